	.target	sm_80

	.elftype	@"ET_EXEC"


//--------------------- .note.nv.tkinfo           --------------------------
	.section	.note.nv.tkinfo,"",@"SHT_NOTE"
	.sectionflags	@"SHF_NOTE_NV_TKINFO"
	.tkinfo
        /*0018*/ 	.word	0x00000002
        /*0030*/ 	.string	""
        /*0030*/ 	.string	"ptxas"
        /*0030*/ 	.string	"Cuda compilation tools, release 13.0, V13.0.88"
        /*0030*/ 	.string	"Build cuda_13.0.r13.0/compiler.36424714_0"
        /*0030*/ 	.string	"-arch sm_80 -m 64 "



//--------------------- .note.nv.cuinfo           --------------------------
	.section	.note.nv.cuinfo,"",@"SHT_NOTE"
	.sectionflags	@"SHF_NOTE_NV_CUINFO"
        /*0018*/ 	.short	0x0002
        /*001a*/ 	.short	0x0050
        /*001c*/ 	.short	0x0082
	.zero		2


//--------------------- .nv.info                  --------------------------
	.section	.nv.info,"",@"SHT_CUDA_INFO"
	.align	4


	//----- nvinfo : EIATTR_REGCOUNT
	.align		4
        /*0000*/ 	.byte	0x04, 0x2f
        /*0002*/ 	.short	(.L_12 - .L_11)
	.align		4
.L_11:
        /*0004*/ 	.word	index@(_ZN7cutlass13device_kernelIN5flash19enable_sm80_to_sm89INS1_16FlashAttnFwdSm80INS1_25CollectiveMainloopFwdSm80ILi4ELi1ELb0EN4cute5tupleIJNS5_1CILi128EEENS7_ILi64EEENS7_ILi96EEEEEELi96ENS_10bfloat16_tEfNS_4arch4Sm80ELb1ELb0ELb0ELb1ELb1ELb1ELb1ELb0EEENS1_21CollectiveEpilogueFwdINS6_IJS8_SA_S9_EEENS6_IJNS7_ILi1EEESI_SI_EEESC_SE_Li128ELb1ELb1ELb0ELb0EEENS1_19SingleTileSchedulerILb1ELb0ELb1ELi128EEEEEEEEEvNT_6ParamsE)
        /*0008*/ 	.word	0x000000ff


	//----- nvinfo : EIATTR_FRAME_SIZE
	.align		4
.L_12:
        /*000c*/ 	.byte	0x04, 0x11
        /*000e*/ 	.short	(.L_14 - .L_13)
	.align		4
.L_13:
        /*0010*/ 	.word	index@(_ZN7cutlass13device_kernelIN5flash19enable_sm80_to_sm89INS1_16FlashAttnFwdSm80INS1_25CollectiveMainloopFwdSm80ILi4ELi1ELb0EN4cute5tupleIJNS5_1CILi128EEENS7_ILi64EEENS7_ILi96EEEEEELi96ENS_10bfloat16_tEfNS_4arch4Sm80ELb1ELb0ELb0ELb1ELb1ELb1ELb1ELb0EEENS1_21CollectiveEpilogueFwdINS6_IJS8_SA_S9_EEENS6_IJNS7_ILi1EEESI_SI_EEESC_SE_Li128ELb1ELb1ELb0ELb0EEENS1_19SingleTileSchedulerILb1ELb0ELb1ELi128EEEEEEEEEvNT_6ParamsE)
        /*0014*/ 	.word	0x00000050


	//----- nvinfo : EIATTR_REGCOUNT
	.align		4
.L_14:
        /*0018*/ 	.byte	0x04, 0x2f
        /*001a*/ 	.short	(.L_16 - .L_15)
	.align		4
.L_15:
        /*001c*/ 	.word	index@(_ZN7cutlass13device_kernelIN5flash19enable_sm80_to_sm89INS1_16FlashAttnFwdSm80INS1_25CollectiveMainloopFwdSm80ILi4ELi1ELb0EN4cute5tupleIJNS5_1CILi128EEENS7_ILi64EEENS7_ILi96EEEEEELi96ENS_10bfloat16_tEfNS_4arch4Sm80ELb1ELb0ELb0ELb1ELb1ELb0ELb1ELb0EEENS1_21CollectiveEpilogueFwdINS6_IJS8_SA_S9_EEENS6_IJNS7_ILi1EEESI_SI_EEESC_SE_Li128ELb1ELb1ELb0ELb0EEENS1_19SingleTileSchedulerILb1ELb0ELb1ELi128EEEEEEEEEvNT_6ParamsE)
        /*0020*/ 	.word	0x000000ff


	//----- nvinfo : EIATTR_FRAME_SIZE
	.align		4
.L_16:
        /*0024*/ 	.byte	0x04, 0x11
        /*0026*/ 	.short	(.L_18 - .L_17)
	.align		4
.L_17:
        /*0028*/ 	.word	index@(_ZN7cutlass13device_kernelIN5flash19enable_sm80_to_sm89INS1_16FlashAttnFwdSm80INS1_25CollectiveMainloopFwdSm80ILi4ELi1ELb0EN4cute5tupleIJNS5_1CILi128EEENS7_ILi64EEENS7_ILi96EEEEEELi96ENS_10bfloat16_tEfNS_4arch4Sm80ELb1ELb0ELb0ELb1ELb1ELb0ELb1ELb0EEENS1_21CollectiveEpilogueFwdINS6_IJS8_SA_S9_EEENS6_IJNS7_ILi1EEESI_SI_EEESC_SE_Li128ELb1ELb1ELb0ELb0EEENS1_19SingleTileSchedulerILb1ELb0ELb1ELi128EEEEEEEEEvNT_6ParamsE)
        /*002c*/ 	.word	0x00000050


	//----- nvinfo : EIATTR_REGCOUNT
	.align		4
.L_18:
        /*0030*/ 	.byte	0x04, 0x2f
        /*0032*/ 	.short	(.L_20 - .L_19)
	.align		4
.L_19:
        /*0034*/ 	.word	index@(_ZN7cutlass13device_kernelIN5flash19enable_sm80_to_sm89INS1_16FlashAttnFwdSm80INS1_25CollectiveMainloopFwdSm80ILi4ELi1ELb0EN4cute5tupleIJNS5_1CILi128EEENS7_ILi64EEENS7_ILi96EEEEEELi96ENS_10bfloat16_tEfNS_4arch4Sm80ELb1ELb0ELb0ELb0ELb1ELb0ELb1ELb0EEENS1_21CollectiveEpilogueFwdINS6_IJS8_SA_S9_EEENS6_IJNS7_ILi1EEESI_SI_EEESC_SE_Li128ELb0ELb1ELb0ELb0EEENS1_30DynamicPersistentTileSchedulerILi128ELi128ELb0ELb1ELb0EEEEEEEEEvNT_6ParamsE)
        /*0038*/ 	.word	0x000000ff


	//----- nvinfo : EIATTR_FRAME_SIZE
	.align		4
.L_20:
        /*003c*/ 	.byte	0x04, 0x11
        /*003e*/ 	.short	(.L_22 - .L_21)
	.align		4
.L_21:
        /*0040*/ 	.word	index@($__internal_9_$__cuda_sm70_shflsync_idx_p)
        /*0044*/ 	.word	0x00000000


	//----- nvinfo : EIATTR_FRAME_SIZE
	.align		4
.L_22:
        /*0048*/ 	.byte	0x04, 0x11
        /*004a*/ 	.short	(.L_24 - .L_23)
	.align		4
.L_23:
        /*004c*/ 	.word	index@($__internal_8_$__cuda_sm70_shflsync_bfly_p)
        /*0050*/ 	.word	0x00000000


	//----- nvinfo : EIATTR_FRAME_SIZE
	.align		4
.L_24:
        /*0054*/ 	.byte	0x04, 0x11
        /*0056*/ 	.short	(.L_26 - .L_25)
	.align		4
.L_25:
        /*0058*/ 	.word	index@(_ZN7cutlass13device_kernelIN5flash19enable_sm80_to_sm89INS1_16FlashAttnFwdSm80INS1_25CollectiveMainloopFwdSm80ILi4ELi1ELb0EN4cute5tupleIJNS5_1CILi128EEENS7_ILi64EEENS7_ILi96EEEEEELi96ENS_10bfloat16_tEfNS_4arch4Sm80ELb1ELb0ELb0ELb0ELb1ELb0ELb1ELb0EEENS1_21CollectiveEpilogueFwdINS6_IJS8_SA_S9_EEENS6_IJNS7_ILi1EEESI_SI_EEESC_SE_Li128ELb0ELb1ELb0ELb0EEENS1_30DynamicPersistentTileSchedulerILi128ELi128ELb0ELb1ELb0EEEEEEEEEvNT_6ParamsE)
        /*005c*/ 	.word	0x00000078


	//----- nvinfo : EIATTR_REGCOUNT
	.align		4
.L_26:
        /*0060*/ 	.byte	0x04, 0x2f
        /*0062*/ 	.short	(.L_28 - .L_27)
	.align		4
.L_27:
        /*0064*/ 	.word	index@(_ZN7cutlass13device_kernelIN5flash19enable_sm80_to_sm89INS1_16FlashAttnFwdSm80INS1_25CollectiveMainloopFwdSm80ILi4ELi1ELb0EN4cute5tupleIJNS5_1CILi128EEENS7_ILi48EEENS7_ILi96EEEEEELi96ENS_10bfloat16_tEfNS_4arch4Sm80ELb0ELb1ELb0ELb1ELb1ELb1ELb1ELb0EEENS1_21CollectiveEpilogueFwdINS6_IJS8_SA_S9_EEENS6_IJNS7_ILi1EEESI_SI_EEESC_SE_Li128ELb1ELb1ELb0ELb0EEENS1_19SingleTileSchedulerILb1ELb0ELb1ELi128EEEEEEEEEvNT_6ParamsE)
        /*0068*/ 	.word	0x000000ff


	//----- nvinfo : EIATTR_FRAME_SIZE
	.align		4
.L_28:
        /*006c*/ 	.byte	0x04, 0x11
        /*006e*/ 	.short	(.L_30 - .L_29)
	.align		4
.L_29:
        /*0070*/ 	.word	index@($__internal_7_$__cuda_sm70_shflsync_idx_p)
        /*0074*/ 	.word	0x00000000


	//----- nvinfo : EIATTR_FRAME_SIZE
	.align		4
.L_30:
        /*0078*/ 	.byte	0x04, 0x11
        /*007a*/ 	.short	(.L_32 - .L_31)
	.align		4
.L_31:
        /*007c*/ 	.word	index@(_ZN7cutlass13device_kernelIN5flash19enable_sm80_to_sm89INS1_16FlashAttnFwdSm80INS1_25CollectiveMainloopFwdSm80ILi4ELi1ELb0EN4cute5tupleIJNS5_1CILi128EEENS7_ILi48EEENS7_ILi96EEEEEELi96ENS_10bfloat16_tEfNS_4arch4Sm80ELb0ELb1ELb0ELb1ELb1ELb1ELb1ELb0EEENS1_21CollectiveEpilogueFwdINS6_IJS8_SA_S9_EEENS6_IJNS7_ILi1EEESI_SI_EEESC_SE_Li128ELb1ELb1ELb0ELb0EEENS1_19SingleTileSchedulerILb1ELb0ELb1ELi128EEEEEEEEEvNT_6ParamsE)
        /*0080*/ 	.word	0x00000050


	//----- nvinfo : EIATTR_REGCOUNT
	.align		4
.L_32:
        /*0084*/ 	.byte	0x04, 0x2f
        /*0086*/ 	.short	(.L_34 - .L_33)
	.align		4
.L_33:
        /*0088*/ 	.word	index@(_ZN7cutlass13device_kernelIN5flash19enable_sm80_to_sm89INS1_16FlashAttnFwdSm80INS1_25CollectiveMainloopFwdSm80ILi4ELi1ELb0EN4cute5tupleIJNS5_1CILi128EEENS7_ILi48EEENS7_ILi96EEEEEELi96ENS_10bfloat16_tEfNS_4arch4Sm80ELb0ELb1ELb0ELb1ELb1ELb0ELb1ELb0EEENS1_21CollectiveEpilogueFwdINS6_IJS8_SA_S9_EEENS6_IJNS7_ILi1EEESI_SI_EEESC_SE_Li128ELb1ELb1ELb0ELb0EEENS1_19SingleTileSchedulerILb1ELb0ELb1ELi128EEEEEEEEEvNT_6ParamsE)
        /*008c*/ 	.word	0x000000ff


	//----- nvinfo : EIATTR_FRAME_SIZE
	.align		4
.L_34:
        /*0090*/ 	.byte	0x04, 0x11
        /*0092*/ 	.short	(.L_36 - .L_35)
	.align		4
.L_35:
        /*0094*/ 	.word	index@($__internal_6_$__cuda_sm70_shflsync_idx_p)
        /*0098*/ 	.word	0x00000000


	//----- nvinfo : EIATTR_FRAME_SIZE
	.align		4
.L_36:
        /*009c*/ 	.byte	0x04, 0x11
        /*009e*/ 	.short	(.L_38 - .L_37)
	.align		4
.L_37:
        /*00a0*/ 	.word	index@(_ZN7cutlass13device_kernelIN5flash19enable_sm80_to_sm89INS1_16FlashAttnFwdSm80INS1_25CollectiveMainloopFwdSm80ILi4ELi1ELb0EN4cute5tupleIJNS5_1CILi128EEENS7_ILi48EEENS7_ILi96EEEEEELi96ENS_10bfloat16_tEfNS_4arch4Sm80ELb0ELb1ELb0ELb1ELb1ELb0ELb1ELb0EEENS1_21CollectiveEpilogueFwdINS6_IJS8_SA_S9_EEENS6_IJNS7_ILi1EEESI_SI_EEESC_SE_Li128ELb1ELb1ELb0ELb0EEENS1_19SingleTileSchedulerILb1ELb0ELb1ELi128EEEEEEEEEvNT_6ParamsE)
        /*00a4*/ 	.word	0x00000040


	//----- nvinfo : EIATTR_REGCOUNT
	.align		4
.L_38:
        /*00a8*/ 	.byte	0x04, 0x2f
        /*00aa*/ 	.short	(.L_40 - .L_39)
	.align		4
.L_39:
        /*00ac*/ 	.word	index@(_ZN7cutlass13device_kernelIN5flash19enable_sm80_to_sm89INS1_16FlashAttnFwdSm80INS1_25CollectiveMainloopFwdSm80ILi4ELi1ELb0EN4cute5tupleIJNS5_1CILi128EEENS7_ILi48EEENS7_ILi96EEEEEELi96ENS_10bfloat16_tEfNS_4arch4Sm80ELb0ELb1ELb0ELb0ELb1ELb0ELb1ELb0EEENS1_21CollectiveEpilogueFwdINS6_IJS8_SA_S9_EEENS6_IJNS7_ILi1EEESI_SI_EEESC_SE_Li128ELb0ELb1ELb0ELb0EEENS1_19SingleTileSchedulerILb0ELb0ELb1ELi128EEEEEEEEEvNT_6ParamsE)
        /*00b0*/ 	.word	0x000000ff


	//----- nvinfo : EIATTR_FRAME_SIZE
	.align		4
.L_40:
        /*00b4*/ 	.byte	0x04, 0x11
        /*00b6*/ 	.short	(.L_42 - .L_41)
	.align		4
.L_41:
        /*00b8*/ 	.word	index@($__internal_5_$__cuda_sm70_shflsync_idx_p)
        /*00bc*/ 	.word	0x00000000


	//----- nvinfo : EIATTR_FRAME_SIZE
	.align		4
.L_42:
        /*00c0*/ 	.byte	0x04, 0x11
        /*00c2*/ 	.short	(.L_44 - .L_43)
	.align		4
.L_43:
        /*00c4*/ 	.word	index@(_ZN7cutlass13device_kernelIN5flash19enable_sm80_to_sm89INS1_16FlashAttnFwdSm80INS1_25CollectiveMainloopFwdSm80ILi4ELi1ELb0EN4cute5tupleIJNS5_1CILi128EEENS7_ILi48EEENS7_ILi96EEEEEELi96ENS_10bfloat16_tEfNS_4arch4Sm80ELb0ELb1ELb0ELb0ELb1ELb0ELb1ELb0EEENS1_21CollectiveEpilogueFwdINS6_IJS8_SA_S9_EEENS6_IJNS7_ILi1EEESI_SI_EEESC_SE_Li128ELb0ELb1ELb0ELb0EEENS1_19SingleTileSchedulerILb0ELb0ELb1ELi128EEEEEEEEEvNT_6ParamsE)
        /*00c8*/ 	.word	0x00000030


	//----- nvinfo : EIATTR_REGCOUNT
	.align		4
.L_44:
        /*00cc*/ 	.byte	0x04, 0x2f
        /*00ce*/ 	.short	(.L_46 - .L_45)
	.align		4
.L_45:
        /*00d0*/ 	.word	index@(_ZN7cutlass13device_kernelIN5flash19enable_sm80_to_sm89INS1_16FlashAttnFwdSm80INS1_25CollectiveMainloopFwdSm80ILi4ELi1ELb0EN4cute5tupleIJNS5_1CILi128EEENS7_ILi64EEENS7_ILi96EEEEEELi96ENS_10bfloat16_tEfNS_4arch4Sm80ELb0ELb0ELb0ELb1ELb1ELb1ELb1ELb0EEENS1_21CollectiveEpilogueFwdINS6_IJS8_SA_S9_EEENS6_IJNS7_ILi1EEESI_SI_EEESC_SE_Li128ELb1ELb1ELb0ELb0EEENS1_19SingleTileSchedulerILb1ELb0ELb1ELi128EEEEEEEEEvNT_6ParamsE)
        /*00d4*/ 	.word	0x000000ff


	//----- nvinfo : EIATTR_FRAME_SIZE
	.align		4
.L_46:
        /*00d8*/ 	.byte	0x04, 0x11
        /*00da*/ 	.short	(.L_48 - .L_47)
	.align		4
.L_47:
        /*00dc*/ 	.word	index@(_ZN7cutlass13device_kernelIN5flash19enable_sm80_to_sm89INS1_16FlashAttnFwdSm80INS1_25CollectiveMainloopFwdSm80ILi4ELi1ELb0EN4cute5tupleIJNS5_1CILi128EEENS7_ILi64EEENS7_ILi96EEEEEELi96ENS_10bfloat16_tEfNS_4arch4Sm80ELb0ELb0ELb0ELb1ELb1ELb1ELb1ELb0EEENS1_21CollectiveEpilogueFwdINS6_IJS8_SA_S9_EEENS6_IJNS7_ILi1EEESI_SI_EEESC_SE_Li128ELb1ELb1ELb0ELb0EEENS1_19SingleTileSchedulerILb1ELb0ELb1ELi128EEEEEEEEEvNT_6ParamsE)
        /*00e0*/ 	.word	0x00000018


	//----- nvinfo : EIATTR_REGCOUNT
	.align		4
.L_48:
        /*00e4*/ 	.byte	0x04, 0x2f
        /*00e6*/ 	.short	(.L_50 - .L_49)
	.align		4
.L_49:
        /*00e8*/ 	.word	index@(_ZN7cutlass13device_kernelIN5flash19enable_sm80_to_sm89INS1_16FlashAttnFwdSm80INS1_25CollectiveMainloopFwdSm80ILi4ELi1ELb0EN4cute5tupleIJNS5_1CILi128EEENS7_ILi64EEENS7_ILi96EEEEEELi96ENS_10bfloat16_tEfNS_4arch4Sm80ELb0ELb0ELb0ELb1ELb1ELb0ELb1ELb0EEENS1_21CollectiveEpilogueFwdINS6_IJS8_SA_S9_EEENS6_IJNS7_ILi1EEESI_SI_EEESC_SE_Li128ELb1ELb1ELb0ELb0EEENS1_19SingleTileSchedulerILb1ELb0ELb1ELi128EEEEEEEEEvNT_6ParamsE)
        /*00ec*/ 	.word	0x000000ff


	//----- nvinfo : EIATTR_FRAME_SIZE
	.align		4
.L_50:
        /*00f0*/ 	.byte	0x04, 0x11
        /*00f2*/ 	.short	(.L_52 - .L_51)
	.align		4
.L_51:
        /*00f4*/ 	.word	index@(_ZN7cutlass13device_kernelIN5flash19enable_sm80_to_sm89INS1_16FlashAttnFwdSm80INS1_25CollectiveMainloopFwdSm80ILi4ELi1ELb0EN4cute5tupleIJNS5_1CILi128EEENS7_ILi64EEENS7_ILi96EEEEEELi96ENS_10bfloat16_tEfNS_4arch4Sm80ELb0ELb0ELb0ELb1ELb1ELb0ELb1ELb0EEENS1_21CollectiveEpilogueFwdINS6_IJS8_SA_S9_EEENS6_IJNS7_ILi1EEESI_SI_EEESC_SE_Li128ELb1ELb1ELb0ELb0EEENS1_19SingleTileSchedulerILb1ELb0ELb1ELi128EEEEEEEEEvNT_6ParamsE)
        /*00f8*/ 	.word	0x00000018


	//----- nvinfo : EIATTR_REGCOUNT
	.align		4
.L_52:
        /*00fc*/ 	.byte	0x04, 0x2f
        /*00fe*/ 	.short	(.L_54 - .L_53)
	.align		4
.L_53:
        /*0100*/ 	.word	index@(_ZN7cutlass13device_kernelIN5flash19enable_sm80_to_sm89INS1_16FlashAttnFwdSm80INS1_25CollectiveMainloopFwdSm80ILi4ELi1ELb0EN4cute5tupleIJNS5_1CILi128EEENS7_ILi64EEENS7_ILi96EEEEEELi96ENS_10bfloat16_tEfNS_4arch4Sm80ELb0ELb0ELb0ELb0ELb1ELb0ELb1ELb0EEENS1_21CollectiveEpilogueFwdINS6_IJS8_SA_S9_EEENS6_IJNS7_ILi1EEESI_SI_EEESC_SE_Li128ELb0ELb1ELb0ELb0EEENS1_19SingleTileSchedulerILb0ELb0ELb1ELi128EEEEEEEEEvNT_6ParamsE)
        /*0104*/ 	.word	0x000000ff


	//----- nvinfo : EIATTR_FRAME_SIZE
	.align		4
.L_54:
        /*0108*/ 	.byte	0x04, 0x11
        /*010a*/ 	.short	(.L_56 - .L_55)
	.align		4
.L_55:
        /*010c*/ 	.word	index@(_ZN7cutlass13device_kernelIN5flash19enable_sm80_to_sm89INS1_16FlashAttnFwdSm80INS1_25CollectiveMainloopFwdSm80ILi4ELi1ELb0EN4cute5tupleIJNS5_1CILi128EEENS7_ILi64EEENS7_ILi96EEEEEELi96ENS_10bfloat16_tEfNS_4arch4Sm80ELb0ELb0ELb0ELb0ELb1ELb0ELb1ELb0EEENS1_21CollectiveEpilogueFwdINS6_IJS8_SA_S9_EEENS6_IJNS7_ILi1EEESI_SI_EEESC_SE_Li128ELb0ELb1ELb0ELb0EEENS1_19SingleTileSchedulerILb0ELb0ELb1ELi128EEEEEEEEEvNT_6ParamsE)
        /*0110*/ 	.word	0x00000008


	//----- nvinfo : EIATTR_REGCOUNT
	.align		4
.L_56:
        /*0114*/ 	.byte	0x04, 0x2f
        /*0116*/ 	.short	(.L_58 - .L_57)
	.align		4
.L_57:
        /*0118*/ 	.word	index@(_ZN7cutlass13device_kernelIN5flash19enable_sm80_to_sm89INS1_16FlashAttnFwdSm80INS1_25CollectiveMainloopFwdSm80ILi4ELi1ELb0EN4cute5tupleIJNS5_1CILi128EEENS7_ILi64EEENS7_ILi96EEEEEELi96ENS_10bfloat16_tEfNS_4arch4Sm80ELb1ELb0ELb1ELb1ELb1ELb1ELb1ELb0EEENS1_21CollectiveEpilogueFwdINS6_IJS8_SA_S9_EEENS6_IJNS7_ILi1EEESI_SI_EEESC_SE_Li128ELb1ELb1ELb0ELb0EEENS1_19SingleTileSchedulerILb1ELb0ELb1ELi128EEEEEEEEEvNT_6ParamsE)
        /*011c*/ 	.word	0x000000ff


	//----- nvinfo : EIATTR_FRAME_SIZE
	.align		4
.L_58:
        /*0120*/ 	.byte	0x04, 0x11
        /*0122*/ 	.short	(.L_60 - .L_59)
	.align		4
.L_59:
        /*0124*/ 	.word	index@(_ZN7cutlass13device_kernelIN5flash19enable_sm80_to_sm89INS1_16FlashAttnFwdSm80INS1_25CollectiveMainloopFwdSm80ILi4ELi1ELb0EN4cute5tupleIJNS5_1CILi128EEENS7_ILi64EEENS7_ILi96EEEEEELi96ENS_10bfloat16_tEfNS_4arch4Sm80ELb1ELb0ELb1ELb1ELb1ELb1ELb1ELb0EEENS1_21CollectiveEpilogueFwdINS6_IJS8_SA_S9_EEENS6_IJNS7_ILi1EEESI_SI_EEESC_SE_Li128ELb1ELb1ELb0ELb0EEENS1_19SingleTileSchedulerILb1ELb0ELb1ELi128EEEEEEEEEvNT_6ParamsE)
        /*0128*/ 	.word	0x00000070


	//----- nvinfo : EIATTR_REGCOUNT
	.align		4
.L_60:
        /*012c*/ 	.byte	0x04, 0x2f
        /*012e*/ 	.short	(.L_62 - .L_61)
	.align		4
.L_61:
        /*0130*/ 	.word	index@(_ZN7cutlass13device_kernelIN5flash19enable_sm80_to_sm89INS1_16FlashAttnFwdSm80INS1_25CollectiveMainloopFwdSm80ILi4ELi1ELb0EN4cute5tupleIJNS5_1CILi128EEENS7_ILi64EEENS7_ILi96EEEEEELi96ENS_10bfloat16_tEfNS_4arch4Sm80ELb1ELb0ELb1ELb1ELb1ELb0ELb1ELb0EEENS1_21CollectiveEpilogueFwdINS6_IJS8_SA_S9_EEENS6_IJNS7_ILi1EEESI_SI_EEESC_SE_Li128ELb1ELb1ELb0ELb0EEENS1_19SingleTileSchedulerILb1ELb0ELb1ELi128EEEEEEEEEvNT_6ParamsE)
        /*0134*/ 	.word	0x000000ff


	//----- nvinfo : EIATTR_FRAME_SIZE
	.align		4
.L_62:
        /*0138*/ 	.byte	0x04, 0x11
        /*013a*/ 	.short	(.L_64 - .L_63)
	.align		4
.L_63:
        /*013c*/ 	.word	index@(_ZN7cutlass13device_kernelIN5flash19enable_sm80_to_sm89INS1_16FlashAttnFwdSm80INS1_25CollectiveMainloopFwdSm80ILi4ELi1ELb0EN4cute5tupleIJNS5_1CILi128EEENS7_ILi64EEENS7_ILi96EEEEEELi96ENS_10bfloat16_tEfNS_4arch4Sm80ELb1ELb0ELb1ELb1ELb1ELb0ELb1ELb0EEENS1_21CollectiveEpilogueFwdINS6_IJS8_SA_S9_EEENS6_IJNS7_ILi1EEESI_SI_EEESC_SE_Li128ELb1ELb1ELb0ELb0EEENS1_19SingleTileSchedulerILb1ELb0ELb1ELi128EEEEEEEEEvNT_6ParamsE)
        /*0140*/ 	.word	0x00000068


	//----- nvinfo : EIATTR_REGCOUNT
	.align		4
.L_64:
        /*0144*/ 	.byte	0x04, 0x2f
        /*0146*/ 	.short	(.L_66 - .L_65)
	.align		4
.L_65:
        /*0148*/ 	.word	index@(_ZN7cutlass13device_kernelIN5flash19enable_sm80_to_sm89INS1_16FlashAttnFwdSm80INS1_25CollectiveMainloopFwdSm80ILi4ELi1ELb0EN4cute5tupleIJNS5_1CILi128EEENS7_ILi64EEENS7_ILi96EEEEEELi96ENS_10bfloat16_tEfNS_4arch4Sm80ELb1ELb0ELb1ELb0ELb1ELb0ELb1ELb0EEENS1_21CollectiveEpilogueFwdINS6_IJS8_SA_S9_EEENS6_IJNS7_ILi1EEESI_SI_EEESC_SE_Li128ELb0ELb1ELb0ELb0EEENS1_30DynamicPersistentTileSchedulerILi128ELi128ELb0ELb1ELb0EEEEEEEEEvNT_6ParamsE)
        /*014c*/ 	.word	0x000000ff


	//----- nvinfo : EIATTR_FRAME_SIZE
	.align		4
.L_66:
        /*0150*/ 	.byte	0x04, 0x11
        /*0152*/ 	.short	(.L_68 - .L_67)
	.align		4
.L_67:
        /*0154*/ 	.word	index@($__internal_4_$__cuda_sm70_shflsync_idx_p)
        /*0158*/ 	.word	0x00000000


	//----- nvinfo : EIATTR_FRAME_SIZE
	.align		4
.L_68:
        /*015c*/ 	.byte	0x04, 0x11
        /*015e*/ 	.short	(.L_70 - .L_69)
	.align		4
.L_69:
        /*0160*/ 	.word	index@($__internal_3_$__cuda_sm70_shflsync_bfly_p)
        /*0164*/ 	.word	0x00000000


	//----- nvinfo : EIATTR_FRAME_SIZE
	.align		4
.L_70:
        /*0168*/ 	.byte	0x04, 0x11
        /*016a*/ 	.short	(.L_72 - .L_71)
	.align		4
.L_71:
        /*016c*/ 	.word	index@(_ZN7cutlass13device_kernelIN5flash19enable_sm80_to_sm89INS1_16FlashAttnFwdSm80INS1_25CollectiveMainloopFwdSm80ILi4ELi1ELb0EN4cute5tupleIJNS5_1CILi128EEENS7_ILi64EEENS7_ILi96EEEEEELi96ENS_10bfloat16_tEfNS_4arch4Sm80ELb1ELb0ELb1ELb0ELb1ELb0ELb1ELb0EEENS1_21CollectiveEpilogueFwdINS6_IJS8_SA_S9_EEENS6_IJNS7_ILi1EEESI_SI_EEESC_SE_Li128ELb0ELb1ELb0ELb0EEENS1_30DynamicPersistentTileSchedulerILi128ELi128ELb0ELb1ELb0EEEEEEEEEvNT_6ParamsE)
        /*0170*/ 	.word	0x00000090


	//----- nvinfo : EIATTR_REGCOUNT
	.align		4
.L_72:
        /*0174*/ 	.byte	0x04, 0x2f
        /*0176*/ 	.short	(.L_74 - .L_73)
	.align		4
.L_73:
        /*0178*/ 	.word	index@(_ZN7cutlass13device_kernelIN5flash19enable_sm80_to_sm89INS1_16FlashAttnFwdSm80INS1_25CollectiveMainloopFwdSm80ILi4ELi1ELb0EN4cute5tupleIJNS5_1CILi128EEENS7_ILi48EEENS7_ILi96EEEEEELi96ENS_10bfloat16_tEfNS_4arch4Sm80ELb0ELb1ELb1ELb1ELb1ELb1ELb1ELb0EEENS1_21CollectiveEpilogueFwdINS6_IJS8_SA_S9_EEENS6_IJNS7_ILi1EEESI_SI_EEESC_SE_Li128ELb1ELb1ELb0ELb0EEENS1_19SingleTileSchedulerILb1ELb0ELb1ELi128EEEEEEEEEvNT_6ParamsE)
        /*017c*/ 	.word	0x000000ff


	//----- nvinfo : EIATTR_FRAME_SIZE
	.align		4
.L_74:
        /*0180*/ 	.byte	0x04, 0x11
        /*0182*/ 	.short	(.L_76 - .L_75)
	.align		4
.L_75:
        /*0184*/ 	.word	index@($__internal_2_$__cuda_sm70_shflsync_idx_p)
        /*0188*/ 	.word	0x00000000


	//----- nvinfo : EIATTR_FRAME_SIZE
	.align		4
.L_76:
        /*018c*/ 	.byte	0x04, 0x11
        /*018e*/ 	.short	(.L_78 - .L_77)
	.align		4
.L_77:
        /*0190*/ 	.word	index@(_ZN7cutlass13device_kernelIN5flash19enable_sm80_to_sm89INS1_16FlashAttnFwdSm80INS1_25CollectiveMainloopFwdSm80ILi4ELi1ELb0EN4cute5tupleIJNS5_1CILi128EEENS7_ILi48EEENS7_ILi96EEEEEELi96ENS_10bfloat16_tEfNS_4arch4Sm80ELb0ELb1ELb1ELb1ELb1ELb1ELb1ELb0EEENS1_21CollectiveEpilogueFwdINS6_IJS8_SA_S9_EEENS6_IJNS7_ILi1EEESI_SI_EEESC_SE_Li128ELb1ELb1ELb0ELb0EEENS1_19SingleTileSchedulerILb1ELb0ELb1ELi128EEEEEEEEEvNT_6ParamsE)
        /*0194*/ 	.word	0x00000050


	//----- nvinfo : EIATTR_REGCOUNT
	.align		4
.L_78:
        /*0198*/ 	.byte	0x04, 0x2f
        /*019a*/ 	.short	(.L_80 - .L_79)
	.align		4
.L_79:
        /*019c*/ 	.word	index@(_ZN7cutlass13device_kernelIN5flash19enable_sm80_to_sm89INS1_16FlashAttnFwdSm80INS1_25CollectiveMainloopFwdSm80ILi4ELi1ELb0EN4cute5tupleIJNS5_1CILi128EEENS7_ILi48EEENS7_ILi96EEEEEELi96ENS_10bfloat16_tEfNS_4arch4Sm80ELb0ELb1ELb1ELb1ELb1ELb0ELb1ELb0EEENS1_21CollectiveEpilogueFwdINS6_IJS8_SA_S9_EEENS6_IJNS7_ILi1EEESI_SI_EEESC_SE_Li128ELb1ELb1ELb0ELb0EEENS1_19SingleTileSchedulerILb1ELb0ELb1ELi128EEEEEEEEEvNT_6ParamsE)
        /*01a0*/ 	.word	0x000000ff


	//----- nvinfo : EIATTR_FRAME_SIZE
	.align		4
.L_80:
        /*01a4*/ 	.byte	0x04, 0x11
        /*01a6*/ 	.short	(.L_82 - .L_81)
	.align		4
.L_81:
        /*01a8*/ 	.word	index@($__internal_1_$__cuda_sm70_shflsync_idx_p)
        /*01ac*/ 	.word	0x00000000


	//----- nvinfo : EIATTR_FRAME_SIZE
	.align		4
.L_82:
        /*01b0*/ 	.byte	0x04, 0x11
        /*01b2*/ 	.short	(.L_84 - .L_83)
	.align		4
.L_83:
        /*01b4*/ 	.word	index@(_ZN7cutlass13device_kernelIN5flash19enable_sm80_to_sm89INS1_16FlashAttnFwdSm80INS1_25CollectiveMainloopFwdSm80ILi4ELi1ELb0EN4cute5tupleIJNS5_1CILi128EEENS7_ILi48EEENS7_ILi96EEEEEELi96ENS_10bfloat16_tEfNS_4arch4Sm80ELb0ELb1ELb1ELb1ELb1ELb0ELb1ELb0EEENS1_21CollectiveEpilogueFwdINS6_IJS8_SA_S9_EEENS6_IJNS7_ILi1EEESI_SI_EEESC_SE_Li128ELb1ELb1ELb0ELb0EEENS1_19SingleTileSchedulerILb1ELb0ELb1ELi128EEEEEEEEEvNT_6ParamsE)
        /*01b8*/ 	.word	0x00000048


	//----- nvinfo : EIATTR_REGCOUNT
	.align		4
.L_84:
        /*01bc*/ 	.byte	0x04, 0x2f
        /*01be*/ 	.short	(.L_86 - .L_85)
	.align		4
.L_85:
        /*01c0*/ 	.word	index@(_ZN7cutlass13device_kernelIN5flash19enable_sm80_to_sm89INS1_16FlashAttnFwdSm80INS1_25CollectiveMainloopFwdSm80ILi4ELi1ELb0EN4cute5tupleIJNS5_1CILi128EEENS7_ILi48EEENS7_ILi96EEEEEELi96ENS_10bfloat16_tEfNS_4arch4Sm80ELb0ELb1ELb1ELb0ELb1ELb0ELb1ELb0EEENS1_21CollectiveEpilogueFwdINS6_IJS8_SA_S9_EEENS6_IJNS7_ILi1EEESI_SI_EEESC_SE_Li128ELb0ELb1ELb0ELb0EEENS1_19SingleTileSchedulerILb0ELb0ELb1ELi128EEEEEEEEEvNT_6ParamsE)
        /*01c4*/ 	.word	0x000000ff


	//----- nvinfo : EIATTR_FRAME_SIZE
	.align		4
.L_86:
        /*01c8*/ 	.byte	0x04, 0x11
        /*01ca*/ 	.short	(.L_88 - .L_87)
	.align		4
.L_87:
        /*01cc*/ 	.word	index@($__internal_0_$__cuda_sm70_shflsync_idx_p)
        /*01d0*/ 	.word	0x00000000


	//----- nvinfo : EIATTR_FRAME_SIZE
	.align		4
.L_88:
        /*01d4*/ 	.byte	0x04, 0x11
        /*01d6*/ 	.short	(.L_90 - .L_89)
	.align		4
.L_89:
        /*01d8*/ 	.word	index@(_ZN7cutlass13device_kernelIN5flash19enable_sm80_to_sm89INS1_16FlashAttnFwdSm80INS1_25CollectiveMainloopFwdSm80ILi4ELi1ELb0EN4cute5tupleIJNS5_1CILi128EEENS7_ILi48EEENS7_ILi96EEEEEELi96ENS_10bfloat16_tEfNS_4arch4Sm80ELb0ELb1ELb1ELb0ELb1ELb0ELb1ELb0EEENS1_21CollectiveEpilogueFwdINS6_IJS8_SA_S9_EEENS6_IJNS7_ILi1EEESI_SI_EEESC_SE_Li128ELb0ELb1ELb0ELb0EEENS1_19SingleTileSchedulerILb0ELb0ELb1ELi128EEEEEEEEEvNT_6ParamsE)
        /*01dc*/ 	.word	0x00000030


	//----- nvinfo : EIATTR_REGCOUNT
	.align		4
.L_90:
        /*01e0*/ 	.byte	0x04, 0x2f
        /*01e2*/ 	.short	(.L_92 - .L_91)
	.align		4
.L_91:
        /*01e4*/ 	.word	index@(_ZN7cutlass13device_kernelIN5flash19enable_sm80_to_sm89INS1_16FlashAttnFwdSm80INS1_25CollectiveMainloopFwdSm80ILi4ELi1ELb0EN4cute5tupleIJNS5_1CILi128EEENS7_ILi64EEENS7_ILi96EEEEEELi96ENS_10bfloat16_tEfNS_4arch4Sm80ELb0ELb0ELb1ELb1ELb1ELb1ELb1ELb0EEENS1_21CollectiveEpilogueFwdINS6_IJS8_SA_S9_EEENS6_IJNS7_ILi1EEESI_SI_EEESC_SE_Li128ELb1ELb1ELb0ELb0EEENS1_19SingleTileSchedulerILb1ELb0ELb1ELi128EEEEEEEEEvNT_6ParamsE)
        /*01e8*/ 	.word	0x000000ff


	//----- nvinfo : EIATTR_FRAME_SIZE
	.align		4
.L_92:
        /*01ec*/ 	.byte	0x04, 0x11
        /*01ee*/ 	.short	(.L_94 - .L_93)
	.align		4
.L_93:
        /*01f0*/ 	.word	index@(_ZN7cutlass13device_kernelIN5flash19enable_sm80_to_sm89INS1_16FlashAttnFwdSm80INS1_25CollectiveMainloopFwdSm80ILi4ELi1ELb0EN4cute5tupleIJNS5_1CILi128EEENS7_ILi64EEENS7_ILi96EEEEEELi96ENS_10bfloat16_tEfNS_4arch4Sm80ELb0ELb0ELb1ELb1ELb1ELb1ELb1ELb0EEENS1_21CollectiveEpilogueFwdINS6_IJS8_SA_S9_EEENS6_IJNS7_ILi1EEESI_SI_EEESC_SE_Li128ELb1ELb1ELb0ELb0EEENS1_19SingleTileSchedulerILb1ELb0ELb1ELi128EEEEEEEEEvNT_6ParamsE)
        /*01f4*/ 	.word	0x00000030


	//----- nvinfo : EIATTR_REGCOUNT
	.align		4
.L_94:
        /*01f8*/ 	.byte	0x04, 0x2f
        /*01fa*/ 	.short	(.L_96 - .L_95)
	.align		4
.L_95:
        /*01fc*/ 	.word	index@(_ZN7cutlass13device_kernelIN5flash19enable_sm80_to_sm89INS1_16FlashAttnFwdSm80INS1_25CollectiveMainloopFwdSm80ILi4ELi1ELb0EN4cute5tupleIJNS5_1CILi128EEENS7_ILi64EEENS7_ILi96EEEEEELi96ENS_10bfloat16_tEfNS_4arch4Sm80ELb0ELb0ELb1ELb1ELb1ELb0ELb1ELb0EEENS1_21CollectiveEpilogueFwdINS6_IJS8_SA_S9_EEENS6_IJNS7_ILi1EEESI_SI_EEESC_SE_Li128ELb1ELb1ELb0ELb0EEENS1_19SingleTileSchedulerILb1ELb0ELb1ELi128EEEEEEEEEvNT_6ParamsE)
        /*0200*/ 	.word	0x000000ff


	//----- nvinfo : EIATTR_FRAME_SIZE
	.align		4
.L_96:
        /*0204*/ 	.byte	0x04, 0x11
        /*0206*/ 	.short	(.L_98 - .L_97)
	.align		4
.L_97:
        /*0208*/ 	.word	index@(_ZN7cutlass13device_kernelIN5flash19enable_sm80_to_sm89INS1_16FlashAttnFwdSm80INS1_25CollectiveMainloopFwdSm80ILi4ELi1ELb0EN4cute5tupleIJNS5_1CILi128EEENS7_ILi64EEENS7_ILi96EEEEEELi96ENS_10bfloat16_tEfNS_4arch4Sm80ELb0ELb0ELb1ELb1ELb1ELb0ELb1ELb0EEENS1_21CollectiveEpilogueFwdINS6_IJS8_SA_S9_EEENS6_IJNS7_ILi1EEESI_SI_EEESC_SE_Li128ELb1ELb1ELb0ELb0EEENS1_19SingleTileSchedulerILb1ELb0ELb1ELi128EEEEEEEEEvNT_6ParamsE)
        /*020c*/ 	.word	0x00000038


	//----- nvinfo : EIATTR_REGCOUNT
	.align		4
.L_98:
        /*0210*/ 	.byte	0x04, 0x2f
        /*0212*/ 	.short	(.L_100 - .L_99)
	.align		4
.L_99:
        /*0214*/ 	.word	index@(_ZN7cutlass13device_kernelIN5flash19enable_sm80_to_sm89INS1_16FlashAttnFwdSm80INS1_25CollectiveMainloopFwdSm80ILi4ELi1ELb0EN4cute5tupleIJNS5_1CILi128EEENS7_ILi64EEENS7_ILi96EEEEEELi96ENS_10bfloat16_tEfNS_4arch4Sm80ELb0ELb0ELb1ELb0ELb1ELb0ELb1ELb0EEENS1_21CollectiveEpilogueFwdINS6_IJS8_SA_S9_EEENS6_IJNS7_ILi1EEESI_SI_EEESC_SE_Li128ELb0ELb1ELb0ELb0EEENS1_19SingleTileSchedulerILb0ELb0ELb1ELi128EEEEEEEEEvNT_6ParamsE)
        /*0218*/ 	.word	0x000000ff


	//----- nvinfo : EIATTR_FRAME_SIZE
	.align		4
.L_100:
        /*021c*/ 	.byte	0x04, 0x11
        /*021e*/ 	.short	(.L_102 - .L_101)
	.align		4
.L_101:
        /*0220*/ 	.word	index@(_ZN7cutlass13device_kernelIN5flash19enable_sm80_to_sm89INS1_16FlashAttnFwdSm80INS1_25CollectiveMainloopFwdSm80ILi4ELi1ELb0EN4cute5tupleIJNS5_1CILi128EEENS7_ILi64EEENS7_ILi96EEEEEELi96ENS_10bfloat16_tEfNS_4arch4Sm80ELb0ELb0ELb1ELb0ELb1ELb0ELb1ELb0EEENS1_21CollectiveEpilogueFwdINS6_IJS8_SA_S9_EEENS6_IJNS7_ILi1EEESI_SI_EEESC_SE_Li128ELb0ELb1ELb0ELb0EEENS1_19SingleTileSchedulerILb0ELb0ELb1ELi128EEEEEEEEEvNT_6ParamsE)
        /*0224*/ 	.word	0x00000058


	//----- nvinfo : EIATTR_MIN_STACK_SIZE
	.align		4
.L_102:
        /*0228*/ 	.byte	0x04, 0x12
        /*022a*/ 	.short	(.L_104 - .L_103)
	.align		4
.L_103:
        /*022c*/ 	.word	index@(_ZN7cutlass13device_kernelIN5flash19enable_sm80_to_sm89INS1_16FlashAttnFwdSm80INS1_25CollectiveMainloopFwdSm80ILi4ELi1ELb0EN4cute5tupleIJNS5_1CILi128EEENS7_ILi64EEENS7_ILi96EEEEEELi96ENS_10bfloat16_tEfNS_4arch4Sm80ELb0ELb0ELb1ELb0ELb1ELb0ELb1ELb0EEENS1_21CollectiveEpilogueFwdINS6_IJS8_SA_S9_EEENS6_IJNS7_ILi1EEESI_SI_EEESC_SE_Li128ELb0ELb1ELb0ELb0EEENS1_19SingleTileSchedulerILb0ELb0ELb1ELi128EEEEEEEEEvNT_6ParamsE)
        /*0230*/ 	.word	0x00000058


	//----- nvinfo : EIATTR_MIN_STACK_SIZE
	.align		4
.L_104:
        /*0234*/ 	.byte	0x04, 0x12
        /*0236*/ 	.short	(.L_106 - .L_105)
	.align		4
.L_105:
        /*0238*/ 	.word	index@(_ZN7cutlass13device_kernelIN5flash19enable_sm80_to_sm89INS1_16FlashAttnFwdSm80INS1_25CollectiveMainloopFwdSm80ILi4ELi1ELb0EN4cute5tupleIJNS5_1CILi128EEENS7_ILi64EEENS7_ILi96EEEEEELi96ENS_10bfloat16_tEfNS_4arch4Sm80ELb0ELb0ELb1ELb1ELb1ELb0ELb1ELb0EEENS1_21CollectiveEpilogueFwdINS6_IJS8_SA_S9_EEENS6_IJNS7_ILi1EEESI_SI_EEESC_SE_Li128ELb1ELb1ELb0ELb0EEENS1_19SingleTileSchedulerILb1ELb0ELb1ELi128EEEEEEEEEvNT_6ParamsE)
        /*023c*/ 	.word	0x00000038


	//----- nvinfo : EIATTR_MIN_STACK_SIZE
	.align		4
.L_106:
        /*0240*/ 	.byte	0x04, 0x12
        /*0242*/ 	.short	(.L_108 - .L_107)
	.align		4
.L_107:
        /*0244*/ 	.word	index@(_ZN7cutlass13device_kernelIN5flash19enable_sm80_to_sm89INS1_16FlashAttnFwdSm80INS1_25CollectiveMainloopFwdSm80ILi4ELi1ELb0EN4cute5tupleIJNS5_1CILi128EEENS7_ILi64EEENS7_ILi96EEEEEELi96ENS_10bfloat16_tEfNS_4arch4Sm80ELb0ELb0ELb1ELb1ELb1ELb1ELb1ELb0EEENS1_21CollectiveEpilogueFwdINS6_IJS8_SA_S9_EEENS6_IJNS7_ILi1EEESI_SI_EEESC_SE_Li128ELb1ELb1ELb0ELb0EEENS1_19SingleTileSchedulerILb1ELb0ELb1ELi128EEEEEEEEEvNT_6ParamsE)
        /*0248*/ 	.word	0x00000030


	//----- nvinfo : EIATTR_MIN_STACK_SIZE
	.align		4
.L_108:
        /*024c*/ 	.byte	0x04, 0x12
        /*024e*/ 	.short	(.L_110 - .L_109)
	.align		4
.L_109:
        /*0250*/ 	.word	index@(_ZN7cutlass13device_kernelIN5flash19enable_sm80_to_sm89INS1_16FlashAttnFwdSm80INS1_25CollectiveMainloopFwdSm80ILi4ELi1ELb0EN4cute5tupleIJNS5_1CILi128EEENS7_ILi48EEENS7_ILi96EEEEEELi96ENS_10bfloat16_tEfNS_4arch4Sm80ELb0ELb1ELb1ELb0ELb1ELb0ELb1ELb0EEENS1_21CollectiveEpilogueFwdINS6_IJS8_SA_S9_EEENS6_IJNS7_ILi1EEESI_SI_EEESC_SE_Li128ELb0ELb1ELb0ELb0EEENS1_19SingleTileSchedulerILb0ELb0ELb1ELi128EEEEEEEEEvNT_6ParamsE)
        /*0254*/ 	.word	0x00000030


	//----- nvinfo : EIATTR_MIN_STACK_SIZE
	.align		4
.L_110:
        /*0258*/ 	.byte	0x04, 0x12
        /*025a*/ 	.short	(.L_112 - .L_111)
	.align		4
.L_111:
        /*025c*/ 	.word	index@(_ZN7cutlass13device_kernelIN5flash19enable_sm80_to_sm89INS1_16FlashAttnFwdSm80INS1_25CollectiveMainloopFwdSm80ILi4ELi1ELb0EN4cute5tupleIJNS5_1CILi128EEENS7_ILi48EEENS7_ILi96EEEEEELi96ENS_10bfloat16_tEfNS_4arch4Sm80ELb0ELb1ELb1ELb1ELb1ELb0ELb1ELb0EEENS1_21CollectiveEpilogueFwdINS6_IJS8_SA_S9_EEENS6_IJNS7_ILi1EEESI_SI_EEESC_SE_Li128ELb1ELb1ELb0ELb0EEENS1_19SingleTileSchedulerILb1ELb0ELb1ELi128EEEEEEEEEvNT_6ParamsE)
        /*0260*/ 	.word	0x00000048


	//----- nvinfo : EIATTR_MIN_STACK_SIZE
	.align		4
.L_112:
        /*0264*/ 	.byte	0x04, 0x12
        /*0266*/ 	.short	(.L_114 - .L_113)
	.align		4
.L_113:
        /*0268*/ 	.word	index@(_ZN7cutlass13device_kernelIN5flash19enable_sm80_to_sm89INS1_16FlashAttnFwdSm80INS1_25CollectiveMainloopFwdSm80ILi4ELi1ELb0EN4cute5tupleIJNS5_1CILi128EEENS7_ILi48EEENS7_ILi96EEEEEELi96ENS_10bfloat16_tEfNS_4arch4Sm80ELb0ELb1ELb1ELb1ELb1ELb1ELb1ELb0EEENS1_21CollectiveEpilogueFwdINS6_IJS8_SA_S9_EEENS6_IJNS7_ILi1EEESI_SI_EEESC_SE_Li128ELb1ELb1ELb0ELb0EEENS1_19SingleTileSchedulerILb1ELb0ELb1ELi128EEEEEEEEEvNT_6ParamsE)
        /*026c*/ 	.word	0x00000050


	//----- nvinfo : EIATTR_MIN_STACK_SIZE
	.align		4
.L_114:
        /*0270*/ 	.byte	0x04, 0x12
        /*0272*/ 	.short	(.L_116 - .L_115)
	.align		4
.L_115:
        /*0274*/ 	.word	index@(_ZN7cutlass13device_kernelIN5flash19enable_sm80_to_sm89INS1_16FlashAttnFwdSm80INS1_25CollectiveMainloopFwdSm80ILi4ELi1ELb0EN4cute5tupleIJNS5_1CILi128EEENS7_ILi64EEENS7_ILi96EEEEEELi96ENS_10bfloat16_tEfNS_4arch4Sm80ELb1ELb0ELb1ELb0ELb1ELb0ELb1ELb0EEENS1_21CollectiveEpilogueFwdINS6_IJS8_SA_S9_EEENS6_IJNS7_ILi1EEESI_SI_EEESC_SE_Li128ELb0ELb1ELb0ELb0EEENS1_30DynamicPersistentTileSchedulerILi128ELi128ELb0ELb1ELb0EEEEEEEEEvNT_6ParamsE)
        /*0278*/ 	.word	0x00000090


	//----- nvinfo : EIATTR_MIN_STACK_SIZE
	.align		4
.L_116:
        /*027c*/ 	.byte	0x04, 0x12
        /*027e*/ 	.short	(.L_118 - .L_117)
	.align		4
.L_117:
        /*0280*/ 	.word	index@(_ZN7cutlass13device_kernelIN5flash19enable_sm80_to_sm89INS1_16FlashAttnFwdSm80INS1_25CollectiveMainloopFwdSm80ILi4ELi1ELb0EN4cute5tupleIJNS5_1CILi128EEENS7_ILi64EEENS7_ILi96EEEEEELi96ENS_10bfloat16_tEfNS_4arch4Sm80ELb1ELb0ELb1ELb1ELb1ELb0ELb1ELb0EEENS1_21CollectiveEpilogueFwdINS6_IJS8_SA_S9_EEENS6_IJNS7_ILi1EEESI_SI_EEESC_SE_Li128ELb1ELb1ELb0ELb0EEENS1_19SingleTileSchedulerILb1ELb0ELb1ELi128EEEEEEEEEvNT_6ParamsE)
        /*0284*/ 	.word	0x00000068


	//----- nvinfo : EIATTR_MIN_STACK_SIZE
	.align		4
.L_118:
        /*0288*/ 	.byte	0x04, 0x12
        /*028a*/ 	.short	(.L_120 - .L_119)
	.align		4
.L_119:
        /*028c*/ 	.word	index@(_ZN7cutlass13device_kernelIN5flash19enable_sm80_to_sm89INS1_16FlashAttnFwdSm80INS1_25CollectiveMainloopFwdSm80ILi4ELi1ELb0EN4cute5tupleIJNS5_1CILi128EEENS7_ILi64EEENS7_ILi96EEEEEELi96ENS_10bfloat16_tEfNS_4arch4Sm80ELb1ELb0ELb1ELb1ELb1ELb1ELb1ELb0EEENS1_21CollectiveEpilogueFwdINS6_IJS8_SA_S9_EEENS6_IJNS7_ILi1EEESI_SI_EEESC_SE_Li128ELb1ELb1ELb0ELb0EEENS1_19SingleTileSchedulerILb1ELb0ELb1ELi128EEEEEEEEEvNT_6ParamsE)
        /*0290*/ 	.word	0x00000070


	//----- nvinfo : EIATTR_MIN_STACK_SIZE
	.align		4
.L_120:
        /*0294*/ 	.byte	0x04, 0x12
        /*0296*/ 	.short	(.L_122 - .L_121)
	.align		4
.L_121:
        /*0298*/ 	.word	index@(_ZN7cutlass13device_kernelIN5flash19enable_sm80_to_sm89INS1_16FlashAttnFwdSm80INS1_25CollectiveMainloopFwdSm80ILi4ELi1ELb0EN4cute5tupleIJNS5_1CILi128EEENS7_ILi64EEENS7_ILi96EEEEEELi96ENS_10bfloat16_tEfNS_4arch4Sm80ELb0ELb0ELb0ELb0ELb1ELb0ELb1ELb0EEENS1_21CollectiveEpilogueFwdINS6_IJS8_SA_S9_EEENS6_IJNS7_ILi1EEESI_SI_EEESC_SE_Li128ELb0ELb1ELb0ELb0EEENS1_19SingleTileSchedulerILb0ELb0ELb1ELi128EEEEEEEEEvNT_6ParamsE)
        /*029c*/ 	.word	0x00000008


	//----- nvinfo : EIATTR_MIN_STACK_SIZE
	.align		4
.L_122:
        /*02a0*/ 	.byte	0x04, 0x12
        /*02a2*/ 	.short	(.L_124 - .L_123)
	.align		4
.L_123:
        /*02a4*/ 	.word	index@(_ZN7cutlass13device_kernelIN5flash19enable_sm80_to_sm89INS1_16FlashAttnFwdSm80INS1_25CollectiveMainloopFwdSm80ILi4ELi1ELb0EN4cute5tupleIJNS5_1CILi128EEENS7_ILi64EEENS7_ILi96EEEEEELi96ENS_10bfloat16_tEfNS_4arch4Sm80ELb0ELb0ELb0ELb1ELb1ELb0ELb1ELb0EEENS1_21CollectiveEpilogueFwdINS6_IJS8_SA_S9_EEENS6_IJNS7_ILi1EEESI_SI_EEESC_SE_Li128ELb1ELb1ELb0ELb0EEENS1_19SingleTileSchedulerILb1ELb0ELb1ELi128EEEEEEEEEvNT_6ParamsE)
        /*02a8*/ 	.word	0x00000018


	//----- nvinfo : EIATTR_MIN_STACK_SIZE
	.align		4
.L_124:
        /*02ac*/ 	.byte	0x04, 0x12
        /*02ae*/ 	.short	(.L_126 - .L_125)
	.align		4
.L_125:
        /*02b0*/ 	.word	index@(_ZN7cutlass13device_kernelIN5flash19enable_sm80_to_sm89INS1_16FlashAttnFwdSm80INS1_25CollectiveMainloopFwdSm80ILi4ELi1ELb0EN4cute5tupleIJNS5_1CILi128EEENS7_ILi64EEENS7_ILi96EEEEEELi96ENS_10bfloat16_tEfNS_4arch4Sm80ELb0ELb0ELb0ELb1ELb1ELb1ELb1ELb0EEENS1_21CollectiveEpilogueFwdINS6_IJS8_SA_S9_EEENS6_IJNS7_ILi1EEESI_SI_EEESC_SE_Li128ELb1ELb1ELb0ELb0EEENS1_19SingleTileSchedulerILb1ELb0ELb1ELi128EEEEEEEEEvNT_6ParamsE)
        /*02b4*/ 	.word	0x00000018


	//----- nvinfo : EIATTR_MIN_STACK_SIZE
	.align		4
.L_126:
        /*02b8*/ 	.byte	0x04, 0x12
        /*02ba*/ 	.short	(.L_128 - .L_127)
	.align		4
.L_127:
        /*02bc*/ 	.word	index@(_ZN7cutlass13device_kernelIN5flash19enable_sm80_to_sm89INS1_16FlashAttnFwdSm80INS1_25CollectiveMainloopFwdSm80ILi4ELi1ELb0EN4cute5tupleIJNS5_1CILi128EEENS7_ILi48EEENS7_ILi96EEEEEELi96ENS_10bfloat16_tEfNS_4arch4Sm80ELb0ELb1ELb0ELb0ELb1ELb0ELb1ELb0EEENS1_21CollectiveEpilogueFwdINS6_IJS8_SA_S9_EEENS6_IJNS7_ILi1EEESI_SI_EEESC_SE_Li128ELb0ELb1ELb0ELb0EEENS1_19SingleTileSchedulerILb0ELb0ELb1ELi128EEEEEEEEEvNT_6ParamsE)
        /*02c0*/ 	.word	0x00000030


	//----- nvinfo : EIATTR_MIN_STACK_SIZE
	.align		4
.L_128:
        /*02c4*/ 	.byte	0x04, 0x12
        /*02c6*/ 	.short	(.L_130 - .L_129)
	.align		4
.L_129:
        /*02c8*/ 	.word	index@(_ZN7cutlass13device_kernelIN5flash19enable_sm80_to_sm89INS1_16FlashAttnFwdSm80INS1_25CollectiveMainloopFwdSm80ILi4ELi1ELb0EN4cute5tupleIJNS5_1CILi128EEENS7_ILi48EEENS7_ILi96EEEEEELi96ENS_10bfloat16_tEfNS_4arch4Sm80ELb0ELb1ELb0ELb1ELb1ELb0ELb1ELb0EEENS1_21CollectiveEpilogueFwdINS6_IJS8_SA_S9_EEENS6_IJNS7_ILi1EEESI_SI_EEESC_SE_Li128ELb1ELb1ELb0ELb0EEENS1_19SingleTileSchedulerILb1ELb0ELb1ELi128EEEEEEEEEvNT_6ParamsE)
        /*02cc*/ 	.word	0x00000040


	//----- nvinfo : EIATTR_MIN_STACK_SIZE
	.align		4
.L_130:
        /*02d0*/ 	.byte	0x04, 0x12
        /*02d2*/ 	.short	(.L_132 - .L_131)
	.align		4
.L_131:
        /*02d4*/ 	.word	index@(_ZN7cutlass13device_kernelIN5flash19enable_sm80_to_sm89INS1_16FlashAttnFwdSm80INS1_25CollectiveMainloopFwdSm80ILi4ELi1ELb0EN4cute5tupleIJNS5_1CILi128EEENS7_ILi48EEENS7_ILi96EEEEEELi96ENS_10bfloat16_tEfNS_4arch4Sm80ELb0ELb1ELb0ELb1ELb1ELb1ELb1ELb0EEENS1_21CollectiveEpilogueFwdINS6_IJS8_SA_S9_EEENS6_IJNS7_ILi1EEESI_SI_EEESC_SE_Li128ELb1ELb1ELb0ELb0EEENS1_19SingleTileSchedulerILb1ELb0ELb1ELi128EEEEEEEEEvNT_6ParamsE)
        /*02d8*/ 	.word	0x00000050


	//----- nvinfo : EIATTR_MIN_STACK_SIZE
	.align		4
.L_132:
        /*02dc*/ 	.byte	0x04, 0x12
        /*02de*/ 	.short	(.L_134 - .L_133)
	.align		4
.L_133:
        /*02e0*/ 	.word	index@(_ZN7cutlass13device_kernelIN5flash19enable_sm80_to_sm89INS1_16FlashAttnFwdSm80INS1_25CollectiveMainloopFwdSm80ILi4ELi1ELb0EN4cute5tupleIJNS5_1CILi128EEENS7_ILi64EEENS7_ILi96EEEEEELi96ENS_10bfloat16_tEfNS_4arch4Sm80ELb1ELb0ELb0ELb0ELb1ELb0ELb1ELb0EEENS1_21CollectiveEpilogueFwdINS6_IJS8_SA_S9_EEENS6_IJNS7_ILi1EEESI_SI_EEESC_SE_Li128ELb0ELb1ELb0ELb0EEENS1_30DynamicPersistentTileSchedulerILi128ELi128ELb0ELb1ELb0EEEEEEEEEvNT_6ParamsE)
        /*02e4*/ 	.word	0x00000078


	//----- nvinfo : EIATTR_MIN_STACK_SIZE
	.align		4
.L_134:
        /*02e8*/ 	.byte	0x04, 0x12
        /*02ea*/ 	.short	(.L_136 - .L_135)
	.align		4
.L_135:
        /*02ec*/ 	.word	index@(_ZN7cutlass13device_kernelIN5flash19enable_sm80_to_sm89INS1_16FlashAttnFwdSm80INS1_25CollectiveMainloopFwdSm80ILi4ELi1ELb0EN4cute5tupleIJNS5_1CILi128EEENS7_ILi64EEENS7_ILi96EEEEEELi96ENS_10bfloat16_tEfNS_4arch4Sm80ELb1ELb0ELb0ELb1ELb1ELb0ELb1ELb0EEENS1_21CollectiveEpilogueFwdINS6_IJS8_SA_S9_EEENS6_IJNS7_ILi1EEESI_SI_EEESC_SE_Li128ELb1ELb1ELb0ELb0EEENS1_19SingleTileSchedulerILb1ELb0ELb1ELi128EEEEEEEEEvNT_6ParamsE)
        /*02f0*/ 	.word	0x00000050


	//----- nvinfo : EIATTR_MIN_STACK_SIZE
	.align		4
.L_136:
        /*02f4*/ 	.byte	0x04, 0x12
        /*02f6*/ 	.short	(.L_138 - .L_137)
	.align		4
.L_137:
        /*02f8*/ 	.word	index@(_ZN7cutlass13device_kernelIN5flash19enable_sm80_to_sm89INS1_16FlashAttnFwdSm80INS1_25CollectiveMainloopFwdSm80ILi4ELi1ELb0EN4cute5tupleIJNS5_1CILi128EEENS7_ILi64EEENS7_ILi96EEEEEELi96ENS_10bfloat16_tEfNS_4arch4Sm80ELb1ELb0ELb0ELb1ELb1ELb1ELb1ELb0EEENS1_21CollectiveEpilogueFwdINS6_IJS8_SA_S9_EEENS6_IJNS7_ILi1EEESI_SI_EEESC_SE_Li128ELb1ELb1ELb0ELb0EEENS1_19SingleTileSchedulerILb1ELb0ELb1ELi128EEEEEEEEEvNT_6ParamsE)
        /*02fc*/ 	.word	0x00000050
.L_138:


//--------------------- .nv.info._ZN7cutlass13device_kernelIN5flash19enable_sm80_to_sm89INS1_16FlashAttnFwdSm80INS1_25CollectiveMainloopFwdSm80ILi4ELi1ELb0EN4cute5tupleIJNS5_1CILi128EEENS7_ILi64EEENS7_ILi96EEEEEELi96ENS_10bfloat16_tEfNS_4arch4Sm80ELb0ELb0ELb1ELb0ELb1ELb0ELb1ELb0EEENS1_21CollectiveEpilogueFwdINS6_IJS8_SA_S9_EEENS6_IJNS7_ILi1EEESI_SI_EEESC_SE_Li128ELb0ELb1ELb0ELb0EEENS1_19SingleTileSchedulerILb0ELb0ELb1ELi128EEEEEEEEEvNT_6ParamsE --------------------------
	.section	.nv.info._ZN7cutlass13device_kernelIN5flash19enable_sm80_to_sm89INS1_16FlashAttnFwdSm80INS1_25CollectiveMainloopFwdSm80ILi4ELi1ELb0EN4cute5tupleIJNS5_1CILi128EEENS7_ILi64EEENS7_ILi96EEEEEELi96ENS_10bfloat16_tEfNS_4arch4Sm80ELb0ELb0ELb1ELb0ELb1ELb0ELb1ELb0EEENS1_21CollectiveEpilogueFwdINS6_IJS8_SA_S9_EEENS6_IJNS7_ILi1EEESI_SI_EEESC_SE_Li128ELb0ELb1ELb0ELb0EEENS1_19SingleTileSchedulerILb0ELb0ELb1ELi128EEEEEEEEEvNT_6ParamsE,"",@"SHT_CUDA_INFO"
	.sectionflags	@""
	.align	4


	//----- nvinfo : EIATTR_CUDA_API_VERSION
	.align		4
        /*0000*/ 	.byte	0x04, 0x37
        /*0002*/ 	.short	(.L_140 - .L_139)
.L_139:
        /*0004*/ 	.word	0x00000082


	//----- nvinfo : EIATTR_SW2861232_WAR
	.align		4
.L_140:
        /*0008*/ 	.byte	0x01, 0x35
	.zero		2


	//----- nvinfo : EIATTR_PARAM_CBANK
	.align		4
        /*000c*/ 	.byte	0x04, 0x0a
        /*000e*/ 	.short	(.L_142 - .L_141)
	.align		4
.L_141:
        /*0010*/ 	.word	index@(.nv.constant0._ZN7cutlass13device_kernelIN5flash19enable_sm80_to_sm89INS1_16FlashAttnFwdSm80INS1_25CollectiveMainloopFwdSm80ILi4ELi1ELb0EN4cute5tupleIJNS5_1CILi128EEENS7_ILi64EEENS7_ILi96EEEEEELi96ENS_10bfloat16_tEfNS_4arch4Sm80ELb0ELb0ELb1ELb0ELb1ELb0ELb1ELb0EEENS1_21CollectiveEpilogueFwdINS6_IJS8_SA_S9_EEENS6_IJNS7_ILi1EEESI_SI_EEESC_SE_Li128ELb0ELb1ELb0ELb0EEENS1_19SingleTileSchedulerILb0ELb0ELb1ELi128EEEEEEEEEvNT_6ParamsE)
        /*0014*/ 	.short	0x0160
        /*0016*/ 	.short	0x0418


	//----- nvinfo : EIATTR_CBANK_PARAM_SIZE
	.align		4
.L_142:
        /*0018*/ 	.byte	0x03, 0x19
        /*001a*/ 	.short	0x0418


	//----- nvinfo : EIATTR_KPARAM_INFO
	.align		4
        /*001c*/ 	.byte	0x04, 0x17
        /*001e*/ 	.short	(.L_144 - .L_143)
.L_143:
        /*0020*/ 	.word	0x00000000
        /*0024*/ 	.short	0x0000
        /*0026*/ 	.short	0x0000
        /*0028*/ 	.byte	0x00, 0xf0, 0x61, 0x10


	//----- nvinfo : EIATTR_MAXREG_COUNT
	.align		4
.L_144:
        /*002c*/ 	.byte	0x03, 0x1b
        /*002e*/ 	.short	0x00ff


	//----- nvinfo : EIATTR_NUM_BARRIERS
	.align		4
        /*0030*/ 	.byte	0x02, 0x4c
        /*0032*/ 	.byte	0x02
	.zero		1


	//----- nvinfo : EIATTR_ANNOTATIONS
	.align		4
        /*0034*/ 	.byte	0x04, 0x55
        /*0036*/ 	.short	(.L_146 - .L_145)


	//   ....[0]....
.L_145:
        /*0038*/ 	.word	0x00000001
        /*003c*/ 	.byte	0xd0, 0x03, 0x00, 0x00, 0x01, 0x00, 0x00, 0x00, 0x10, 0x04, 0x00, 0x00, 0x01, 0x00, 0x00, 0x00
        /* <DEDUP_REMOVED lines=26> */
        /*01ec*/ 	.byte	0x10, 0xab, 0x00, 0x00, 0x01, 0x00, 0x00, 0x00, 0x20, 0xab, 0x00, 0x00


	//----- nvinfo : EIATTR_MERCURY_ISA_VERSION
	.align		4
.L_146:
        /*01f8*/ 	.byte	0x03, 0x5f
        /*01fa*/ 	.short	0x0000


	//----- nvinfo : EIATTR_COOP_GROUP_MASK_REGIDS
	.align		4
        /*01fc*/ 	.byte	0x04, 0x29
        /*01fe*/ 	.short	(.L_148 - .L_147)


	//   ....[0]....
.L_147:
        /*0200*/ 	.word	0xffffffff


	//   ....[1]....
        /*0204*/ 	.word	0xffffffff


	//   ....[2]....
        /*0208*/ 	.word	0xffffffff


	//   ....[3]....
        /*020c*/ 	.word	0xffffffff


	//   ....[4]....
        /*0210*/ 	.word	0xffffffff


	//   ....[5]....
        /*0214*/ 	.word	0xffffffff


	//   ....[6]....
        /*0218*/ 	.word	0xffffffff


	//   ....[7]....
        /*021c*/ 	.word	0xffffffff


	//   ....[8]....
        /*0220*/ 	.word	0xffffffff


	//   ....[9]....
        /*0224*/ 	.word	0xffffffff


	//   ....[10]....
        /*0228*/ 	.word	0xffffffff


	//   ....[11]....
        /*022c*/ 	.word	0xffffffff


	//   ....[12]....
        /*0230*/ 	.word	0xffffffff


	//   ....[13]....
        /*0234*/ 	.word	0xffffffff


	//   ....[14]....
        /*0238*/ 	.word	0xffffffff


	//   ....[15]....
        /*023c*/ 	.word	0xffffffff


	//   ....[16]....
        /*0240*/ 	.word	0xffffffff


	//   ....[17]....
        /*0244*/ 	.word	0xffffffff


	//   ....[18]....
        /*0248*/ 	.word	0xffffffff


	//   ....[19]....
        /*024c*/ 	.word	0xffffffff


	//   ....[20]....
        /*0250*/ 	.word	0xffffffff


	//   ....[21]....
        /*0254*/ 	.word	0xffffffff


	//   ....[22]....
        /*0258*/ 	.word	0xffffffff


	//   ....[23]....
        /*025c*/ 	.word	0xffffffff


	//   ....[24]....
        /*0260*/ 	.word	0xffffffff


	//   ....[25]....
        /*0264*/ 	.word	0xffffffff


	//   ....[26]....
        /*0268*/ 	.word	0xffffffff


	//   ....[27]....
        /*026c*/ 	.word	0xffffffff


	//   ....[28]....
        /*0270*/ 	.word	0xffffffff


	//   ....[29]....
        /*0274*/ 	.word	0xffffffff


	//   ....[30]....
        /*0278*/ 	.word	0xffffffff


	//   ....[31]....
        /*027c*/ 	.word	0xffffffff


	//   ....[32]....
        /*0280*/ 	.word	0xffffffff


	//   ....[33]....
        /*0284*/ 	.word	0xffffffff


	//   ....[34]....
        /*0288*/ 	.word	0xffffffff


	//   ....[35]....
        /*028c*/ 	.word	0xffffffff


	//   ....[36]....
        /*0290*/ 	.word	0xffffffff


	//   ....[37]....
        /*0294*/ 	.word	0xffffffff


	//   ....[38]....
        /*0298*/ 	.word	0xffffffff


	//   ....[39]....
        /*029c*/ 	.word	0xffffffff


	//   ....[40]....
        /*02a0*/ 	.word	0xffffffff


	//   ....[41]....
        /*02a4*/ 	.word	0xffffffff


	//   ....[42]....
        /*02a8*/ 	.word	0xffffffff


	//   ....[43]....
        /*02ac*/ 	.word	0xffffffff


	//   ....[44]....
        /*02b0*/ 	.word	0xffffffff


	//   ....[45]....
        /*02b4*/ 	.word	0xffffffff


	//   ....[46]....
        /*02b8*/ 	.word	0xffffffff


	//   ....[47]....
        /*02bc*/ 	.word	0xffffffff


	//   ....[48]....
        /*02c0*/ 	.word	0xffffffff


	//   ....[49]....
        /*02c4*/ 	.word	0xffffffff


	//   ....[50]....
        /*02c8*/ 	.word	0xffffffff


	//   ....[51]....
        /*02cc*/ 	.word	0xffffffff


	//   ....[52]....
        /*02d0*/ 	.word	0xffffffff


	//   ....[53]....
        /*02d4*/ 	.word	0xffffffff


	//   ....[54]....
        /*02d8*/ 	.word	0xffffffff


	//   ....[55]....
        /*02dc*/ 	.word	0xffffffff


	//   ....[56]....
        /*02e0*/ 	.word	0xffffffff


	//   ....[57]....
        /*02e4*/ 	.word	0xffffffff


	//   ....[58]....
        /*02e8*/ 	.word	0xffffffff


	//   ....[59]....
        /*02ec*/ 	.word	0xffffffff


	//   ....[60]....
        /*02f0*/ 	.word	0xffffffff


	//   ....[61]....
        /*02f4*/ 	.word	0xffffffff


	//   ....[62]....
        /*02f8*/ 	.word	0xffffffff


	//   ....[63]....
        /*02fc*/ 	.word	0xffffffff


	//   ....[64]....
        /*0300*/ 	.word	0xffffffff


	//   ....[65]....
        /*0304*/ 	.word	0xffffffff


	//   ....[66]....
        /*0308*/ 	.word	0xffffffff


	//   ....[67]....
        /*030c*/ 	.word	0xffffffff


	//----- nvinfo : EIATTR_COOP_GROUP_INSTR_OFFSETS
	.align		4
.L_148:
        /*0310*/ 	.byte	0x04, 0x28
        /*0312*/ 	.short	(.L_150 - .L_149)


	//   ....[0]....
.L_149:
        /*0314*/ 	.word	0x00000660


	//   ....[1]....
        /*0318*/ 	.word	0x000006b0


	//   ....[2]....
        /*031c*/ 	.word	0x00000790


	//   ....[3]....
        /*0320*/ 	.word	0x000007c0


	//   ....[4]....
        /*0324*/ 	.word	0x00000a50


	//   ....[5]....
        /*0328*/ 	.word	0x00000a80


	//   ....[6]....
        /*032c*/ 	.word	0x00000ab0


	//   ....[7]....
        /*0330*/ 	.word	0x00000af0


	//   ....[8]....
        /*0334*/ 	.word	0x00001040


	//   ....[9]....
        /*0338*/ 	.word	0x00001070


	//   ....[10]....
        /*033c*/ 	.word	0x00001080


	//   ....[11]....
        /*0340*/ 	.word	0x000010b0


	//   ....[12]....
        /*0344*/ 	.word	0x00001730


	//   ....[13]....
        /*0348*/ 	.word	0x00001750


	//   ....[14]....
        /*034c*/ 	.word	0x00001770


	//   ....[15]....
        /*0350*/ 	.word	0x000017a0


	//   ....[16]....
        /*0354*/ 	.word	0x00002ca0


	//   ....[17]....
        /*0358*/ 	.word	0x00002cd0


	//   ....[18]....
        /*035c*/ 	.word	0x00002cf0


	//   ....[19]....
        /*0360*/ 	.word	0x00002d10


	//   ....[20]....
        /*0364*/ 	.word	0x00003580


	//   ....[21]....
        /*0368*/ 	.word	0x000036d0


	//   ....[22]....
        /*036c*/ 	.word	0x00003700


	//   ....[23]....
        /*0370*/ 	.word	0x00003800


	//   ....[24]....
        /*0374*/ 	.word	0x00003840


	//   ....[25]....
        /*0378*/ 	.word	0x00003980


	//   ....[26]....
        /*037c*/ 	.word	0x000039b0


	//   ....[27]....
        /*0380*/ 	.word	0x00003b50


	//   ....[28]....
        /*0384*/ 	.word	0x000056b0


	//   ....[29]....
        /*0388*/ 	.word	0x000056c0


	//   ....[30]....
        /*038c*/ 	.word	0x00005740


	//   ....[31]....
        /*0390*/ 	.word	0x00005770


	//   ....[32]....
        /*0394*/ 	.word	0x000059d0


	//   ....[33]....
        /*0398*/ 	.word	0x000059e0


	//   ....[34]....
        /*039c*/ 	.word	0x00005ad0


	//   ....[35]....
        /*03a0*/ 	.word	0x00005af0


	//   ....[36]....
        /*03a4*/ 	.word	0x00006ed0


	//   ....[37]....
        /*03a8*/ 	.word	0x00006f40


	//   ....[38]....
        /*03ac*/ 	.word	0x00006fe0


	//   ....[39]....
        /*03b0*/ 	.word	0x00007040


	//   ....[40]....
        /*03b4*/ 	.word	0x00007070


	//   ....[41]....
        /*03b8*/ 	.word	0x000070a0


	//   ....[42]....
        /*03bc*/ 	.word	0x000071d0


	//   ....[43]....
        /*03c0*/ 	.word	0x000076a0


	//   ....[44]....
        /*03c4*/ 	.word	0x00009690


	//   ....[45]....
        /*03c8*/ 	.word	0x000096a0


	//   ....[46]....
        /*03cc*/ 	.word	0x000096b0


	//   ....[47]....
        /*03d0*/ 	.word	0x000096c0


	//   ....[48]....
        /*03d4*/ 	.word	0x000096f0


	//   ....[49]....
        /*03d8*/ 	.word	0x00009730


	//   ....[50]....
        /*03dc*/ 	.word	0x00009740


	//   ....[51]....
        /*03e0*/ 	.word	0x00009750


	//   ....[52]....
        /*03e4*/ 	.word	0x0000ac90


	//   ....[53]....
        /*03e8*/ 	.word	0x0000aca0


	//   ....[54]....
        /*03ec*/ 	.word	0x0000acc0


	//   ....[55]....
        /*03f0*/ 	.word	0x0000acd0


	//   ....[56]....
        /*03f4*/ 	.word	0x0000ace0


	//   ....[57]....
        /*03f8*/ 	.word	0x0000acf0


	//   ....[58]....
        /*03fc*/ 	.word	0x0000ad00


	//   ....[59]....
        /*0400*/ 	.word	0x0000ad10


	//   ....[60]....
        /*0404*/ 	.word	0x0000ae80


	//   ....[61]....
        /*0408*/ 	.word	0x0000aeb0


	//   ....[62]....
        /*040c*/ 	.word	0x0000b020


	//   ....[63]....
        /*0410*/ 	.word	0x0000b050


	//   ....[64]....
        /*0414*/ 	.word	0x0000b180


	//   ....[65]....
        /*0418*/ 	.word	0x0000b1b0


	//   ....[66]....
        /*041c*/ 	.word	0x0000b2e0


	//   ....[67]....
        /*0420*/ 	.word	0x0000b300


	//----- nvinfo : EIATTR_EXIT_INSTR_OFFSETS
	.align		4
.L_150:
        /*0424*/ 	.byte	0x04, 0x1c
        /*0426*/ 	.short	(.L_152 - .L_151)


	//   ....[0]....
.L_151:
        /*0428*/ 	.word	0x00000040


	//   ....[1]....
        /*042c*/ 	.word	0x0000b310


	//   ....[2]....
        /*0430*/ 	.word	0x0000b3c0


	//   ....[3]....
        /*0434*/ 	.word	0x0000b420


	//----- nvinfo : EIATTR_CTAIDZ_USED
	.align		4
.L_152:
        /*0438*/ 	.byte	0x01, 0x04
	.zero		2


	//----- nvinfo : EIATTR_MAX_THREADS
	.align		4
        /*043c*/ 	.byte	0x04, 0x05
        /*043e*/ 	.short	(.L_154 - .L_153)
.L_153:
        /*0440*/ 	.word	0x00000080
        /*0444*/ 	.word	0x00000001
        /*0448*/ 	.word	0x00000001


	//----- nvinfo : EIATTR_CRS_STACK_SIZE
	.align		4
.L_154:
        /*044c*/ 	.byte	0x04, 0x1e
        /*044e*/ 	.short	(.L_156 - .L_155)
.L_155:
        /*0450*/ 	.word	0x00000000
.L_156:


//--------------------- .nv.info._ZN7cutlass13device_kernelIN5flash19enable_sm80_to_sm89INS1_16FlashAttnFwdSm80INS1_25CollectiveMainloopFwdSm80ILi4ELi1ELb0EN4cute5tupleIJNS5_1CILi128EEENS7_ILi64EEENS7_ILi96EEEEEELi96ENS_10bfloat16_tEfNS_4arch4Sm80ELb0ELb0ELb1ELb1ELb1ELb0ELb1ELb0EEENS1_21CollectiveEpilogueFwdINS6_IJS8_SA_S9_EEENS6_IJNS7_ILi1EEESI_SI_EEESC_SE_Li128ELb1ELb1ELb0ELb0EEENS1_19SingleTileSchedulerILb1ELb0ELb1ELi128EEEEEEEEEvNT_6ParamsE --------------------------
	.section	.nv.info._ZN7cutlass13device_kernelIN5flash19enable_sm80_to_sm89INS1_16FlashAttnFwdSm80INS1_25CollectiveMainloopFwdSm80ILi4ELi1ELb0EN4cute5tupleIJNS5_1CILi128EEENS7_ILi64EEENS7_ILi96EEEEEELi96ENS_10bfloat16_tEfNS_4arch4Sm80ELb0ELb0ELb1ELb1ELb1ELb0ELb1ELb0EEENS1_21CollectiveEpilogueFwdINS6_IJS8_SA_S9_EEENS6_IJNS7_ILi1EEESI_SI_EEESC_SE_Li128ELb1ELb1ELb0ELb0EEENS1_19SingleTileSchedulerILb1ELb0ELb1ELi128EEEEEEEEEvNT_6ParamsE,"",@"SHT_CUDA_INFO"
	.sectionflags	@""
	.align	4


	//----- nvinfo : EIATTR_CUDA_API_VERSION
	.align		4
        /*0000*/ 	.byte	0x04, 0x37
        /*0002*/ 	.short	(.L_158 - .L_157)
.L_157:
        /*0004*/ 	.word	0x00000082


	//----- nvinfo : EIATTR_SW2861232_WAR
	.align		4
.L_158:
        /*0008*/ 	.byte	0x01, 0x35
	.zero		2


	//----- nvinfo : EIATTR_PARAM_CBANK
	.align		4
        /*000c*/ 	.byte	0x04, 0x0a
        /*000e*/ 	.short	(.L_160 - .L_159)
	.align		4
.L_159:
        /*0010*/ 	.word	index@(.nv.constant0._ZN7cutlass13device_kernelIN5flash19enable_sm80_to_sm89INS1_16FlashAttnFwdSm80INS1_25CollectiveMainloopFwdSm80ILi4ELi1ELb0EN4cute5tupleIJNS5_1CILi128EEENS7_ILi64EEENS7_ILi96EEEEEELi96ENS_10bfloat16_tEfNS_4arch4Sm80ELb0ELb0ELb1ELb1ELb1ELb0ELb1ELb0EEENS1_21CollectiveEpilogueFwdINS6_IJS8_SA_S9_EEENS6_IJNS7_ILi1EEESI_SI_EEESC_SE_Li128ELb1ELb1ELb0ELb0EEENS1_19SingleTileSchedulerILb1ELb0ELb1ELi128EEEEEEEEEvNT_6ParamsE)
        /*0014*/ 	.short	0x0160
        /*0016*/ 	.short	0x0418


	//----- nvinfo : EIATTR_CBANK_PARAM_SIZE
	.align		4
.L_160:
        /*0018*/ 	.byte	0x03, 0x19
        /*001a*/ 	.short	0x0418


	//----- nvinfo : EIATTR_KPARAM_INFO
	.align		4
        /*001c*/ 	.byte	0x04, 0x17
        /*001e*/ 	.short	(.L_162 - .L_161)
.L_161:
        /*0020*/ 	.word	0x00000000
        /*0024*/ 	.short	0x0000
        /*0026*/ 	.short	0x0000
        /*0028*/ 	.byte	0x00, 0xf0, 0x61, 0x10


	//----- nvinfo : EIATTR_MAXREG_COUNT
	.align		4
.L_162:
        /*002c*/ 	.byte	0x03, 0x1b
        /*002e*/ 	.short	0x00ff


	//----- nvinfo : EIATTR_NUM_BARRIERS
	.align		4
        /*0030*/ 	.byte	0x02, 0x4c
        /*0032*/ 	.byte	0x02
	.zero		1


	//----- nvinfo : EIATTR_ANNOTATIONS
	.align		4
        /*0034*/ 	.byte	0x04, 0x55
        /*0036*/ 	.short	(.L_164 - .L_163)


	//   ....[0]....
.L_163:
        /* <DEDUP_REMOVED lines=17> */
        /*013c*/ 	.byte	0xb0, 0xb6, 0x00, 0x00


	//----- nvinfo : EIATTR_MERCURY_ISA_VERSION
	.align		4
.L_164:
        /*0140*/ 	.byte	0x03, 0x5f
        /*0142*/ 	.short	0x0000


	//----- nvinfo : EIATTR_COOP_GROUP_MASK_REGIDS
	.align		4
        /*0144*/ 	.byte	0x04, 0x29
        /*0146*/ 	.short	(.L_166 - .L_165)


	//   ....[0]....
.L_165:
        /*0148*/ 	.word	0xffffffff


	//   ....[1]....
        /*014c*/ 	.word	0xffffffff


	//   ....[2]....
        /*0150*/ 	.word	0xffffffff


	//   ....[3]....
        /*0154*/ 	.word	0xffffffff


	//   ....[4]....
        /*0158*/ 	.word	0xffffffff


	//   ....[5]....
        /*015c*/ 	.word	0xffffffff


	//   ....[6]....
        /*0160*/ 	.word	0xffffffff


	//   ....[7]....
        /*0164*/ 	.word	0xffffffff


	//   ....[8]....
        /*0168*/ 	.word	0xffffffff


	//   ....[9]....
        /*016c*/ 	.word	0xffffffff


	//   ....[10]....
        /*0170*/ 	.word	0xffffffff


	//   ....[11]....
        /*0174*/ 	.word	0xffffffff


	//   ....[12]....
        /*0178*/ 	.word	0xffffffff


	//   ....[13]....
        /*017c*/ 	.word	0xffffffff


	//   ....[14]....
        /*0180*/ 	.word	0xffffffff


	//   ....[15]....
        /*0184*/ 	.word	0xffffffff


	//   ....[16]....
        /*0188*/ 	.word	0xffffffff


	//   ....[17]....
        /*018c*/ 	.word	0xffffffff


	//   ....[18]....
        /*0190*/ 	.word	0xffffffff


	//   ....[19]....
        /*0194*/ 	.word	0xffffffff


	//   ....[20]....
        /*0198*/ 	.word	0xffffffff


	//   ....[21]....
        /*019c*/ 	.word	0xffffffff


	//   ....[22]....
        /*01a0*/ 	.word	0xffffffff


	//   ....[23]....
        /*01a4*/ 	.word	0xffffffff


	//   ....[24]....
        /*01a8*/ 	.word	0xffffffff


	//   ....[25]....
        /*01ac*/ 	.word	0xffffffff


	//   ....[26]....
        /*01b0*/ 	.word	0xffffffff


	//   ....[27]....
        /*01b4*/ 	.word	0xffffffff


	//   ....[28]....
        /*01b8*/ 	.word	0xffffffff


	//   ....[29]....
        /*01bc*/ 	.word	0xffffffff


	//   ....[30]....
        /*01c0*/ 	.word	0xffffffff


	//   ....[31]....
        /*01c4*/ 	.word	0xffffffff


	//   ....[32]....
        /*01c8*/ 	.word	0xffffffff


	//   ....[33]....
        /*01cc*/ 	.word	0xffffffff


	//   ....[34]....
        /*01d0*/ 	.word	0xffffffff


	//   ....[35]....
        /*01d4*/ 	.word	0xffffffff


	//   ....[36]....
        /*01d8*/ 	.word	0xffffffff


	//   ....[37]....
        /*01dc*/ 	.word	0xffffffff


	//   ....[38]....
        /*01e0*/ 	.word	0xffffffff


	//   ....[39]....
        /*01e4*/ 	.word	0xffffffff


	//   ....[40]....
        /*01e8*/ 	.word	0xffffffff


	//   ....[41]....
        /*01ec*/ 	.word	0xffffffff


	//   ....[42]....
        /*01f0*/ 	.word	0xffffffff


	//   ....[43]....
        /*01f4*/ 	.word	0xffffffff


	//   ....[44]....
        /*01f8*/ 	.word	0xffffffff


	//   ....[45]....
        /*01fc*/ 	.word	0xffffffff


	//   ....[46]....
        /*0200*/ 	.word	0xffffffff


	//   ....[47]....
        /*0204*/ 	.word	0xffffffff


	//   ....[48]....
        /*0208*/ 	.word	0xffffffff


	//   ....[49]....
        /*020c*/ 	.word	0xffffffff


	//   ....[50]....
        /*0210*/ 	.word	0xffffffff


	//   ....[51]....
        /*0214*/ 	.word	0xffffffff


	//   ....[52]....
        /*0218*/ 	.word	0xffffffff


	//   ....[53]....
        /*021c*/ 	.word	0xffffffff


	//   ....[54]....
        /*0220*/ 	.word	0xffffffff


	//   ....[55]....
        /*0224*/ 	.word	0xffffffff


	//   ....[56]....
        /*0228*/ 	.word	0xffffffff


	//   ....[57]....
        /*022c*/ 	.word	0xffffffff


	//   ....[58]....
        /*0230*/ 	.word	0xffffffff


	//   ....[59]....
        /*0234*/ 	.word	0xffffffff


	//   ....[60]....
        /*0238*/ 	.word	0xffffffff


	//   ....[61]....
        /*023c*/ 	.word	0xffffffff


	//   ....[62]....
        /*0240*/ 	.word	0xffffffff


	//   ....[63]....
        /*0244*/ 	.word	0xffffffff


	//   ....[64]....
        /*0248*/ 	.word	0xffffffff


	//   ....[65]....
        /*024c*/ 	.word	0xffffffff


	//   ....[66]....
        /*0250*/ 	.word	0xffffffff


	//   ....[67]....
        /*0254*/ 	.word	0xffffffff


	//   ....[68]....
        /*0258*/ 	.word	0xffffffff


	//   ....[69]....
        /*025c*/ 	.word	0xffffffff


	//   ....[70]....
        /*0260*/ 	.word	0xffffffff


	//   ....[71]....
        /*0264*/ 	.word	0xffffffff


	//   ....[72]....
        /*0268*/ 	.word	0xffffffff


	//   ....[73]....
        /*026c*/ 	.word	0xffffffff


	//   ....[74]....
        /*0270*/ 	.word	0xffffffff


	//   ....[75]....
        /*0274*/ 	.word	0xffffffff


	//   ....[76]....
        /*0278*/ 	.word	0xffffffff


	//----- nvinfo : EIATTR_COOP_GROUP_INSTR_OFFSETS
	.align		4
.L_166:
        /*027c*/ 	.byte	0x04, 0x28
        /*027e*/ 	.short	(.L_168 - .L_167)


	//   ....[0]....
.L_167:
        /*0280*/ 	.word	0x00000090


	//   ....[1]....
        /*0284*/ 	.word	0x00000f60


	//   ....[2]....
        /*0288*/ 	.word	0x00000f90


	//   ....[3]....
        /*028c*/ 	.word	0x00001130


	//   ....[4]....
        /*0290*/ 	.word	0x00001160


	//   ....[5]....
        /*0294*/ 	.word	0x00001280


	//   ....[6]....
        /*0298*/ 	.word	0x000012b0


	//   ....[7]....
        /*029c*/ 	.word	0x000013d0


	//   ....[8]....
        /*02a0*/ 	.word	0x00001410


	//   ....[9]....
        /*02a4*/ 	.word	0x000018f0


	//   ....[10]....
        /*02a8*/ 	.word	0x00001920


	//   ....[11]....
        /*02ac*/ 	.word	0x00001a30


	//   ....[12]....
        /*02b0*/ 	.word	0x00001ad0


	//   ....[13]....
        /*02b4*/ 	.word	0x00001ae0


	//   ....[14]....
        /*02b8*/ 	.word	0x00001b00


	//   ....[15]....
        /*02bc*/ 	.word	0x00001b30


	//   ....[16]....
        /*02c0*/ 	.word	0x00001b60


	//   ....[17]....
        /*02c4*/ 	.word	0x00003310


	//   ....[18]....
        /*02c8*/ 	.word	0x00003320


	//   ....[19]....
        /*02cc*/ 	.word	0x00003390


	//   ....[20]....
        /*02d0*/ 	.word	0x000033b0


	//   ....[21]....
        /*02d4*/ 	.word	0x00003c00


	//   ....[22]....
        /*02d8*/ 	.word	0x00003ce0


	//   ....[23]....
        /*02dc*/ 	.word	0x00003d40


	//   ....[24]....
        /*02e0*/ 	.word	0x00003e10


	//   ....[25]....
        /*02e4*/ 	.word	0x00003e40


	//   ....[26]....
        /*02e8*/ 	.word	0x00003f70


	//   ....[27]....
        /*02ec*/ 	.word	0x00003f90


	//   ....[28]....
        /*02f0*/ 	.word	0x000040c0


	//   ....[29]....
        /*02f4*/ 	.word	0x000059f0


	//   ....[30]....
        /*02f8*/ 	.word	0x00005a00


	//   ....[31]....
        /*02fc*/ 	.word	0x00005a10


	//   ....[32]....
        /*0300*/ 	.word	0x00005a20


	//   ....[33]....
        /*0304*/ 	.word	0x00005e30


	//   ....[34]....
        /*0308*/ 	.word	0x00005e50


	//   ....[35]....
        /*030c*/ 	.word	0x00005e70


	//   ....[36]....
        /*0310*/ 	.word	0x00005ef0


	//   ....[37]....
        /*0314*/ 	.word	0x00007140


	//   ....[38]....
        /*0318*/ 	.word	0x000071d0


	//   ....[39]....
        /*031c*/ 	.word	0x000072d0


	//   ....[40]....
        /*0320*/ 	.word	0x00007320


	//   ....[41]....
        /*0324*/ 	.word	0x00007360


	//   ....[42]....
        /*0328*/ 	.word	0x00007450


	//   ....[43]....
        /*032c*/ 	.word	0x00007460


	//   ....[44]....
        /*0330*/ 	.word	0x000079a0


	//   ....[45]....
        /*0334*/ 	.word	0x00009640


	//   ....[46]....
        /*0338*/ 	.word	0x00009650


	//   ....[47]....
        /*033c*/ 	.word	0x00009660


	//   ....[48]....
        /*0340*/ 	.word	0x00009670


	//   ....[49]....
        /*0344*/ 	.word	0x000096a0


	//   ....[50]....
        /*0348*/ 	.word	0x000096c0


	//   ....[51]....
        /*034c*/ 	.word	0x000096e0


	//   ....[52]....
        /*0350*/ 	.word	0x000096f0


	//   ....[53]....
        /*0354*/ 	.word	0x0000add0


	//   ....[54]....
        /*0358*/ 	.word	0x0000ae00


	//   ....[55]....
        /*035c*/ 	.word	0x0000ae30


	//   ....[56]....
        /*0360*/ 	.word	0x0000ae50


	//   ....[57]....
        /*0364*/ 	.word	0x0000ae60


	//   ....[58]....
        /*0368*/ 	.word	0x0000ae70


	//   ....[59]....
        /*036c*/ 	.word	0x0000ae80


	//   ....[60]....
        /*0370*/ 	.word	0x0000ae90


	//   ....[61]....
        /*0374*/ 	.word	0x0000b0b0


	//   ....[62]....
        /*0378*/ 	.word	0x0000b0c0


	//   ....[63]....
        /*037c*/ 	.word	0x0000b240


	//   ....[64]....
        /*0380*/ 	.word	0x0000b270


	//   ....[65]....
        /*0384*/ 	.word	0x0000b3c0


	//   ....[66]....
        /*0388*/ 	.word	0x0000b3f0


	//   ....[67]....
        /*038c*/ 	.word	0x0000b540


	//   ....[68]....
        /*0390*/ 	.word	0x0000b560


	//   ....[69]....
        /*0394*/ 	.word	0x0000bd50


	//   ....[70]....
        /*0398*/ 	.word	0x0000bd70


	//   ....[71]....
        /*039c*/ 	.word	0x0000bec0


	//   ....[72]....
        /*03a0*/ 	.word	0x0000bef0


	//   ....[73]....
        /*03a4*/ 	.word	0x0000c020


	//   ....[74]....
        /*03a8*/ 	.word	0x0000c050


	//   ....[75]....
        /*03ac*/ 	.word	0x0000c180


	//   ....[76]....
        /*03b0*/ 	.word	0x0000c1a0


	//----- nvinfo : EIATTR_EXIT_INSTR_OFFSETS
	.align		4
.L_168:
        /*03b4*/ 	.byte	0x04, 0x1c
        /*03b6*/ 	.short	(.L_170 - .L_169)


	//   ....[0]....
.L_169:
        /*03b8*/ 	.word	0x00000350


	//   ....[1]....
        /*03bc*/ 	.word	0x0000b570


	//   ....[2]....
        /*03c0*/ 	.word	0x0000b640


	//   ....[3]....
        /*03c4*/ 	.word	0x0000b6a0


	//   ....[4]....
        /*03c8*/ 	.word	0x0000c1b0


	//   ....[5]....
        /*03cc*/ 	.word	0x0000c260


	//   ....[6]....
        /*03d0*/ 	.word	0x0000c2c0


	//----- nvinfo : EIATTR_CTAIDZ_USED
	.align		4
.L_170:
        /*03d4*/ 	.byte	0x01, 0x04
	.zero		2


	//----- nvinfo : EIATTR_MAX_THREADS
	.align		4
        /*03d8*/ 	.byte	0x04, 0x05
        /*03da*/ 	.short	(.L_172 - .L_171)
.L_171:
        /*03dc*/ 	.word	0x00000080
        /*03e0*/ 	.word	0x00000001
        /*03e4*/ 	.word	0x00000001


	//----- nvinfo : EIATTR_CRS_STACK_SIZE
	.align		4
.L_172:
        /*03e8*/ 	.byte	0x04, 0x1e
        /*03ea*/ 	.short	(.L_174 - .L_173)
.L_173:
        /*03ec*/ 	.word	0x00000000
.L_174:


//--------------------- .nv.info._ZN7cutlass13device_kernelIN5flash19enable_sm80_to_sm89INS1_16FlashAttnFwdSm80INS1_25CollectiveMainloopFwdSm80ILi4ELi1ELb0EN4cute5tupleIJNS5_1CILi128EEENS7_ILi64EEENS7_ILi96EEEEEELi96ENS_10bfloat16_tEfNS_4arch4Sm80ELb0ELb0ELb1ELb1ELb1ELb1ELb1ELb0EEENS1_21CollectiveEpilogueFwdINS6_IJS8_SA_S9_EEENS6_IJNS7_ILi1EEESI_SI_EEESC_SE_Li128ELb1ELb1ELb0ELb0EEENS1_19SingleTileSchedulerILb1ELb0ELb1ELi128EEEEEEEEEvNT_6ParamsE --------------------------
	.section	.nv.info._ZN7cutlass13device_kernelIN5flash19enable_sm80_to_sm89INS1_16FlashAttnFwdSm80INS1_25CollectiveMainloopFwdSm80ILi4ELi1ELb0EN4cute5tupleIJNS5_1CILi128EEENS7_ILi64EEENS7_ILi96EEEEEELi96ENS_10bfloat16_tEfNS_4arch4Sm80ELb0ELb0ELb1ELb1ELb1ELb1ELb1ELb0EEENS1_21CollectiveEpilogueFwdINS6_IJS8_SA_S9_EEENS6_IJNS7_ILi1EEESI_SI_EEESC_SE_Li128ELb1ELb1ELb0ELb0EEENS1_19SingleTileSchedulerILb1ELb0ELb1ELi128EEEEEEEEEvNT_6ParamsE,"",@"SHT_CUDA_INFO"
	.sectionflags	@""
	.align	4


	//----- nvinfo : EIATTR_CUDA_API_VERSION
	.align		4
        /*0000*/ 	.byte	0x04, 0x37
        /*0002*/ 	.short	(.L_176 - .L_175)
.L_175:
        /*0004*/ 	.word	0x00000082


	//----- nvinfo : EIATTR_SW2861232_WAR
	.align		4
.L_176:
        /*0008*/ 	.byte	0x01, 0x35
	.zero		2


	//----- nvinfo : EIATTR_PARAM_CBANK
	.align		4
        /*000c*/ 	.byte	0x04, 0x0a
        /*000e*/ 	.short	(.L_178 - .L_177)
	.align		4
.L_177:
        /*0010*/ 	.word	index@(.nv.constant0._ZN7cutlass13device_kernelIN5flash19enable_sm80_to_sm89INS1_16FlashAttnFwdSm80INS1_25CollectiveMainloopFwdSm80ILi4ELi1ELb0EN4cute5tupleIJNS5_1CILi128EEENS7_ILi64EEENS7_ILi96EEEEEELi96ENS_10bfloat16_tEfNS_4arch4Sm80ELb0ELb0ELb1ELb1ELb1ELb1ELb1ELb0EEENS1_21CollectiveEpilogueFwdINS6_IJS8_SA_S9_EEENS6_IJNS7_ILi1EEESI_SI_EEESC_SE_Li128ELb1ELb1ELb0ELb0EEENS1_19SingleTileSchedulerILb1ELb0ELb1ELi128EEEEEEEEEvNT_6ParamsE)
        /*0014*/ 	.short	0x0160
        /*0016*/ 	.short	0x0418


	//----- nvinfo : EIATTR_CBANK_PARAM_SIZE
	.align		4
.L_178:
        /*0018*/ 	.byte	0x03, 0x19
        /*001a*/ 	.short	0x0418


	//----- nvinfo : EIATTR_KPARAM_INFO
	.align		4
        /*001c*/ 	.byte	0x04, 0x17
        /*001e*/ 	.short	(.L_180 - .L_179)
.L_179:
        /*0020*/ 	.word	0x00000000
        /*0024*/ 	.short	0x0000
        /*0026*/ 	.short	0x0000
        /*0028*/ 	.byte	0x00, 0xf0, 0x61, 0x10


	//----- nvinfo : EIATTR_MAXREG_COUNT
	.align		4
.L_180:
        /*002c*/ 	.byte	0x03, 0x1b
        /*002e*/ 	.short	0x00ff


	//----- nvinfo : EIATTR_NUM_BARRIERS
	.align		4
        /*0030*/ 	.byte	0x02, 0x4c
        /*0032*/ 	.byte	0x02
	.zero		1


	//----- nvinfo : EIATTR_ANNOTATIONS
	.align		4
        /*0034*/ 	.byte	0x04, 0x55
        /*0036*/ 	.short	(.L_182 - .L_181)


	//   ....[0]....
.L_181:
        /* <DEDUP_REMOVED lines=19> */


	//----- nvinfo : EIATTR_MERCURY_ISA_VERSION
	.align		4
.L_182:
        /*0150*/ 	.byte	0x03, 0x5f
        /*0152*/ 	.short	0x0000


	//----- nvinfo : EIATTR_COOP_GROUP_MASK_REGIDS
	.align		4
        /*0154*/ 	.byte	0x04, 0x29
        /*0156*/ 	.short	(.L_184 - .L_183)


	//   ....[0]....
.L_183:
        /*0158*/ 	.word	0xffffffff


	//   ....[1]....
        /*015c*/ 	.word	0xffffffff


	//   ....[2]....
        /*0160*/ 	.word	0xffffffff


	//   ....[3]....
        /*0164*/ 	.word	0xffffffff


	//   ....[4]....
        /*0168*/ 	.word	0xffffffff


	//   ....[5]....
        /*016c*/ 	.word	0xffffffff


	//   ....[6]....
        /*0170*/ 	.word	0xffffffff


	//   ....[7]....
        /*0174*/ 	.word	0xffffffff


	//   ....[8]....
        /*0178*/ 	.word	0xffffffff


	//   ....[9]....
        /*017c*/ 	.word	0xffffffff


	//   ....[10]....
        /*0180*/ 	.word	0xffffffff


	//   ....[11]....
        /*0184*/ 	.word	0xffffffff


	//   ....[12]....
        /*0188*/ 	.word	0xffffffff


	//   ....[13]....
        /*018c*/ 	.word	0xffffffff


	//   ....[14]....
        /*0190*/ 	.word	0xffffffff


	//   ....[15]....
        /*0194*/ 	.word	0xffffffff


	//   ....[16]....
        /*0198*/ 	.word	0xffffffff


	//   ....[17]....
        /*019c*/ 	.word	0xffffffff


	//   ....[18]....
        /*01a0*/ 	.word	0xffffffff


	//   ....[19]....
        /*01a4*/ 	.word	0xffffffff


	//   ....[20]....
        /*01a8*/ 	.word	0xffffffff


	//   ....[21]....
        /*01ac*/ 	.word	0xffffffff


	//   ....[22]....
        /*01b0*/ 	.word	0xffffffff


	//   ....[23]....
        /*01b4*/ 	.word	0xffffffff


	//   ....[24]....
        /*01b8*/ 	.word	0xffffffff


	//   ....[25]....
        /*01bc*/ 	.word	0xffffffff


	//   ....[26]....
        /*01c0*/ 	.word	0xffffffff


	//   ....[27]....
        /*01c4*/ 	.word	0xffffffff


	//   ....[28]....
        /*01c8*/ 	.word	0xffffffff


	//   ....[29]....
        /*01cc*/ 	.word	0xffffffff


	//   ....[30]....
        /*01d0*/ 	.word	0xffffffff


	//   ....[31]....
        /*01d4*/ 	.word	0xffffffff


	//   ....[32]....
        /*01d8*/ 	.word	0xffffffff


	//   ....[33]....
        /*01dc*/ 	.word	0xffffffff


	//   ....[34]....
        /*01e0*/ 	.word	0xffffffff


	//   ....[35]....
        /*01e4*/ 	.word	0xffffffff


	//   ....[36]....
        /*01e8*/ 	.word	0xffffffff


	//   ....[37]....
        /*01ec*/ 	.word	0xffffffff


	//   ....[38]....
        /*01f0*/ 	.word	0xffffffff


	//   ....[39]....
        /*01f4*/ 	.word	0xffffffff


	//   ....[40]....
        /*01f8*/ 	.word	0xffffffff


	//   ....[41]....
        /*01fc*/ 	.word	0xffffffff


	//   ....[42]....
        /*0200*/ 	.word	0xffffffff


	//   ....[43]....
        /*0204*/ 	.word	0xffffffff


	//   ....[44]....
        /*0208*/ 	.word	0xffffffff


	//   ....[45]....
        /*020c*/ 	.word	0xffffffff


	//   ....[46]....
        /*0210*/ 	.word	0xffffffff


	//   ....[47]....
        /*0214*/ 	.word	0xffffffff


	//   ....[48]....
        /*0218*/ 	.word	0xffffffff


	//   ....[49]....
        /*021c*/ 	.word	0xffffffff


	//   ....[50]....
        /*0220*/ 	.word	0xffffffff


	//   ....[51]....
        /*0224*/ 	.word	0xffffffff


	//   ....[52]....
        /*0228*/ 	.word	0xffffffff


	//   ....[53]....
        /*022c*/ 	.word	0xffffffff


	//   ....[54]....
        /*0230*/ 	.word	0xffffffff


	//   ....[55]....
        /*0234*/ 	.word	0xffffffff


	//   ....[56]....
        /*0238*/ 	.word	0xffffffff


	//   ....[57]....
        /*023c*/ 	.word	0xffffffff


	//   ....[58]....
        /*0240*/ 	.word	0xffffffff


	//   ....[59]....
        /*0244*/ 	.word	0xffffffff


	//   ....[60]....
        /*0248*/ 	.word	0xffffffff


	//   ....[61]....
        /*024c*/ 	.word	0xffffffff


	//   ....[62]....
        /*0250*/ 	.word	0xffffffff


	//   ....[63]....
        /*0254*/ 	.word	0xffffffff


	//   ....[64]....
        /*0258*/ 	.word	0xffffffff


	//   ....[65]....
        /*025c*/ 	.word	0xffffffff


	//   ....[66]....
        /*0260*/ 	.word	0xffffffff


	//   ....[67]....
        /*0264*/ 	.word	0xffffffff


	//   ....[68]....
        /*0268*/ 	.word	0xffffffff


	//   ....[69]....
        /*026c*/ 	.word	0xffffffff


	//   ....[70]....
        /*0270*/ 	.word	0xffffffff


	//   ....[71]....
        /*0274*/ 	.word	0xffffffff


	//   ....[72]....
        /*0278*/ 	.word	0xffffffff


	//   ....[73]....
        /*027c*/ 	.word	0xffffffff


	//   ....[74]....
        /*0280*/ 	.word	0xffffffff


	//   ....[75]....
        /*0284*/ 	.word	0xffffffff


	//   ....[76]....
        /*0288*/ 	.word	0xffffffff


	//   ....[77]....
        /*028c*/ 	.word	0xffffffff


	//   ....[78]....
        /*0290*/ 	.word	0xffffffff


	//   ....[79]....
        /*0294*/ 	.word	0xffffffff


	//   ....[80]....
        /*0298*/ 	.word	0xffffffff


	//   ....[81]....
        /*029c*/ 	.word	0xffffffff


	//   ....[82]....
        /*02a0*/ 	.word	0xffffffff


	//   ....[83]....
        /*02a4*/ 	.word	0xffffffff


	//   ....[84]....
        /*02a8*/ 	.word	0xffffffff


	//----- nvinfo : EIATTR_COOP_GROUP_INSTR_OFFSETS
	.align		4
.L_184:
        /*02ac*/ 	.byte	0x04, 0x28
        /*02ae*/ 	.short	(.L_186 - .L_185)


	//   ....[0]....
.L_185:
        /*02b0*/ 	.word	0x00000090


	//   ....[1]....
        /*02b4*/ 	.word	0x00001fa0


	//   ....[2]....
        /*02b8*/ 	.word	0x00001fb0


	//   ....[3]....
        /*02bc*/ 	.word	0x00003af0


	//   ....[4]....
        /*02c0*/ 	.word	0x00003b00


	//   ....[5]....
        /*02c4*/ 	.word	0x00005480


	//   ....[6]....
        /*02c8*/ 	.word	0x000054a0


	//   ....[7]....
        /*02cc*/ 	.word	0x000059a0


	//   ....[8]....
        /*02d0*/ 	.word	0x00005a00


	//   ....[9]....
        /*02d4*/ 	.word	0x00006750


	//   ....[10]....
        /*02d8*/ 	.word	0x00006780


	//   ....[11]....
        /*02dc*/ 	.word	0x00006940


	//   ....[12]....
        /*02e0*/ 	.word	0x00006970


	//   ....[13]....
        /*02e4*/ 	.word	0x00006a90


	//   ....[14]....
        /*02e8*/ 	.word	0x00006ac0


	//   ....[15]....
        /*02ec*/ 	.word	0x00006c10


	//   ....[16]....
        /*02f0*/ 	.word	0x00006c40


	//   ....[17]....
        /*02f4*/ 	.word	0x000070c0


	//   ....[18]....
        /*02f8*/ 	.word	0x000070f0


	//   ....[19]....
        /*02fc*/ 	.word	0x00007130


	//   ....[20]....
        /*0300*/ 	.word	0x00007150


	//   ....[21]....
        /*0304*/ 	.word	0x0000d470


	//   ....[22]....
        /*0308*/ 	.word	0x0000d480


	//   ....[23]....
        /*030c*/ 	.word	0x0000d490


	//   ....[24]....
        /*0310*/ 	.word	0x0000d4a0


	//   ....[25]....
        /*0314*/ 	.word	0x0000eab0


	//   ....[26]....
        /*0318*/ 	.word	0x0000ead0


	//   ....[27]....
        /*031c*/ 	.word	0x0000eb40


	//   ....[28]....
        /*0320*/ 	.word	0x0000eb60


	//   ....[29]....
        /*0324*/ 	.word	0x0000f3c0


	//   ....[30]....
        /*0328*/ 	.word	0x0000f4a0


	//   ....[31]....
        /*032c*/ 	.word	0x0000f530


	//   ....[32]....
        /*0330*/ 	.word	0x0000f5b0


	//   ....[33]....
        /*0334*/ 	.word	0x0000f5e0


	//   ....[34]....
        /*0338*/ 	.word	0x0000f6c0


	//   ....[35]....
        /*033c*/ 	.word	0x0000f700


	//   ....[36]....
        /*0340*/ 	.word	0x0000f830


	//   ....[37]....
        /*0344*/ 	.word	0x00011180


	//   ....[38]....
        /*0348*/ 	.word	0x00011190


	//   ....[39]....
        /*034c*/ 	.word	0x000111a0


	//   ....[40]....
        /*0350*/ 	.word	0x000111b0


	//   ....[41]....
        /*0354*/ 	.word	0x000115c0


	//   ....[42]....
        /*0358*/ 	.word	0x000115e0


	//   ....[43]....
        /*035c*/ 	.word	0x00011600


	//   ....[44]....
        /*0360*/ 	.word	0x00011680


	//   ....[45]....
        /*0364*/ 	.word	0x000128d0


	//   ....[46]....
        /*0368*/ 	.word	0x00012960


	//   ....[47]....
        /*036c*/ 	.word	0x00012a60


	//   ....[48]....
        /*0370*/ 	.word	0x00012ab0


	//   ....[49]....
        /*0374*/ 	.word	0x00012af0


	//   ....[50]....
        /*0378*/ 	.word	0x00012be0


	//   ....[51]....
        /*037c*/ 	.word	0x00012bf0


	//   ....[52]....
        /*0380*/ 	.word	0x00013130


	//   ....[53]....
        /*0384*/ 	.word	0x00014dd0


	//   ....[54]....
        /*0388*/ 	.word	0x00014de0


	//   ....[55]....
        /*038c*/ 	.word	0x00014df0


	//   ....[56]....
        /*0390*/ 	.word	0x00014e00


	//   ....[57]....
        /*0394*/ 	.word	0x00014e30


	//   ....[58]....
        /*0398*/ 	.word	0x00014e50


	//   ....[59]....
        /*039c*/ 	.word	0x00014e70


	//   ....[60]....
        /*03a0*/ 	.word	0x00014e80


	//   ....[61]....
        /*03a4*/ 	.word	0x00016560


	//   ....[62]....
        /*03a8*/ 	.word	0x00016590


	//   ....[63]....
        /*03ac*/ 	.word	0x000165c0


	//   ....[64]....
        /*03b0*/ 	.word	0x000165e0


	//   ....[65]....
        /*03b4*/ 	.word	0x000165f0


	//   ....[66]....
        /*03b8*/ 	.word	0x00016600


	//   ....[67]....
        /*03bc*/ 	.word	0x00016610


	//   ....[68]....
        /*03c0*/ 	.word	0x00016620


	//   ....[69]....
        /*03c4*/ 	.word	0x00016840


	//   ....[70]....
        /*03c8*/ 	.word	0x00016850


	//   ....[71]....
        /*03cc*/ 	.word	0x000169d0


	//   ....[72]....
        /*03d0*/ 	.word	0x00016a00


	//   ....[73]....
        /*03d4*/ 	.word	0x00016b50


	//   ....[74]....
        /*03d8*/ 	.word	0x00016b80


	//   ....[75]....
        /*03dc*/ 	.word	0x00016cd0


	//   ....[76]....
        /*03e0*/ 	.word	0x00016cf0


	//   ....[77]....
        /*03e4*/ 	.word	0x000174e0


	//   ....[78]....
        /*03e8*/ 	.word	0x00017500


	//   ....[79]....
        /*03ec*/ 	.word	0x00017650


	//   ....[80]....
        /*03f0*/ 	.word	0x00017680


	//   ....[81]....
        /*03f4*/ 	.word	0x000177b0


	//   ....[82]....
        /*03f8*/ 	.word	0x000177e0


	//   ....[83]....
        /*03fc*/ 	.word	0x00017910


	//   ....[84]....
        /*0400*/ 	.word	0x00017930


	//----- nvinfo : EIATTR_EXIT_INSTR_OFFSETS
	.align		4
.L_186:
        /*0404*/ 	.byte	0x04, 0x1c
        /*0406*/ 	.short	(.L_188 - .L_187)


	//   ....[0]....
.L_187:
        /*0408*/ 	.word	0x00000350


	//   ....[1]....
        /*040c*/ 	.word	0x00016d00


	//   ....[2]....
        /*0410*/ 	.word	0x00016dd0


	//   ....[3]....
        /*0414*/ 	.word	0x00016e30


	//   ....[4]....
        /*0418*/ 	.word	0x00017940


	//   ....[5]....
        /*041c*/ 	.word	0x000179f0


	//   ....[6]....
        /*0420*/ 	.word	0x00017a50


	//----- nvinfo : EIATTR_CTAIDZ_USED
	.align		4
.L_188:
        /*0424*/ 	.byte	0x01, 0x04
	.zero		2


	//----- nvinfo : EIATTR_MAX_THREADS
	.align		4
        /*0428*/ 	.byte	0x04, 0x05
        /*042a*/ 	.short	(.L_190 - .L_189)
.L_189:
        /*042c*/ 	.word	0x00000080
        /*0430*/ 	.word	0x00000001
        /*0434*/ 	.word	0x00000001


	//----- nvinfo : EIATTR_CRS_STACK_SIZE
	.align		4
.L_190:
        /*0438*/ 	.byte	0x04, 0x1e
        /*043a*/ 	.short	(.L_192 - .L_191)
.L_191:
        /*043c*/ 	.word	0x00000000
.L_192:


//--------------------- .nv.info._ZN7cutlass13device_kernelIN5flash19enable_sm80_to_sm89INS1_16FlashAttnFwdSm80INS1_25CollectiveMainloopFwdSm80ILi4ELi1ELb0EN4cute5tupleIJNS5_1CILi128EEENS7_ILi48EEENS7_ILi96EEEEEELi96ENS_10bfloat16_tEfNS_4arch4Sm80ELb0ELb1ELb1ELb0ELb1ELb0ELb1ELb0EEENS1_21CollectiveEpilogueFwdINS6_IJS8_SA_S9_EEENS6_IJNS7_ILi1EEESI_SI_EEESC_SE_Li128ELb0ELb1ELb0ELb0EEENS1_19SingleTileSchedulerILb0ELb0ELb1ELi128EEEEEEEEEvNT_6ParamsE --------------------------
	.section	.nv.info._ZN7cutlass13device_kernelIN5flash19enable_sm80_to_sm89INS1_16FlashAttnFwdSm80INS1_25CollectiveMainloopFwdSm80ILi4ELi1ELb0EN4cute5tupleIJNS5_1CILi128EEENS7_ILi48EEENS7_ILi96EEEEEELi96ENS_10bfloat16_tEfNS_4arch4Sm80ELb0ELb1ELb1ELb0ELb1ELb0ELb1ELb0EEENS1_21CollectiveEpilogueFwdINS6_IJS8_SA_S9_EEENS6_IJNS7_ILi1EEESI_SI_EEESC_SE_Li128ELb0ELb1ELb0ELb0EEENS1_19SingleTileSchedulerILb0ELb0ELb1ELi128EEEEEEEEEvNT_6ParamsE,"",@"SHT_CUDA_INFO"
	.sectionflags	@""
	.align	4


	//----- nvinfo : EIATTR_CUDA_API_VERSION
	.align		4
        /*0000*/ 	.byte	0x04, 0x37
        /*0002*/ 	.short	(.L_194 - .L_193)
.L_193:
        /*0004*/ 	.word	0x00000082


	//----- nvinfo : EIATTR_SW2861232_WAR
	.align		4
.L_194:
        /*0008*/ 	.byte	0x01, 0x35
	.zero		2


	//----- nvinfo : EIATTR_PARAM_CBANK
	.align		4
        /*000c*/ 	.byte	0x04, 0x0a
        /*000e*/ 	.short	(.L_196 - .L_195)
	.align		4
.L_195:
        /*0010*/ 	.word	index@(.nv.constant0._ZN7cutlass13device_kernelIN5flash19enable_sm80_to_sm89INS1_16FlashAttnFwdSm80INS1_25CollectiveMainloopFwdSm80ILi4ELi1ELb0EN4cute5tupleIJNS5_1CILi128EEENS7_ILi48EEENS7_ILi96EEEEEELi96ENS_10bfloat16_tEfNS_4arch4Sm80ELb0ELb1ELb1ELb0ELb1ELb0ELb1ELb0EEENS1_21CollectiveEpilogueFwdINS6_IJS8_SA_S9_EEENS6_IJNS7_ILi1EEESI_SI_EEESC_SE_Li128ELb0ELb1ELb0ELb0EEENS1_19SingleTileSchedulerILb0ELb0ELb1ELi128EEEEEEEEEvNT_6ParamsE)
        /*0014*/ 	.short	0x0160
        /*0016*/ 	.short	0x0418


	//----- nvinfo : EIATTR_CBANK_PARAM_SIZE
	.align		4
.L_196:
        /*0018*/ 	.byte	0x03, 0x19
        /*001a*/ 	.short	0x0418


	//----- nvinfo : EIATTR_KPARAM_INFO
	.align		4
        /*001c*/ 	.byte	0x04, 0x17
        /*001e*/ 	.short	(.L_198 - .L_197)
.L_197:
        /*0020*/ 	.word	0x00000000
        /*0024*/ 	.short	0x0000
        /*0026*/ 	.short	0x0000
        /*0028*/ 	.byte	0x00, 0xf0, 0x61, 0x10


	//----- nvinfo : EIATTR_MAXREG_COUNT
	.align		4
.L_198:
        /*002c*/ 	.byte	0x03, 0x1b
        /*002e*/ 	.short	0x00ff


	//----- nvinfo : EIATTR_NUM_BARRIERS
	.align		4
        /*0030*/ 	.byte	0x02, 0x4c
        /*0032*/ 	.byte	0x02
	.zero		1


	//----- nvinfo : EIATTR_ANNOTATIONS
	.align		4
        /*0034*/ 	.byte	0x04, 0x55
        /*0036*/ 	.short	(.L_200 - .L_199)


	//   ....[0]....
.L_199:
        /* <DEDUP_REMOVED lines=36> */


	//----- nvinfo : EIATTR_MERCURY_ISA_VERSION
	.align		4
.L_200:
        /*0268*/ 	.byte	0x03, 0x5f
        /*026a*/ 	.short	0x0000


	//----- nvinfo : EIATTR_COOP_GROUP_MASK_REGIDS
	.align		4
        /*026c*/ 	.byte	0x04, 0x29
        /*026e*/ 	.short	(.L_202 - .L_201)


	//   ....[0]....
.L_201:
        /*0270*/ 	.word	0xffffffff


	//   ....[1]....
        /*0274*/ 	.word	0xffffffff


	//   ....[2]....
        /*0278*/ 	.word	0xffffffff


	//   ....[3]....
        /*027c*/ 	.word	0xffffffff


	//   ....[4]....
        /*0280*/ 	.word	0xffffffff


	//   ....[5]....
        /*0284*/ 	.word	0xffffffff


	//   ....[6]....
        /*0288*/ 	.word	0xffffffff


	//   ....[7]....
        /*028c*/ 	.word	0xffffffff


	//   ....[8]....
        /*0290*/ 	.word	0xffffffff


	//   ....[9]....
        /*0294*/ 	.word	0xffffffff


	//   ....[10]....
        /*0298*/ 	.word	0xffffffff


	//   ....[11]....
        /*029c*/ 	.word	0xffffffff


	//   ....[12]....
        /*02a0*/ 	.word	0xffffffff


	//   ....[13]....
        /*02a4*/ 	.word	0xffffffff


	//   ....[14]....
        /*02a8*/ 	.word	0xffffffff


	//   ....[15]....
        /*02ac*/ 	.word	0xffffffff


	//   ....[16]....
        /*02b0*/ 	.word	0xffffffff


	//   ....[17]....
        /*02b4*/ 	.word	0xffffffff


	//   ....[18]....
        /*02b8*/ 	.word	0xffffffff


	//   ....[19]....
        /*02bc*/ 	.word	0xffffffff


	//   ....[20]....
        /*02c0*/ 	.word	0xffffffff


	//   ....[21]....
        /*02c4*/ 	.word	0xffffffff


	//   ....[22]....
        /*02c8*/ 	.word	0xffffffff


	//   ....[23]....
        /*02cc*/ 	.word	0xffffffff


	//   ....[24]....
        /*02d0*/ 	.word	0xffffffff


	//   ....[25]....
        /*02d4*/ 	.word	0xffffffff


	//   ....[26]....
        /*02d8*/ 	.word	0xffffffff


	//   ....[27]....
        /*02dc*/ 	.word	0xffffffff


	//   ....[28]....
        /*02e0*/ 	.word	0xffffffff


	//   ....[29]....
        /*02e4*/ 	.word	0xffffffff


	//   ....[30]....
        /*02e8*/ 	.word	0xffffffff


	//   ....[31]....
        /*02ec*/ 	.word	0xffffffff


	//   ....[32]....
        /*02f0*/ 	.word	0xffffffff


	//   ....[33]....
        /*02f4*/ 	.word	0xffffffff


	//   ....[34]....
        /*02f8*/ 	.word	0xffffffff


	//   ....[35]....
        /*02fc*/ 	.word	0xffffffff


	//   ....[36]....
        /*0300*/ 	.word	0xffffffff


	//   ....[37]....
        /*0304*/ 	.word	0xffffffff


	//   ....[38]....
        /*0308*/ 	.word	0xffffffff


	//   ....[39]....
        /*030c*/ 	.word	0xffffffff


	//   ....[40]....
        /*0310*/ 	.word	0xffffffff


	//   ....[41]....
        /*0314*/ 	.word	0xffffffff


	//   ....[42]....
        /*0318*/ 	.word	0xffffffff


	//   ....[43]....
        /*031c*/ 	.word	0xffffffff


	//   ....[44]....
        /*0320*/ 	.word	0xffffffff


	//   ....[45]....
        /*0324*/ 	.word	0xffffffff


	//   ....[46]....
        /*0328*/ 	.word	0xffffffff


	//   ....[47]....
        /*032c*/ 	.word	0xffffffff


	//   ....[48]....
        /*0330*/ 	.word	0xffffffff


	//   ....[49]....
        /*0334*/ 	.word	0xffffffff


	//   ....[50]....
        /*0338*/ 	.word	0xffffffff


	//   ....[51]....
        /*033c*/ 	.word	0xffffffff


	//   ....[52]....
        /*0340*/ 	.word	0xffffffff


	//   ....[53]....
        /*0344*/ 	.word	0xffffffff


	//   ....[54]....
        /*0348*/ 	.word	0xffffffff


	//   ....[55]....
        /*034c*/ 	.word	0xffffffff


	//   ....[56]....
        /*0350*/ 	.word	0xffffffff


	//   ....[57]....
        /*0354*/ 	.word	0xffffffff


	//   ....[58]....
        /*0358*/ 	.word	0xffffffff


	//   ....[59]....
        /*035c*/ 	.word	0xffffffff


	//   ....[60]....
        /*0360*/ 	.word	0xffffffff


	//   ....[61]....
        /*0364*/ 	.word	0xffffffff


	//   ....[62]....
        /*0368*/ 	.word	0xffffffff


	//   ....[63]....
        /*036c*/ 	.word	0xffffffff


	//   ....[64]....
        /*0370*/ 	.word	0xffffffff


	//   ....[65]....
        /*0374*/ 	.word	0xffffffff


	//   ....[66]....
        /*0378*/ 	.word	0xffffffff


	//   ....[67]....
        /*037c*/ 	.word	0xffffffff


	//   ....[68]....
        /*0380*/ 	.word	0xffffffff


	//   ....[69]....
        /*0384*/ 	.word	0xffffffff


	//   ....[70]....
        /*0388*/ 	.word	0xffffffff


	//   ....[71]....
        /*038c*/ 	.word	0xffffffff


	//   ....[72]....
        /*0390*/ 	.word	0xffffffff


	//   ....[73]....
        /*0394*/ 	.word	0xffffffff


	//   ....[74]....
        /*0398*/ 	.word	0xffffffff


	//   ....[75]....
        /*039c*/ 	.word	0xffffffff


	//   ....[76]....
        /*03a0*/ 	.word	0xffffffff


	//   ....[77]....
        /*03a4*/ 	.word	0xffffffff


	//   ....[78]....
        /*03a8*/ 	.word	0xffffffff


	//   ....[79]....
        /*03ac*/ 	.word	0xffffffff


	//   ....[80]....
        /*03b0*/ 	.word	0xffffffff


	//   ....[81]....
        /*03b4*/ 	.word	0xffffffff


	//   ....[82]....
        /*03b8*/ 	.word	0xffffffff


	//   ....[83]....
        /*03bc*/ 	.word	0xffffffff


	//   ....[84]....
        /*03c0*/ 	.word	0xffffffff


	//   ....[85]....
        /*03c4*/ 	.word	0xffffffff


	//   ....[86]....
        /*03c8*/ 	.word	0xffffffff


	//   ....[87]....
        /*03cc*/ 	.word	0xffffffff


	//   ....[88]....
        /*03d0*/ 	.word	0xffffffff


	//   ....[89]....
        /*03d4*/ 	.word	0xffffffff


	//   ....[90]....
        /*03d8*/ 	.word	0xffffffff


	//   ....[91]....
        /*03dc*/ 	.word	0xffffffff


	//   ....[92]....
        /*03e0*/ 	.word	0xffffffff


	//   ....[93]....
        /*03e4*/ 	.word	0xffffffff


	//   ....[94]....
        /*03e8*/ 	.word	0xffffffff


	//   ....[95]....
        /*03ec*/ 	.word	0xffffffff


	//   ....[96]....
        /*03f0*/ 	.word	0xffffffff


	//   ....[97]....
        /*03f4*/ 	.word	0xffffffff


	//   ....[98]....
        /*03f8*/ 	.word	0xffffffff


	//   ....[99]....
        /*03fc*/ 	.word	0xffffffff


	//   ....[100]....
        /*0400*/ 	.word	0xffffffff


	//   ....[101]....
        /*0404*/ 	.word	0xffffffff


	//   ....[102]....
        /*0408*/ 	.word	0xffffffff


	//   ....[103]....
        /*040c*/ 	.word	0xffffffff


	//   ....[104]....
        /*0410*/ 	.word	0xffffffff


	//   ....[105]....
        /*0414*/ 	.word	0xffffffff


	//   ....[106]....
        /*0418*/ 	.word	0xffffffff


	//   ....[107]....
        /*041c*/ 	.word	0xffffffff


	//   ....[108]....
        /*0420*/ 	.word	0xffffffff


	//   ....[109]....
        /*0424*/ 	.word	0xffffffff


	//   ....[110]....
        /*0428*/ 	.word	0xffffffff


	//   ....[111]....
        /*042c*/ 	.word	0xffffffff


	//   ....[112]....
        /*0430*/ 	.word	0xffffffff


	//   ....[113]....
        /*0434*/ 	.word	0xffffffff


	//   ....[114]....
        /*0438*/ 	.word	0xffffffff


	//   ....[115]....
        /*043c*/ 	.word	0xffffffff


	//   ....[116]....
        /*0440*/ 	.word	0xffffffff


	//   ....[117]....
        /*0444*/ 	.word	0xffffffff


	//   ....[118]....
        /*0448*/ 	.word	0xffffffff


	//   ....[119]....
        /*044c*/ 	.word	0xffffffff


	//   ....[120]....
        /*0450*/ 	.word	0xffffffff


	//   ....[121]....
        /*0454*/ 	.word	0xffffffff


	//   ....[122]....
        /*0458*/ 	.word	0xffffffff


	//   ....[123]....
        /*045c*/ 	.word	0xffffffff


	//   ....[124]....
        /*0460*/ 	.word	0xffffffff


	//   ....[125]....
        /*0464*/ 	.word	0xffffffff


	//   ....[126]....
        /*0468*/ 	.word	0xffffffff


	//   ....[127]....
        /*046c*/ 	.word	0xffffffff


	//----- nvinfo : EIATTR_COOP_GROUP_INSTR_OFFSETS
	.align		4
.L_202:
        /*0470*/ 	.byte	0x04, 0x28
        /*0472*/ 	.short	(.L_204 - .L_203)


	//   ....[0]....
.L_203:
        /*0474*/ 	.word	0x00000e80


	//   ....[1]....
        /*0478*/ 	.word	0x00000eb0


	//   ....[2]....
        /*047c*/ 	.word	0x00000ee0


	//   ....[3]....
        /*0480*/ 	.word	0x00000f10


	//   ....[4]....
        /*0484*/ 	.word	0x00000f80


	//   ....[5]....
        /*0488*/ 	.word	0x00000fb0


	//   ....[6]....
        /*048c*/ 	.word	0x00001050


	//   ....[7]....
        /*0490*/ 	.word	0x00001060


	//   ....[8]....
        /*0494*/ 	.word	0x000014f0


	//   ....[9]....
        /*0498*/ 	.word	0x00001520


	//   ....[10]....
        /*049c*/ 	.word	0x00001540


	//   ....[11]....
        /*04a0*/ 	.word	0x00001560


	//   ....[12]....
        /*04a4*/ 	.word	0x00001830


	//   ....[13]....
        /*04a8*/ 	.word	0x00001930


	//   ....[14]....
        /*04ac*/ 	.word	0x00001c60


	//   ....[15]....
        /*04b0*/ 	.word	0x00001c70


	//   ....[16]....
        /*04b4*/ 	.word	0x000028c0


	//   ....[17]....
        /*04b8*/ 	.word	0x000028d0


	//   ....[18]....
        /*04bc*/ 	.word	0x00002950


	//   ....[19]....
        /*04c0*/ 	.word	0x00002970


	//   ....[20]....
        /*04c4*/ 	.word	0x00002d80


	//   ....[21]....
        /*04c8*/ 	.word	0x00003010


	//   ....[22]....
        /*04cc*/ 	.word	0x000036b0


	//   ....[23]....
        /*04d0*/ 	.word	0x00003c90


	//   ....[24]....
        /*04d4*/ 	.word	0x000047a0


	//   ....[25]....
        /*04d8*/ 	.word	0x00004830


	//   ....[26]....
        /*04dc*/ 	.word	0x000048a0


	//   ....[27]....
        /*04e0*/ 	.word	0x000048c0


	//   ....[28]....
        /*04e4*/ 	.word	0x000048e0


	//   ....[29]....
        /*04e8*/ 	.word	0x00004990


	//   ....[30]....
        /*04ec*/ 	.word	0x00004a40


	//   ....[31]....
        /*04f0*/ 	.word	0x00004ac0


	//   ....[32]....
        /*04f4*/ 	.word	0x00005f80


	//   ....[33]....
        /*04f8*/ 	.word	0x00005f90


	//   ....[34]....
        /*04fc*/ 	.word	0x00006070


	//   ....[35]....
        /*0500*/ 	.word	0x00006080


	//   ....[36]....
        /*0504*/ 	.word	0x00007080


	//   ....[37]....
        /*0508*/ 	.word	0x00007090


	//   ....[38]....
        /*050c*/ 	.word	0x00007110


	//   ....[39]....
        /*0510*/ 	.word	0x00007150


	//   ....[40]....
        /*0514*/ 	.word	0x000072e0


	//   ....[41]....
        /*0518*/ 	.word	0x00007510


	//   ....[42]....
        /*051c*/ 	.word	0x00007a60


	//   ....[43]....
        /*0520*/ 	.word	0x00007ef0


	//   ....[44]....
        /*0524*/ 	.word	0x00008510


	//   ....[45]....
        /*0528*/ 	.word	0x00008610


	//   ....[46]....
        /*052c*/ 	.word	0x000086d0


	//   ....[47]....
        /*0530*/ 	.word	0x00008790


	//   ....[48]....
        /*0534*/ 	.word	0x00008820


	//   ....[49]....
        /*0538*/ 	.word	0x000088e0


	//   ....[50]....
        /*053c*/ 	.word	0x00008b00


	//   ....[51]....
        /*0540*/ 	.word	0x00008b20


	//   ....[52]....
        /*0544*/ 	.word	0x0000a900


	//   ....[53]....
        /*0548*/ 	.word	0x0000a910


	//   ....[54]....
        /*054c*/ 	.word	0x0000a9f0


	//   ....[55]....
        /*0550*/ 	.word	0x0000aa00


	//   ....[56]....
        /*0554*/ 	.word	0x0000ba00


	//   ....[57]....
        /*0558*/ 	.word	0x0000ba10


	//   ....[58]....
        /*055c*/ 	.word	0x0000ba90


	//   ....[59]....
        /*0560*/ 	.word	0x0000bad0


	//   ....[60]....
        /*0564*/ 	.word	0x0000bd60


	//   ....[61]....
        /*0568*/ 	.word	0x0000bdb0


	//   ....[62]....
        /*056c*/ 	.word	0x0000be50


	//   ....[63]....
        /*0570*/ 	.word	0x0000be90


	//   ....[64]....
        /*0574*/ 	.word	0x0000bec0


	//   ....[65]....
        /*0578*/ 	.word	0x0000bf70


	//   ....[66]....
        /*057c*/ 	.word	0x0000bfb0


	//   ....[67]....
        /*0580*/ 	.word	0x0000c470


	//   ....[68]....
        /*0584*/ 	.word	0x0000dad0


	//   ....[69]....
        /*0588*/ 	.word	0x0000daf0


	//   ....[70]....
        /*058c*/ 	.word	0x0000dcc0


	//   ....[71]....
        /*0590*/ 	.word	0x0000dcd0


	//   ....[72]....
        /*0594*/ 	.word	0x0000ec80


	//   ....[73]....
        /*0598*/ 	.word	0x0000ec90


	//   ....[74]....
        /*059c*/ 	.word	0x0000ed10


	//   ....[75]....
        /*05a0*/ 	.word	0x0000ed50


	//   ....[76]....
        /*05a4*/ 	.word	0x0000eed0


	//   ....[77]....
        /*05a8*/ 	.word	0x0000f440


	//   ....[78]....
        /*05ac*/ 	.word	0x0000f640


	//   ....[79]....
        /*05b0*/ 	.word	0x0000fad0


	//   ....[80]....
        /*05b4*/ 	.word	0x000103b0


	//   ....[81]....
        /*05b8*/ 	.word	0x00010490


	//   ....[82]....
        /*05bc*/ 	.word	0x000104b0


	//   ....[83]....
        /*05c0*/ 	.word	0x00010550


	//   ....[84]....
        /*05c4*/ 	.word	0x00010570


	//   ....[85]....
        /*05c8*/ 	.word	0x000105d0


	//   ....[86]....
        /*05cc*/ 	.word	0x00010710


	//   ....[87]....
        /*05d0*/ 	.word	0x00010730


	//   ....[88]....
        /*05d4*/ 	.word	0x00011f70


	//   ....[89]....
        /*05d8*/ 	.word	0x00011f80


	//   ....[90]....
        /*05dc*/ 	.word	0x00011f90


	//   ....[91]....
        /*05e0*/ 	.word	0x00011fa0


	//   ....[92]....
        /*05e4*/ 	.word	0x00011fd0


	//   ....[93]....
        /*05e8*/ 	.word	0x00011ff0


	//   ....[94]....
        /*05ec*/ 	.word	0x00012010


	//   ....[95]....
        /*05f0*/ 	.word	0x00012020


	//   ....[96]....
        /*05f4*/ 	.word	0x00013780


	//   ....[97]....
        /*05f8*/ 	.word	0x00013790


	//   ....[98]....
        /*05fc*/ 	.word	0x000137b0


	//   ....[99]....
        /*0600*/ 	.word	0x000137c0


	//   ....[100]....
        /*0604*/ 	.word	0x000137d0


	//   ....[101]....
        /*0608*/ 	.word	0x000137e0


	//   ....[102]....
        /*060c*/ 	.word	0x000137f0


	//   ....[103]....
        /*0610*/ 	.word	0x00013800


	//   ....[104]....
        /*0614*/ 	.word	0x00013830


	//   ....[105]....
        /*0618*/ 	.word	0x00013850


	//   ....[106]....
        /*061c*/ 	.word	0x00013a70


	//   ....[107]....
        /*0620*/ 	.word	0x00013aa0


	//   ....[108]....
        /*0624*/ 	.word	0x00013bf0


	//   ....[109]....
        /*0628*/ 	.word	0x00013c20


	//   ....[110]....
        /*062c*/ 	.word	0x00013d70


	//   ....[111]....
        /*0630*/ 	.word	0x00013d90


	//   ....[112]....
        /*0634*/ 	.word	0x00014430


	//   ....[113]....
        /*0638*/ 	.word	0x00014450


	//   ....[114]....
        /*063c*/ 	.word	0x000145a0


	//   ....[115]....
        /*0640*/ 	.word	0x000145d0


	//   ....[116]....
        /*0644*/ 	.word	0x00014700


	//   ....[117]....
        /*0648*/ 	.word	0x00014730


	//   ....[118]....
        /*064c*/ 	.word	0x00014860


	//   ....[119]....
        /*0650*/ 	.word	0x00014880


	//   ....[120]....
        /*0654*/ 	.word	0x000149d0


	//   ....[121]....
        /*0658*/ 	.word	0x00014a10


	//   ....[122]....
        /*065c*/ 	.word	0x00014a50


	//   ....[123]....
        /*0660*/ 	.word	0x00014a90


	//   ....[124]....
        /*0664*/ 	.word	0x00014ad0


	//   ....[125]....
        /*0668*/ 	.word	0x00014b10


	//   ....[126]....
        /*066c*/ 	.word	0x00014b50


	//   ....[127]....
        /*0670*/ 	.word	0x00014b90


	//----- nvinfo : EIATTR_EXIT_INSTR_OFFSETS
	.align		4
.L_204:
        /*0674*/ 	.byte	0x04, 0x1c
        /*0676*/ 	.short	(.L_206 - .L_205)


	//   ....[0]....
.L_205:
        /*0678*/ 	.word	0x00000040


	//   ....[1]....
        /*067c*/ 	.word	0x00013da0


	//   ....[2]....
        /*0680*/ 	.word	0x00013e70


	//   ....[3]....
        /*0684*/ 	.word	0x00013ed0


	//   ....[4]....
        /*0688*/ 	.word	0x00014890


	//   ....[5]....
        /*068c*/ 	.word	0x00014940


	//   ....[6]....
        /*0690*/ 	.word	0x000149a0


	//----- nvinfo : EIATTR_CTAIDZ_USED
	.align		4
.L_206:
        /*0694*/ 	.byte	0x01, 0x04
	.zero		2


	//----- nvinfo : EIATTR_MAX_THREADS
	.align		4
        /*0698*/ 	.byte	0x04, 0x05
        /*069a*/ 	.short	(.L_208 - .L_207)
.L_207:
        /*069c*/ 	.word	0x00000080
        /*06a0*/ 	.word	0x00000001
        /*06a4*/ 	.word	0x00000001


	//----- nvinfo : EIATTR_CRS_STACK_SIZE
	.align		4
.L_208:
        /*06a8*/ 	.byte	0x04, 0x1e
        /*06aa*/ 	.short	(.L_210 - .L_209)
.L_209:
        /*06ac*/ 	.word	0x00000000
.L_210:


//--------------------- .nv.info._ZN7cutlass13device_kernelIN5flash19enable_sm80_to_sm89INS1_16FlashAttnFwdSm80INS1_25CollectiveMainloopFwdSm80ILi4ELi1ELb0EN4cute5tupleIJNS5_1CILi128EEENS7_ILi48EEENS7_ILi96EEEEEELi96ENS_10bfloat16_tEfNS_4arch4Sm80ELb0ELb1ELb1ELb1ELb1ELb0ELb1ELb0EEENS1_21CollectiveEpilogueFwdINS6_IJS8_SA_S9_EEENS6_IJNS7_ILi1EEESI_SI_EEESC_SE_Li128ELb1ELb1ELb0ELb0EEENS1_19SingleTileSchedulerILb1ELb0ELb1ELi128EEEEEEEEEvNT_6ParamsE --------------------------
	.section	.nv.info._ZN7cutlass13device_kernelIN5flash19enable_sm80_to_sm89INS1_16FlashAttnFwdSm80INS1_25CollectiveMainloopFwdSm80ILi4ELi1ELb0EN4cute5tupleIJNS5_1CILi128EEENS7_ILi48EEENS7_ILi96EEEEEELi96ENS_10bfloat16_tEfNS_4arch4Sm80ELb0ELb1ELb1ELb1ELb1ELb0ELb1ELb0EEENS1_21CollectiveEpilogueFwdINS6_IJS8_SA_S9_EEENS6_IJNS7_ILi1EEESI_SI_EEESC_SE_Li128ELb1ELb1ELb0ELb0EEENS1_19SingleTileSchedulerILb1ELb0ELb1ELi128EEEEEEEEEvNT_6ParamsE,"",@"SHT_CUDA_INFO"
	.sectionflags	@""
	.align	4


	//----- nvinfo : EIATTR_CUDA_API_VERSION
	.align		4
        /*0000*/ 	.byte	0x04, 0x37
        /*0002*/ 	.short	(.L_212 - .L_211)
.L_211:
        /*0004*/ 	.word	0x00000082


	//----- nvinfo : EIATTR_SW2861232_WAR
	.align		4
.L_212:
        /*0008*/ 	.byte	0x01, 0x35
	.zero		2


	//----- nvinfo : EIATTR_PARAM_CBANK
	.align		4
        /*000c*/ 	.byte	0x04, 0x0a
        /*000e*/ 	.short	(.L_214 - .L_213)
	.align		4
.L_213:
        /*0010*/ 	.word	index@(.nv.constant0._ZN7cutlass13device_kernelIN5flash19enable_sm80_to_sm89INS1_16FlashAttnFwdSm80INS1_25CollectiveMainloopFwdSm80ILi4ELi1ELb0EN4cute5tupleIJNS5_1CILi128EEENS7_ILi48EEENS7_ILi96EEEEEELi96ENS_10bfloat16_tEfNS_4arch4Sm80ELb0ELb1ELb1ELb1ELb1ELb0ELb1ELb0EEENS1_21CollectiveEpilogueFwdINS6_IJS8_SA_S9_EEENS6_IJNS7_ILi1EEESI_SI_EEESC_SE_Li128ELb1ELb1ELb0ELb0EEENS1_19SingleTileSchedulerILb1ELb0ELb1ELi128EEEEEEEEEvNT_6ParamsE)
        /*0014*/ 	.short	0x0160
        /*0016*/ 	.short	0x0418


	//----- nvinfo : EIATTR_CBANK_PARAM_SIZE
	.align		4
.L_214:
        /*0018*/ 	.byte	0x03, 0x19
        /*001a*/ 	.short	0x0418


	//----- nvinfo : EIATTR_KPARAM_INFO
	.align		4
        /*001c*/ 	.byte	0x04, 0x17
        /*001e*/ 	.short	(.L_216 - .L_215)
.L_215:
        /*0020*/ 	.word	0x00000000
        /*0024*/ 	.short	0x0000
        /*0026*/ 	.short	0x0000
        /*0028*/ 	.byte	0x00, 0xf0, 0x61, 0x10


	//----- nvinfo : EIATTR_MAXREG_COUNT
	.align		4
.L_216:
        /*002c*/ 	.byte	0x03, 0x1b
        /*002e*/ 	.short	0x00ff


	//----- nvinfo : EIATTR_NUM_BARRIERS
	.align		4
        /*0030*/ 	.byte	0x02, 0x4c
        /*0032*/ 	.byte	0x02
	.zero		1


	//----- nvinfo : EIATTR_ANNOTATIONS
	.align		4
        /*0034*/ 	.byte	0x04, 0x55
        /*0036*/ 	.short	(.L_218 - .L_217)


	//   ....[0]....
.L_217:
        /* <DEDUP_REMOVED lines=45> */


	//----- nvinfo : EIATTR_MERCURY_ISA_VERSION
	.align		4
.L_218:
        /*02f0*/ 	.byte	0x03, 0x5f
        /*02f2*/ 	.short	0x0000


	//----- nvinfo : EIATTR_COOP_GROUP_MASK_REGIDS
	.align		4
        /*02f4*/ 	.byte	0x04, 0x29
        /*02f6*/ 	.short	(.L_220 - .L_219)


	//   ....[0]....
.L_219:
        /*02f8*/ 	.word	0xffffffff


	//   ....[1]....
        /*02fc*/ 	.word	0xffffffff


	//   ....[2]....
        /*0300*/ 	.word	0xffffffff


	//   ....[3]....
        /*0304*/ 	.word	0xffffffff


	//   ....[4]....
        /*0308*/ 	.word	0xffffffff


	//   ....[5]....
        /*030c*/ 	.word	0xffffffff


	//   ....[6]....
        /*0310*/ 	.word	0xffffffff


	//   ....[7]....
        /*0314*/ 	.word	0xffffffff


	//   ....[8]....
        /*0318*/ 	.word	0xffffffff


	//   ....[9]....
        /*031c*/ 	.word	0xffffffff


	//   ....[10]....
        /*0320*/ 	.word	0xffffffff


	//   ....[11]....
        /*0324*/ 	.word	0xffffffff


	//   ....[12]....
        /*0328*/ 	.word	0xffffffff


	//   ....[13]....
        /*032c*/ 	.word	0xffffffff


	//   ....[14]....
        /*0330*/ 	.word	0xffffffff


	//   ....[15]....
        /*0334*/ 	.word	0xffffffff


	//   ....[16]....
        /*0338*/ 	.word	0xffffffff


	//   ....[17]....
        /*033c*/ 	.word	0xffffffff


	//   ....[18]....
        /*0340*/ 	.word	0xffffffff


	//   ....[19]....
        /*0344*/ 	.word	0xffffffff


	//   ....[20]....
        /*0348*/ 	.word	0xffffffff


	//   ....[21]....
        /*034c*/ 	.word	0xffffffff


	//   ....[22]....
        /*0350*/ 	.word	0xffffffff


	//   ....[23]....
        /*0354*/ 	.word	0xffffffff


	//   ....[24]....
        /*0358*/ 	.word	0xffffffff


	//   ....[25]....
        /*035c*/ 	.word	0xffffffff


	//   ....[26]....
        /*0360*/ 	.word	0xffffffff


	//   ....[27]....
        /*0364*/ 	.word	0xffffffff


	//   ....[28]....
        /*0368*/ 	.word	0xffffffff


	//   ....[29]....
        /*036c*/ 	.word	0xffffffff


	//   ....[30]....
        /*0370*/ 	.word	0xffffffff


	//   ....[31]....
        /*0374*/ 	.word	0xffffffff


	//   ....[32]....
        /*0378*/ 	.word	0xffffffff


	//   ....[33]....
        /*037c*/ 	.word	0xffffffff


	//   ....[34]....
        /*0380*/ 	.word	0xffffffff


	//   ....[35]....
        /*0384*/ 	.word	0xffffffff


	//   ....[36]....
        /*0388*/ 	.word	0xffffffff


	//   ....[37]....
        /*038c*/ 	.word	0xffffffff


	//   ....[38]....
        /*0390*/ 	.word	0xffffffff


	//   ....[39]....
        /*0394*/ 	.word	0xffffffff


	//   ....[40]....
        /*0398*/ 	.word	0xffffffff


	//   ....[41]....
        /*039c*/ 	.word	0xffffffff


	//   ....[42]....
        /*03a0*/ 	.word	0xffffffff


	//   ....[43]....
        /*03a4*/ 	.word	0xffffffff


	//   ....[44]....
        /*03a8*/ 	.word	0xffffffff


	//   ....[45]....
        /*03ac*/ 	.word	0xffffffff


	//   ....[46]....
        /*03b0*/ 	.word	0xffffffff


	//   ....[47]....
        /*03b4*/ 	.word	0xffffffff


	//   ....[48]....
        /*03b8*/ 	.word	0xffffffff


	//   ....[49]....
        /*03bc*/ 	.word	0xffffffff


	//   ....[50]....
        /*03c0*/ 	.word	0xffffffff


	//   ....[51]....
        /*03c4*/ 	.word	0xffffffff


	//   ....[52]....
        /*03c8*/ 	.word	0xffffffff


	//   ....[53]....
        /*03cc*/ 	.word	0xffffffff


	//   ....[54]....
        /*03d0*/ 	.word	0xffffffff


	//   ....[55]....
        /*03d4*/ 	.word	0xffffffff


	//   ....[56]....
        /*03d8*/ 	.word	0xffffffff


	//   ....[57]....
        /*03dc*/ 	.word	0xffffffff


	//   ....[58]....
        /*03e0*/ 	.word	0xffffffff


	//   ....[59]....
        /*03e4*/ 	.word	0xffffffff


	//   ....[60]....
        /*03e8*/ 	.word	0xffffffff


	//   ....[61]....
        /*03ec*/ 	.word	0xffffffff


	//   ....[62]....
        /*03f0*/ 	.word	0xffffffff


	//   ....[63]....
        /*03f4*/ 	.word	0xffffffff


	//   ....[64]....
        /*03f8*/ 	.word	0xffffffff


	//   ....[65]....
        /*03fc*/ 	.word	0xffffffff


	//   ....[66]....
        /*0400*/ 	.word	0xffffffff


	//   ....[67]....
        /*0404*/ 	.word	0xffffffff


	//   ....[68]....
        /*0408*/ 	.word	0xffffffff


	//   ....[69]....
        /*040c*/ 	.word	0xffffffff


	//   ....[70]....
        /*0410*/ 	.word	0xffffffff


	//   ....[71]....
        /*0414*/ 	.word	0xffffffff


	//   ....[72]....
        /*0418*/ 	.word	0xffffffff


	//   ....[73]....
        /*041c*/ 	.word	0xffffffff


	//   ....[74]....
        /*0420*/ 	.word	0xffffffff


	//   ....[75]....
        /*0424*/ 	.word	0xffffffff


	//   ....[76]....
        /*0428*/ 	.word	0xffffffff


	//   ....[77]....
        /*042c*/ 	.word	0xffffffff


	//   ....[78]....
        /*0430*/ 	.word	0xffffffff


	//   ....[79]....
        /*0434*/ 	.word	0xffffffff


	//   ....[80]....
        /*0438*/ 	.word	0xffffffff


	//   ....[81]....
        /*043c*/ 	.word	0xffffffff


	//   ....[82]....
        /*0440*/ 	.word	0xffffffff


	//   ....[83]....
        /*0444*/ 	.word	0xffffffff


	//   ....[84]....
        /*0448*/ 	.word	0xffffffff


	//   ....[85]....
        /*044c*/ 	.word	0xffffffff


	//   ....[86]....
        /*0450*/ 	.word	0xffffffff


	//   ....[87]....
        /*0454*/ 	.word	0xffffffff


	//   ....[88]....
        /*0458*/ 	.word	0xffffffff


	//   ....[89]....
        /*045c*/ 	.word	0xffffffff


	//   ....[90]....
        /*0460*/ 	.word	0xffffffff


	//   ....[91]....
        /*0464*/ 	.word	0xffffffff


	//   ....[92]....
        /*0468*/ 	.word	0xffffffff


	//   ....[93]....
        /*046c*/ 	.word	0xffffffff


	//   ....[94]....
        /*0470*/ 	.word	0xffffffff


	//   ....[95]....
        /*0474*/ 	.word	0xffffffff


	//   ....[96]....
        /*0478*/ 	.word	0xffffffff


	//   ....[97]....
        /*047c*/ 	.word	0xffffffff


	//   ....[98]....
        /*0480*/ 	.word	0xffffffff


	//   ....[99]....
        /*0484*/ 	.word	0xffffffff


	//   ....[100]....
        /*0488*/ 	.word	0xffffffff


	//   ....[101]....
        /*048c*/ 	.word	0xffffffff


	//   ....[102]....
        /*0490*/ 	.word	0xffffffff


	//   ....[103]....
        /*0494*/ 	.word	0xffffffff


	//   ....[104]....
        /*0498*/ 	.word	0xffffffff


	//   ....[105]....
        /*049c*/ 	.word	0xffffffff


	//   ....[106]....
        /*04a0*/ 	.word	0xffffffff


	//   ....[107]....
        /*04a4*/ 	.word	0xffffffff


	//   ....[108]....
        /*04a8*/ 	.word	0xffffffff


	//   ....[109]....
        /*04ac*/ 	.word	0xffffffff


	//   ....[110]....
        /*04b0*/ 	.word	0xffffffff


	//   ....[111]....
        /*04b4*/ 	.word	0xffffffff


	//   ....[112]....
        /*04b8*/ 	.word	0xffffffff


	//   ....[113]....
        /*04bc*/ 	.word	0xffffffff


	//   ....[114]....
        /*04c0*/ 	.word	0xffffffff


	//   ....[115]....
        /*04c4*/ 	.word	0xffffffff


	//   ....[116]....
        /*04c8*/ 	.word	0xffffffff


	//   ....[117]....
        /*04cc*/ 	.word	0xffffffff


	//   ....[118]....
        /*04d0*/ 	.word	0xffffffff


	//   ....[119]....
        /*04d4*/ 	.word	0xffffffff


	//   ....[120]....
        /*04d8*/ 	.word	0xffffffff


	//   ....[121]....
        /*04dc*/ 	.word	0xffffffff


	//   ....[122]....
        /*04e0*/ 	.word	0xffffffff


	//   ....[123]....
        /*04e4*/ 	.word	0xffffffff


	//   ....[124]....
        /*04e8*/ 	.word	0xffffffff


	//   ....[125]....
        /*04ec*/ 	.word	0xffffffff


	//   ....[126]....
        /*04f0*/ 	.word	0xffffffff


	//   ....[127]....
        /*04f4*/ 	.word	0xffffffff


	//   ....[128]....
        /*04f8*/ 	.word	0xffffffff


	//----- nvinfo : EIATTR_COOP_GROUP_INSTR_OFFSETS
	.align		4
.L_220:
        /*04fc*/ 	.byte	0x04, 0x28
        /*04fe*/ 	.short	(.L_222 - .L_221)


	//   ....[0]....
.L_221:
        /*0500*/ 	.word	0x00000090


	//   ....[1]....
        /*0504*/ 	.word	0x00001300


	//   ....[2]....
        /*0508*/ 	.word	0x00001340


	//   ....[3]....
        /*050c*/ 	.word	0x000014e0


	//   ....[4]....
        /*0510*/ 	.word	0x00001510


	//   ....[5]....
        /*0514*/ 	.word	0x00001630


	//   ....[6]....
        /*0518*/ 	.word	0x00001660


	//   ....[7]....
        /*051c*/ 	.word	0x00001770


	//   ....[8]....
        /*0520*/ 	.word	0x000017b0


	//   ....[9]....
        /*0524*/ 	.word	0x00001c20


	//   ....[10]....
        /*0528*/ 	.word	0x00001c40


	//   ....[11]....
        /*052c*/ 	.word	0x00001c60


	//   ....[12]....
        /*0530*/ 	.word	0x00001c70


	//   ....[13]....
        /*0534*/ 	.word	0x00001ed0


	//   ....[14]....
        /*0538*/ 	.word	0x00002010


	//   ....[15]....
        /*053c*/ 	.word	0x00002350


	//   ....[16]....
        /*0540*/ 	.word	0x00002360


	//   ....[17]....
        /*0544*/ 	.word	0x00003000


	//   ....[18]....
        /*0548*/ 	.word	0x00003030


	//   ....[19]....
        /*054c*/ 	.word	0x00003130


	//   ....[20]....
        /*0550*/ 	.word	0x00003150


	//   ....[21]....
        /*0554*/ 	.word	0x00003540


	//   ....[22]....
        /*0558*/ 	.word	0x000037b0


	//   ....[23]....
        /*055c*/ 	.word	0x00003e30


	//   ....[24]....
        /*0560*/ 	.word	0x000043f0


	//   ....[25]....
        /*0564*/ 	.word	0x00004db0


	//   ....[26]....
        /*0568*/ 	.word	0x00004e00


	//   ....[27]....
        /*056c*/ 	.word	0x00004f00


	//   ....[28]....
        /*0570*/ 	.word	0x00004f30


	//   ....[29]....
        /*0574*/ 	.word	0x00005030


	//   ....[30]....
        /*0578*/ 	.word	0x00005080


	//   ....[31]....
        /*057c*/ 	.word	0x00005210


	//   ....[32]....
        /*0580*/ 	.word	0x00005260


	//   ....[33]....
        /*0584*/ 	.word	0x00006740


	//   ....[34]....
        /*0588*/ 	.word	0x00006750


	//   ....[35]....
        /*058c*/ 	.word	0x00006830


	//   ....[36]....
        /*0590*/ 	.word	0x00006840


	//   ....[37]....
        /*0594*/ 	.word	0x000078c0


	//   ....[38]....
        /*0598*/ 	.word	0x000078e0


	//   ....[39]....
        /*059c*/ 	.word	0x00007960


	//   ....[40]....
        /*05a0*/ 	.word	0x000079a0


	//   ....[41]....
        /*05a4*/ 	.word	0x00007b20


	//   ....[42]....
        /*05a8*/ 	.word	0x00007d30


	//   ....[43]....
        /*05ac*/ 	.word	0x00008270


	//   ....[44]....
        /*05b0*/ 	.word	0x000086f0


	//   ....[45]....
        /*05b4*/ 	.word	0x00008d00


	//   ....[46]....
        /*05b8*/ 	.word	0x00008da0


	//   ....[47]....
        /*05bc*/ 	.word	0x00008fd0


	//   ....[48]....
        /*05c0*/ 	.word	0x00009070


	//   ....[49]....
        /*05c4*/ 	.word	0x00009190


	//   ....[50]....
        /*05c8*/ 	.word	0x000091b0


	//   ....[51]....
        /*05cc*/ 	.word	0x000092f0


	//   ....[52]....
        /*05d0*/ 	.word	0x00009310


	//   ....[53]....
        /*05d4*/ 	.word	0x0000b190


	//   ....[54]....
        /*05d8*/ 	.word	0x0000b1a0


	//   ....[55]....
        /*05dc*/ 	.word	0x0000b280


	//   ....[56]....
        /*05e0*/ 	.word	0x0000b290


	//   ....[57]....
        /*05e4*/ 	.word	0x0000c310


	//   ....[58]....
        /*05e8*/ 	.word	0x0000c330


	//   ....[59]....
        /*05ec*/ 	.word	0x0000c3b0


	//   ....[60]....
        /*05f0*/ 	.word	0x0000c3f0


	//   ....[61]....
        /*05f4*/ 	.word	0x0000c6d0


	//   ....[62]....
        /*05f8*/ 	.word	0x0000c720


	//   ....[63]....
        /*05fc*/ 	.word	0x0000c750


	//   ....[64]....
        /*0600*/ 	.word	0x0000c7a0


	//   ....[65]....
        /*0604*/ 	.word	0x0000c7d0


	//   ....[66]....
        /*0608*/ 	.word	0x0000c800


	//   ....[67]....
        /*060c*/ 	.word	0x0000c8e0


	//   ....[68]....
        /*0610*/ 	.word	0x0000cd90


	//   ....[69]....
        /*0614*/ 	.word	0x0000e470


	//   ....[70]....
        /*0618*/ 	.word	0x0000e4a0


	//   ....[71]....
        /*061c*/ 	.word	0x0000e630


	//   ....[72]....
        /*0620*/ 	.word	0x0000e640


	//   ....[73]....
        /*0624*/ 	.word	0x0000f670


	//   ....[74]....
        /*0628*/ 	.word	0x0000f690


	//   ....[75]....
        /*062c*/ 	.word	0x0000f710


	//   ....[76]....
        /*0630*/ 	.word	0x0000f750


	//   ....[77]....
        /*0634*/ 	.word	0x0000f8b0


	//   ....[78]....
        /*0638*/ 	.word	0x0000fe00


	//   ....[79]....
        /*063c*/ 	.word	0x0000ffe0


	//   ....[80]....
        /*0640*/ 	.word	0x00010450


	//   ....[81]....
        /*0644*/ 	.word	0x00010c10


	//   ....[82]....
        /*0648*/ 	.word	0x00010c50


	//   ....[83]....
        /*064c*/ 	.word	0x00010db0


	//   ....[84]....
        /*0650*/ 	.word	0x00010dd0


	//   ....[85]....
        /*0654*/ 	.word	0x00010ef0


	//   ....[86]....
        /*0658*/ 	.word	0x00010f10


	//   ....[87]....
        /*065c*/ 	.word	0x00011050


	//   ....[88]....
        /*0660*/ 	.word	0x00011070


	//   ....[89]....
        /*0664*/ 	.word	0x000128d0


	//   ....[90]....
        /*0668*/ 	.word	0x000128e0


	//   ....[91]....
        /*066c*/ 	.word	0x000128f0


	//   ....[92]....
        /*0670*/ 	.word	0x00012900


	//   ....[93]....
        /*0674*/ 	.word	0x00012930


	//   ....[94]....
        /*0678*/ 	.word	0x00012950


	//   ....[95]....
        /*067c*/ 	.word	0x00012970


	//   ....[96]....
        /*0680*/ 	.word	0x00012980


	//   ....[97]....
        /*0684*/ 	.word	0x00014080


	//   ....[98]....
        /*0688*/ 	.word	0x000140b0


	//   ....[99]....
        /*068c*/ 	.word	0x000140e0


	//   ....[100]....
        /*0690*/ 	.word	0x00014100


	//   ....[101]....
        /*0694*/ 	.word	0x00014110


	//   ....[102]....
        /*0698*/ 	.word	0x00014120


	//   ....[103]....
        /*069c*/ 	.word	0x00014130


	//   ....[104]....
        /*06a0*/ 	.word	0x00014140


	//   ....[105]....
        /*06a4*/ 	.word	0x00014360


	//   ....[106]....
        /*06a8*/ 	.word	0x00014370


	//   ....[107]....
        /*06ac*/ 	.word	0x000144f0


	//   ....[108]....
        /*06b0*/ 	.word	0x00014520


	//   ....[109]....
        /*06b4*/ 	.word	0x00014670


	//   ....[110]....
        /*06b8*/ 	.word	0x000146a0


	//   ....[111]....
        /*06bc*/ 	.word	0x000147f0


	//   ....[112]....
        /*06c0*/ 	.word	0x00014810


	//   ....[113]....
        /*06c4*/ 	.word	0x00015000


	//   ....[114]....
        /*06c8*/ 	.word	0x00015020


	//   ....[115]....
        /*06cc*/ 	.word	0x00015170


	//   ....[116]....
        /*06d0*/ 	.word	0x000151a0


	//   ....[117]....
        /*06d4*/ 	.word	0x000152d0


	//   ....[118]....
        /*06d8*/ 	.word	0x00015300


	//   ....[119]....
        /*06dc*/ 	.word	0x00015430


	//   ....[120]....
        /*06e0*/ 	.word	0x00015450


	//   ....[121]....
        /*06e4*/ 	.word	0x000155b0


	//   ....[122]....
        /*06e8*/ 	.word	0x00015600


	//   ....[123]....
        /*06ec*/ 	.word	0x00015650


	//   ....[124]....
        /*06f0*/ 	.word	0x000156a0


	//   ....[125]....
        /*06f4*/ 	.word	0x000156f0


	//   ....[126]....
        /*06f8*/ 	.word	0x00015740


	//   ....[127]....
        /*06fc*/ 	.word	0x00015790


	//   ....[128]....
        /*0700*/ 	.word	0x000157e0


	//----- nvinfo : EIATTR_EXIT_INSTR_OFFSETS
	.align		4
.L_222:
        /*0704*/ 	.byte	0x04, 0x1c
        /*0706*/ 	.short	(.L_224 - .L_223)


	//   ....[0]....
.L_223:
        /*0708*/ 	.word	0x00000370


	//   ....[1]....
        /*070c*/ 	.word	0x00014820


	//   ....[2]....
        /*0710*/ 	.word	0x000148f0


	//   ....[3]....
        /*0714*/ 	.word	0x00014950


	//   ....[4]....
        /*0718*/ 	.word	0x00015460


	//   ....[5]....
        /*071c*/ 	.word	0x00015510


	//   ....[6]....
        /*0720*/ 	.word	0x00015570


	//----- nvinfo : EIATTR_CTAIDZ_USED
	.align		4
.L_224:
        /*0724*/ 	.byte	0x01, 0x04
	.zero		2


	//----- nvinfo : EIATTR_MAX_THREADS
	.align		4
        /*0728*/ 	.byte	0x04, 0x05
        /*072a*/ 	.short	(.L_226 - .L_225)
.L_225:
        /*072c*/ 	.word	0x00000080
        /*0730*/ 	.word	0x00000001
        /*0734*/ 	.word	0x00000001


	//----- nvinfo : EIATTR_CRS_STACK_SIZE
	.align		4
.L_226:
        /*0738*/ 	.byte	0x04, 0x1e
        /*073a*/ 	.short	(.L_228 - .L_227)
.L_227:
        /*073c*/ 	.word	0x00000000
.L_228:


//--------------------- .nv.info._ZN7cutlass13device_kernelIN5flash19enable_sm80_to_sm89INS1_16FlashAttnFwdSm80INS1_25CollectiveMainloopFwdSm80ILi4ELi1ELb0EN4cute5tupleIJNS5_1CILi128EEENS7_ILi48EEENS7_ILi96EEEEEELi96ENS_10bfloat16_tEfNS_4arch4Sm80ELb0ELb1ELb1ELb1ELb1ELb1ELb1ELb0EEENS1_21CollectiveEpilogueFwdINS6_IJS8_SA_S9_EEENS6_IJNS7_ILi1EEESI_SI_EEESC_SE_Li128ELb1ELb1ELb0ELb0EEENS1_19SingleTileSchedulerILb1ELb0ELb1ELi128EEEEEEEEEvNT_6ParamsE --------------------------
	.section	.nv.info._ZN7cutlass13device_kernelIN5flash19enable_sm80_to_sm89INS1_16FlashAttnFwdSm80INS1_25CollectiveMainloopFwdSm80ILi4ELi1ELb0EN4cute5tupleIJNS5_1CILi128EEENS7_ILi48EEENS7_ILi96EEEEEELi96ENS_10bfloat16_tEfNS_4arch4Sm80ELb0ELb1ELb1ELb1ELb1ELb1ELb1ELb0EEENS1_21CollectiveEpilogueFwdINS6_IJS8_SA_S9_EEENS6_IJNS7_ILi1EEESI_SI_EEESC_SE_Li128ELb1ELb1ELb0ELb0EEENS1_19SingleTileSchedulerILb1ELb0ELb1ELi128EEEEEEEEEvNT_6ParamsE,"",@"SHT_CUDA_INFO"
	.sectionflags	@""
	.align	4


	//----- nvinfo : EIATTR_CUDA_API_VERSION
	.align		4
        /*0000*/ 	.byte	0x04, 0x37
        /*0002*/ 	.short	(.L_230 - .L_229)
.L_229:
        /*0004*/ 	.word	0x00000082


	//----- nvinfo : EIATTR_SW2861232_WAR
	.align		4
.L_230:
        /*0008*/ 	.byte	0x01, 0x35
	.zero		2


	//----- nvinfo : EIATTR_PARAM_CBANK
	.align		4
        /*000c*/ 	.byte	0x04, 0x0a
        /*000e*/ 	.short	(.L_232 - .L_231)
	.align		4
.L_231:
        /*0010*/ 	.word	index@(.nv.constant0._ZN7cutlass13device_kernelIN5flash19enable_sm80_to_sm89INS1_16FlashAttnFwdSm80INS1_25CollectiveMainloopFwdSm80ILi4ELi1ELb0EN4cute5tupleIJNS5_1CILi128EEENS7_ILi48EEENS7_ILi96EEEEEELi96ENS_10bfloat16_tEfNS_4arch4Sm80ELb0ELb1ELb1ELb1ELb1ELb1ELb1ELb0EEENS1_21CollectiveEpilogueFwdINS6_IJS8_SA_S9_EEENS6_IJNS7_ILi1EEESI_SI_EEESC_SE_Li128ELb1ELb1ELb0ELb0EEENS1_19SingleTileSchedulerILb1ELb0ELb1ELi128EEEEEEEEEvNT_6ParamsE)
        /*0014*/ 	.short	0x0160
        /*0016*/ 	.short	0x0418


	//----- nvinfo : EIATTR_CBANK_PARAM_SIZE
	.align		4
.L_232:
        /*0018*/ 	.byte	0x03, 0x19
        /*001a*/ 	.short	0x0418


	//----- nvinfo : EIATTR_KPARAM_INFO
	.align		4
        /*001c*/ 	.byte	0x04, 0x17
        /*001e*/ 	.short	(.L_234 - .L_233)
.L_233:
        /*0020*/ 	.word	0x00000000
        /*0024*/ 	.short	0x0000
        /*0026*/ 	.short	0x0000
        /*0028*/ 	.byte	0x00, 0xf0, 0x61, 0x10


	//----- nvinfo : EIATTR_MAXREG_COUNT
	.align		4
.L_234:
        /*002c*/ 	.byte	0x03, 0x1b
        /*002e*/ 	.short	0x00ff


	//----- nvinfo : EIATTR_NUM_BARRIERS
	.align		4
        /*0030*/ 	.byte	0x02, 0x4c
        /*0032*/ 	.byte	0x02
	.zero		1


	//----- nvinfo : EIATTR_ANNOTATIONS
	.align		4
        /*0034*/ 	.byte	0x04, 0x55
        /*0036*/ 	.short	(.L_236 - .L_235)


	//   ....[0]....
.L_235:
        /* <DEDUP_REMOVED lines=51> */


	//----- nvinfo : EIATTR_MERCURY_ISA_VERSION
	.align		4
.L_236:
        /*0358*/ 	.byte	0x03, 0x5f
        /*035a*/ 	.short	0x0000


	//----- nvinfo : EIATTR_COOP_GROUP_MASK_REGIDS
	.align		4
        /*035c*/ 	.byte	0x04, 0x29
        /*035e*/ 	.short	(.L_238 - .L_237)


	//   ....[0]....
.L_237:
        /*0360*/ 	.word	0xffffffff


	//   ....[1]....
        /*0364*/ 	.word	0xffffffff


	//   ....[2]....
        /*0368*/ 	.word	0xffffffff


	//   ....[3]....
        /*036c*/ 	.word	0xffffffff


	//   ....[4]....
        /*0370*/ 	.word	0xffffffff


	//   ....[5]....
        /*0374*/ 	.word	0xffffffff


	//   ....[6]....
        /*0378*/ 	.word	0xffffffff


	//   ....[7]....
        /*037c*/ 	.word	0xffffffff


	//   ....[8]....
        /*0380*/ 	.word	0xffffffff


	//   ....[9]....
        /*0384*/ 	.word	0xffffffff


	//   ....[10]....
        /*0388*/ 	.word	0xffffffff


	//   ....[11]....
        /*038c*/ 	.word	0xffffffff


	//   ....[12]....
        /*0390*/ 	.word	0xffffffff


	//   ....[13]....
        /*0394*/ 	.word	0xffffffff


	//   ....[14]....
        /*0398*/ 	.word	0xffffffff


	//   ....[15]....
        /*039c*/ 	.word	0xffffffff


	//   ....[16]....
        /*03a0*/ 	.word	0xffffffff


	//   ....[17]....
        /*03a4*/ 	.word	0xffffffff


	//   ....[18]....
        /*03a8*/ 	.word	0xffffffff


	//   ....[19]....
        /*03ac*/ 	.word	0xffffffff


	//   ....[20]....
        /*03b0*/ 	.word	0xffffffff


	//   ....[21]....
        /*03b4*/ 	.word	0xffffffff


	//   ....[22]....
        /*03b8*/ 	.word	0xffffffff


	//   ....[23]....
        /*03bc*/ 	.word	0xffffffff


	//   ....[24]....
        /*03c0*/ 	.word	0xffffffff


	//   ....[25]....
        /*03c4*/ 	.word	0xffffffff


	//   ....[26]....
        /*03c8*/ 	.word	0xffffffff


	//   ....[27]....
        /*03cc*/ 	.word	0xffffffff


	//   ....[28]....
        /*03d0*/ 	.word	0xffffffff


	//   ....[29]....
        /*03d4*/ 	.word	0xffffffff


	//   ....[30]....
        /*03d8*/ 	.word	0xffffffff


	//   ....[31]....
        /*03dc*/ 	.word	0xffffffff


	//   ....[32]....
        /*03e0*/ 	.word	0xffffffff


	//   ....[33]....
        /*03e4*/ 	.word	0xffffffff


	//   ....[34]....
        /*03e8*/ 	.word	0xffffffff


	//   ....[35]....
        /*03ec*/ 	.word	0xffffffff


	//   ....[36]....
        /*03f0*/ 	.word	0xffffffff


	//   ....[37]....
        /*03f4*/ 	.word	0xffffffff


	//   ....[38]....
        /*03f8*/ 	.word	0xffffffff


	//   ....[39]....
        /*03fc*/ 	.word	0xffffffff


	//   ....[40]....
        /*0400*/ 	.word	0xffffffff


	//   ....[41]....
        /*0404*/ 	.word	0xffffffff


	//   ....[42]....
        /*0408*/ 	.word	0xffffffff


	//   ....[43]....
        /*040c*/ 	.word	0xffffffff


	//   ....[44]....
        /*0410*/ 	.word	0xffffffff


	//   ....[45]....
        /*0414*/ 	.word	0xffffffff


	//   ....[46]....
        /*0418*/ 	.word	0xffffffff


	//   ....[47]....
        /*041c*/ 	.word	0xffffffff


	//   ....[48]....
        /*0420*/ 	.word	0xffffffff


	//   ....[49]....
        /*0424*/ 	.word	0xffffffff


	//   ....[50]....
        /*0428*/ 	.word	0xffffffff


	//   ....[51]....
        /*042c*/ 	.word	0xffffffff


	//   ....[52]....
        /*0430*/ 	.word	0xffffffff


	//   ....[53]....
        /*0434*/ 	.word	0xffffffff


	//   ....[54]....
        /*0438*/ 	.word	0xffffffff


	//   ....[55]....
        /*043c*/ 	.word	0xffffffff


	//   ....[56]....
        /*0440*/ 	.word	0xffffffff


	//   ....[57]....
        /*0444*/ 	.word	0xffffffff


	//   ....[58]....
        /*0448*/ 	.word	0xffffffff


	//   ....[59]....
        /*044c*/ 	.word	0xffffffff


	//   ....[60]....
        /*0450*/ 	.word	0xffffffff


	//   ....[61]....
        /*0454*/ 	.word	0xffffffff


	//   ....[62]....
        /*0458*/ 	.word	0xffffffff


	//   ....[63]....
        /*045c*/ 	.word	0xffffffff


	//   ....[64]....
        /*0460*/ 	.word	0xffffffff


	//   ....[65]....
        /*0464*/ 	.word	0xffffffff


	//   ....[66]....
        /*0468*/ 	.word	0xffffffff


	//   ....[67]....
        /*046c*/ 	.word	0xffffffff


	//   ....[68]....
        /*0470*/ 	.word	0xffffffff


	//   ....[69]....
        /*0474*/ 	.word	0xffffffff


	//   ....[70]....
        /*0478*/ 	.word	0xffffffff


	//   ....[71]....
        /*047c*/ 	.word	0xffffffff


	//   ....[72]....
        /*0480*/ 	.word	0xffffffff


	//   ....[73]....
        /*0484*/ 	.word	0xffffffff


	//   ....[74]....
        /*0488*/ 	.word	0xffffffff


	//   ....[75]....
        /*048c*/ 	.word	0xffffffff


	//   ....[76]....
        /*0490*/ 	.word	0xffffffff


	//   ....[77]....
        /*0494*/ 	.word	0xffffffff


	//   ....[78]....
        /*0498*/ 	.word	0xffffffff


	//   ....[79]....
        /*049c*/ 	.word	0xffffffff


	//   ....[80]....
        /*04a0*/ 	.word	0xffffffff


	//   ....[81]....
        /*04a4*/ 	.word	0xffffffff


	//   ....[82]....
        /*04a8*/ 	.word	0xffffffff


	//   ....[83]....
        /*04ac*/ 	.word	0xffffffff


	//   ....[84]....
        /*04b0*/ 	.word	0xffffffff


	//   ....[85]....
        /*04b4*/ 	.word	0xffffffff


	//   ....[86]....
        /*04b8*/ 	.word	0xffffffff


	//   ....[87]....
        /*04bc*/ 	.word	0xffffffff


	//   ....[88]....
        /*04c0*/ 	.word	0xffffffff


	//   ....[89]....
        /*04c4*/ 	.word	0xffffffff


	//   ....[90]....
        /*04c8*/ 	.word	0xffffffff


	//   ....[91]....
        /*04cc*/ 	.word	0xffffffff


	//   ....[92]....
        /*04d0*/ 	.word	0xffffffff


	//   ....[93]....
        /*04d4*/ 	.word	0xffffffff


	//   ....[94]....
        /*04d8*/ 	.word	0xffffffff


	//   ....[95]....
        /*04dc*/ 	.word	0xffffffff


	//   ....[96]....
        /*04e0*/ 	.word	0xffffffff


	//   ....[97]....
        /*04e4*/ 	.word	0xffffffff


	//   ....[98]....
        /*04e8*/ 	.word	0xffffffff


	//   ....[99]....
        /*04ec*/ 	.word	0xffffffff


	//   ....[100]....
        /*04f0*/ 	.word	0xffffffff


	//   ....[101]....
        /*04f4*/ 	.word	0xffffffff


	//   ....[102]....
        /*04f8*/ 	.word	0xffffffff


	//   ....[103]....
        /*04fc*/ 	.word	0xffffffff


	//   ....[104]....
        /*0500*/ 	.word	0xffffffff


	//   ....[105]....
        /*0504*/ 	.word	0xffffffff


	//   ....[106]....
        /*0508*/ 	.word	0xffffffff


	//   ....[107]....
        /*050c*/ 	.word	0xffffffff


	//   ....[108]....
        /*0510*/ 	.word	0xffffffff


	//   ....[109]....
        /*0514*/ 	.word	0xffffffff


	//   ....[110]....
        /*0518*/ 	.word	0xffffffff


	//   ....[111]....
        /*051c*/ 	.word	0xffffffff


	//   ....[112]....
        /*0520*/ 	.word	0xffffffff


	//   ....[113]....
        /*0524*/ 	.word	0xffffffff


	//   ....[114]....
        /*0528*/ 	.word	0xffffffff


	//   ....[115]....
        /*052c*/ 	.word	0xffffffff


	//   ....[116]....
        /*0530*/ 	.word	0xffffffff


	//   ....[117]....
        /*0534*/ 	.word	0xffffffff


	//   ....[118]....
        /*0538*/ 	.word	0xffffffff


	//   ....[119]....
        /*053c*/ 	.word	0xffffffff


	//   ....[120]....
        /*0540*/ 	.word	0xffffffff


	//   ....[121]....
        /*0544*/ 	.word	0xffffffff


	//   ....[122]....
        /*0548*/ 	.word	0xffffffff


	//   ....[123]....
        /*054c*/ 	.word	0xffffffff


	//   ....[124]....
        /*0550*/ 	.word	0xffffffff


	//   ....[125]....
        /*0554*/ 	.word	0xffffffff


	//   ....[126]....
        /*0558*/ 	.word	0xffffffff


	//   ....[127]....
        /*055c*/ 	.word	0xffffffff


	//   ....[128]....
        /*0560*/ 	.word	0xffffffff


	//   ....[129]....
        /*0564*/ 	.word	0xffffffff


	//   ....[130]....
        /*0568*/ 	.word	0xffffffff


	//   ....[131]....
        /*056c*/ 	.word	0xffffffff


	//   ....[132]....
        /*0570*/ 	.word	0xffffffff


	//   ....[133]....
        /*0574*/ 	.word	0xffffffff


	//   ....[134]....
        /*0578*/ 	.word	0xffffffff


	//   ....[135]....
        /*057c*/ 	.word	0xffffffff


	//   ....[136]....
        /*0580*/ 	.word	0xffffffff


	//   ....[137]....
        /*0584*/ 	.word	0xffffffff


	//   ....[138]....
        /*0588*/ 	.word	0xffffffff


	//   ....[139]....
        /*058c*/ 	.word	0xffffffff


	//   ....[140]....
        /*0590*/ 	.word	0xffffffff


	//   ....[141]....
        /*0594*/ 	.word	0xffffffff


	//   ....[142]....
        /*0598*/ 	.word	0xffffffff


	//   ....[143]....
        /*059c*/ 	.word	0xffffffff


	//   ....[144]....
        /*05a0*/ 	.word	0xffffffff


	//   ....[145]....
        /*05a4*/ 	.word	0xffffffff


	//   ....[146]....
        /*05a8*/ 	.word	0xffffffff


	//   ....[147]....
        /*05ac*/ 	.word	0xffffffff


	//   ....[148]....
        /*05b0*/ 	.word	0xffffffff


	//   ....[149]....
        /*05b4*/ 	.word	0xffffffff


	//   ....[150]....
        /*05b8*/ 	.word	0xffffffff


	//   ....[151]....
        /*05bc*/ 	.word	0xffffffff


	//   ....[152]....
        /*05c0*/ 	.word	0xffffffff


	//----- nvinfo : EIATTR_COOP_GROUP_INSTR_OFFSETS
	.align		4
.L_238:
        /*05c4*/ 	.byte	0x04, 0x28
        /*05c6*/ 	.short	(.L_240 - .L_239)


	//   ....[0]....
.L_239:
        /*05c8*/ 	.word	0x00000090


	//   ....[1]....
        /*05cc*/ 	.word	0x000023b0


	//   ....[2]....
        /*05d0*/ 	.word	0x000023c0


	//   ....[3]....
        /*05d4*/ 	.word	0x00003f00


	//   ....[4]....
        /*05d8*/ 	.word	0x00003f10


	//   ....[5]....
        /*05dc*/ 	.word	0x00005860


	//   ....[6]....
        /*05e0*/ 	.word	0x00005880


	//   ....[7]....
        /*05e4*/ 	.word	0x00005d80


	//   ....[8]....
        /*05e8*/ 	.word	0x00005e40


	//   ....[9]....
        /*05ec*/ 	.word	0x00006fb0


	//   ....[10]....
        /*05f0*/ 	.word	0x00006fe0


	//   ....[11]....
        /*05f4*/ 	.word	0x00007220


	//   ....[12]....
        /*05f8*/ 	.word	0x00007250


	//   ....[13]....
        /*05fc*/ 	.word	0x00007370


	//   ....[14]....
        /*0600*/ 	.word	0x000073a0


	//   ....[15]....
        /*0604*/ 	.word	0x000074d0


	//   ....[16]....
        /*0608*/ 	.word	0x000074e0


	//   ....[17]....
        /*060c*/ 	.word	0x000079f0


	//   ....[18]....
        /*0610*/ 	.word	0x00007a00


	//   ....[19]....
        /*0614*/ 	.word	0x00007b00


	//   ....[20]....
        /*0618*/ 	.word	0x00007b10


	//   ....[21]....
        /*061c*/ 	.word	0x00007fb0


	//   ....[22]....
        /*0620*/ 	.word	0x00007fd0


	//   ....[23]....
        /*0624*/ 	.word	0x00008010


	//   ....[24]....
        /*0628*/ 	.word	0x00008040


	//   ....[25]....
        /*062c*/ 	.word	0x00008460


	//   ....[26]....
        /*0630*/ 	.word	0x000084a0


	//   ....[27]....
        /*0634*/ 	.word	0x000084f0


	//   ....[28]....
        /*0638*/ 	.word	0x00008560


	//   ....[29]....
        /*063c*/ 	.word	0x0000b7b0


	//   ....[30]....
        /*0640*/ 	.word	0x0000b7d0


	//   ....[31]....
        /*0644*/ 	.word	0x0000b830


	//   ....[32]....
        /*0648*/ 	.word	0x0000b840


	//   ....[33]....
        /*064c*/ 	.word	0x0000bab0


	//   ....[34]....
        /*0650*/ 	.word	0x0000baf0


	//   ....[35]....
        /*0654*/ 	.word	0x0000bb40


	//   ....[36]....
        /*0658*/ 	.word	0x0000bbb0


	//   ....[37]....
        /*065c*/ 	.word	0x0000f450


	//   ....[38]....
        /*0660*/ 	.word	0x0000f530


	//   ....[39]....
        /*0664*/ 	.word	0x0000f8a0


	//   ....[40]....
        /*0668*/ 	.word	0x0000f8b0


	//   ....[41]....
        /*066c*/ 	.word	0x00010550


	//   ....[42]....
        /*0670*/ 	.word	0x00010580


	//   ....[43]....
        /*0674*/ 	.word	0x00010680


	//   ....[44]....
        /*0678*/ 	.word	0x000106a0


	//   ....[45]....
        /*067c*/ 	.word	0x00010a50


	//   ....[46]....
        /*0680*/ 	.word	0x00010d10


	//   ....[47]....
        /*0684*/ 	.word	0x00011390


	//   ....[48]....
        /*0688*/ 	.word	0x00011950


	//   ....[49]....
        /*068c*/ 	.word	0x00012310


	//   ....[50]....
        /*0690*/ 	.word	0x00012350


	//   ....[51]....
        /*0694*/ 	.word	0x00012450


	//   ....[52]....
        /*0698*/ 	.word	0x00012480


	//   ....[53]....
        /*069c*/ 	.word	0x00012580


	//   ....[54]....
        /*06a0*/ 	.word	0x000125d0


	//   ....[55]....
        /*06a4*/ 	.word	0x00012770


	//   ....[56]....
        /*06a8*/ 	.word	0x000127c0


	//   ....[57]....
        /*06ac*/ 	.word	0x00013ca0


	//   ....[58]....
        /*06b0*/ 	.word	0x00013cb0


	//   ....[59]....
        /*06b4*/ 	.word	0x00013d90


	//   ....[60]....
        /*06b8*/ 	.word	0x00013da0


	//   ....[61]....
        /*06bc*/ 	.word	0x00014e30


	//   ....[62]....
        /*06c0*/ 	.word	0x00014e40


	//   ....[63]....
        /*06c4*/ 	.word	0x00014ec0


	//   ....[64]....
        /*06c8*/ 	.word	0x00014f00


	//   ....[65]....
        /*06cc*/ 	.word	0x000150a0


	//   ....[66]....
        /*06d0*/ 	.word	0x000152b0


	//   ....[67]....
        /*06d4*/ 	.word	0x000157f0


	//   ....[68]....
        /*06d8*/ 	.word	0x00015c70


	//   ....[69]....
        /*06dc*/ 	.word	0x00016280


	//   ....[70]....
        /*06e0*/ 	.word	0x00016320


	//   ....[71]....
        /*06e4*/ 	.word	0x00016550


	//   ....[72]....
        /*06e8*/ 	.word	0x000165f0


	//   ....[73]....
        /*06ec*/ 	.word	0x00016710


	//   ....[74]....
        /*06f0*/ 	.word	0x00016730


	//   ....[75]....
        /*06f4*/ 	.word	0x00016870


	//   ....[76]....
        /*06f8*/ 	.word	0x00016890


	//   ....[77]....
        /*06fc*/ 	.word	0x00018700


	//   ....[78]....
        /*0700*/ 	.word	0x00018710


	//   ....[79]....
        /*0704*/ 	.word	0x000187f0


	//   ....[80]....
        /*0708*/ 	.word	0x00018800


	//   ....[81]....
        /*070c*/ 	.word	0x00019890


	//   ....[82]....
        /*0710*/ 	.word	0x000198a0


	//   ....[83]....
        /*0714*/ 	.word	0x00019920


	//   ....[84]....
        /*0718*/ 	.word	0x00019960


	//   ....[85]....
        /*071c*/ 	.word	0x00019c50


	//   ....[86]....
        /*0720*/ 	.word	0x00019ca0


	//   ....[87]....
        /*0724*/ 	.word	0x00019cd0


	//   ....[88]....
        /*0728*/ 	.word	0x00019d20


	//   ....[89]....
        /*072c*/ 	.word	0x00019d50


	//   ....[90]....
        /*0730*/ 	.word	0x00019d80


	//   ....[91]....
        /*0734*/ 	.word	0x00019e60


	//   ....[92]....
        /*0738*/ 	.word	0x0001a310


	//   ....[93]....
        /*073c*/ 	.word	0x0001b9c0


	//   ....[94]....
        /*0740*/ 	.word	0x0001b9f0


	//   ....[95]....
        /*0744*/ 	.word	0x0001bb80


	//   ....[96]....
        /*0748*/ 	.word	0x0001bb90


	//   ....[97]....
        /*074c*/ 	.word	0x0001cbc0


	//   ....[98]....
        /*0750*/ 	.word	0x0001cbe0


	//   ....[99]....
        /*0754*/ 	.word	0x0001cc60


	//   ....[100]....
        /*0758*/ 	.word	0x0001cca0


	//   ....[101]....
        /*075c*/ 	.word	0x0001ce20


	//   ....[102]....
        /*0760*/ 	.word	0x0001d370


	//   ....[103]....
        /*0764*/ 	.word	0x0001d550


	//   ....[104]....
        /*0768*/ 	.word	0x0001d9c0


	//   ....[105]....
        /*076c*/ 	.word	0x0001e180


	//   ....[106]....
        /*0770*/ 	.word	0x0001e1c0


	//   ....[107]....
        /*0774*/ 	.word	0x0001e320


	//   ....[108]....
        /*0778*/ 	.word	0x0001e340


	//   ....[109]....
        /*077c*/ 	.word	0x0001e460


	//   ....[110]....
        /*0780*/ 	.word	0x0001e480


	//   ....[111]....
        /*0784*/ 	.word	0x0001e5c0


	//   ....[112]....
        /*0788*/ 	.word	0x0001e5e0


	//   ....[113]....
        /*078c*/ 	.word	0x0001fe20


	//   ....[114]....
        /*0790*/ 	.word	0x0001fe30


	//   ....[115]....
        /*0794*/ 	.word	0x0001fe40


	//   ....[116]....
        /*0798*/ 	.word	0x0001fe50


	//   ....[117]....
        /*079c*/ 	.word	0x0001fe80


	//   ....[118]....
        /*07a0*/ 	.word	0x0001fea0


	//   ....[119]....
        /*07a4*/ 	.word	0x0001fec0


	//   ....[120]....
        /*07a8*/ 	.word	0x0001fed0


	//   ....[121]....
        /*07ac*/ 	.word	0x000215d0


	//   ....[122]....
        /*07b0*/ 	.word	0x00021600


	//   ....[123]....
        /*07b4*/ 	.word	0x00021630


	//   ....[124]....
        /*07b8*/ 	.word	0x00021650


	//   ....[125]....
        /*07bc*/ 	.word	0x00021660


	//   ....[126]....
        /*07c0*/ 	.word	0x00021670


	//   ....[127]....
        /*07c4*/ 	.word	0x00021680


	//   ....[128]....
        /*07c8*/ 	.word	0x00021690


	//   ....[129]....
        /*07cc*/ 	.word	0x000218b0


	//   ....[130]....
        /*07d0*/ 	.word	0x000218c0


	//   ....[131]....
        /*07d4*/ 	.word	0x00021a40


	//   ....[132]....
        /*07d8*/ 	.word	0x00021a70


	//   ....[133]....
        /*07dc*/ 	.word	0x00021bc0


	//   ....[134]....
        /*07e0*/ 	.word	0x00021bf0


	//   ....[135]....
        /*07e4*/ 	.word	0x00021d40


	//   ....[136]....
        /*07e8*/ 	.word	0x00021d60


	//   ....[137]....
        /*07ec*/ 	.word	0x00022550


	//   ....[138]....
        /*07f0*/ 	.word	0x00022570


	//   ....[139]....
        /*07f4*/ 	.word	0x000226c0


	//   ....[140]....
        /*07f8*/ 	.word	0x000226f0


	//   ....[141]....
        /*07fc*/ 	.word	0x00022820


	//   ....[142]....
        /*0800*/ 	.word	0x00022850


	//   ....[143]....
        /*0804*/ 	.word	0x00022980


	//   ....[144]....
        /*0808*/ 	.word	0x000229a0


	//   ....[145]....
        /*080c*/ 	.word	0x00022b00


	//   ....[146]....
        /*0810*/ 	.word	0x00022b50


	//   ....[147]....
        /*0814*/ 	.word	0x00022ba0


	//   ....[148]....
        /*0818*/ 	.word	0x00022bf0


	//   ....[149]....
        /*081c*/ 	.word	0x00022c40


	//   ....[150]....
        /*0820*/ 	.word	0x00022c90


	//   ....[151]....
        /*0824*/ 	.word	0x00022ce0


	//   ....[152]....
        /*0828*/ 	.word	0x00022d30


	//----- nvinfo : EIATTR_EXIT_INSTR_OFFSETS
	.align		4
.L_240:
        /*082c*/ 	.byte	0x04, 0x1c
        /*082e*/ 	.short	(.L_242 - .L_241)


	//   ....[0]....
.L_241:
        /*0830*/ 	.word	0x00000370


	//   ....[1]....
        /*0834*/ 	.word	0x00021d70


	//   ....[2]....
        /*0838*/ 	.word	0x00021e40


	//   ....[3]....
        /*083c*/ 	.word	0x00021ea0


	//   ....[4]....
        /*0840*/ 	.word	0x000229b0


	//   ....[5]....
        /*0844*/ 	.word	0x00022a60


	//   ....[6]....
        /*0848*/ 	.word	0x00022ac0


	//----- nvinfo : EIATTR_CTAIDZ_USED
	.align		4
.L_242:
        /*084c*/ 	.byte	0x01, 0x04
	.zero		2


	//----- nvinfo : EIATTR_MAX_THREADS
	.align		4
        /*0850*/ 	.byte	0x04, 0x05
        /*0852*/ 	.short	(.L_244 - .L_243)
.L_243:
        /*0854*/ 	.word	0x00000080
        /*0858*/ 	.word	0x00000001
        /*085c*/ 	.word	0x00000001


	//----- nvinfo : EIATTR_CRS_STACK_SIZE
	.align		4
.L_244:
        /*0860*/ 	.byte	0x04, 0x1e
        /*0862*/ 	.short	(.L_246 - .L_245)
.L_245:
        /*0864*/ 	.word	0x00000000
.L_246:


//--------------------- .nv.info._ZN7cutlass13device_kernelIN5flash19enable_sm80_to_sm89INS1_16FlashAttnFwdSm80INS1_25CollectiveMainloopFwdSm80ILi4ELi1ELb0EN4cute5tupleIJNS5_1CILi128EEENS7_ILi64EEENS7_ILi96EEEEEELi96ENS_10bfloat16_tEfNS_4arch4Sm80ELb1ELb0ELb1ELb0ELb1ELb0ELb1ELb0EEENS1_21CollectiveEpilogueFwdINS6_IJS8_SA_S9_EEENS6_IJNS7_ILi1EEESI_SI_EEESC_SE_Li128ELb0ELb1ELb0ELb0EEENS1_30DynamicPersistentTileSchedulerILi128ELi128ELb0ELb1ELb0EEEEEEEEEvNT_6ParamsE --------------------------
	.section	.nv.info._ZN7cutlass13device_kernelIN5flash19enable_sm80_to_sm89INS1_16FlashAttnFwdSm80INS1_25CollectiveMainloopFwdSm80ILi4ELi1ELb0EN4cute5tupleIJNS5_1CILi128EEENS7_ILi64EEENS7_ILi96EEEEEELi96ENS_10bfloat16_tEfNS_4arch4Sm80ELb1ELb0ELb1ELb0ELb1ELb0ELb1ELb0EEENS1_21CollectiveEpilogueFwdINS6_IJS8_SA_S9_EEENS6_IJNS7_ILi1EEESI_SI_EEESC_SE_Li128ELb0ELb1ELb0ELb0EEENS1_30DynamicPersistentTileSchedulerILi128ELi128ELb0ELb1ELb0EEEEEEEEEvNT_6ParamsE,"",@"SHT_CUDA_INFO"
	.sectionflags	@""
	.align	4


	//----- nvinfo : EIATTR_CUDA_API_VERSION
	.align		4
        /*0000*/ 	.byte	0x04, 0x37
        /*0002*/ 	.short	(.L_248 - .L_247)
.L_247:
        /*0004*/ 	.word	0x00000082


	//----- nvinfo : EIATTR_SW2861232_WAR
	.align		4
.L_248:
        /*0008*/ 	.byte	0x01, 0x35
	.zero		2


	//----- nvinfo : EIATTR_PARAM_CBANK
	.align		4
        /*000c*/ 	.byte	0x04, 0x0a
        /*000e*/ 	.short	(.L_250 - .L_249)
	.align		4
.L_249:
        /*0010*/ 	.word	index@(.nv.constant0._ZN7cutlass13device_kernelIN5flash19enable_sm80_to_sm89INS1_16FlashAttnFwdSm80INS1_25CollectiveMainloopFwdSm80ILi4ELi1ELb0EN4cute5tupleIJNS5_1CILi128EEENS7_ILi64EEENS7_ILi96EEEEEELi96ENS_10bfloat16_tEfNS_4arch4Sm80ELb1ELb0ELb1ELb0ELb1ELb0ELb1ELb0EEENS1_21CollectiveEpilogueFwdINS6_IJS8_SA_S9_EEENS6_IJNS7_ILi1EEESI_SI_EEESC_SE_Li128ELb0ELb1ELb0ELb0EEENS1_30DynamicPersistentTileSchedulerILi128ELi128ELb0ELb1ELb0EEEEEEEEEvNT_6ParamsE)
        /*0014*/ 	.short	0x0160
        /*0016*/ 	.short	0x0428


	//----- nvinfo : EIATTR_CBANK_PARAM_SIZE
	.align		4
.L_250:
        /*0018*/ 	.byte	0x03, 0x19
        /*001a*/ 	.short	0x0428


	//----- nvinfo : EIATTR_KPARAM_INFO
	.align		4
        /*001c*/ 	.byte	0x04, 0x17
        /*001e*/ 	.short	(.L_252 - .L_251)
.L_251:
        /*0020*/ 	.word	0x00000000
        /*0024*/ 	.short	0x0000
        /*0026*/ 	.short	0x0000
        /*0028*/ 	.byte	0x00, 0xf0, 0xa1, 0x10


	//----- nvinfo : EIATTR_MAXREG_COUNT
	.align		4
.L_252:
        /*002c*/ 	.byte	0x03, 0x1b
        /*002e*/ 	.short	0x00ff


	//----- nvinfo : EIATTR_NUM_BARRIERS
	.align		4
        /*0030*/ 	.byte	0x02, 0x4c
        /*0032*/ 	.byte	0x06
	.zero		1


	//----- nvinfo : EIATTR_ANNOTATIONS
	.align		4
        /*0034*/ 	.byte	0x04, 0x55
        /*0036*/ 	.short	(.L_254 - .L_253)


	//   ....[0]....
.L_253:
        /* <DEDUP_REMOVED lines=66> */


	//----- nvinfo : EIATTR_MERCURY_ISA_VERSION
	.align		4
.L_254:
        /*0448*/ 	.byte	0x03, 0x5f
        /*044a*/ 	.short	0x0000


	//----- nvinfo : EIATTR_INT_WARP_WIDE_INSTR_OFFSETS
	.align		4
        /*044c*/ 	.byte	0x04, 0x31
        /*044e*/ 	.short	(.L_256 - .L_255)


	//   ....[0]....
.L_255:
        /*0450*/ 	.word	0x0000f870


	//   ....[1]....
        /*0454*/ 	.word	0x0000f8f0


	//----- nvinfo : EIATTR_COOP_GROUP_MASK_REGIDS
	.align		4
.L_256:
        /*0458*/ 	.byte	0x04, 0x29
        /*045a*/ 	.short	(.L_258 - .L_257)


	//   ....[0]....
.L_257:
        /*045c*/ 	.word	0xffffffff


	//   ....[1]....
        /*0460*/ 	.word	0xffffffff


	//   ....[2]....
        /*0464*/ 	.word	0xffffffff


	//   ....[3]....
        /*0468*/ 	.word	0xffffffff


	//   ....[4]....
        /*046c*/ 	.word	0xffffffff


	//   ....[5]....
        /*0470*/ 	.word	0xffffffff


	//   ....[6]....
        /*0474*/ 	.word	0xffffffff


	//   ....[7]....
        /*0478*/ 	.word	0xffffffff


	//   ....[8]....
        /*047c*/ 	.word	0xffffffff


	//   ....[9]....
        /*0480*/ 	.word	0xffffffff


	//   ....[10]....
        /*0484*/ 	.word	0xffffffff


	//   ....[11]....
        /*0488*/ 	.word	0xffffffff


	//   ....[12]....
        /*048c*/ 	.word	0xffffffff


	//   ....[13]....
        /*0490*/ 	.word	0xffffffff


	//   ....[14]....
        /*0494*/ 	.word	0xffffffff


	//   ....[15]....
        /*0498*/ 	.word	0xffffffff


	//   ....[16]....
        /*049c*/ 	.word	0xffffffff


	//   ....[17]....
        /*04a0*/ 	.word	0xffffffff


	//   ....[18]....
        /*04a4*/ 	.word	0xffffffff


	//   ....[19]....
        /*04a8*/ 	.word	0xffffffff


	//   ....[20]....
        /*04ac*/ 	.word	0xffffffff


	//   ....[21]....
        /*04b0*/ 	.word	0xffffffff


	//   ....[22]....
        /*04b4*/ 	.word	0xffffffff


	//   ....[23]....
        /*04b8*/ 	.word	0xffffffff


	//   ....[24]....
        /*04bc*/ 	.word	0xffffffff


	//   ....[25]....
        /*04c0*/ 	.word	0xffffffff


	//   ....[26]....
        /*04c4*/ 	.word	0xffffffff


	//   ....[27]....
        /*04c8*/ 	.word	0xffffffff


	//   ....[28]....
        /*04cc*/ 	.word	0xffffffff


	//   ....[29]....
        /*04d0*/ 	.word	0xffffffff


	//   ....[30]....
        /*04d4*/ 	.word	0xffffffff


	//   ....[31]....
        /*04d8*/ 	.word	0xffffffff


	//   ....[32]....
        /*04dc*/ 	.word	0xffffffff


	//   ....[33]....
        /*04e0*/ 	.word	0xffffffff


	//   ....[34]....
        /*04e4*/ 	.word	0xffffffff


	//   ....[35]....
        /*04e8*/ 	.word	0xffffffff


	//   ....[36]....
        /*04ec*/ 	.word	0xffffffff


	//   ....[37]....
        /*04f0*/ 	.word	0xffffffff


	//   ....[38]....
        /*04f4*/ 	.word	0xffffffff


	//   ....[39]....
        /*04f8*/ 	.word	0xffffffff


	//   ....[40]....
        /*04fc*/ 	.word	0xffffffff


	//   ....[41]....
        /*0500*/ 	.word	0xffffffff


	//   ....[42]....
        /*0504*/ 	.word	0xffffffff


	//   ....[43]....
        /*0508*/ 	.word	0xffffffff


	//   ....[44]....
        /*050c*/ 	.word	0xffffffff


	//   ....[45]....
        /*0510*/ 	.word	0xffffffff


	//   ....[46]....
        /*0514*/ 	.word	0xffffffff


	//   ....[47]....
        /*0518*/ 	.word	0xffffffff


	//   ....[48]....
        /*051c*/ 	.word	0xffffffff


	//   ....[49]....
        /*0520*/ 	.word	0xffffffff


	//   ....[50]....
        /*0524*/ 	.word	0xffffffff


	//   ....[51]....
        /*0528*/ 	.word	0xffffffff


	//   ....[52]....
        /*052c*/ 	.word	0xffffffff


	//   ....[53]....
        /*0530*/ 	.word	0xffffffff


	//   ....[54]....
        /*0534*/ 	.word	0xffffffff


	//   ....[55]....
        /*0538*/ 	.word	0xffffffff


	//   ....[56]....
        /*053c*/ 	.word	0xffffffff


	//   ....[57]....
        /*0540*/ 	.word	0xffffffff


	//   ....[58]....
        /*0544*/ 	.word	0xffffffff


	//   ....[59]....
        /*0548*/ 	.word	0xffffffff


	//   ....[60]....
        /*054c*/ 	.word	0xffffffff


	//   ....[61]....
        /*0550*/ 	.word	0xffffffff


	//   ....[62]....
        /*0554*/ 	.word	0xffffffff


	//   ....[63]....
        /*0558*/ 	.word	0xffffffff


	//   ....[64]....
        /*055c*/ 	.word	0xffffffff


	//   ....[65]....
        /*0560*/ 	.word	0xffffffff


	//   ....[66]....
        /*0564*/ 	.word	0xffffffff


	//   ....[67]....
        /*0568*/ 	.word	0xffffffff


	//   ....[68]....
        /*056c*/ 	.word	0xffffffff


	//   ....[69]....
        /*0570*/ 	.word	0xffffffff


	//   ....[70]....
        /*0574*/ 	.word	0xffffffff


	//   ....[71]....
        /*0578*/ 	.word	0xffffffff


	//   ....[72]....
        /*057c*/ 	.word	0xffffffff


	//   ....[73]....
        /*0580*/ 	.word	0xffffffff


	//   ....[74]....
        /*0584*/ 	.word	0xffffffff


	//   ....[75]....
        /*0588*/ 	.word	0xffffffff


	//   ....[76]....
        /*058c*/ 	.word	0xffffffff


	//   ....[77]....
        /*0590*/ 	.word	0xffffffff


	//   ....[78]....
        /*0594*/ 	.word	0xffffffff


	//   ....[79]....
        /*0598*/ 	.word	0xffffffff


	//   ....[80]....
        /*059c*/ 	.word	0xffffffff


	//   ....[81]....
        /*05a0*/ 	.word	0xffffffff


	//   ....[82]....
        /*05a4*/ 	.word	0xffffffff


	//   ....[83]....
        /*05a8*/ 	.word	0xffffffff


	//   ....[84]....
        /*05ac*/ 	.word	0xffffffff


	//   ....[85]....
        /*05b0*/ 	.word	0xffffffff


	//   ....[86]....
        /*05b4*/ 	.word	0xffffffff


	//   ....[87]....
        /*05b8*/ 	.word	0xffffffff


	//   ....[88]....
        /*05bc*/ 	.word	0xffffffff


	//   ....[89]....
        /*05c0*/ 	.word	0xffffffff


	//   ....[90]....
        /*05c4*/ 	.word	0xffffffff


	//   ....[91]....
        /*05c8*/ 	.word	0xffffffff


	//   ....[92]....
        /*05cc*/ 	.word	0xffffffff


	//   ....[93]....
        /*05d0*/ 	.word	0xffffffff


	//   ....[94]....
        /*05d4*/ 	.word	0xffffffff


	//   ....[95]....
        /*05d8*/ 	.word	0xffffffff


	//   ....[96]....
        /*05dc*/ 	.word	0xffffffff


	//   ....[97]....
        /*05e0*/ 	.word	0xffffffff


	//   ....[98]....
        /*05e4*/ 	.word	0xffffffff


	//   ....[99]....
        /*05e8*/ 	.word	0xffffffff


	//   ....[100]....
        /*05ec*/ 	.word	0xffffffff


	//   ....[101]....
        /*05f0*/ 	.word	0xffffffff


	//   ....[102]....
        /*05f4*/ 	.word	0xffffffff


	//   ....[103]....
        /*05f8*/ 	.word	0xffffffff


	//   ....[104]....
        /*05fc*/ 	.word	0xffffffff


	//   ....[105]....
        /*0600*/ 	.word	0xffffffff


	//   ....[106]....
        /*0604*/ 	.word	0xffffffff


	//   ....[107]....
        /*0608*/ 	.word	0xffffffff


	//   ....[108]....
        /*060c*/ 	.word	0xffffffff


	//   ....[109]....
        /*0610*/ 	.word	0xffffffff


	//   ....[110]....
        /*0614*/ 	.word	0xffffffff


	//   ....[111]....
        /*0618*/ 	.word	0xffffffff


	//   ....[112]....
        /*061c*/ 	.word	0xffffffff


	//   ....[113]....
        /*0620*/ 	.word	0xffffffff


	//   ....[114]....
        /*0624*/ 	.word	0xffffffff


	//   ....[115]....
        /*0628*/ 	.word	0xffffffff


	//   ....[116]....
        /*062c*/ 	.word	0xffffffff


	//   ....[117]....
        /*0630*/ 	.word	0xffffffff


	//   ....[118]....
        /*0634*/ 	.word	0xffffffff


	//   ....[119]....
        /*0638*/ 	.word	0xffffffff


	//   ....[120]....
        /*063c*/ 	.word	0xffffffff


	//   ....[121]....
        /*0640*/ 	.word	0xffffffff


	//   ....[122]....
        /*0644*/ 	.word	0xffffffff


	//   ....[123]....
        /*0648*/ 	.word	0xffffffff


	//   ....[124]....
        /*064c*/ 	.word	0xffffffff


	//   ....[125]....
        /*0650*/ 	.word	0xffffffff


	//   ....[126]....
        /*0654*/ 	.word	0xffffffff


	//   ....[127]....
        /*0658*/ 	.word	0xffffffff


	//   ....[128]....
        /*065c*/ 	.word	0xffffffff


	//   ....[129]....
        /*0660*/ 	.word	0xffffffff


	//   ....[130]....
        /*0664*/ 	.word	0xffffffff


	//   ....[131]....
        /*0668*/ 	.word	0xffffffff


	//   ....[132]....
        /*066c*/ 	.word	0xffffffff


	//   ....[133]....
        /*0670*/ 	.word	0xffffffff


	//   ....[134]....
        /*0674*/ 	.word	0xffffffff


	//   ....[135]....
        /*0678*/ 	.word	0xffffffff


	//   ....[136]....
        /*067c*/ 	.word	0xffffffff


	//   ....[137]....
        /*0680*/ 	.word	0xffffffff


	//   ....[138]....
        /*0684*/ 	.word	0xffffffff


	//   ....[139]....
        /*0688*/ 	.word	0xffffffff


	//   ....[140]....
        /*068c*/ 	.word	0xffffffff


	//   ....[141]....
        /*0690*/ 	.word	0xffffffff


	//   ....[142]....
        /*0694*/ 	.word	0xffffffff


	//   ....[143]....
        /*0698*/ 	.word	0xffffffff


	//   ....[144]....
        /*069c*/ 	.word	0xffffffff


	//   ....[145]....
        /*06a0*/ 	.word	0xffffffff


	//   ....[146]....
        /*06a4*/ 	.word	0xffffffff


	//   ....[147]....
        /*06a8*/ 	.word	0xffffffff


	//   ....[148]....
        /*06ac*/ 	.word	0xffffffff


	//   ....[149]....
        /*06b0*/ 	.word	0xffffffff


	//   ....[150]....
        /*06b4*/ 	.word	0xffffffff


	//   ....[151]....
        /*06b8*/ 	.word	0xffffffff


	//   ....[152]....
        /*06bc*/ 	.word	0xffffffff


	//   ....[153]....
        /*06c0*/ 	.word	0xffffffff


	//   ....[154]....
        /*06c4*/ 	.word	0xffffffff


	//   ....[155]....
        /*06c8*/ 	.word	0xffffffff


	//   ....[156]....
        /*06cc*/ 	.word	0xffffffff


	//   ....[157]....
        /*06d0*/ 	.word	0xffffffff


	//   ....[158]....
        /*06d4*/ 	.word	0xffffffff


	//   ....[159]....
        /*06d8*/ 	.word	0xffffffff


	//   ....[160]....
        /*06dc*/ 	.word	0xffffffff


	//   ....[161]....
        /*06e0*/ 	.word	0xffffffff


	//   ....[162]....
        /*06e4*/ 	.word	0xffffffff


	//   ....[163]....
        /*06e8*/ 	.word	0xffffffff


	//   ....[164]....
        /*06ec*/ 	.word	0xffffffff


	//   ....[165]....
        /*06f0*/ 	.word	0xffffffff


	//   ....[166]....
        /*06f4*/ 	.word	0xffffffff


	//   ....[167]....
        /*06f8*/ 	.word	0xffffffff


	//   ....[168]....
        /*06fc*/ 	.word	0xffffffff


	//   ....[169]....
        /*0700*/ 	.word	0xffffffff


	//   ....[170]....
        /*0704*/ 	.word	0xffffffff


	//   ....[171]....
        /*0708*/ 	.word	0xffffffff


	//   ....[172]....
        /*070c*/ 	.word	0xffffffff


	//   ....[173]....
        /*0710*/ 	.word	0xffffffff


	//   ....[174]....
        /*0714*/ 	.word	0xffffffff


	//   ....[175]....
        /*0718*/ 	.word	0xffffffff


	//   ....[176]....
        /*071c*/ 	.word	0xffffffff


	//----- nvinfo : EIATTR_COOP_GROUP_INSTR_OFFSETS
	.align		4
.L_258:
        /*0720*/ 	.byte	0x04, 0x28
        /*0722*/ 	.short	(.L_260 - .L_259)


	//   ....[0]....
.L_259:
        /*0724*/ 	.word	0x00000050


	//   ....[1]....
        /*0728*/ 	.word	0x00001540


	//   ....[2]....
        /*072c*/ 	.word	0x00001560


	//   ....[3]....
        /*0730*/ 	.word	0x00001790


	//   ....[4]....
        /*0734*/ 	.word	0x000017a0


	//   ....[5]....
        /*0738*/ 	.word	0x00001960


	//   ....[6]....
        /*073c*/ 	.word	0x00001980


	//   ....[7]....
        /*0740*/ 	.word	0x00001b40


	//   ....[8]....
        /*0744*/ 	.word	0x00001b50


	//   ....[9]....
        /*0748*/ 	.word	0x00002120


	//   ....[10]....
        /*074c*/ 	.word	0x00002130


	//   ....[11]....
        /*0750*/ 	.word	0x00002140


	//   ....[12]....
        /*0754*/ 	.word	0x00002150


	//   ....[13]....
        /*0758*/ 	.word	0x00002420


	//   ....[14]....
        /*075c*/ 	.word	0x00002430


	//   ....[15]....
        /*0760*/ 	.word	0x00002440


	//   ....[16]....
        /*0764*/ 	.word	0x00002450


	//   ....[17]....
        /*0768*/ 	.word	0x000038b0


	//   ....[18]....
        /*076c*/ 	.word	0x000038d0


	//   ....[19]....
        /*0770*/ 	.word	0x000039f0


	//   ....[20]....
        /*0774*/ 	.word	0x00003a10


	//   ....[21]....
        /*0778*/ 	.word	0x00003c70


	//   ....[22]....
        /*077c*/ 	.word	0x00003eb0


	//   ....[23]....
        /*0780*/ 	.word	0x00003ec0


	//   ....[24]....
        /*0784*/ 	.word	0x00003ed0


	//   ....[25]....
        /*0788*/ 	.word	0x000048d0


	//   ....[26]....
        /*078c*/ 	.word	0x00004900


	//   ....[27]....
        /*0790*/ 	.word	0x00004920


	//   ....[28]....
        /*0794*/ 	.word	0x00004930


	//   ....[29]....
        /*0798*/ 	.word	0x00004960


	//   ....[30]....
        /*079c*/ 	.word	0x00004980


	//   ....[31]....
        /*07a0*/ 	.word	0x000049a0


	//   ....[32]....
        /*07a4*/ 	.word	0x000049b0


	//   ....[33]....
        /*07a8*/ 	.word	0x00006520


	//   ....[34]....
        /*07ac*/ 	.word	0x00006540


	//   ....[35]....
        /*07b0*/ 	.word	0x00006660


	//   ....[36]....
        /*07b4*/ 	.word	0x00006670


	//   ....[37]....
        /*07b8*/ 	.word	0x00007ad0


	//   ....[38]....
        /*07bc*/ 	.word	0x00007af0


	//   ....[39]....
        /*07c0*/ 	.word	0x00007c10


	//   ....[40]....
        /*07c4*/ 	.word	0x00007c20


	//   ....[41]....
        /*07c8*/ 	.word	0x00007e90


	//   ....[42]....
        /*07cc*/ 	.word	0x000080c0


	//   ....[43]....
        /*07d0*/ 	.word	0x000080d0


	//   ....[44]....
        /*07d4*/ 	.word	0x000080e0


	//   ....[45]....
        /*07d8*/ 	.word	0x00008af0


	//   ....[46]....
        /*07dc*/ 	.word	0x00008b30


	//   ....[47]....
        /*07e0*/ 	.word	0x00008b40


	//   ....[48]....
        /*07e4*/ 	.word	0x00008b50


	//   ....[49]....
        /*07e8*/ 	.word	0x00008b70


	//   ....[50]....
        /*07ec*/ 	.word	0x00008b90


	//   ....[51]....
        /*07f0*/ 	.word	0x00008bb0


	//   ....[52]....
        /*07f4*/ 	.word	0x00008bd0


	//   ....[53]....
        /*07f8*/ 	.word	0x0000b050


	//   ....[54]....
        /*07fc*/ 	.word	0x0000b070


	//   ....[55]....
        /*0800*/ 	.word	0x0000b0d0


	//   ....[56]....
        /*0804*/ 	.word	0x0000b120


	//   ....[57]....
        /*0808*/ 	.word	0x0000c5c0


	//   ....[58]....
        /*080c*/ 	.word	0x0000c5e0


	//   ....[59]....
        /*0810*/ 	.word	0x0000c6a0


	//   ....[60]....
        /*0814*/ 	.word	0x0000c6d0


	//   ....[61]....
        /*0818*/ 	.word	0x0000cc70


	//   ....[62]....
        /*081c*/ 	.word	0x0000cc80


	//   ....[63]....
        /*0820*/ 	.word	0x0000cc90


	//   ....[64]....
        /*0824*/ 	.word	0x0000cca0


	//   ....[65]....
        /*0828*/ 	.word	0x0000cce0


	//   ....[66]....
        /*082c*/ 	.word	0x0000cd00


	//   ....[67]....
        /*0830*/ 	.word	0x0000cd10


	//   ....[68]....
        /*0834*/ 	.word	0x0000cd20


	//   ....[69]....
        /*0838*/ 	.word	0x0000ee70


	//   ....[70]....
        /*083c*/ 	.word	0x0000eee0


	//   ....[71]....
        /*0840*/ 	.word	0x0000eef0


	//   ....[72]....
        /*0844*/ 	.word	0x0000ef00


	//   ....[73]....
        /*0848*/ 	.word	0x0000ef30


	//   ....[74]....
        /*084c*/ 	.word	0x0000ef50


	//   ....[75]....
        /*0850*/ 	.word	0x0000ef60


	//   ....[76]....
        /*0854*/ 	.word	0x0000ef70


	//   ....[77]....
        /*0858*/ 	.word	0x00010090


	//   ....[78]....
        /*085c*/ 	.word	0x000104a0


	//   ....[79]....
        /*0860*/ 	.word	0x000104d0


	//   ....[80]....
        /*0864*/ 	.word	0x000104f0


	//   ....[81]....
        /*0868*/ 	.word	0x00010500


	//   ....[82]....
        /*086c*/ 	.word	0x00010510


	//   ....[83]....
        /*0870*/ 	.word	0x00010520


	//   ....[84]....
        /*0874*/ 	.word	0x00010530


	//   ....[85]....
        /*0878*/ 	.word	0x00010540


	//   ....[86]....
        /*087c*/ 	.word	0x000107c0


	//   ....[87]....
        /*0880*/ 	.word	0x000107e0


	//   ....[88]....
        /*0884*/ 	.word	0x00010920


	//   ....[89]....
        /*0888*/ 	.word	0x00010950


	//   ....[90]....
        /*088c*/ 	.word	0x00010a50


	//   ....[91]....
        /*0890*/ 	.word	0x00010a80


	//   ....[92]....
        /*0894*/ 	.word	0x00010b80


	//   ....[93]....
        /*0898*/ 	.word	0x00010ba0


	//   ....[94]....
        /*089c*/ 	.word	0x00011130


	//   ....[95]....
        /*08a0*/ 	.word	0x00011150


	//   ....[96]....
        /*08a4*/ 	.word	0x00011360


	//   ....[97]....
        /*08a8*/ 	.word	0x00011370


	//   ....[98]....
        /*08ac*/ 	.word	0x00011510


	//   ....[99]....
        /*08b0*/ 	.word	0x00011530


	//   ....[100]....
        /*08b4*/ 	.word	0x000116d0


	//   ....[101]....
        /*08b8*/ 	.word	0x000116e0


	//   ....[102]....
        /*08bc*/ 	.word	0x000118f0


	//   ....[103]....
        /*08c0*/ 	.word	0x000119e0


	//   ....[104]....
        /*08c4*/ 	.word	0x00011a50


	//   ....[105]....
        /*08c8*/ 	.word	0x00011ac0


	//   ....[106]....
        /*08cc*/ 	.word	0x00011b20


	//   ....[107]....
        /*08d0*/ 	.word	0x00011b90


	//   ....[108]....
        /*08d4*/ 	.word	0x00011c00


	//   ....[109]....
        /*08d8*/ 	.word	0x00011c70


	//   ....[110]....
        /*08dc*/ 	.word	0x00011cd0


	//   ....[111]....
        /*08e0*/ 	.word	0x00011d40


	//   ....[112]....
        /*08e4*/ 	.word	0x00011db0


	//   ....[113]....
        /*08e8*/ 	.word	0x00011f40


	//   ....[114]....
        /*08ec*/ 	.word	0x00011fa0


	//   ....[115]....
        /*08f0*/ 	.word	0x00012000


	//   ....[116]....
        /*08f4*/ 	.word	0x00012060


	//   ....[117]....
        /*08f8*/ 	.word	0x000122c0


	//   ....[118]....
        /*08fc*/ 	.word	0x00012520


	//   ....[119]....
        /*0900*/ 	.word	0x00012b40


	//   ....[120]....
        /*0904*/ 	.word	0x00012b90


	//   ....[121]....
        /*0908*/ 	.word	0x00012be0


	//   ....[122]....
        /*090c*/ 	.word	0x00012c30


	//   ....[123]....
        /*0910*/ 	.word	0x00012c80


	//   ....[124]....
        /*0914*/ 	.word	0x00012cd0


	//   ....[125]....
        /*0918*/ 	.word	0x00012d20


	//   ....[126]....
        /*091c*/ 	.word	0x00012d70


	//   ....[127]....
        /*0920*/ 	.word	0x00012dd0


	//   ....[128]....
        /*0924*/ 	.word	0x00012e40


	//   ....[129]....
        /*0928*/ 	.word	0x00012fd0


	//   ....[130]....
        /*092c*/ 	.word	0x00013030


	//   ....[131]....
        /*0930*/ 	.word	0x000130a0


	//   ....[132]....
        /*0934*/ 	.word	0x00013110


	//   ....[133]....
        /*0938*/ 	.word	0x000132a0


	//   ....[134]....
        /*093c*/ 	.word	0x00013300


	//   ....[135]....
        /*0940*/ 	.word	0x00013360


	//   ....[136]....
        /*0944*/ 	.word	0x000133c0


	//   ....[137]....
        /*0948*/ 	.word	0x00013610


	//   ....[138]....
        /*094c*/ 	.word	0x00013860


	//   ....[139]....
        /*0950*/ 	.word	0x00013ea0


	//   ....[140]....
        /*0954*/ 	.word	0x00013ee0


	//   ....[141]....
        /*0958*/ 	.word	0x00013f30


	//   ....[142]....
        /*095c*/ 	.word	0x00013f70


	//   ....[143]....
        /*0960*/ 	.word	0x00013fc0


	//   ....[144]....
        /*0964*/ 	.word	0x00014000


	//   ....[145]....
        /*0968*/ 	.word	0x00014050


	//   ....[146]....
        /*096c*/ 	.word	0x00014090


	//   ....[147]....
        /*0970*/ 	.word	0x00014100


	//   ....[148]....
        /*0974*/ 	.word	0x00014170


	//   ....[149]....
        /*0978*/ 	.word	0x000141e0


	//   ....[150]....
        /*097c*/ 	.word	0x00014320


	//   ....[151]....
        /*0980*/ 	.word	0x00014380


	//   ....[152]....
        /*0984*/ 	.word	0x000143d0


	//   ....[153]....
        /*0988*/ 	.word	0x00014410


	//   ....[154]....
        /*098c*/ 	.word	0x00014460


	//   ....[155]....
        /*0990*/ 	.word	0x000144a0


	//   ....[156]....
        /*0994*/ 	.word	0x000144f0


	//   ....[157]....
        /*0998*/ 	.word	0x00014530


	//   ....[158]....
        /*099c*/ 	.word	0x00014580


	//   ....[159]....
        /*09a0*/ 	.word	0x000145c0


	//   ....[160]....
        /*09a4*/ 	.word	0x00014620


	//   ....[161]....
        /*09a8*/ 	.word	0x00014680


	//   ....[162]....
        /*09ac*/ 	.word	0x000146d0


	//   ....[163]....
        /*09b0*/ 	.word	0x00014730


	//   ....[164]....
        /*09b4*/ 	.word	0x00014780


	//   ....[165]....
        /*09b8*/ 	.word	0x000147e0


	//   ....[166]....
        /*09bc*/ 	.word	0x00014830


	//   ....[167]....
        /*09c0*/ 	.word	0x00014880


	//   ....[168]....
        /*09c4*/ 	.word	0x000148e0


	//   ....[169]....
        /*09c8*/ 	.word	0x00014950


	//   ....[170]....
        /*09cc*/ 	.word	0x000149c0


	//   ....[171]....
        /*09d0*/ 	.word	0x00014a20


	//   ....[172]....
        /*09d4*/ 	.word	0x00014a90


	//   ....[173]....
        /*09d8*/ 	.word	0x00014b00


	//   ....[174]....
        /*09dc*/ 	.word	0x00014b70


	//   ....[175]....
        /*09e0*/ 	.word	0x00014bd0


	//   ....[176]....
        /*09e4*/ 	.word	0x00014c40


	//----- nvinfo : EIATTR_EXIT_INSTR_OFFSETS
	.align		4
.L_260:
        /*09e8*/ 	.byte	0x04, 0x1c
        /*09ea*/ 	.short	(.L_262 - .L_261)


	//   ....[0]....
.L_261:
        /*09ec*/ 	.word	0x000000a0


	//   ....[1]....
        /*09f0*/ 	.word	0x00011990


	//----- nvinfo : EIATTR_MAX_THREADS
	.align		4
.L_262:
        /*09f4*/ 	.byte	0x04, 0x05
        /*09f6*/ 	.short	(.L_264 - .L_263)
.L_263:
        /*09f8*/ 	.word	0x00000080
        /*09fc*/ 	.word	0x00000001
        /*0a00*/ 	.word	0x00000001


	//----- nvinfo : EIATTR_CRS_STACK_SIZE
	.align		4
.L_264:
        /*0a04*/ 	.byte	0x04, 0x1e
        /*0a06*/ 	.short	(.L_266 - .L_265)
.L_265:
        /*0a08*/ 	.word	0x00000000
.L_266:


//--------------------- .nv.info._ZN7cutlass13device_kernelIN5flash19enable_sm80_to_sm89INS1_16FlashAttnFwdSm80INS1_25CollectiveMainloopFwdSm80ILi4ELi1ELb0EN4cute5tupleIJNS5_1CILi128EEENS7_ILi64EEENS7_ILi96EEEEEELi96ENS_10bfloat16_tEfNS_4arch4Sm80ELb1ELb0ELb1ELb1ELb1ELb0ELb1ELb0EEENS1_21CollectiveEpilogueFwdINS6_IJS8_SA_S9_EEENS6_IJNS7_ILi1EEESI_SI_EEESC_SE_Li128ELb1ELb1ELb0ELb0EEENS1_19SingleTileSchedulerILb1ELb0ELb1ELi128EEEEEEEEEvNT_6ParamsE --------------------------
	.section	.nv.info._ZN7cutlass13device_kernelIN5flash19enable_sm80_to_sm89INS1_16FlashAttnFwdSm80INS1_25CollectiveMainloopFwdSm80ILi4ELi1ELb0EN4cute5tupleIJNS5_1CILi128EEENS7_ILi64EEENS7_ILi96EEEEEELi96ENS_10bfloat16_tEfNS_4arch4Sm80ELb1ELb0ELb1ELb1ELb1ELb0ELb1ELb0EEENS1_21CollectiveEpilogueFwdINS6_IJS8_SA_S9_EEENS6_IJNS7_ILi1EEESI_SI_EEESC_SE_Li128ELb1ELb1ELb0ELb0EEENS1_19SingleTileSchedulerILb1ELb0ELb1ELi128EEEEEEEEEvNT_6ParamsE,"",@"SHT_CUDA_INFO"
	.sectionflags	@""
	.align	4


	//----- nvinfo : EIATTR_CUDA_API_VERSION
	.align		4
        /*0000*/ 	.byte	0x04, 0x37
        /*0002*/ 	.short	(.L_268 - .L_267)
.L_267:
        /*0004*/ 	.word	0x00000082


	//----- nvinfo : EIATTR_SW2861232_WAR
	.align		4
.L_268:
        /*0008*/ 	.byte	0x01, 0x35
	.zero		2


	//----- nvinfo : EIATTR_PARAM_CBANK
	.align		4
        /*000c*/ 	.byte	0x04, 0x0a
        /*000e*/ 	.short	(.L_270 - .L_269)
	.align		4
.L_269:
        /*0010*/ 	.word	index@(.nv.constant0._ZN7cutlass13device_kernelIN5flash19enable_sm80_to_sm89INS1_16FlashAttnFwdSm80INS1_25CollectiveMainloopFwdSm80ILi4ELi1ELb0EN4cute5tupleIJNS5_1CILi128EEENS7_ILi64EEENS7_ILi96EEEEEELi96ENS_10bfloat16_tEfNS_4arch4Sm80ELb1ELb0ELb1ELb1ELb1ELb0ELb1ELb0EEENS1_21CollectiveEpilogueFwdINS6_IJS8_SA_S9_EEENS6_IJNS7_ILi1EEESI_SI_EEESC_SE_Li128ELb1ELb1ELb0ELb0EEENS1_19SingleTileSchedulerILb1ELb0ELb1ELi128EEEEEEEEEvNT_6ParamsE)
        /*0014*/ 	.short	0x0160
        /*0016*/ 	.short	0x0418


	//----- nvinfo : EIATTR_CBANK_PARAM_SIZE
	.align		4
.L_270:
        /*0018*/ 	.byte	0x03, 0x19
        /*001a*/ 	.short	0x0418


	//----- nvinfo : EIATTR_KPARAM_INFO
	.align		4
        /*001c*/ 	.byte	0x04, 0x17
        /*001e*/ 	.short	(.L_272 - .L_271)
.L_271:
        /*0020*/ 	.word	0x00000000
        /*0024*/ 	.short	0x0000
        /*0026*/ 	.short	0x0000
        /*0028*/ 	.byte	0x00, 0xf0, 0x61, 0x10


	//----- nvinfo : EIATTR_MAXREG_COUNT
	.align		4
.L_272:
        /*002c*/ 	.byte	0x03, 0x1b
        /*002e*/ 	.short	0x00ff


	//----- nvinfo : EIATTR_NUM_BARRIERS
	.align		4
        /*0030*/ 	.byte	0x02, 0x4c
        /*0032*/ 	.byte	0x02
	.zero		1


	//----- nvinfo : EIATTR_ANNOTATIONS
	.align		4
        /*0034*/ 	.byte	0x04, 0x55
        /*0036*/ 	.short	(.L_274 - .L_273)


	//   ....[0]....
.L_273:
        /* <DEDUP_REMOVED lines=41> */


	//----- nvinfo : EIATTR_MERCURY_ISA_VERSION
	.align		4
.L_274:
        /*02b0*/ 	.byte	0x03, 0x5f
        /*02b2*/ 	.short	0x0000


	//----- nvinfo : EIATTR_COOP_GROUP_MASK_REGIDS
	.align		4
        /*02b4*/ 	.byte	0x04, 0x29
        /*02b6*/ 	.short	(.L_276 - .L_275)


	//   ....[0]....
.L_275:
        /*02b8*/ 	.word	0xffffffff


	//   ....[1]....
        /*02bc*/ 	.word	0xffffffff


	//   ....[2]....
        /*02c0*/ 	.word	0xffffffff


	//   ....[3]....
        /*02c4*/ 	.word	0xffffffff


	//   ....[4]....
        /*02c8*/ 	.word	0xffffffff


	//   ....[5]....
        /*02cc*/ 	.word	0xffffffff


	//   ....[6]....
        /*02d0*/ 	.word	0xffffffff


	//   ....[7]....
        /*02d4*/ 	.word	0xffffffff


	//   ....[8]....
        /*02d8*/ 	.word	0xffffffff


	//   ....[9]....
        /*02dc*/ 	.word	0xffffffff


	//   ....[10]....
        /*02e0*/ 	.word	0xffffffff


	//   ....[11]....
        /*02e4*/ 	.word	0xffffffff


	//   ....[12]....
        /*02e8*/ 	.word	0xffffffff


	//   ....[13]....
        /*02ec*/ 	.word	0xffffffff


	//   ....[14]....
        /*02f0*/ 	.word	0xffffffff


	//   ....[15]....
        /*02f4*/ 	.word	0xffffffff


	//   ....[16]....
        /*02f8*/ 	.word	0xffffffff


	//   ....[17]....
        /*02fc*/ 	.word	0xffffffff


	//   ....[18]....
        /*0300*/ 	.word	0xffffffff


	//   ....[19]....
        /*0304*/ 	.word	0xffffffff


	//   ....[20]....
        /*0308*/ 	.word	0xffffffff


	//   ....[21]....
        /*030c*/ 	.word	0xffffffff


	//   ....[22]....
        /*0310*/ 	.word	0xffffffff


	//   ....[23]....
        /*0314*/ 	.word	0xffffffff


	//   ....[24]....
        /*0318*/ 	.word	0xffffffff


	//   ....[25]....
        /*031c*/ 	.word	0xffffffff


	//   ....[26]....
        /*0320*/ 	.word	0xffffffff


	//   ....[27]....
        /*0324*/ 	.word	0xffffffff


	//   ....[28]....
        /*0328*/ 	.word	0xffffffff


	//   ....[29]....
        /*032c*/ 	.word	0xffffffff


	//   ....[30]....
        /*0330*/ 	.word	0xffffffff


	//   ....[31]....
        /*0334*/ 	.word	0xffffffff


	//   ....[32]....
        /*0338*/ 	.word	0xffffffff


	//   ....[33]....
        /*033c*/ 	.word	0xffffffff


	//   ....[34]....
        /*0340*/ 	.word	0xffffffff


	//   ....[35]....
        /*0344*/ 	.word	0xffffffff


	//   ....[36]....
        /*0348*/ 	.word	0xffffffff


	//   ....[37]....
        /*034c*/ 	.word	0xffffffff


	//   ....[38]....
        /*0350*/ 	.word	0xffffffff


	//   ....[39]....
        /*0354*/ 	.word	0xffffffff


	//   ....[40]....
        /*0358*/ 	.word	0xffffffff


	//   ....[41]....
        /*035c*/ 	.word	0xffffffff


	//   ....[42]....
        /*0360*/ 	.word	0xffffffff


	//   ....[43]....
        /*0364*/ 	.word	0xffffffff


	//   ....[44]....
        /*0368*/ 	.word	0xffffffff


	//   ....[45]....
        /*036c*/ 	.word	0xffffffff


	//   ....[46]....
        /*0370*/ 	.word	0xffffffff


	//   ....[47]....
        /*0374*/ 	.word	0xffffffff


	//   ....[48]....
        /*0378*/ 	.word	0xffffffff


	//   ....[49]....
        /*037c*/ 	.word	0xffffffff


	//   ....[50]....
        /*0380*/ 	.word	0xffffffff


	//   ....[51]....
        /*0384*/ 	.word	0xffffffff


	//   ....[52]....
        /*0388*/ 	.word	0xffffffff


	//   ....[53]....
        /*038c*/ 	.word	0xffffffff


	//   ....[54]....
        /*0390*/ 	.word	0xffffffff


	//   ....[55]....
        /*0394*/ 	.word	0xffffffff


	//   ....[56]....
        /*0398*/ 	.word	0xffffffff


	//   ....[57]....
        /*039c*/ 	.word	0xffffffff


	//   ....[58]....
        /*03a0*/ 	.word	0xffffffff


	//   ....[59]....
        /*03a4*/ 	.word	0xffffffff


	//   ....[60]....
        /*03a8*/ 	.word	0xffffffff


	//   ....[61]....
        /*03ac*/ 	.word	0xffffffff


	//   ....[62]....
        /*03b0*/ 	.word	0xffffffff


	//   ....[63]....
        /*03b4*/ 	.word	0xffffffff


	//   ....[64]....
        /*03b8*/ 	.word	0xffffffff


	//   ....[65]....
        /*03bc*/ 	.word	0xffffffff


	//   ....[66]....
        /*03c0*/ 	.word	0xffffffff


	//   ....[67]....
        /*03c4*/ 	.word	0xffffffff


	//   ....[68]....
        /*03c8*/ 	.word	0xffffffff


	//   ....[69]....
        /*03cc*/ 	.word	0xffffffff


	//   ....[70]....
        /*03d0*/ 	.word	0xffffffff


	//   ....[71]....
        /*03d4*/ 	.word	0xffffffff


	//   ....[72]....
        /*03d8*/ 	.word	0xffffffff


	//   ....[73]....
        /*03dc*/ 	.word	0xffffffff


	//   ....[74]....
        /*03e0*/ 	.word	0xffffffff


	//   ....[75]....
        /*03e4*/ 	.word	0xffffffff


	//   ....[76]....
        /*03e8*/ 	.word	0xffffffff


	//   ....[77]....
        /*03ec*/ 	.word	0xffffffff


	//   ....[78]....
        /*03f0*/ 	.word	0xffffffff


	//   ....[79]....
        /*03f4*/ 	.word	0xffffffff


	//   ....[80]....
        /*03f8*/ 	.word	0xffffffff


	//   ....[81]....
        /*03fc*/ 	.word	0xffffffff


	//   ....[82]....
        /*0400*/ 	.word	0xffffffff


	//   ....[83]....
        /*0404*/ 	.word	0xffffffff


	//   ....[84]....
        /*0408*/ 	.word	0xffffffff


	//   ....[85]....
        /*040c*/ 	.word	0xffffffff


	//   ....[86]....
        /*0410*/ 	.word	0xffffffff


	//   ....[87]....
        /*0414*/ 	.word	0xffffffff


	//   ....[88]....
        /*0418*/ 	.word	0xffffffff


	//   ....[89]....
        /*041c*/ 	.word	0xffffffff


	//   ....[90]....
        /*0420*/ 	.word	0xffffffff


	//   ....[91]....
        /*0424*/ 	.word	0xffffffff


	//   ....[92]....
        /*0428*/ 	.word	0xffffffff


	//   ....[93]....
        /*042c*/ 	.word	0xffffffff


	//   ....[94]....
        /*0430*/ 	.word	0xffffffff


	//   ....[95]....
        /*0434*/ 	.word	0xffffffff


	//   ....[96]....
        /*0438*/ 	.word	0xffffffff


	//   ....[97]....
        /*043c*/ 	.word	0xffffffff


	//   ....[98]....
        /*0440*/ 	.word	0xffffffff


	//   ....[99]....
        /*0444*/ 	.word	0xffffffff


	//   ....[100]....
        /*0448*/ 	.word	0xffffffff


	//----- nvinfo : EIATTR_COOP_GROUP_INSTR_OFFSETS
	.align		4
.L_276:
        /*044c*/ 	.byte	0x04, 0x28
        /*044e*/ 	.short	(.L_278 - .L_277)


	//   ....[0]....
.L_277:
        /*0450*/ 	.word	0x000000a0


	//   ....[1]....
        /*0454*/ 	.word	0x000013a0


	//   ....[2]....
        /*0458*/ 	.word	0x000013d0


	//   ....[3]....
        /*045c*/ 	.word	0x000015b0


	//   ....[4]....
        /*0460*/ 	.word	0x000015e0


	//   ....[5]....
        /*0464*/ 	.word	0x00001700


	//   ....[6]....
        /*0468*/ 	.word	0x00001730


	//   ....[7]....
        /*046c*/ 	.word	0x00001850


	//   ....[8]....
        /*0470*/ 	.word	0x000018b0


	//   ....[9]....
        /*0474*/ 	.word	0x00002000


	//   ....[10]....
        /*0478*/ 	.word	0x00002030


	//   ....[11]....
        /*047c*/ 	.word	0x00002060


	//   ....[12]....
        /*0480*/ 	.word	0x00002090


	//   ....[13]....
        /*0484*/ 	.word	0x000020b0


	//   ....[14]....
        /*0488*/ 	.word	0x000020d0


	//   ....[15]....
        /*048c*/ 	.word	0x000020f0


	//   ....[16]....
        /*0490*/ 	.word	0x00002100


	//   ....[17]....
        /*0494*/ 	.word	0x00003050


	//   ....[18]....
        /*0498*/ 	.word	0x00003060


	//   ....[19]....
        /*049c*/ 	.word	0x00003070


	//   ....[20]....
        /*04a0*/ 	.word	0x00003080


	//   ....[21]....
        /*04a4*/ 	.word	0x00003a70


	//   ....[22]....
        /*04a8*/ 	.word	0x00003aa0


	//   ....[23]....
        /*04ac*/ 	.word	0x00003dd0


	//   ....[24]....
        /*04b0*/ 	.word	0x00004000


	//   ....[25]....
        /*04b4*/ 	.word	0x000043d0


	//   ....[26]....
        /*04b8*/ 	.word	0x00004600


	//   ....[27]....
        /*04bc*/ 	.word	0x00004630


	//   ....[28]....
        /*04c0*/ 	.word	0x00004720


	//   ....[29]....
        /*04c4*/ 	.word	0x00004860


	//   ....[30]....
        /*04c8*/ 	.word	0x00004a50


	//   ....[31]....
        /*04cc*/ 	.word	0x00004ad0


	//   ....[32]....
        /*04d0*/ 	.word	0x00004b60


	//   ....[33]....
        /*04d4*/ 	.word	0x00006710


	//   ....[34]....
        /*04d8*/ 	.word	0x00006720


	//   ....[35]....
        /*04dc*/ 	.word	0x00006730


	//   ....[36]....
        /*04e0*/ 	.word	0x00006740


	//   ....[37]....
        /*04e4*/ 	.word	0x00007a60


	//   ....[38]....
        /*04e8*/ 	.word	0x00007a70


	//   ....[39]....
        /*04ec*/ 	.word	0x00007a80


	//   ....[40]....
        /*04f0*/ 	.word	0x00007a90


	//   ....[41]....
        /*04f4*/ 	.word	0x00007c90


	//   ....[42]....
        /*04f8*/ 	.word	0x00007ca0


	//   ....[43]....
        /*04fc*/ 	.word	0x00007cb0


	//   ....[44]....
        /*0500*/ 	.word	0x00007cd0


	//   ....[45]....
        /*0504*/ 	.word	0x00008120


	//   ....[46]....
        /*0508*/ 	.word	0x00008330


	//   ....[47]....
        /*050c*/ 	.word	0x000085b0


	//   ....[48]....
        /*0510*/ 	.word	0x00008950


	//   ....[49]....
        /*0514*/ 	.word	0x000089c0


	//   ....[50]....
        /*0518*/ 	.word	0x00008a90


	//   ....[51]....
        /*051c*/ 	.word	0x00008ac0


	//   ....[52]....
        /*0520*/ 	.word	0x00008bb0


	//   ....[53]....
        /*0524*/ 	.word	0x0000b080


	//   ....[54]....
        /*0528*/ 	.word	0x0000b090


	//   ....[55]....
        /*052c*/ 	.word	0x0000b0a0


	//   ....[56]....
        /*0530*/ 	.word	0x0000b0b0


	//   ....[57]....
        /*0534*/ 	.word	0x0000b440


	//   ....[58]....
        /*0538*/ 	.word	0x0000b460


	//   ....[59]....
        /*053c*/ 	.word	0x0000b480


	//   ....[60]....
        /*0540*/ 	.word	0x0000b4a0


	//   ....[61]....
        /*0544*/ 	.word	0x0000c7d0


	//   ....[62]....
        /*0548*/ 	.word	0x0000c870


	//   ....[63]....
        /*054c*/ 	.word	0x0000c970


	//   ....[64]....
        /*0550*/ 	.word	0x0000c9b0


	//   ....[65]....
        /*0554*/ 	.word	0x0000c9e0


	//   ....[66]....
        /*0558*/ 	.word	0x0000cac0


	//   ....[67]....
        /*055c*/ 	.word	0x0000cae0


	//   ....[68]....
        /*0560*/ 	.word	0x0000cf40


	//   ....[69]....
        /*0564*/ 	.word	0x0000ecc0


	//   ....[70]....
        /*0568*/ 	.word	0x0000ecd0


	//   ....[71]....
        /*056c*/ 	.word	0x0000ece0


	//   ....[72]....
        /*0570*/ 	.word	0x0000ecf0


	//   ....[73]....
        /*0574*/ 	.word	0x0000ed20


	//   ....[74]....
        /*0578*/ 	.word	0x0000ed40


	//   ....[75]....
        /*057c*/ 	.word	0x0000ed60


	//   ....[76]....
        /*0580*/ 	.word	0x0000ed70


	//   ....[77]....
        /*0584*/ 	.word	0x00010550


	//   ....[78]....
        /*0588*/ 	.word	0x000105a0


	//   ....[79]....
        /*058c*/ 	.word	0x000105e0


	//   ....[80]....
        /*0590*/ 	.word	0x00010620


	//   ....[81]....
        /*0594*/ 	.word	0x00010630


	//   ....[82]....
        /*0598*/ 	.word	0x00010640


	//   ....[83]....
        /*059c*/ 	.word	0x00010650


	//   ....[84]....
        /*05a0*/ 	.word	0x00010660


	//   ....[85]....
        /*05a4*/ 	.word	0x00010880


	//   ....[86]....
        /*05a8*/ 	.word	0x00010890


	//   ....[87]....
        /*05ac*/ 	.word	0x00010a10


	//   ....[88]....
        /*05b0*/ 	.word	0x00010a40


	//   ....[89]....
        /*05b4*/ 	.word	0x00010b90


	//   ....[90]....
        /*05b8*/ 	.word	0x00010bc0


	//   ....[91]....
        /*05bc*/ 	.word	0x00010d10


	//   ....[92]....
        /*05c0*/ 	.word	0x00010d30


	//   ....[93]....
        /*05c4*/ 	.word	0x00011640


	//   ....[94]....
        /*05c8*/ 	.word	0x00011660


	//   ....[95]....
        /*05cc*/ 	.word	0x000117b0


	//   ....[96]....
        /*05d0*/ 	.word	0x000117e0


	//   ....[97]....
        /*05d4*/ 	.word	0x00011910


	//   ....[98]....
        /*05d8*/ 	.word	0x00011940


	//   ....[99]....
        /*05dc*/ 	.word	0x00011a70


	//   ....[100]....
        /*05e0*/ 	.word	0x00011a90


	//----- nvinfo : EIATTR_EXIT_INSTR_OFFSETS
	.align		4
.L_278:
        /*05e4*/ 	.byte	0x04, 0x1c
        /*05e6*/ 	.short	(.L_280 - .L_279)


	//   ....[0]....
.L_279:
        /*05e8*/ 	.word	0x00000450


	//   ....[1]....
        /*05ec*/ 	.word	0x00010d40


	//   ....[2]....
        /*05f0*/ 	.word	0x00010e10


	//   ....[3]....
        /*05f4*/ 	.word	0x00010e70


	//   ....[4]....
        /*05f8*/ 	.word	0x00011aa0


	//   ....[5]....
        /*05fc*/ 	.word	0x00011b50


	//   ....[6]....
        /*0600*/ 	.word	0x00011bb0


	//----- nvinfo : EIATTR_CTAIDZ_USED
	.align		4
.L_280:
        /*0604*/ 	.byte	0x01, 0x04
	.zero		2


	//----- nvinfo : EIATTR_MAX_THREADS
	.align		4
        /*0608*/ 	.byte	0x04, 0x05
        /*060a*/ 	.short	(.L_282 - .L_281)
.L_281:
        /*060c*/ 	.word	0x00000080
        /*0610*/ 	.word	0x00000001
        /*0614*/ 	.word	0x00000001


	//----- nvinfo : EIATTR_CRS_STACK_SIZE
	.align		4
.L_282:
        /*0618*/ 	.byte	0x04, 0x1e
        /*061a*/ 	.short	(.L_284 - .L_283)
.L_283:
        /*061c*/ 	.word	0x00000000
.L_284:


//--------------------- .nv.info._ZN7cutlass13device_kernelIN5flash19enable_sm80_to_sm89INS1_16FlashAttnFwdSm80INS1_25CollectiveMainloopFwdSm80ILi4ELi1ELb0EN4cute5tupleIJNS5_1CILi128EEENS7_ILi64EEENS7_ILi96EEEEEELi96ENS_10bfloat16_tEfNS_4arch4Sm80ELb1ELb0ELb1ELb1ELb1ELb1ELb1ELb0EEENS1_21CollectiveEpilogueFwdINS6_IJS8_SA_S9_EEENS6_IJNS7_ILi1EEESI_SI_EEESC_SE_Li128ELb1ELb1ELb0ELb0EEENS1_19SingleTileSchedulerILb1ELb0ELb1ELi128EEEEEEEEEvNT_6ParamsE --------------------------
	.section	.nv.info._ZN7cutlass13device_kernelIN5flash19enable_sm80_to_sm89INS1_16FlashAttnFwdSm80INS1_25CollectiveMainloopFwdSm80ILi4ELi1ELb0EN4cute5tupleIJNS5_1CILi128EEENS7_ILi64EEENS7_ILi96EEEEEELi96ENS_10bfloat16_tEfNS_4arch4Sm80ELb1ELb0ELb1ELb1ELb1ELb1ELb1ELb0EEENS1_21CollectiveEpilogueFwdINS6_IJS8_SA_S9_EEENS6_IJNS7_ILi1EEESI_SI_EEESC_SE_Li128ELb1ELb1ELb0ELb0EEENS1_19SingleTileSchedulerILb1ELb0ELb1ELi128EEEEEEEEEvNT_6ParamsE,"",@"SHT_CUDA_INFO"
	.sectionflags	@""
	.align	4


	//----- nvinfo : EIATTR_CUDA_API_VERSION
	.align		4
        /*0000*/ 	.byte	0x04, 0x37
        /*0002*/ 	.short	(.L_286 - .L_285)
.L_285:
        /*0004*/ 	.word	0x00000082


	//----- nvinfo : EIATTR_SW2861232_WAR
	.align		4
.L_286:
        /*0008*/ 	.byte	0x01, 0x35
	.zero		2


	//----- nvinfo : EIATTR_PARAM_CBANK
	.align		4
        /*000c*/ 	.byte	0x04, 0x0a
        /*000e*/ 	.short	(.L_288 - .L_287)
	.align		4
.L_287:
        /*0010*/ 	.word	index@(.nv.constant0._ZN7cutlass13device_kernelIN5flash19enable_sm80_to_sm89INS1_16FlashAttnFwdSm80INS1_25CollectiveMainloopFwdSm80ILi4ELi1ELb0EN4cute5tupleIJNS5_1CILi128EEENS7_ILi64EEENS7_ILi96EEEEEELi96ENS_10bfloat16_tEfNS_4arch4Sm80ELb1ELb0ELb1ELb1ELb1ELb1ELb1ELb0EEENS1_21CollectiveEpilogueFwdINS6_IJS8_SA_S9_EEENS6_IJNS7_ILi1EEESI_SI_EEESC_SE_Li128ELb1ELb1ELb0ELb0EEENS1_19SingleTileSchedulerILb1ELb0ELb1ELi128EEEEEEEEEvNT_6ParamsE)
        /*0014*/ 	.short	0x0160
        /*0016*/ 	.short	0x0418


	//----- nvinfo : EIATTR_CBANK_PARAM_SIZE
	.align		4
.L_288:
        /*0018*/ 	.byte	0x03, 0x19
        /*001a*/ 	.short	0x0418


	//----- nvinfo : EIATTR_KPARAM_INFO
	.align		4
        /*001c*/ 	.byte	0x04, 0x17
        /*001e*/ 	.short	(.L_290 - .L_289)
.L_289:
        /*0020*/ 	.word	0x00000000
        /*0024*/ 	.short	0x0000
        /*0026*/ 	.short	0x0000
        /*0028*/ 	.byte	0x00, 0xf0, 0x61, 0x10


	//----- nvinfo : EIATTR_MAXREG_COUNT
	.align		4
.L_290:
        /*002c*/ 	.byte	0x03, 0x1b
        /*002e*/ 	.short	0x00ff


	//----- nvinfo : EIATTR_NUM_BARRIERS
	.align		4
        /*0030*/ 	.byte	0x02, 0x4c
        /*0032*/ 	.byte	0x02
	.zero		1


	//----- nvinfo : EIATTR_ANNOTATIONS
	.align		4
        /*0034*/ 	.byte	0x04, 0x55
        /*0036*/ 	.short	(.L_292 - .L_291)


	//   ....[0]....
.L_291:
        /* <DEDUP_REMOVED lines=48> */


	//----- nvinfo : EIATTR_MERCURY_ISA_VERSION
	.align		4
.L_292:
        /*0320*/ 	.byte	0x03, 0x5f
        /*0322*/ 	.short	0x0000


	//----- nvinfo : EIATTR_COOP_GROUP_MASK_REGIDS
	.align		4
        /*0324*/ 	.byte	0x04, 0x29
        /*0326*/ 	.short	(.L_294 - .L_293)


	//   ....[0]....
.L_293:
        /*0328*/ 	.word	0xffffffff


	//   ....[1]....
        /*032c*/ 	.word	0xffffffff


	//   ....[2]....
        /*0330*/ 	.word	0xffffffff


	//   ....[3]....
        /*0334*/ 	.word	0xffffffff


	//   ....[4]....
        /*0338*/ 	.word	0xffffffff


	//   ....[5]....
        /*033c*/ 	.word	0xffffffff


	//   ....[6]....
        /*0340*/ 	.word	0xffffffff


	//   ....[7]....
        /*0344*/ 	.word	0xffffffff


	//   ....[8]....
        /*0348*/ 	.word	0xffffffff


	//   ....[9]....
        /*034c*/ 	.word	0xffffffff


	//   ....[10]....
        /*0350*/ 	.word	0xffffffff


	//   ....[11]....
        /*0354*/ 	.word	0xffffffff


	//   ....[12]....
        /*0358*/ 	.word	0xffffffff


	//   ....[13]....
        /*035c*/ 	.word	0xffffffff


	//   ....[14]....
        /*0360*/ 	.word	0xffffffff


	//   ....[15]....
        /*0364*/ 	.word	0xffffffff


	//   ....[16]....
        /*0368*/ 	.word	0xffffffff


	//   ....[17]....
        /*036c*/ 	.word	0xffffffff


	//   ....[18]....
        /*0370*/ 	.word	0xffffffff


	//   ....[19]....
        /*0374*/ 	.word	0xffffffff


	//   ....[20]....
        /*0378*/ 	.word	0xffffffff


	//   ....[21]....
        /*037c*/ 	.word	0xffffffff


	//   ....[22]....
        /*0380*/ 	.word	0xffffffff


	//   ....[23]....
        /*0384*/ 	.word	0xffffffff


	//   ....[24]....
        /*0388*/ 	.word	0xffffffff


	//   ....[25]....
        /*038c*/ 	.word	0xffffffff


	//   ....[26]....
        /*0390*/ 	.word	0xffffffff


	//   ....[27]....
        /*0394*/ 	.word	0xffffffff


	//   ....[28]....
        /*0398*/ 	.word	0xffffffff


	//   ....[29]....
        /*039c*/ 	.word	0xffffffff


	//   ....[30]....
        /*03a0*/ 	.word	0xffffffff


	//   ....[31]....
        /*03a4*/ 	.word	0xffffffff


	//   ....[32]....
        /*03a8*/ 	.word	0xffffffff


	//   ....[33]....
        /*03ac*/ 	.word	0xffffffff


	//   ....[34]....
        /*03b0*/ 	.word	0xffffffff


	//   ....[35]....
        /*03b4*/ 	.word	0xffffffff


	//   ....[36]....
        /*03b8*/ 	.word	0xffffffff


	//   ....[37]....
        /*03bc*/ 	.word	0xffffffff


	//   ....[38]....
        /*03c0*/ 	.word	0xffffffff


	//   ....[39]....
        /*03c4*/ 	.word	0xffffffff


	//   ....[40]....
        /*03c8*/ 	.word	0xffffffff


	//   ....[41]....
        /*03cc*/ 	.word	0xffffffff


	//   ....[42]....
        /*03d0*/ 	.word	0xffffffff


	//   ....[43]....
        /*03d4*/ 	.word	0xffffffff


	//   ....[44]....
        /*03d8*/ 	.word	0xffffffff


	//   ....[45]....
        /*03dc*/ 	.word	0xffffffff


	//   ....[46]....
        /*03e0*/ 	.word	0xffffffff


	//   ....[47]....
        /*03e4*/ 	.word	0xffffffff


	//   ....[48]....
        /*03e8*/ 	.word	0xffffffff


	//   ....[49]....
        /*03ec*/ 	.word	0xffffffff


	//   ....[50]....
        /*03f0*/ 	.word	0xffffffff


	//   ....[51]....
        /*03f4*/ 	.word	0xffffffff


	//   ....[52]....
        /*03f8*/ 	.word	0xffffffff


	//   ....[53]....
        /*03fc*/ 	.word	0xffffffff


	//   ....[54]....
        /*0400*/ 	.word	0xffffffff


	//   ....[55]....
        /*0404*/ 	.word	0xffffffff


	//   ....[56]....
        /*0408*/ 	.word	0xffffffff


	//   ....[57]....
        /*040c*/ 	.word	0xffffffff


	//   ....[58]....
        /*0410*/ 	.word	0xffffffff


	//   ....[59]....
        /*0414*/ 	.word	0xffffffff


	//   ....[60]....
        /*0418*/ 	.word	0xffffffff


	//   ....[61]....
        /*041c*/ 	.word	0xffffffff


	//   ....[62]....
        /*0420*/ 	.word	0xffffffff


	//   ....[63]....
        /*0424*/ 	.word	0xffffffff


	//   ....[64]....
        /*0428*/ 	.word	0xffffffff


	//   ....[65]....
        /*042c*/ 	.word	0xffffffff


	//   ....[66]....
        /*0430*/ 	.word	0xffffffff


	//   ....[67]....
        /*0434*/ 	.word	0xffffffff


	//   ....[68]....
        /*0438*/ 	.word	0xffffffff


	//   ....[69]....
        /*043c*/ 	.word	0xffffffff


	//   ....[70]....
        /*0440*/ 	.word	0xffffffff


	//   ....[71]....
        /*0444*/ 	.word	0xffffffff


	//   ....[72]....
        /*0448*/ 	.word	0xffffffff


	//   ....[73]....
        /*044c*/ 	.word	0xffffffff


	//   ....[74]....
        /*0450*/ 	.word	0xffffffff


	//   ....[75]....
        /*0454*/ 	.word	0xffffffff


	//   ....[76]....
        /*0458*/ 	.word	0xffffffff


	//   ....[77]....
        /*045c*/ 	.word	0xffffffff


	//   ....[78]....
        /*0460*/ 	.word	0xffffffff


	//   ....[79]....
        /*0464*/ 	.word	0xffffffff


	//   ....[80]....
        /*0468*/ 	.word	0xffffffff


	//   ....[81]....
        /*046c*/ 	.word	0xffffffff


	//   ....[82]....
        /*0470*/ 	.word	0xffffffff


	//   ....[83]....
        /*0474*/ 	.word	0xffffffff


	//   ....[84]....
        /*0478*/ 	.word	0xffffffff


	//   ....[85]....
        /*047c*/ 	.word	0xffffffff


	//   ....[86]....
        /*0480*/ 	.word	0xffffffff


	//   ....[87]....
        /*0484*/ 	.word	0xffffffff


	//   ....[88]....
        /*0488*/ 	.word	0xffffffff


	//   ....[89]....
        /*048c*/ 	.word	0xffffffff


	//   ....[90]....
        /*0490*/ 	.word	0xffffffff


	//   ....[91]....
        /*0494*/ 	.word	0xffffffff


	//   ....[92]....
        /*0498*/ 	.word	0xffffffff


	//   ....[93]....
        /*049c*/ 	.word	0xffffffff


	//   ....[94]....
        /*04a0*/ 	.word	0xffffffff


	//   ....[95]....
        /*04a4*/ 	.word	0xffffffff


	//   ....[96]....
        /*04a8*/ 	.word	0xffffffff


	//   ....[97]....
        /*04ac*/ 	.word	0xffffffff


	//   ....[98]....
        /*04b0*/ 	.word	0xffffffff


	//   ....[99]....
        /*04b4*/ 	.word	0xffffffff


	//   ....[100]....
        /*04b8*/ 	.word	0xffffffff


	//   ....[101]....
        /*04bc*/ 	.word	0xffffffff


	//   ....[102]....
        /*04c0*/ 	.word	0xffffffff


	//   ....[103]....
        /*04c4*/ 	.word	0xffffffff


	//   ....[104]....
        /*04c8*/ 	.word	0xffffffff


	//   ....[105]....
        /*04cc*/ 	.word	0xffffffff


	//   ....[106]....
        /*04d0*/ 	.word	0xffffffff


	//   ....[107]....
        /*04d4*/ 	.word	0xffffffff


	//   ....[108]....
        /*04d8*/ 	.word	0xffffffff


	//   ....[109]....
        /*04dc*/ 	.word	0xffffffff


	//   ....[110]....
        /*04e0*/ 	.word	0xffffffff


	//   ....[111]....
        /*04e4*/ 	.word	0xffffffff


	//   ....[112]....
        /*04e8*/ 	.word	0xffffffff


	//   ....[113]....
        /*04ec*/ 	.word	0xffffffff


	//   ....[114]....
        /*04f0*/ 	.word	0xffffffff


	//   ....[115]....
        /*04f4*/ 	.word	0xffffffff


	//   ....[116]....
        /*04f8*/ 	.word	0xffffffff


	//   ....[117]....
        /*04fc*/ 	.word	0xffffffff


	//   ....[118]....
        /*0500*/ 	.word	0xffffffff


	//   ....[119]....
        /*0504*/ 	.word	0xffffffff


	//   ....[120]....
        /*0508*/ 	.word	0xffffffff


	//   ....[121]....
        /*050c*/ 	.word	0xffffffff


	//   ....[122]....
        /*0510*/ 	.word	0xffffffff


	//   ....[123]....
        /*0514*/ 	.word	0xffffffff


	//   ....[124]....
        /*0518*/ 	.word	0xffffffff


	//----- nvinfo : EIATTR_COOP_GROUP_INSTR_OFFSETS
	.align		4
.L_294:
        /*051c*/ 	.byte	0x04, 0x28
        /*051e*/ 	.short	(.L_296 - .L_295)


	//   ....[0]....
.L_295:
        /*0520*/ 	.word	0x000000a0


	//   ....[1]....
        /*0524*/ 	.word	0x00002520


	//   ....[2]....
        /*0528*/ 	.word	0x00002530


	//   ....[3]....
        /*052c*/ 	.word	0x00004070


	//   ....[4]....
        /*0530*/ 	.word	0x00004080


	//   ....[5]....
        /*0534*/ 	.word	0x00005a00


	//   ....[6]....
        /*0538*/ 	.word	0x00005a20


	//   ....[7]....
        /*053c*/ 	.word	0x00005f20


	//   ....[8]....
        /*0540*/ 	.word	0x00005f80


	//   ....[9]....
        /*0544*/ 	.word	0x00006e30


	//   ....[10]....
        /*0548*/ 	.word	0x00006e60


	//   ....[11]....
        /*054c*/ 	.word	0x00007040


	//   ....[12]....
        /*0550*/ 	.word	0x00007070


	//   ....[13]....
        /*0554*/ 	.word	0x00007190


	//   ....[14]....
        /*0558*/ 	.word	0x000071c0


	//   ....[15]....
        /*055c*/ 	.word	0x00007300


	//   ....[16]....
        /*0560*/ 	.word	0x00007350


	//   ....[17]....
        /*0564*/ 	.word	0x000077e0


	//   ....[18]....
        /*0568*/ 	.word	0x00007810


	//   ....[19]....
        /*056c*/ 	.word	0x00007830


	//   ....[20]....
        /*0570*/ 	.word	0x00007840


	//   ....[21]....
        /*0574*/ 	.word	0x00007d90


	//   ....[22]....
        /*0578*/ 	.word	0x00007db0


	//   ....[23]....
        /*057c*/ 	.word	0x00007dc0


	//   ....[24]....
        /*0580*/ 	.word	0x00007dd0


	//   ....[25]....
        /*0584*/ 	.word	0x00008200


	//   ....[26]....
        /*0588*/ 	.word	0x00008240


	//   ....[27]....
        /*058c*/ 	.word	0x00008460


	//   ....[28]....
        /*0590*/ 	.word	0x000084e0


	//   ....[29]....
        /*0594*/ 	.word	0x0000b600


	//   ....[30]....
        /*0598*/ 	.word	0x0000b620


	//   ....[31]....
        /*059c*/ 	.word	0x0000b630


	//   ....[32]....
        /*05a0*/ 	.word	0x0000b640


	//   ....[33]....
        /*05a4*/ 	.word	0x0000b8c0


	//   ....[34]....
        /*05a8*/ 	.word	0x0000b900


	//   ....[35]....
        /*05ac*/ 	.word	0x0000bb20


	//   ....[36]....
        /*05b0*/ 	.word	0x0000bba0


	//   ....[37]....
        /*05b4*/ 	.word	0x0000f220


	//   ....[38]....
        /*05b8*/ 	.word	0x0000f250


	//   ....[39]....
        /*05bc*/ 	.word	0x0000f270


	//   ....[40]....
        /*05c0*/ 	.word	0x0000f290


	//   ....[41]....
        /*05c4*/ 	.word	0x00010320


	//   ....[42]....
        /*05c8*/ 	.word	0x00010330


	//   ....[43]....
        /*05cc*/ 	.word	0x00010360


	//   ....[44]....
        /*05d0*/ 	.word	0x00010370


	//   ....[45]....
        /*05d4*/ 	.word	0x00010d70


	//   ....[46]....
        /*05d8*/ 	.word	0x00010d90


	//   ....[47]....
        /*05dc*/ 	.word	0x00011050


	//   ....[48]....
        /*05e0*/ 	.word	0x00011160


	//   ....[49]....
        /*05e4*/ 	.word	0x000116d0


	//   ....[50]....
        /*05e8*/ 	.word	0x00011900


	//   ....[51]....
        /*05ec*/ 	.word	0x00011930


	//   ....[52]....
        /*05f0*/ 	.word	0x00011a20


	//   ....[53]....
        /*05f4*/ 	.word	0x00011b60


	//   ....[54]....
        /*05f8*/ 	.word	0x00011d50


	//   ....[55]....
        /*05fc*/ 	.word	0x00011dd0


	//   ....[56]....
        /*0600*/ 	.word	0x00011e60


	//   ....[57]....
        /*0604*/ 	.word	0x00013990


	//   ....[58]....
        /*0608*/ 	.word	0x000139a0


	//   ....[59]....
        /*060c*/ 	.word	0x000139b0


	//   ....[60]....
        /*0610*/ 	.word	0x000139c0


	//   ....[61]....
        /*0614*/ 	.word	0x00014d60


	//   ....[62]....
        /*0618*/ 	.word	0x00014d70


	//   ....[63]....
        /*061c*/ 	.word	0x00014d80


	//   ....[64]....
        /*0620*/ 	.word	0x00014d90


	//   ....[65]....
        /*0624*/ 	.word	0x00014f90


	//   ....[66]....
        /*0628*/ 	.word	0x00014fa0


	//   ....[67]....
        /*062c*/ 	.word	0x00014fb0


	//   ....[68]....
        /*0630*/ 	.word	0x00014fd0


	//   ....[69]....
        /*0634*/ 	.word	0x000154f0


	//   ....[70]....
        /*0638*/ 	.word	0x00015630


	//   ....[71]....
        /*063c*/ 	.word	0x00015880


	//   ....[72]....
        /*0640*/ 	.word	0x00015c60


	//   ....[73]....
        /*0644*/ 	.word	0x00015cd0


	//   ....[74]....
        /*0648*/ 	.word	0x00015db0


	//   ....[75]....
        /*064c*/ 	.word	0x00015de0


	//   ....[76]....
        /*0650*/ 	.word	0x00015ec0


	//   ....[77]....
        /*0654*/ 	.word	0x00018400


	//   ....[78]....
        /*0658*/ 	.word	0x00018420


	//   ....[79]....
        /*065c*/ 	.word	0x00018430


	//   ....[80]....
        /*0660*/ 	.word	0x00018440


	//   ....[81]....
        /*0664*/ 	.word	0x000189a0


	//   ....[82]....
        /*0668*/ 	.word	0x000189d0


	//   ....[83]....
        /*066c*/ 	.word	0x000189f0


	//   ....[84]....
        /*0670*/ 	.word	0x00018a00


	//   ....[85]....
        /*0674*/ 	.word	0x00019b50


	//   ....[86]....
        /*0678*/ 	.word	0x00019bf0


	//   ....[87]....
        /*067c*/ 	.word	0x00019cf0


	//   ....[88]....
        /*0680*/ 	.word	0x00019d30


	//   ....[89]....
        /*0684*/ 	.word	0x00019d60


	//   ....[90]....
        /*0688*/ 	.word	0x00019e40


	//   ....[91]....
        /*068c*/ 	.word	0x00019e60


	//   ....[92]....
        /*0690*/ 	.word	0x0001a2c0


	//   ....[93]....
        /*0694*/ 	.word	0x0001c070


	//   ....[94]....
        /*0698*/ 	.word	0x0001c080


	//   ....[95]....
        /*069c*/ 	.word	0x0001c090


	//   ....[96]....
        /*06a0*/ 	.word	0x0001c0a0


	//   ....[97]....
        /*06a4*/ 	.word	0x0001c0d0


	//   ....[98]....
        /*06a8*/ 	.word	0x0001c0f0


	//   ....[99]....
        /*06ac*/ 	.word	0x0001c110


	//   ....[100]....
        /*06b0*/ 	.word	0x0001c120


	//   ....[101]....
        /*06b4*/ 	.word	0x0001d900


	//   ....[102]....
        /*06b8*/ 	.word	0x0001d950


	//   ....[103]....
        /*06bc*/ 	.word	0x0001d990


	//   ....[104]....
        /*06c0*/ 	.word	0x0001d9d0


	//   ....[105]....
        /*06c4*/ 	.word	0x0001d9e0


	//   ....[106]....
        /*06c8*/ 	.word	0x0001d9f0


	//   ....[107]....
        /*06cc*/ 	.word	0x0001da00


	//   ....[108]....
        /*06d0*/ 	.word	0x0001da10


	//   ....[109]....
        /*06d4*/ 	.word	0x0001dc30


	//   ....[110]....
        /*06d8*/ 	.word	0x0001dc40


	//   ....[111]....
        /*06dc*/ 	.word	0x0001ddc0


	//   ....[112]....
        /*06e0*/ 	.word	0x0001ddf0


	//   ....[113]....
        /*06e4*/ 	.word	0x0001df40


	//   ....[114]....
        /*06e8*/ 	.word	0x0001df70


	//   ....[115]....
        /*06ec*/ 	.word	0x0001e0c0


	//   ....[116]....
        /*06f0*/ 	.word	0x0001e0e0


	//   ....[117]....
        /*06f4*/ 	.word	0x0001e9f0


	//   ....[118]....
        /*06f8*/ 	.word	0x0001ea10


	//   ....[119]....
        /*06fc*/ 	.word	0x0001eb60


	//   ....[120]....
        /*0700*/ 	.word	0x0001eb90


	//   ....[121]....
        /*0704*/ 	.word	0x0001ecc0


	//   ....[122]....
        /*0708*/ 	.word	0x0001ecf0


	//   ....[123]....
        /*070c*/ 	.word	0x0001ee20


	//   ....[124]....
        /*0710*/ 	.word	0x0001ee40


	//----- nvinfo : EIATTR_EXIT_INSTR_OFFSETS
	.align		4
.L_296:
        /*0714*/ 	.byte	0x04, 0x1c
        /*0716*/ 	.short	(.L_298 - .L_297)


	//   ....[0]....
.L_297:
        /*0718*/ 	.word	0x00000450


	//   ....[1]....
        /*071c*/ 	.word	0x0001e0f0


	//   ....[2]....
        /*0720*/ 	.word	0x0001e1c0


	//   ....[3]....
        /*0724*/ 	.word	0x0001e220


	//   ....[4]....
        /*0728*/ 	.word	0x0001ee50


	//   ....[5]....
        /*072c*/ 	.word	0x0001ef00


	//   ....[6]....
        /*0730*/ 	.word	0x0001ef60


	//----- nvinfo : EIATTR_CTAIDZ_USED
	.align		4
.L_298:
        /*0734*/ 	.byte	0x01, 0x04
	.zero		2


	//----- nvinfo : EIATTR_MAX_THREADS
	.align		4
        /*0738*/ 	.byte	0x04, 0x05
        /*073a*/ 	.short	(.L_300 - .L_299)
.L_299:
        /*073c*/ 	.word	0x00000080
        /*0740*/ 	.word	0x00000001
        /*0744*/ 	.word	0x00000001


	//----- nvinfo : EIATTR_CRS_STACK_SIZE
	.align		4
.L_300:
        /*0748*/ 	.byte	0x04, 0x1e
        /*074a*/ 	.short	(.L_302 - .L_301)
.L_301:
        /*074c*/ 	.word	0x00000000
.L_302:


//--------------------- .nv.info._ZN7cutlass13device_kernelIN5flash19enable_sm80_to_sm89INS1_16FlashAttnFwdSm80INS1_25CollectiveMainloopFwdSm80ILi4ELi1ELb0EN4cute5tupleIJNS5_1CILi128EEENS7_ILi64EEENS7_ILi96EEEEEELi96ENS_10bfloat16_tEfNS_4arch4Sm80ELb0ELb0ELb0ELb0ELb1ELb0ELb1ELb0EEENS1_21CollectiveEpilogueFwdINS6_IJS8_SA_S9_EEENS6_IJNS7_ILi1EEESI_SI_EEESC_SE_Li128ELb0ELb1ELb0ELb0EEENS1_19SingleTileSchedulerILb0ELb0ELb1ELi128EEEEEEEEEvNT_6ParamsE --------------------------
	.section	.nv.info._ZN7cutlass13device_kernelIN5flash19enable_sm80_to_sm89INS1_16FlashAttnFwdSm80INS1_25CollectiveMainloopFwdSm80ILi4ELi1ELb0EN4cute5tupleIJNS5_1CILi128EEENS7_ILi64EEENS7_ILi96EEEEEELi96ENS_10bfloat16_tEfNS_4arch4Sm80ELb0ELb0ELb0ELb0ELb1ELb0ELb1ELb0EEENS1_21CollectiveEpilogueFwdINS6_IJS8_SA_S9_EEENS6_IJNS7_ILi1EEESI_SI_EEESC_SE_Li128ELb0ELb1ELb0ELb0EEENS1_19SingleTileSchedulerILb0ELb0ELb1ELi128EEEEEEEEEvNT_6ParamsE,"",@"SHT_CUDA_INFO"
	.sectionflags	@""
	.align	4


	//----- nvinfo : EIATTR_CUDA_API_VERSION
	.align		4
        /*0000*/ 	.byte	0x04, 0x37
        /*0002*/ 	.short	(.L_304 - .L_303)
.L_303:
        /*0004*/ 	.word	0x00000082


	//----- nvinfo : EIATTR_SW2861232_WAR
	.align		4
.L_304:
        /*0008*/ 	.byte	0x01, 0x35
	.zero		2


	//----- nvinfo : EIATTR_PARAM_CBANK
	.align		4
        /*000c*/ 	.byte	0x04, 0x0a
        /*000e*/ 	.short	(.L_306 - .L_305)
	.align		4
.L_305:
        /*0010*/ 	.word	index@(.nv.constant0._ZN7cutlass13device_kernelIN5flash19enable_sm80_to_sm89INS1_16FlashAttnFwdSm80INS1_25CollectiveMainloopFwdSm80ILi4ELi1ELb0EN4cute5tupleIJNS5_1CILi128EEENS7_ILi64EEENS7_ILi96EEEEEELi96ENS_10bfloat16_tEfNS_4arch4Sm80ELb0ELb0ELb0ELb0ELb1ELb0ELb1ELb0EEENS1_21CollectiveEpilogueFwdINS6_IJS8_SA_S9_EEENS6_IJNS7_ILi1EEESI_SI_EEESC_SE_Li128ELb0ELb1ELb0ELb0EEENS1_19SingleTileSchedulerILb0ELb0ELb1ELi128EEEEEEEEEvNT_6ParamsE)
        /*0014*/ 	.short	0x0160
        /*0016*/ 	.short	0x0418


	//----- nvinfo : EIATTR_CBANK_PARAM_SIZE
	.align		4
.L_306:
        /*0018*/ 	.byte	0x03, 0x19
        /*001a*/ 	.short	0x0418


	//----- nvinfo : EIATTR_KPARAM_INFO
	.align		4
        /*001c*/ 	.byte	0x04, 0x17
        /*001e*/ 	.short	(.L_308 - .L_307)
.L_307:
        /*0020*/ 	.word	0x00000000
        /*0024*/ 	.short	0x0000
        /*0026*/ 	.short	0x0000
        /*0028*/ 	.byte	0x00, 0xf0, 0x61, 0x10


	//----- nvinfo : EIATTR_MAXREG_COUNT
	.align		4
.L_308:
        /*002c*/ 	.byte	0x03, 0x1b
        /*002e*/ 	.short	0x00ff


	//----- nvinfo : EIATTR_NUM_BARRIERS
	.align		4
        /*0030*/ 	.byte	0x02, 0x4c
        /*0032*/ 	.byte	0x02
	.zero		1


	//----- nvinfo : EIATTR_ANNOTATIONS
	.align		4
        /*0034*/ 	.byte	0x04, 0x55
        /*0036*/ 	.short	(.L_310 - .L_309)


	//   ....[0]....
.L_309:
        /*0038*/ 	.word	0x00000001
        /*003c*/ 	.byte	0x20, 0x42, 0x00, 0x00, 0x01, 0x00, 0x00, 0x00, 0x30, 0x42, 0x00, 0x00, 0x01, 0x00, 0x00, 0x00
        /*004c*/ 	.byte	0xb0, 0x74, 0x00, 0x00, 0x01, 0x00, 0x00, 0x00, 0xd0, 0x74, 0x00, 0x00, 0x01, 0x00, 0x00, 0x00
        /*005c*/ 	.byte	0xc0, 0x79, 0x00, 0x00, 0x01, 0x00, 0x00, 0x00, 0xe0, 0x79, 0x00, 0x00, 0x01, 0x00, 0x00, 0x00
        /*006c*/ 	.byte	0x60, 0x7a, 0x00, 0x00, 0x01, 0x00, 0x00, 0x00, 0xc0, 0x7a, 0x00, 0x00


	//----- nvinfo : EIATTR_MERCURY_ISA_VERSION
	.align		4
.L_310:
        /*0078*/ 	.byte	0x03, 0x5f
        /*007a*/ 	.short	0x0000


	//----- nvinfo : EIATTR_COOP_GROUP_MASK_REGIDS
	.align		4
        /*007c*/ 	.byte	0x04, 0x29
        /*007e*/ 	.short	(.L_312 - .L_311)


	//   ....[0]....
.L_311:
        /*0080*/ 	.word	0xffffffff


	//   ....[1]....
        /*0084*/ 	.word	0xffffffff


	//   ....[2]....
        /*0088*/ 	.word	0xffffffff


	//   ....[3]....
        /*008c*/ 	.word	0xffffffff


	//   ....[4]....
        /*0090*/ 	.word	0xffffffff


	//   ....[5]....
        /*0094*/ 	.word	0xffffffff


	//   ....[6]....
        /*0098*/ 	.word	0xffffffff


	//   ....[7]....
        /*009c*/ 	.word	0xffffffff


	//   ....[8]....
        /*00a0*/ 	.word	0xffffffff


	//   ....[9]....
        /*00a4*/ 	.word	0xffffffff


	//   ....[10]....
        /*00a8*/ 	.word	0xffffffff


	//   ....[11]....
        /*00ac*/ 	.word	0xffffffff


	//   ....[12]....
        /*00b0*/ 	.word	0xffffffff


	//   ....[13]....
        /*00b4*/ 	.word	0xffffffff


	//   ....[14]....
        /*00b8*/ 	.word	0xffffffff


	//   ....[15]....
        /*00bc*/ 	.word	0xffffffff


	//   ....[16]....
        /*00c0*/ 	.word	0xffffffff


	//   ....[17]....
        /*00c4*/ 	.word	0xffffffff


	//   ....[18]....
        /*00c8*/ 	.word	0xffffffff


	//   ....[19]....
        /*00cc*/ 	.word	0xffffffff


	//   ....[20]....
        /*00d0*/ 	.word	0xffffffff


	//   ....[21]....
        /*00d4*/ 	.word	0xffffffff


	//   ....[22]....
        /*00d8*/ 	.word	0xffffffff


	//   ....[23]....
        /*00dc*/ 	.word	0xffffffff


	//   ....[24]....
        /*00e0*/ 	.word	0xffffffff


	//   ....[25]....
        /*00e4*/ 	.word	0xffffffff


	//   ....[26]....
        /*00e8*/ 	.word	0xffffffff


	//   ....[27]....
        /*00ec*/ 	.word	0xffffffff


	//   ....[28]....
        /*00f0*/ 	.word	0xffffffff


	//   ....[29]....
        /*00f4*/ 	.word	0xffffffff


	//   ....[30]....
        /*00f8*/ 	.word	0xffffffff


	//   ....[31]....
        /*00fc*/ 	.word	0xffffffff


	//   ....[32]....
        /*0100*/ 	.word	0xffffffff


	//   ....[33]....
        /*0104*/ 	.word	0xffffffff


	//   ....[34]....
        /*0108*/ 	.word	0xffffffff


	//   ....[35]....
        /*010c*/ 	.word	0xffffffff


	//   ....[36]....
        /*0110*/ 	.word	0xffffffff


	//   ....[37]....
        /*0114*/ 	.word	0xffffffff


	//   ....[38]....
        /*0118*/ 	.word	0xffffffff


	//   ....[39]....
        /*011c*/ 	.word	0xffffffff


	//   ....[40]....
        /*0120*/ 	.word	0xffffffff


	//   ....[41]....
        /*0124*/ 	.word	0xffffffff


	//   ....[42]....
        /*0128*/ 	.word	0xffffffff


	//   ....[43]....
        /*012c*/ 	.word	0xffffffff


	//   ....[44]....
        /*0130*/ 	.word	0xffffffff


	//   ....[45]....
        /*0134*/ 	.word	0xffffffff


	//   ....[46]....
        /*0138*/ 	.word	0xffffffff


	//   ....[47]....
        /*013c*/ 	.word	0xffffffff


	//   ....[48]....
        /*0140*/ 	.word	0xffffffff


	//   ....[49]....
        /*0144*/ 	.word	0xffffffff


	//   ....[50]....
        /*0148*/ 	.word	0xffffffff


	//   ....[51]....
        /*014c*/ 	.word	0xffffffff


	//   ....[52]....
        /*0150*/ 	.word	0xffffffff


	//   ....[53]....
        /*0154*/ 	.word	0xffffffff


	//   ....[54]....
        /*0158*/ 	.word	0xffffffff


	//   ....[55]....
        /*015c*/ 	.word	0xffffffff


	//   ....[56]....
        /*0160*/ 	.word	0xffffffff


	//   ....[57]....
        /*0164*/ 	.word	0xffffffff


	//   ....[58]....
        /*0168*/ 	.word	0xffffffff


	//   ....[59]....
        /*016c*/ 	.word	0xffffffff


	//   ....[60]....
        /*0170*/ 	.word	0xffffffff


	//   ....[61]....
        /*0174*/ 	.word	0xffffffff


	//   ....[62]....
        /*0178*/ 	.word	0xffffffff


	//   ....[63]....
        /*017c*/ 	.word	0xffffffff


	//   ....[64]....
        /*0180*/ 	.word	0xffffffff


	//   ....[65]....
        /*0184*/ 	.word	0xffffffff


	//   ....[66]....
        /*0188*/ 	.word	0xffffffff


	//   ....[67]....
        /*018c*/ 	.word	0xffffffff


	//----- nvinfo : EIATTR_COOP_GROUP_INSTR_OFFSETS
	.align		4
.L_312:
        /*0190*/ 	.byte	0x04, 0x28
        /*0192*/ 	.short	(.L_314 - .L_313)


	//   ....[0]....
.L_313:
        /*0194*/ 	.word	0x00000680


	//   ....[1]....
        /*0198*/ 	.word	0x000006b0


	//   ....[2]....
        /*019c*/ 	.word	0x000006e0


	//   ....[3]....
        /*01a0*/ 	.word	0x00000700


	//   ....[4]....
        /*01a4*/ 	.word	0x00000730


	//   ....[5]....
        /*01a8*/ 	.word	0x00000770


	//   ....[6]....
        /*01ac*/ 	.word	0x00000930


	//   ....[7]....
        /*01b0*/ 	.word	0x00000a50


	//   ....[8]....
        /*01b4*/ 	.word	0x000010b0


	//   ....[9]....
        /*01b8*/ 	.word	0x000010e0


	//   ....[10]....
        /*01bc*/ 	.word	0x00001110


	//   ....[11]....
        /*01c0*/ 	.word	0x00001130


	//   ....[12]....
        /*01c4*/ 	.word	0x00001660


	//   ....[13]....
        /*01c8*/ 	.word	0x00001690


	//   ....[14]....
        /*01cc*/ 	.word	0x000016c0


	//   ....[15]....
        /*01d0*/ 	.word	0x000016e0


	//   ....[16]....
        /*01d4*/ 	.word	0x000023d0


	//   ....[17]....
        /*01d8*/ 	.word	0x000023f0


	//   ....[18]....
        /*01dc*/ 	.word	0x00002410


	//   ....[19]....
        /*01e0*/ 	.word	0x00002430


	//   ....[20]....
        /*01e4*/ 	.word	0x00002cc0


	//   ....[21]....
        /*01e8*/ 	.word	0x00002df0


	//   ....[22]....
        /*01ec*/ 	.word	0x00002e20


	//   ....[23]....
        /*01f0*/ 	.word	0x00002f20


	//   ....[24]....
        /*01f4*/ 	.word	0x00002f50


	//   ....[25]....
        /*01f8*/ 	.word	0x00003050


	//   ....[26]....
        /*01fc*/ 	.word	0x00003090


	//   ....[27]....
        /*0200*/ 	.word	0x000031b0


	//   ....[28]....
        /*0204*/ 	.word	0x000049f0


	//   ....[29]....
        /*0208*/ 	.word	0x00004a00


	//   ....[30]....
        /*020c*/ 	.word	0x00004a10


	//   ....[31]....
        /*0210*/ 	.word	0x00004a20


	//   ....[32]....
        /*0214*/ 	.word	0x00004c70


	//   ....[33]....
        /*0218*/ 	.word	0x00004c80


	//   ....[34]....
        /*021c*/ 	.word	0x00004c90


	//   ....[35]....
        /*0220*/ 	.word	0x00004cb0


	//   ....[36]....
        /*0224*/ 	.word	0x000058f0


	//   ....[37]....
        /*0228*/ 	.word	0x00005a20


	//   ....[38]....
        /*022c*/ 	.word	0x00005af0


	//   ....[39]....
        /*0230*/ 	.word	0x00005b40


	//   ....[40]....
        /*0234*/ 	.word	0x00005ba0


	//   ....[41]....
        /*0238*/ 	.word	0x00005c30


	//   ....[42]....
        /*023c*/ 	.word	0x00005c90


	//   ....[43]....
        /*0240*/ 	.word	0x00005cf0


	//   ....[44]....
        /*0244*/ 	.word	0x00007a70


	//   ....[45]....
        /*0248*/ 	.word	0x00007bc0


	//   ....[46]....
        /*024c*/ 	.word	0x00007d00


	//   ....[47]....
        /*0250*/ 	.word	0x00007d10


	//   ....[48]....
        /*0254*/ 	.word	0x00007d30


	//   ....[49]....
        /*0258*/ 	.word	0x00007d40


	//   ....[50]....
        /*025c*/ 	.word	0x00007d60


	//   ....[51]....
        /*0260*/ 	.word	0x00007d90


	//   ....[52]....
        /*0264*/ 	.word	0x00009190


	//   ....[53]....
        /*0268*/ 	.word	0x000091a0


	//   ....[54]....
        /*026c*/ 	.word	0x000091c0


	//   ....[55]....
        /*0270*/ 	.word	0x000091d0


	//   ....[56]....
        /*0274*/ 	.word	0x000091e0


	//   ....[57]....
        /*0278*/ 	.word	0x000091f0


	//   ....[58]....
        /*027c*/ 	.word	0x00009200


	//   ....[59]....
        /*0280*/ 	.word	0x00009210


	//   ....[60]....
        /*0284*/ 	.word	0x00009380


	//   ....[61]....
        /*0288*/ 	.word	0x00009390


	//   ....[62]....
        /*028c*/ 	.word	0x000094f0


	//   ....[63]....
        /*0290*/ 	.word	0x00009520


	//   ....[64]....
        /*0294*/ 	.word	0x00009650


	//   ....[65]....
        /*0298*/ 	.word	0x00009680


	//   ....[66]....
        /*029c*/ 	.word	0x000097b0


	//   ....[67]....
        /*02a0*/ 	.word	0x000097d0


	//----- nvinfo : EIATTR_EXIT_INSTR_OFFSETS
	.align		4
.L_314:
        /*02a4*/ 	.byte	0x04, 0x1c
        /*02a6*/ 	.short	(.L_316 - .L_315)


	//   ....[0]....
.L_315:
        /*02a8*/ 	.word	0x00000040


	//   ....[1]....
        /*02ac*/ 	.word	0x000097e0


	//   ....[2]....
        /*02b0*/ 	.word	0x00009890


	//   ....[3]....
        /*02b4*/ 	.word	0x000098f0


	//----- nvinfo : EIATTR_CTAIDZ_USED
	.align		4
.L_316:
        /*02b8*/ 	.byte	0x01, 0x04
	.zero		2


	//----- nvinfo : EIATTR_MAX_THREADS
	.align		4
        /*02bc*/ 	.byte	0x04, 0x05
        /*02be*/ 	.short	(.L_318 - .L_317)
.L_317:
        /*02c0*/ 	.word	0x00000080
        /*02c4*/ 	.word	0x00000001
        /*02c8*/ 	.word	0x00000001


	//----- nvinfo : EIATTR_CRS_STACK_SIZE
	.align		4
.L_318:
        /*02cc*/ 	.byte	0x04, 0x1e
        /*02ce*/ 	.short	(.L_320 - .L_319)
.L_319:
        /*02d0*/ 	.word	0x00000000
.L_320:


//--------------------- .nv.info._ZN7cutlass13device_kernelIN5flash19enable_sm80_to_sm89INS1_16FlashAttnFwdSm80INS1_25CollectiveMainloopFwdSm80ILi4ELi1ELb0EN4cute5tupleIJNS5_1CILi128EEENS7_ILi64EEENS7_ILi96EEEEEELi96ENS_10bfloat16_tEfNS_4arch4Sm80ELb0ELb0ELb0ELb1ELb1ELb0ELb1ELb0EEENS1_21CollectiveEpilogueFwdINS6_IJS8_SA_S9_EEENS6_IJNS7_ILi1EEESI_SI_EEESC_SE_Li128ELb1ELb1ELb0ELb0EEENS1_19SingleTileSchedulerILb1ELb0ELb1ELi128EEEEEEEEEvNT_6ParamsE --------------------------
	.section	.nv.info._ZN7cutlass13device_kernelIN5flash19enable_sm80_to_sm89INS1_16FlashAttnFwdSm80INS1_25CollectiveMainloopFwdSm80ILi4ELi1ELb0EN4cute5tupleIJNS5_1CILi128EEENS7_ILi64EEENS7_ILi96EEEEEELi96ENS_10bfloat16_tEfNS_4arch4Sm80ELb0ELb0ELb0ELb1ELb1ELb0ELb1ELb0EEENS1_21CollectiveEpilogueFwdINS6_IJS8_SA_S9_EEENS6_IJNS7_ILi1EEESI_SI_EEESC_SE_Li128ELb1ELb1ELb0ELb0EEENS1_19SingleTileSchedulerILb1ELb0ELb1ELi128EEEEEEEEEvNT_6ParamsE,"",@"SHT_CUDA_INFO"
	.sectionflags	@""
	.align	4


	//----- nvinfo : EIATTR_CUDA_API_VERSION
	.align		4
        /*0000*/ 	.byte	0x04, 0x37
        /*0002*/ 	.short	(.L_322 - .L_321)
.L_321:
        /*0004*/ 	.word	0x00000082


	//----- nvinfo : EIATTR_SW2861232_WAR
	.align		4
.L_322:
        /*0008*/ 	.byte	0x01, 0x35
	.zero		2


	//----- nvinfo : EIATTR_PARAM_CBANK
	.align		4
        /*000c*/ 	.byte	0x04, 0x0a
        /*000e*/ 	.short	(.L_324 - .L_323)
	.align		4
.L_323:
        /*0010*/ 	.word	index@(.nv.constant0._ZN7cutlass13device_kernelIN5flash19enable_sm80_to_sm89INS1_16FlashAttnFwdSm80INS1_25CollectiveMainloopFwdSm80ILi4ELi1ELb0EN4cute5tupleIJNS5_1CILi128EEENS7_ILi64EEENS7_ILi96EEEEEELi96ENS_10bfloat16_tEfNS_4arch4Sm80ELb0ELb0ELb0ELb1ELb1ELb0ELb1ELb0EEENS1_21CollectiveEpilogueFwdINS6_IJS8_SA_S9_EEENS6_IJNS7_ILi1EEESI_SI_EEESC_SE_Li128ELb1ELb1ELb0ELb0EEENS1_19SingleTileSchedulerILb1ELb0ELb1ELi128EEEEEEEEEvNT_6ParamsE)
        /*0014*/ 	.short	0x0160
        /*0016*/ 	.short	0x0418


	//----- nvinfo : EIATTR_CBANK_PARAM_SIZE
	.align		4
.L_324:
        /*0018*/ 	.byte	0x03, 0x19
        /*001a*/ 	.short	0x0418


	//----- nvinfo : EIATTR_KPARAM_INFO
	.align		4
        /*001c*/ 	.byte	0x04, 0x17
        /*001e*/ 	.short	(.L_326 - .L_325)
.L_325:
        /*0020*/ 	.word	0x00000000
        /*0024*/ 	.short	0x0000
        /*0026*/ 	.short	0x0000
        /*0028*/ 	.byte	0x00, 0xf0, 0x61, 0x10


	//----- nvinfo : EIATTR_MAXREG_COUNT
	.align		4
.L_326:
        /*002c*/ 	.byte	0x03, 0x1b
        /*002e*/ 	.short	0x00ff


	//----- nvinfo : EIATTR_NUM_BARRIERS
	.align		4
        /*0030*/ 	.byte	0x02, 0x4c
        /*0032*/ 	.byte	0x02
	.zero		1


	//----- nvinfo : EIATTR_ANNOTATIONS
	.align		4
        /*0034*/ 	.byte	0x04, 0x55
        /*0036*/ 	.short	(.L_328 - .L_327)


	//   ....[0]....
.L_327:
        /*0038*/ 	.word	0x00000001
        /*003c*/ 	.byte	0xe0, 0x01, 0x00, 0x00, 0x01, 0x00, 0x00, 0x00, 0x20, 0x03, 0x00, 0x00, 0x01, 0x00, 0x00, 0x00
        /*004c*/ 	.byte	0x30, 0x03, 0x00, 0x00, 0x01, 0x00, 0x00, 0x00, 0x50, 0x0c, 0x00, 0x00, 0x01, 0x00, 0x00, 0x00
        /*005c*/ 	.byte	0xe0, 0x14, 0x00, 0x00, 0x01, 0x00, 0x00, 0x00, 0x60, 0x15, 0x00, 0x00, 0x01, 0x00, 0x00, 0x00
        /*006c*/ 	.byte	0x80, 0x4e, 0x00, 0x00, 0x01, 0x00, 0x00, 0x00, 0x80, 0x4f, 0x00, 0x00, 0x01, 0x00, 0x00, 0x00
        /*007c*/ 	.byte	0xb0, 0x4f, 0x00, 0x00, 0x01, 0x00, 0x00, 0x00, 0xe0, 0x89, 0x00, 0x00, 0x01, 0x00, 0x00, 0x00
        /*008c*/ 	.byte	0x40, 0xa1, 0x00, 0x00


	//----- nvinfo : EIATTR_MERCURY_ISA_VERSION
	.align		4
.L_328:
        /*0090*/ 	.byte	0x03, 0x5f
        /*0092*/ 	.short	0x0000


	//----- nvinfo : EIATTR_COOP_GROUP_MASK_REGIDS
	.align		4
        /*0094*/ 	.byte	0x04, 0x29
        /*0096*/ 	.short	(.L_330 - .L_329)


	//   ....[0]....
.L_329:
        /*0098*/ 	.word	0xffffffff


	//   ....[1]....
        /*009c*/ 	.word	0xffffffff


	//   ....[2]....
        /*00a0*/ 	.word	0xffffffff


	//   ....[3]....
        /*00a4*/ 	.word	0xffffffff


	//   ....[4]....
        /*00a8*/ 	.word	0xffffffff


	//   ....[5]....
        /*00ac*/ 	.word	0xffffffff


	//   ....[6]....
        /*00b0*/ 	.word	0xffffffff


	//   ....[7]....
        /*00b4*/ 	.word	0xffffffff


	//   ....[8]....
        /*00b8*/ 	.word	0xffffffff


	//   ....[9]....
        /*00bc*/ 	.word	0xffffffff


	//   ....[10]....
        /*00c0*/ 	.word	0xffffffff


	//   ....[11]....
        /*00c4*/ 	.word	0xffffffff


	//   ....[12]....
        /*00c8*/ 	.word	0xffffffff


	//   ....[13]....
        /*00cc*/ 	.word	0xffffffff


	//   ....[14]....
        /*00d0*/ 	.word	0xffffffff


	//   ....[15]....
        /*00d4*/ 	.word	0xffffffff


	//   ....[16]....
        /*00d8*/ 	.word	0xffffffff


	//   ....[17]....
        /*00dc*/ 	.word	0xffffffff


	//   ....[18]....
        /*00e0*/ 	.word	0xffffffff


	//   ....[19]....
        /*00e4*/ 	.word	0xffffffff


	//   ....[20]....
        /*00e8*/ 	.word	0xffffffff


	//   ....[21]....
        /*00ec*/ 	.word	0xffffffff


	//   ....[22]....
        /*00f0*/ 	.word	0xffffffff


	//   ....[23]....
        /*00f4*/ 	.word	0xffffffff


	//   ....[24]....
        /*00f8*/ 	.word	0xffffffff


	//   ....[25]....
        /*00fc*/ 	.word	0xffffffff


	//   ....[26]....
        /*0100*/ 	.word	0xffffffff


	//   ....[27]....
        /*0104*/ 	.word	0xffffffff


	//   ....[28]....
        /*0108*/ 	.word	0xffffffff


	//   ....[29]....
        /*010c*/ 	.word	0xffffffff


	//   ....[30]....
        /*0110*/ 	.word	0xffffffff


	//   ....[31]....
        /*0114*/ 	.word	0xffffffff


	//   ....[32]....
        /*0118*/ 	.word	0xffffffff


	//   ....[33]....
        /*011c*/ 	.word	0xffffffff


	//   ....[34]....
        /*0120*/ 	.word	0xffffffff


	//   ....[35]....
        /*0124*/ 	.word	0xffffffff


	//   ....[36]....
        /*0128*/ 	.word	0xffffffff


	//   ....[37]....
        /*012c*/ 	.word	0xffffffff


	//   ....[38]....
        /*0130*/ 	.word	0xffffffff


	//   ....[39]....
        /*0134*/ 	.word	0xffffffff


	//   ....[40]....
        /*0138*/ 	.word	0xffffffff


	//   ....[41]....
        /*013c*/ 	.word	0xffffffff


	//   ....[42]....
        /*0140*/ 	.word	0xffffffff


	//   ....[43]....
        /*0144*/ 	.word	0xffffffff


	//   ....[44]....
        /*0148*/ 	.word	0xffffffff


	//   ....[45]....
        /*014c*/ 	.word	0xffffffff


	//   ....[46]....
        /*0150*/ 	.word	0xffffffff


	//   ....[47]....
        /*0154*/ 	.word	0xffffffff


	//   ....[48]....
        /*0158*/ 	.word	0xffffffff


	//   ....[49]....
        /*015c*/ 	.word	0xffffffff


	//   ....[50]....
        /*0160*/ 	.word	0xffffffff


	//   ....[51]....
        /*0164*/ 	.word	0xffffffff


	//   ....[52]....
        /*0168*/ 	.word	0xffffffff


	//   ....[53]....
        /*016c*/ 	.word	0xffffffff


	//   ....[54]....
        /*0170*/ 	.word	0xffffffff


	//   ....[55]....
        /*0174*/ 	.word	0xffffffff


	//   ....[56]....
        /*0178*/ 	.word	0xffffffff


	//   ....[57]....
        /*017c*/ 	.word	0xffffffff


	//   ....[58]....
        /*0180*/ 	.word	0xffffffff


	//   ....[59]....
        /*0184*/ 	.word	0xffffffff


	//   ....[60]....
        /*0188*/ 	.word	0xffffffff


	//   ....[61]....
        /*018c*/ 	.word	0xffffffff


	//   ....[62]....
        /*0190*/ 	.word	0xffffffff


	//   ....[63]....
        /*0194*/ 	.word	0xffffffff


	//   ....[64]....
        /*0198*/ 	.word	0xffffffff


	//   ....[65]....
        /*019c*/ 	.word	0xffffffff


	//   ....[66]....
        /*01a0*/ 	.word	0xffffffff


	//   ....[67]....
        /*01a4*/ 	.word	0xffffffff


	//   ....[68]....
        /*01a8*/ 	.word	0xffffffff


	//   ....[69]....
        /*01ac*/ 	.word	0xffffffff


	//   ....[70]....
        /*01b0*/ 	.word	0xffffffff


	//   ....[71]....
        /*01b4*/ 	.word	0xffffffff


	//   ....[72]....
        /*01b8*/ 	.word	0xffffffff


	//   ....[73]....
        /*01bc*/ 	.word	0xffffffff


	//   ....[74]....
        /*01c0*/ 	.word	0xffffffff


	//   ....[75]....
        /*01c4*/ 	.word	0xffffffff


	//   ....[76]....
        /*01c8*/ 	.word	0xffffffff


	//----- nvinfo : EIATTR_COOP_GROUP_INSTR_OFFSETS
	.align		4
.L_330:
        /*01cc*/ 	.byte	0x04, 0x28
        /*01ce*/ 	.short	(.L_332 - .L_331)


	//   ....[0]....
.L_331:
        /*01d0*/ 	.word	0x00000090


	//   ....[1]....
        /*01d4*/ 	.word	0x00000f40


	//   ....[2]....
        /*01d8*/ 	.word	0x00000f70


	//   ....[3]....
        /*01dc*/ 	.word	0x00001110


	//   ....[4]....
        /*01e0*/ 	.word	0x00001140


	//   ....[5]....
        /*01e4*/ 	.word	0x00001260


	//   ....[6]....
        /*01e8*/ 	.word	0x00001290


	//   ....[7]....
        /*01ec*/ 	.word	0x000013b0


	//   ....[8]....
        /*01f0*/ 	.word	0x00001400


	//   ....[9]....
        /*01f4*/ 	.word	0x000018e0


	//   ....[10]....
        /*01f8*/ 	.word	0x00001910


	//   ....[11]....
        /*01fc*/ 	.word	0x00001a10


	//   ....[12]....
        /*0200*/ 	.word	0x00001a90


	//   ....[13]....
        /*0204*/ 	.word	0x00001ac0


	//   ....[14]....
        /*0208*/ 	.word	0x00001ae0


	//   ....[15]....
        /*020c*/ 	.word	0x00001b10


	//   ....[16]....
        /*0210*/ 	.word	0x00001b40


	//   ....[17]....
        /*0214*/ 	.word	0x00002a70


	//   ....[18]....
        /*0218*/ 	.word	0x00002a80


	//   ....[19]....
        /*021c*/ 	.word	0x00002b20


	//   ....[20]....
        /*0220*/ 	.word	0x00002b40


	//   ....[21]....
        /*0224*/ 	.word	0x00003390


	//   ....[22]....
        /*0228*/ 	.word	0x00003470


	//   ....[23]....
        /*022c*/ 	.word	0x000034d0


	//   ....[24]....
        /*0230*/ 	.word	0x000035a0


	//   ....[25]....
        /*0234*/ 	.word	0x000035d0


	//   ....[26]....
        /*0238*/ 	.word	0x00003700


	//   ....[27]....
        /*023c*/ 	.word	0x00003720


	//   ....[28]....
        /*0240*/ 	.word	0x00003850


	//   ....[29]....
        /*0244*/ 	.word	0x00005180


	//   ....[30]....
        /*0248*/ 	.word	0x00005190


	//   ....[31]....
        /*024c*/ 	.word	0x000051a0


	//   ....[32]....
        /*0250*/ 	.word	0x000051b0


	//   ....[33]....
        /*0254*/ 	.word	0x00005590


	//   ....[34]....
        /*0258*/ 	.word	0x000055b0


	//   ....[35]....
        /*025c*/ 	.word	0x000055d0


	//   ....[36]....
        /*0260*/ 	.word	0x000055f0


	//   ....[37]....
        /*0264*/ 	.word	0x000060d0


	//   ....[38]....
        /*0268*/ 	.word	0x00006130


	//   ....[39]....
        /*026c*/ 	.word	0x00006230


	//   ....[40]....
        /*0270*/ 	.word	0x00006280


	//   ....[41]....
        /*0274*/ 	.word	0x000062b0


	//   ....[42]....
        /*0278*/ 	.word	0x000063c0


	//   ....[43]....
        /*027c*/ 	.word	0x00006480


	//   ....[44]....
        /*0280*/ 	.word	0x000067b0


	//   ....[45]....
        /*0284*/ 	.word	0x00008080


	//   ....[46]....
        /*0288*/ 	.word	0x000080b0


	//   ....[47]....
        /*028c*/ 	.word	0x000080e0


	//   ....[48]....
        /*0290*/ 	.word	0x00008100


	//   ....[49]....
        /*0294*/ 	.word	0x00008130


	//   ....[50]....
        /*0298*/ 	.word	0x00008150


	//   ....[51]....
        /*029c*/ 	.word	0x00008170


	//   ....[52]....
        /*02a0*/ 	.word	0x00008180


	//   ....[53]....
        /*02a4*/ 	.word	0x00009860


	//   ....[54]....
        /*02a8*/ 	.word	0x00009890


	//   ....[55]....
        /*02ac*/ 	.word	0x000098c0


	//   ....[56]....
        /*02b0*/ 	.word	0x000098e0


	//   ....[57]....
        /*02b4*/ 	.word	0x000098f0


	//   ....[58]....
        /*02b8*/ 	.word	0x00009900


	//   ....[59]....
        /*02bc*/ 	.word	0x00009910


	//   ....[60]....
        /*02c0*/ 	.word	0x00009920


	//   ....[61]....
        /*02c4*/ 	.word	0x00009b40


	//   ....[62]....
        /*02c8*/ 	.word	0x00009b50


	//   ....[63]....
        /*02cc*/ 	.word	0x00009cd0


	//   ....[64]....
        /*02d0*/ 	.word	0x00009d00


	//   ....[65]....
        /*02d4*/ 	.word	0x00009e50


	//   ....[66]....
        /*02d8*/ 	.word	0x00009e80


	//   ....[67]....
        /*02dc*/ 	.word	0x00009fd0


	//   ....[68]....
        /*02e0*/ 	.word	0x00009ff0


	//   ....[69]....
        /*02e4*/ 	.word	0x0000a7e0


	//   ....[70]....
        /*02e8*/ 	.word	0x0000a800


	//   ....[71]....
        /*02ec*/ 	.word	0x0000a950


	//   ....[72]....
        /*02f0*/ 	.word	0x0000a980


	//   ....[73]....
        /*02f4*/ 	.word	0x0000aab0


	//   ....[74]....
        /*02f8*/ 	.word	0x0000aae0


	//   ....[75]....
        /*02fc*/ 	.word	0x0000ac10


	//   ....[76]....
        /*0300*/ 	.word	0x0000ac30


	//----- nvinfo : EIATTR_EXIT_INSTR_OFFSETS
	.align		4
.L_332:
        /*0304*/ 	.byte	0x04, 0x1c
        /*0306*/ 	.short	(.L_334 - .L_333)


	//   ....[0]....
.L_333:
        /*0308*/ 	.word	0x00000350


	//   ....[1]....
        /*030c*/ 	.word	0x0000a000


	//   ....[2]....
        /*0310*/ 	.word	0x0000a0d0


	//   ....[3]....
        /*0314*/ 	.word	0x0000a130


	//   ....[4]....
        /*0318*/ 	.word	0x0000ac40


	//   ....[5]....
        /*031c*/ 	.word	0x0000acf0


	//   ....[6]....
        /*0320*/ 	.word	0x0000ad50


	//----- nvinfo : EIATTR_CTAIDZ_USED
	.align		4
.L_334:
        /*0324*/ 	.byte	0x01, 0x04
	.zero		2


	//----- nvinfo : EIATTR_MAX_THREADS
	.align		4
        /*0328*/ 	.byte	0x04, 0x05
        /*032a*/ 	.short	(.L_336 - .L_335)
.L_335:
        /*032c*/ 	.word	0x00000080
        /*0330*/ 	.word	0x00000001
        /*0334*/ 	.word	0x00000001


	//----- nvinfo : EIATTR_CRS_STACK_SIZE
	.align		4
.L_336:
        /*0338*/ 	.byte	0x04, 0x1e
        /*033a*/ 	.short	(.L_338 - .L_337)
.L_337:
        /*033c*/ 	.word	0x00000000
.L_338:


//--------------------- .nv.info._ZN7cutlass13device_kernelIN5flash19enable_sm80_to_sm89INS1_16FlashAttnFwdSm80INS1_25CollectiveMainloopFwdSm80ILi4ELi1ELb0EN4cute5tupleIJNS5_1CILi128EEENS7_ILi64EEENS7_ILi96EEEEEELi96ENS_10bfloat16_tEfNS_4arch4Sm80ELb0ELb0ELb0ELb1ELb1ELb1ELb1ELb0EEENS1_21CollectiveEpilogueFwdINS6_IJS8_SA_S9_EEENS6_IJNS7_ILi1EEESI_SI_EEESC_SE_Li128ELb1ELb1ELb0ELb0EEENS1_19SingleTileSchedulerILb1ELb0ELb1ELi128EEEEEEEEEvNT_6ParamsE --------------------------
	.section	.nv.info._ZN7cutlass13device_kernelIN5flash19enable_sm80_to_sm89INS1_16FlashAttnFwdSm80INS1_25CollectiveMainloopFwdSm80ILi4ELi1ELb0EN4cute5tupleIJNS5_1CILi128EEENS7_ILi64EEENS7_ILi96EEEEEELi96ENS_10bfloat16_tEfNS_4arch4Sm80ELb0ELb0ELb0ELb1ELb1ELb1ELb1ELb0EEENS1_21CollectiveEpilogueFwdINS6_IJS8_SA_S9_EEENS6_IJNS7_ILi1EEESI_SI_EEESC_SE_Li128ELb1ELb1ELb0ELb0EEENS1_19SingleTileSchedulerILb1ELb0ELb1ELi128EEEEEEEEEvNT_6ParamsE,"",@"SHT_CUDA_INFO"
	.sectionflags	@""
	.align	4


	//----- nvinfo : EIATTR_CUDA_API_VERSION
	.align		4
        /*0000*/ 	.byte	0x04, 0x37
        /*0002*/ 	.short	(.L_340 - .L_339)
.L_339:
        /*0004*/ 	.word	0x00000082


	//----- nvinfo : EIATTR_SW2861232_WAR
	.align		4
.L_340:
        /*0008*/ 	.byte	0x01, 0x35
	.zero		2


	//----- nvinfo : EIATTR_PARAM_CBANK
	.align		4
        /*000c*/ 	.byte	0x04, 0x0a
        /*000e*/ 	.short	(.L_342 - .L_341)
	.align		4
.L_341:
        /*0010*/ 	.word	index@(.nv.constant0._ZN7cutlass13device_kernelIN5flash19enable_sm80_to_sm89INS1_16FlashAttnFwdSm80INS1_25CollectiveMainloopFwdSm80ILi4ELi1ELb0EN4cute5tupleIJNS5_1CILi128EEENS7_ILi64EEENS7_ILi96EEEEEELi96ENS_10bfloat16_tEfNS_4arch4Sm80ELb0ELb0ELb0ELb1ELb1ELb1ELb1ELb0EEENS1_21CollectiveEpilogueFwdINS6_IJS8_SA_S9_EEENS6_IJNS7_ILi1EEESI_SI_EEESC_SE_Li128ELb1ELb1ELb0ELb0EEENS1_19SingleTileSchedulerILb1ELb0ELb1ELi128EEEEEEEEEvNT_6ParamsE)
        /*0014*/ 	.short	0x0160
        /*0016*/ 	.short	0x0418


	//----- nvinfo : EIATTR_CBANK_PARAM_SIZE
	.align		4
.L_342:
        /*0018*/ 	.byte	0x03, 0x19
        /*001a*/ 	.short	0x0418


	//----- nvinfo : EIATTR_KPARAM_INFO
	.align		4
        /*001c*/ 	.byte	0x04, 0x17
        /*001e*/ 	.short	(.L_344 - .L_343)
.L_343:
        /*0020*/ 	.word	0x00000000
        /*0024*/ 	.short	0x0000
        /*0026*/ 	.short	0x0000
        /*0028*/ 	.byte	0x00, 0xf0, 0x61, 0x10


	//----- nvinfo : EIATTR_MAXREG_COUNT
	.align		4
.L_344:
        /*002c*/ 	.byte	0x03, 0x1b
        /*002e*/ 	.short	0x00ff


	//----- nvinfo : EIATTR_NUM_BARRIERS
	.align		4
        /*0030*/ 	.byte	0x02, 0x4c
        /*0032*/ 	.byte	0x02
	.zero		1


	//----- nvinfo : EIATTR_ANNOTATIONS
	.align		4
        /*0034*/ 	.byte	0x04, 0x55
        /*0036*/ 	.short	(.L_346 - .L_345)


	//   ....[0]....
.L_345:
        /*0038*/ 	.word	0x00000001
        /*003c*/ 	.byte	0x20, 0x05, 0x00, 0x00, 0x01, 0x00, 0x00, 0x00, 0x10, 0x07, 0x00, 0x00, 0x01, 0x00, 0x00, 0x00
        /*004c*/ 	.byte	0x80, 0x6b, 0x00, 0x00, 0x01, 0x00, 0x00, 0x00, 0x60, 0x6c, 0x00, 0x00, 0x01, 0x00, 0x00, 0x00
        /*005c*/ 	.byte	0xc0, 0x6d, 0x00, 0x00, 0x01, 0x00, 0x00, 0x00, 0x40, 0x05, 0x01, 0x00, 0x01, 0x00, 0x00, 0x00
        /*006c*/ 	.byte	0x40, 0x06, 0x01, 0x00, 0x01, 0x00, 0x00, 0x00, 0x70, 0x06, 0x01, 0x00, 0x01, 0x00, 0x00, 0x00
        /*007c*/ 	.byte	0x80, 0x06, 0x01, 0x00


	//----- nvinfo : EIATTR_MERCURY_ISA_VERSION
	.align		4
.L_346:
        /*0080*/ 	.byte	0x03, 0x5f
        /*0082*/ 	.short	0x0000


	//----- nvinfo : EIATTR_COOP_GROUP_MASK_REGIDS
	.align		4
        /*0084*/ 	.byte	0x04, 0x29
        /*0086*/ 	.short	(.L_348 - .L_347)


	//   ....[0]....
.L_347:
        /*0088*/ 	.word	0xffffffff


	//   ....[1]....
        /*008c*/ 	.word	0xffffffff


	//   ....[2]....
        /*0090*/ 	.word	0xffffffff


	//   ....[3]....
        /*0094*/ 	.word	0xffffffff


	//   ....[4]....
        /*0098*/ 	.word	0xffffffff


	//   ....[5]....
        /*009c*/ 	.word	0xffffffff


	//   ....[6]....
        /*00a0*/ 	.word	0xffffffff


	//   ....[7]....
        /*00a4*/ 	.word	0xffffffff


	//   ....[8]....
        /*00a8*/ 	.word	0xffffffff


	//   ....[9]....
        /*00ac*/ 	.word	0xffffffff


	//   ....[10]....
        /*00b0*/ 	.word	0xffffffff


	//   ....[11]....
        /*00b4*/ 	.word	0xffffffff


	//   ....[12]....
        /*00b8*/ 	.word	0xffffffff


	//   ....[13]....
        /*00bc*/ 	.word	0xffffffff


	//   ....[14]....
        /*00c0*/ 	.word	0xffffffff


	//   ....[15]....
        /*00c4*/ 	.word	0xffffffff


	//   ....[16]....
        /*00c8*/ 	.word	0xffffffff


	//   ....[17]....
        /*00cc*/ 	.word	0xffffffff


	//   ....[18]....
        /*00d0*/ 	.word	0xffffffff


	//   ....[19]....
        /*00d4*/ 	.word	0xffffffff


	//   ....[20]....
        /*00d8*/ 	.word	0xffffffff


	//   ....[21]....
        /*00dc*/ 	.word	0xffffffff


	//   ....[22]....
        /*00e0*/ 	.word	0xffffffff


	//   ....[23]....
        /*00e4*/ 	.word	0xffffffff


	//   ....[24]....
        /*00e8*/ 	.word	0xffffffff


	//   ....[25]....
        /*00ec*/ 	.word	0xffffffff


	//   ....[26]....
        /*00f0*/ 	.word	0xffffffff


	//   ....[27]....
        /*00f4*/ 	.word	0xffffffff


	//   ....[28]....
        /*00f8*/ 	.word	0xffffffff


	//   ....[29]....
        /*00fc*/ 	.word	0xffffffff


	//   ....[30]....
        /*0100*/ 	.word	0xffffffff


	//   ....[31]....
        /*0104*/ 	.word	0xffffffff


	//   ....[32]....
        /*0108*/ 	.word	0xffffffff


	//   ....[33]....
        /*010c*/ 	.word	0xffffffff


	//   ....[34]....
        /*0110*/ 	.word	0xffffffff


	//   ....[35]....
        /*0114*/ 	.word	0xffffffff


	//   ....[36]....
        /*0118*/ 	.word	0xffffffff


	//   ....[37]....
        /*011c*/ 	.word	0xffffffff


	//   ....[38]....
        /*0120*/ 	.word	0xffffffff


	//   ....[39]....
        /*0124*/ 	.word	0xffffffff


	//   ....[40]....
        /*0128*/ 	.word	0xffffffff


	//   ....[41]....
        /*012c*/ 	.word	0xffffffff


	//   ....[42]....
        /*0130*/ 	.word	0xffffffff


	//   ....[43]....
        /*0134*/ 	.word	0xffffffff


	//   ....[44]....
        /*0138*/ 	.word	0xffffffff


	//   ....[45]....
        /*013c*/ 	.word	0xffffffff


	//   ....[46]....
        /*0140*/ 	.word	0xffffffff


	//   ....[47]....
        /*0144*/ 	.word	0xffffffff


	//   ....[48]....
        /*0148*/ 	.word	0xffffffff


	//   ....[49]....
        /*014c*/ 	.word	0xffffffff


	//   ....[50]....
        /*0150*/ 	.word	0xffffffff


	//   ....[51]....
        /*0154*/ 	.word	0xffffffff


	//   ....[52]....
        /*0158*/ 	.word	0xffffffff


	//   ....[53]....
        /*015c*/ 	.word	0xffffffff


	//   ....[54]....
        /*0160*/ 	.word	0xffffffff


	//   ....[55]....
        /*0164*/ 	.word	0xffffffff


	//   ....[56]....
        /*0168*/ 	.word	0xffffffff


	//   ....[57]....
        /*016c*/ 	.word	0xffffffff


	//   ....[58]....
        /*0170*/ 	.word	0xffffffff


	//   ....[59]....
        /*0174*/ 	.word	0xffffffff


	//   ....[60]....
        /*0178*/ 	.word	0xffffffff


	//   ....[61]....
        /*017c*/ 	.word	0xffffffff


	//   ....[62]....
        /*0180*/ 	.word	0xffffffff


	//   ....[63]....
        /*0184*/ 	.word	0xffffffff


	//   ....[64]....
        /*0188*/ 	.word	0xffffffff


	//   ....[65]....
        /*018c*/ 	.word	0xffffffff


	//   ....[66]....
        /*0190*/ 	.word	0xffffffff


	//   ....[67]....
        /*0194*/ 	.word	0xffffffff


	//   ....[68]....
        /*0198*/ 	.word	0xffffffff


	//   ....[69]....
        /*019c*/ 	.word	0xffffffff


	//   ....[70]....
        /*01a0*/ 	.word	0xffffffff


	//   ....[71]....
        /*01a4*/ 	.word	0xffffffff


	//   ....[72]....
        /*01a8*/ 	.word	0xffffffff


	//   ....[73]....
        /*01ac*/ 	.word	0xffffffff


	//   ....[74]....
        /*01b0*/ 	.word	0xffffffff


	//   ....[75]....
        /*01b4*/ 	.word	0xffffffff


	//   ....[76]....
        /*01b8*/ 	.word	0xffffffff


	//   ....[77]....
        /*01bc*/ 	.word	0xffffffff


	//   ....[78]....
        /*01c0*/ 	.word	0xffffffff


	//   ....[79]....
        /*01c4*/ 	.word	0xffffffff


	//   ....[80]....
        /*01c8*/ 	.word	0xffffffff


	//   ....[81]....
        /*01cc*/ 	.word	0xffffffff


	//   ....[82]....
        /*01d0*/ 	.word	0xffffffff


	//   ....[83]....
        /*01d4*/ 	.word	0xffffffff


	//   ....[84]....
        /*01d8*/ 	.word	0xffffffff


	//----- nvinfo : EIATTR_COOP_GROUP_INSTR_OFFSETS
	.align		4
.L_348:
        /*01dc*/ 	.byte	0x04, 0x28
        /*01de*/ 	.short	(.L_350 - .L_349)


	//   ....[0]....
.L_349:
        /*01e0*/ 	.word	0x00000090


	//   ....[1]....
        /*01e4*/ 	.word	0x00001f70


	//   ....[2]....
        /*01e8*/ 	.word	0x00001f80


	//   ....[3]....
        /*01ec*/ 	.word	0x00003ac0


	//   ....[4]....
        /*01f0*/ 	.word	0x00003ad0


	//   ....[5]....
        /*01f4*/ 	.word	0x00005450


	//   ....[6]....
        /*01f8*/ 	.word	0x00005470


	//   ....[7]....
        /*01fc*/ 	.word	0x00005970


	//   ....[8]....
        /*0200*/ 	.word	0x000059d0


	//   ....[9]....
        /*0204*/ 	.word	0x000066b0


	//   ....[10]....
        /*0208*/ 	.word	0x000066e0


	//   ....[11]....
        /*020c*/ 	.word	0x000068f0


	//   ....[12]....
        /*0210*/ 	.word	0x00006920


	//   ....[13]....
        /*0214*/ 	.word	0x00006a40


	//   ....[14]....
        /*0218*/ 	.word	0x00006a70


	//   ....[15]....
        /*021c*/ 	.word	0x00006bc0


	//   ....[16]....
        /*0220*/ 	.word	0x00006bf0


	//   ....[17]....
        /*0224*/ 	.word	0x00007070


	//   ....[18]....
        /*0228*/ 	.word	0x000070a0


	//   ....[19]....
        /*022c*/ 	.word	0x000070e0


	//   ....[20]....
        /*0230*/ 	.word	0x00007100


	//   ....[21]....
        /*0234*/ 	.word	0x0000d420


	//   ....[22]....
        /*0238*/ 	.word	0x0000d430


	//   ....[23]....
        /*023c*/ 	.word	0x0000d440


	//   ....[24]....
        /*0240*/ 	.word	0x0000d450


	//   ....[25]....
        /*0244*/ 	.word	0x0000e1e0


	//   ....[26]....
        /*0248*/ 	.word	0x0000e200


	//   ....[27]....
        /*024c*/ 	.word	0x0000e290


	//   ....[28]....
        /*0250*/ 	.word	0x0000e2b0


	//   ....[29]....
        /*0254*/ 	.word	0x0000eaf0


	//   ....[30]....
        /*0258*/ 	.word	0x0000ebd0


	//   ....[31]....
        /*025c*/ 	.word	0x0000ec70


	//   ....[32]....
        /*0260*/ 	.word	0x0000ed00


	//   ....[33]....
        /*0264*/ 	.word	0x0000ed30


	//   ....[34]....
        /*0268*/ 	.word	0x0000ee20


	//   ....[35]....
        /*026c*/ 	.word	0x0000ee50


	//   ....[36]....
        /*0270*/ 	.word	0x0000ef80


	//   ....[37]....
        /*0274*/ 	.word	0x00010850


	//   ....[38]....
        /*0278*/ 	.word	0x00010860


	//   ....[39]....
        /*027c*/ 	.word	0x00010870


	//   ....[40]....
        /*0280*/ 	.word	0x00010880


	//   ....[41]....
        /*0284*/ 	.word	0x00010c60


	//   ....[42]....
        /*0288*/ 	.word	0x00010c80


	//   ....[43]....
        /*028c*/ 	.word	0x00010ca0


	//   ....[44]....
        /*0290*/ 	.word	0x00010cc0


	//   ....[45]....
        /*0294*/ 	.word	0x000117a0


	//   ....[46]....
        /*0298*/ 	.word	0x00011800


	//   ....[47]....
        /*029c*/ 	.word	0x00011900


	//   ....[48]....
        /*02a0*/ 	.word	0x00011950


	//   ....[49]....
        /*02a4*/ 	.word	0x00011980


	//   ....[50]....
        /*02a8*/ 	.word	0x00011a90


	//   ....[51]....
        /*02ac*/ 	.word	0x00011b50


	//   ....[52]....
        /*02b0*/ 	.word	0x00011e80


	//   ....[53]....
        /*02b4*/ 	.word	0x00013750


	//   ....[54]....
        /*02b8*/ 	.word	0x00013780


	//   ....[55]....
        /*02bc*/ 	.word	0x000137b0


	//   ....[56]....
        /*02c0*/ 	.word	0x000137d0


	//   ....[57]....
        /*02c4*/ 	.word	0x00013800


	//   ....[58]....
        /*02c8*/ 	.word	0x00013820


	//   ....[59]....
        /*02cc*/ 	.word	0x00013840


	//   ....[60]....
        /*02d0*/ 	.word	0x00013850


	//   ....[61]....
        /*02d4*/ 	.word	0x00014f20


	//   ....[62]....
        /*02d8*/ 	.word	0x00014f50


	//   ....[63]....
        /*02dc*/ 	.word	0x00014f80


	//   ....[64]....
        /*02e0*/ 	.word	0x00014fa0


	//   ....[65]....
        /*02e4*/ 	.word	0x00014fb0


	//   ....[66]....
        /*02e8*/ 	.word	0x00014fc0


	//   ....[67]....
        /*02ec*/ 	.word	0x00014fd0


	//   ....[68]....
        /*02f0*/ 	.word	0x00014fe0


	//   ....[69]....
        /*02f4*/ 	.word	0x00015200


	//   ....[70]....
        /*02f8*/ 	.word	0x00015210


	//   ....[71]....
        /*02fc*/ 	.word	0x00015390


	//   ....[72]....
        /*0300*/ 	.word	0x000153c0


	//   ....[73]....
        /*0304*/ 	.word	0x00015510


	//   ....[74]....
        /*0308*/ 	.word	0x00015540


	//   ....[75]....
        /*030c*/ 	.word	0x00015690


	//   ....[76]....
        /*0310*/ 	.word	0x000156b0


	//   ....[77]....
        /*0314*/ 	.word	0x00015e90


	//   ....[78]....
        /*0318*/ 	.word	0x00015eb0


	//   ....[79]....
        /*031c*/ 	.word	0x00016000


	//   ....[80]....
        /*0320*/ 	.word	0x00016030


	//   ....[81]....
        /*0324*/ 	.word	0x00016160


	//   ....[82]....
        /*0328*/ 	.word	0x00016190


	//   ....[83]....
        /*032c*/ 	.word	0x000162c0


	//   ....[84]....
        /*0330*/ 	.word	0x000162e0


	//----- nvinfo : EIATTR_EXIT_INSTR_OFFSETS
	.align		4
.L_350:
        /*0334*/ 	.byte	0x04, 0x1c
        /*0336*/ 	.short	(.L_352 - .L_351)


	//   ....[0]....
.L_351:
        /*0338*/ 	.word	0x00000320


	//   ....[1]....
        /*033c*/ 	.word	0x000156c0


	//   ....[2]....
        /*0340*/ 	.word	0x00015790


	//   ....[3]....
        /*0344*/ 	.word	0x000157f0


	//   ....[4]....
        /*0348*/ 	.word	0x000162f0


	//   ....[5]....
        /*034c*/ 	.word	0x000163a0


	//   ....[6]....
        /*0350*/ 	.word	0x00016400


	//----- nvinfo : EIATTR_CTAIDZ_USED
	.align		4
.L_352:
        /*0354*/ 	.byte	0x01, 0x04
	.zero		2


	//----- nvinfo : EIATTR_MAX_THREADS
	.align		4
        /*0358*/ 	.byte	0x04, 0x05
        /*035a*/ 	.short	(.L_354 - .L_353)
.L_353:
        /*035c*/ 	.word	0x00000080
        /*0360*/ 	.word	0x00000001
        /*0364*/ 	.word	0x00000001


	//----- nvinfo : EIATTR_CRS_STACK_SIZE
	.align		4
.L_354:
        /*0368*/ 	.byte	0x04, 0x1e
        /*036a*/ 	.short	(.L_356 - .L_355)
.L_355:
        /*036c*/ 	.word	0x00000000
.L_356:


//--------------------- .nv.info._ZN7cutlass13device_kernelIN5flash19enable_sm80_to_sm89INS1_16FlashAttnFwdSm80INS1_25CollectiveMainloopFwdSm80ILi4ELi1ELb0EN4cute5tupleIJNS5_1CILi128EEENS7_ILi48EEENS7_ILi96EEEEEELi96ENS_10bfloat16_tEfNS_4arch4Sm80ELb0ELb1ELb0ELb0ELb1ELb0ELb1ELb0EEENS1_21CollectiveEpilogueFwdINS6_IJS8_SA_S9_EEENS6_IJNS7_ILi1EEESI_SI_EEESC_SE_Li128ELb0ELb1ELb0ELb0EEENS1_19SingleTileSchedulerILb0ELb0ELb1ELi128EEEEEEEEEvNT_6ParamsE --------------------------
	.section	.nv.info._ZN7cutlass13device_kernelIN5flash19enable_sm80_to_sm89INS1_16FlashAttnFwdSm80INS1_25CollectiveMainloopFwdSm80ILi4ELi1ELb0EN4cute5tupleIJNS5_1CILi128EEENS7_ILi48EEENS7_ILi96EEEEEELi96ENS_10bfloat16_tEfNS_4arch4Sm80ELb0ELb1ELb0ELb0ELb1ELb0ELb1ELb0EEENS1_21CollectiveEpilogueFwdINS6_IJS8_SA_S9_EEENS6_IJNS7_ILi1EEESI_SI_EEESC_SE_Li128ELb0ELb1ELb0ELb0EEENS1_19SingleTileSchedulerILb0ELb0ELb1ELi128EEEEEEEEEvNT_6ParamsE,"",@"SHT_CUDA_INFO"
	.sectionflags	@""
	.align	4


	//----- nvinfo : EIATTR_CUDA_API_VERSION
	.align		4
        /*0000*/ 	.byte	0x04, 0x37
        /*0002*/ 	.short	(.L_358 - .L_357)
.L_357:
        /*0004*/ 	.word	0x00000082


	//----- nvinfo : EIATTR_SW2861232_WAR
	.align		4
.L_358:
        /*0008*/ 	.byte	0x01, 0x35
	.zero		2


	//----- nvinfo : EIATTR_PARAM_CBANK
	.align		4
        /*000c*/ 	.byte	0x04, 0x0a
        /*000e*/ 	.short	(.L_360 - .L_359)
	.align		4
.L_359:
        /*0010*/ 	.word	index@(.nv.constant0._ZN7cutlass13device_kernelIN5flash19enable_sm80_to_sm89INS1_16FlashAttnFwdSm80INS1_25CollectiveMainloopFwdSm80ILi4ELi1ELb0EN4cute5tupleIJNS5_1CILi128EEENS7_ILi48EEENS7_ILi96EEEEEELi96ENS_10bfloat16_tEfNS_4arch4Sm80ELb0ELb1ELb0ELb0ELb1ELb0ELb1ELb0EEENS1_21CollectiveEpilogueFwdINS6_IJS8_SA_S9_EEENS6_IJNS7_ILi1EEESI_SI_EEESC_SE_Li128ELb0ELb1ELb0ELb0EEENS1_19SingleTileSchedulerILb0ELb0ELb1ELi128EEEEEEEEEvNT_6ParamsE)
        /*0014*/ 	.short	0x0160
        /*0016*/ 	.short	0x0418


	//----- nvinfo : EIATTR_CBANK_PARAM_SIZE
	.align		4
.L_360:
        /*0018*/ 	.byte	0x03, 0x19
        /*001a*/ 	.short	0x0418


	//----- nvinfo : EIATTR_KPARAM_INFO
	.align		4
        /*001c*/ 	.byte	0x04, 0x17
        /*001e*/ 	.short	(.L_362 - .L_361)
.L_361:
        /*0020*/ 	.word	0x00000000
        /*0024*/ 	.short	0x0000
        /*0026*/ 	.short	0x0000
        /*0028*/ 	.byte	0x00, 0xf0, 0x61, 0x10


	//----- nvinfo : EIATTR_MAXREG_COUNT
	.align		4
.L_362:
        /*002c*/ 	.byte	0x03, 0x1b
        /*002e*/ 	.short	0x00ff


	//----- nvinfo : EIATTR_NUM_BARRIERS
	.align		4
        /*0030*/ 	.byte	0x02, 0x4c
        /*0032*/ 	.byte	0x02
	.zero		1


	//----- nvinfo : EIATTR_ANNOTATIONS
	.align		4
        /*0034*/ 	.byte	0x04, 0x55
        /*0036*/ 	.short	(.L_364 - .L_363)


	//   ....[0]....
.L_363:
        /* <DEDUP_REMOVED lines=35> */


	//----- nvinfo : EIATTR_MERCURY_ISA_VERSION
	.align		4
.L_364:
        /*0250*/ 	.byte	0x03, 0x5f
        /*0252*/ 	.short	0x0000


	//----- nvinfo : EIATTR_COOP_GROUP_MASK_REGIDS
	.align		4
        /*0254*/ 	.byte	0x04, 0x29
        /*0256*/ 	.short	(.L_366 - .L_365)


	//   ....[0]....
.L_365:
        /*0258*/ 	.word	0xffffffff


	//   ....[1]....
        /*025c*/ 	.word	0xffffffff


	//   ....[2]....
        /*0260*/ 	.word	0xffffffff


	//   ....[3]....
        /*0264*/ 	.word	0xffffffff


	//   ....[4]....
        /*0268*/ 	.word	0xffffffff


	//   ....[5]....
        /*026c*/ 	.word	0xffffffff


	//   ....[6]....
        /*0270*/ 	.word	0xffffffff


	//   ....[7]....
        /*0274*/ 	.word	0xffffffff


	//   ....[8]....
        /*0278*/ 	.word	0xffffffff


	//   ....[9]....
        /*027c*/ 	.word	0xffffffff


	//   ....[10]....
        /*0280*/ 	.word	0xffffffff


	//   ....[11]....
        /*0284*/ 	.word	0xffffffff


	//   ....[12]....
        /*0288*/ 	.word	0xffffffff


	//   ....[13]....
        /*028c*/ 	.word	0xffffffff


	//   ....[14]....
        /*0290*/ 	.word	0xffffffff


	//   ....[15]....
        /*0294*/ 	.word	0xffffffff


	//   ....[16]....
        /*0298*/ 	.word	0xffffffff


	//   ....[17]....
        /*029c*/ 	.word	0xffffffff


	//   ....[18]....
        /*02a0*/ 	.word	0xffffffff


	//   ....[19]....
        /*02a4*/ 	.word	0xffffffff


	//   ....[20]....
        /*02a8*/ 	.word	0xffffffff


	//   ....[21]....
        /*02ac*/ 	.word	0xffffffff


	//   ....[22]....
        /*02b0*/ 	.word	0xffffffff


	//   ....[23]....
        /*02b4*/ 	.word	0xffffffff


	//   ....[24]....
        /*02b8*/ 	.word	0xffffffff


	//   ....[25]....
        /*02bc*/ 	.word	0xffffffff


	//   ....[26]....
        /*02c0*/ 	.word	0xffffffff


	//   ....[27]....
        /*02c4*/ 	.word	0xffffffff


	//   ....[28]....
        /*02c8*/ 	.word	0xffffffff


	//   ....[29]....
        /*02cc*/ 	.word	0xffffffff


	//   ....[30]....
        /*02d0*/ 	.word	0xffffffff


	//   ....[31]....
        /*02d4*/ 	.word	0xffffffff


	//   ....[32]....
        /*02d8*/ 	.word	0xffffffff


	//   ....[33]....
        /*02dc*/ 	.word	0xffffffff


	//   ....[34]....
        /*02e0*/ 	.word	0xffffffff


	//   ....[35]....
        /*02e4*/ 	.word	0xffffffff


	//   ....[36]....
        /*02e8*/ 	.word	0xffffffff


	//   ....[37]....
        /*02ec*/ 	.word	0xffffffff


	//   ....[38]....
        /*02f0*/ 	.word	0xffffffff


	//   ....[39]....
        /*02f4*/ 	.word	0xffffffff


	//   ....[40]....
        /*02f8*/ 	.word	0xffffffff


	//   ....[41]....
        /*02fc*/ 	.word	0xffffffff


	//   ....[42]....
        /*0300*/ 	.word	0xffffffff


	//   ....[43]....
        /*0304*/ 	.word	0xffffffff


	//   ....[44]....
        /*0308*/ 	.word	0xffffffff


	//   ....[45]....
        /*030c*/ 	.word	0xffffffff


	//   ....[46]....
        /*0310*/ 	.word	0xffffffff


	//   ....[47]....
        /*0314*/ 	.word	0xffffffff


	//   ....[48]....
        /*0318*/ 	.word	0xffffffff


	//   ....[49]....
        /*031c*/ 	.word	0xffffffff


	//   ....[50]....
        /*0320*/ 	.word	0xffffffff


	//   ....[51]....
        /*0324*/ 	.word	0xffffffff


	//   ....[52]....
        /*0328*/ 	.word	0xffffffff


	//   ....[53]....
        /*032c*/ 	.word	0xffffffff


	//   ....[54]....
        /*0330*/ 	.word	0xffffffff


	//   ....[55]....
        /*0334*/ 	.word	0xffffffff


	//   ....[56]....
        /*0338*/ 	.word	0xffffffff


	//   ....[57]....
        /*033c*/ 	.word	0xffffffff


	//   ....[58]....
        /*0340*/ 	.word	0xffffffff


	//   ....[59]....
        /*0344*/ 	.word	0xffffffff


	//   ....[60]....
        /*0348*/ 	.word	0xffffffff


	//   ....[61]....
        /*034c*/ 	.word	0xffffffff


	//   ....[62]....
        /*0350*/ 	.word	0xffffffff


	//   ....[63]....
        /*0354*/ 	.word	0xffffffff


	//   ....[64]....
        /*0358*/ 	.word	0xffffffff


	//   ....[65]....
        /*035c*/ 	.word	0xffffffff


	//   ....[66]....
        /*0360*/ 	.word	0xffffffff


	//   ....[67]....
        /*0364*/ 	.word	0xffffffff


	//   ....[68]....
        /*0368*/ 	.word	0xffffffff


	//   ....[69]....
        /*036c*/ 	.word	0xffffffff


	//   ....[70]....
        /*0370*/ 	.word	0xffffffff


	//   ....[71]....
        /*0374*/ 	.word	0xffffffff


	//   ....[72]....
        /*0378*/ 	.word	0xffffffff


	//   ....[73]....
        /*037c*/ 	.word	0xffffffff


	//   ....[74]....
        /*0380*/ 	.word	0xffffffff


	//   ....[75]....
        /*0384*/ 	.word	0xffffffff


	//   ....[76]....
        /*0388*/ 	.word	0xffffffff


	//   ....[77]....
        /*038c*/ 	.word	0xffffffff


	//   ....[78]....
        /*0390*/ 	.word	0xffffffff


	//   ....[79]....
        /*0394*/ 	.word	0xffffffff


	//   ....[80]....
        /*0398*/ 	.word	0xffffffff


	//   ....[81]....
        /*039c*/ 	.word	0xffffffff


	//   ....[82]....
        /*03a0*/ 	.word	0xffffffff


	//   ....[83]....
        /*03a4*/ 	.word	0xffffffff


	//   ....[84]....
        /*03a8*/ 	.word	0xffffffff


	//   ....[85]....
        /*03ac*/ 	.word	0xffffffff


	//   ....[86]....
        /*03b0*/ 	.word	0xffffffff


	//   ....[87]....
        /*03b4*/ 	.word	0xffffffff


	//   ....[88]....
        /*03b8*/ 	.word	0xffffffff


	//   ....[89]....
        /*03bc*/ 	.word	0xffffffff


	//   ....[90]....
        /*03c0*/ 	.word	0xffffffff


	//   ....[91]....
        /*03c4*/ 	.word	0xffffffff


	//   ....[92]....
        /*03c8*/ 	.word	0xffffffff


	//   ....[93]....
        /*03cc*/ 	.word	0xffffffff


	//   ....[94]....
        /*03d0*/ 	.word	0xffffffff


	//   ....[95]....
        /*03d4*/ 	.word	0xffffffff


	//   ....[96]....
        /*03d8*/ 	.word	0xffffffff


	//   ....[97]....
        /*03dc*/ 	.word	0xffffffff


	//   ....[98]....
        /*03e0*/ 	.word	0xffffffff


	//   ....[99]....
        /*03e4*/ 	.word	0xffffffff


	//   ....[100]....
        /*03e8*/ 	.word	0xffffffff


	//   ....[101]....
        /*03ec*/ 	.word	0xffffffff


	//   ....[102]....
        /*03f0*/ 	.word	0xffffffff


	//   ....[103]....
        /*03f4*/ 	.word	0xffffffff


	//   ....[104]....
        /*03f8*/ 	.word	0xffffffff


	//   ....[105]....
        /*03fc*/ 	.word	0xffffffff


	//   ....[106]....
        /*0400*/ 	.word	0xffffffff


	//   ....[107]....
        /*0404*/ 	.word	0xffffffff


	//   ....[108]....
        /*0408*/ 	.word	0xffffffff


	//   ....[109]....
        /*040c*/ 	.word	0xffffffff


	//   ....[110]....
        /*0410*/ 	.word	0xffffffff


	//   ....[111]....
        /*0414*/ 	.word	0xffffffff


	//   ....[112]....
        /*0418*/ 	.word	0xffffffff


	//   ....[113]....
        /*041c*/ 	.word	0xffffffff


	//   ....[114]....
        /*0420*/ 	.word	0xffffffff


	//   ....[115]....
        /*0424*/ 	.word	0xffffffff


	//   ....[116]....
        /*0428*/ 	.word	0xffffffff


	//   ....[117]....
        /*042c*/ 	.word	0xffffffff


	//   ....[118]....
        /*0430*/ 	.word	0xffffffff


	//   ....[119]....
        /*0434*/ 	.word	0xffffffff


	//   ....[120]....
        /*0438*/ 	.word	0xffffffff


	//   ....[121]....
        /*043c*/ 	.word	0xffffffff


	//   ....[122]....
        /*0440*/ 	.word	0xffffffff


	//   ....[123]....
        /*0444*/ 	.word	0xffffffff


	//   ....[124]....
        /*0448*/ 	.word	0xffffffff


	//   ....[125]....
        /*044c*/ 	.word	0xffffffff


	//   ....[126]....
        /*0450*/ 	.word	0xffffffff


	//   ....[127]....
        /*0454*/ 	.word	0xffffffff


	//----- nvinfo : EIATTR_COOP_GROUP_INSTR_OFFSETS
	.align		4
.L_366:
        /*0458*/ 	.byte	0x04, 0x28
        /*045a*/ 	.short	(.L_368 - .L_367)


	//   ....[0]....
.L_367:
        /*045c*/ 	.word	0x00000de0


	//   ....[1]....
        /*0460*/ 	.word	0x00000e10


	//   ....[2]....
        /*0464*/ 	.word	0x00000e40


	//   ....[3]....
        /*0468*/ 	.word	0x00000e70


	//   ....[4]....
        /*046c*/ 	.word	0x00000ee0


	//   ....[5]....
        /*0470*/ 	.word	0x00000f10


	//   ....[6]....
        /*0474*/ 	.word	0x00001040


	//   ....[7]....
        /*0478*/ 	.word	0x00001050


	//   ....[8]....
        /*047c*/ 	.word	0x000014a0


	//   ....[9]....
        /*0480*/ 	.word	0x000014c0


	//   ....[10]....
        /*0484*/ 	.word	0x000014e0


	//   ....[11]....
        /*0488*/ 	.word	0x00001500


	//   ....[12]....
        /*048c*/ 	.word	0x00001880


	//   ....[13]....
        /*0490*/ 	.word	0x000018f0


	//   ....[14]....
        /*0494*/ 	.word	0x00001c40


	//   ....[15]....
        /*0498*/ 	.word	0x00001c50


	//   ....[16]....
        /*049c*/ 	.word	0x000028c0


	//   ....[17]....
        /*04a0*/ 	.word	0x000028d0


	//   ....[18]....
        /*04a4*/ 	.word	0x00002950


	//   ....[19]....
        /*04a8*/ 	.word	0x00002970


	//   ....[20]....
        /*04ac*/ 	.word	0x00002c30


	//   ....[21]....
        /*04b0*/ 	.word	0x00002e70


	//   ....[22]....
        /*04b4*/ 	.word	0x00003030


	//   ....[23]....
        /*04b8*/ 	.word	0x000037d0


	//   ....[24]....
        /*04bc*/ 	.word	0x00004150


	//   ....[25]....
        /*04c0*/ 	.word	0x00004220


	//   ....[26]....
        /*04c4*/ 	.word	0x00004260


	//   ....[27]....
        /*04c8*/ 	.word	0x000042b0


	//   ....[28]....
        /*04cc*/ 	.word	0x000042d0


	//   ....[29]....
        /*04d0*/ 	.word	0x00004360


	//   ....[30]....
        /*04d4*/ 	.word	0x00004460


	//   ....[31]....
        /*04d8*/ 	.word	0x000044c0


	//   ....[32]....
        /*04dc*/ 	.word	0x00005980


	//   ....[33]....
        /*04e0*/ 	.word	0x00005990


	//   ....[34]....
        /*04e4*/ 	.word	0x00005a70


	//   ....[35]....
        /*04e8*/ 	.word	0x00005a80


	//   ....[36]....
        /*04ec*/ 	.word	0x00006480


	//   ....[37]....
        /*04f0*/ 	.word	0x00006490


	//   ....[38]....
        /*04f4*/ 	.word	0x00006510


	//   ....[39]....
        /*04f8*/ 	.word	0x00006550


	//   ....[40]....
        /*04fc*/ 	.word	0x00006720


	//   ....[41]....
        /*0500*/ 	.word	0x000068f0


	//   ....[42]....
        /*0504*/ 	.word	0x00006ac0


	//   ....[43]....
        /*0508*/ 	.word	0x000070f0


	//   ....[44]....
        /*050c*/ 	.word	0x00007ad0


	//   ....[45]....
        /*0510*/ 	.word	0x00007b80


	//   ....[46]....
        /*0514*/ 	.word	0x00007bf0


	//   ....[47]....
        /*0518*/ 	.word	0x00007c90


	//   ....[48]....
        /*051c*/ 	.word	0x00007cb0


	//   ....[49]....
        /*0520*/ 	.word	0x00007d10


	//   ....[50]....
        /*0524*/ 	.word	0x00007e50


	//   ....[51]....
        /*0528*/ 	.word	0x00007e70


	//   ....[52]....
        /*052c*/ 	.word	0x00009c80


	//   ....[53]....
        /*0530*/ 	.word	0x00009c90


	//   ....[54]....
        /*0534*/ 	.word	0x00009d70


	//   ....[55]....
        /*0538*/ 	.word	0x00009d80


	//   ....[56]....
        /*053c*/ 	.word	0x0000a780


	//   ....[57]....
        /*0540*/ 	.word	0x0000a790


	//   ....[58]....
        /*0544*/ 	.word	0x0000a810


	//   ....[59]....
        /*0548*/ 	.word	0x0000a850


	//   ....[60]....
        /*054c*/ 	.word	0x0000ab00


	//   ....[61]....
        /*0550*/ 	.word	0x0000ab50


	//   ....[62]....
        /*0554*/ 	.word	0x0000abe0


	//   ....[63]....
        /*0558*/ 	.word	0x0000ac20


	//   ....[64]....
        /*055c*/ 	.word	0x0000ac50


	//   ....[65]....
        /*0560*/ 	.word	0x0000aca0


	//   ....[66]....
        /*0564*/ 	.word	0x0000ada0


	//   ....[67]....
        /*0568*/ 	.word	0x0000b180


	//   ....[68]....
        /*056c*/ 	.word	0x0000c810


	//   ....[69]....
        /*0570*/ 	.word	0x0000c830


	//   ....[70]....
        /*0574*/ 	.word	0x0000ca00


	//   ....[71]....
        /*0578*/ 	.word	0x0000ca10


	//   ....[72]....
        /*057c*/ 	.word	0x0000d3c0


	//   ....[73]....
        /*0580*/ 	.word	0x0000d3d0


	//   ....[74]....
        /*0584*/ 	.word	0x0000d450


	//   ....[75]....
        /*0588*/ 	.word	0x0000d490


	//   ....[76]....
        /*058c*/ 	.word	0x0000d600


	//   ....[77]....
        /*0590*/ 	.word	0x0000d820


	//   ....[78]....
        /*0594*/ 	.word	0x0000dd10


	//   ....[79]....
        /*0598*/ 	.word	0x0000e1b0


	//   ....[80]....
        /*059c*/ 	.word	0x0000eae0


	//   ....[81]....
        /*05a0*/ 	.word	0x0000ebc0


	//   ....[82]....
        /*05a4*/ 	.word	0x0000ebe0


	//   ....[83]....
        /*05a8*/ 	.word	0x0000ec80


	//   ....[84]....
        /*05ac*/ 	.word	0x0000eca0


	//   ....[85]....
        /*05b0*/ 	.word	0x0000ed00


	//   ....[86]....
        /*05b4*/ 	.word	0x0000ee40


	//   ....[87]....
        /*05b8*/ 	.word	0x0000ee60


	//   ....[88]....
        /*05bc*/ 	.word	0x00010670


	//   ....[89]....
        /*05c0*/ 	.word	0x00010680


	//   ....[90]....
        /*05c4*/ 	.word	0x00010690


	//   ....[91]....
        /*05c8*/ 	.word	0x000106a0


	//   ....[92]....
        /*05cc*/ 	.word	0x000106d0


	//   ....[93]....
        /*05d0*/ 	.word	0x000106f0


	//   ....[94]....
        /*05d4*/ 	.word	0x00010710


	//   ....[95]....
        /*05d8*/ 	.word	0x00010720


	//   ....[96]....
        /*05dc*/ 	.word	0x00011e80


	//   ....[97]....
        /*05e0*/ 	.word	0x00011e90


	//   ....[98]....
        /*05e4*/ 	.word	0x00011eb0


	//   ....[99]....
        /*05e8*/ 	.word	0x00011ec0


	//   ....[100]....
        /*05ec*/ 	.word	0x00011ed0


	//   ....[101]....
        /*05f0*/ 	.word	0x00011ee0


	//   ....[102]....
        /*05f4*/ 	.word	0x00011ef0


	//   ....[103]....
        /*05f8*/ 	.word	0x00011f00


	//   ....[104]....
        /*05fc*/ 	.word	0x00011f30


	//   ....[105]....
        /*0600*/ 	.word	0x00011f50


	//   ....[106]....
        /*0604*/ 	.word	0x00012170


	//   ....[107]....
        /*0608*/ 	.word	0x000121a0


	//   ....[108]....
        /*060c*/ 	.word	0x000122f0


	//   ....[109]....
        /*0610*/ 	.word	0x00012320


	//   ....[110]....
        /*0614*/ 	.word	0x00012470


	//   ....[111]....
        /*0618*/ 	.word	0x00012490


	//   ....[112]....
        /*061c*/ 	.word	0x00012b30


	//   ....[113]....
        /*0620*/ 	.word	0x00012b50


	//   ....[114]....
        /*0624*/ 	.word	0x00012ca0


	//   ....[115]....
        /*0628*/ 	.word	0x00012cd0


	//   ....[116]....
        /*062c*/ 	.word	0x00012e00


	//   ....[117]....
        /*0630*/ 	.word	0x00012e30


	//   ....[118]....
        /*0634*/ 	.word	0x00012f60


	//   ....[119]....
        /*0638*/ 	.word	0x00012f80


	//   ....[120]....
        /*063c*/ 	.word	0x000130d0


	//   ....[121]....
        /*0640*/ 	.word	0x00013110


	//   ....[122]....
        /*0644*/ 	.word	0x00013150


	//   ....[123]....
        /*0648*/ 	.word	0x00013190


	//   ....[124]....
        /*064c*/ 	.word	0x000131e0


	//   ....[125]....
        /*0650*/ 	.word	0x00013220


	//   ....[126]....
        /*0654*/ 	.word	0x00013260


	//   ....[127]....
        /*0658*/ 	.word	0x000132a0


	//----- nvinfo : EIATTR_EXIT_INSTR_OFFSETS
	.align		4
.L_368:
        /*065c*/ 	.byte	0x04, 0x1c
        /*065e*/ 	.short	(.L_370 - .L_369)


	//   ....[0]....
.L_369:
        /*0660*/ 	.word	0x00000040


	//   ....[1]....
        /*0664*/ 	.word	0x000124a0


	//   ....[2]....
        /*0668*/ 	.word	0x00012570


	//   ....[3]....
        /*066c*/ 	.word	0x000125d0


	//   ....[4]....
        /*0670*/ 	.word	0x00012f90


	//   ....[5]....
        /*0674*/ 	.word	0x00013040


	//   ....[6]....
        /*0678*/ 	.word	0x000130a0


	//----- nvinfo : EIATTR_CTAIDZ_USED
	.align		4
.L_370:
        /*067c*/ 	.byte	0x01, 0x04
	.zero		2


	//----- nvinfo : EIATTR_MAX_THREADS
	.align		4
        /*0680*/ 	.byte	0x04, 0x05
        /*0682*/ 	.short	(.L_372 - .L_371)
.L_371:
        /*0684*/ 	.word	0x00000080
        /*0688*/ 	.word	0x00000001
        /*068c*/ 	.word	0x00000001


	//----- nvinfo : EIATTR_CRS_STACK_SIZE
	.align		4
.L_372:
        /*0690*/ 	.byte	0x04, 0x1e
        /*0692*/ 	.short	(.L_374 - .L_373)
.L_373:
        /*0694*/ 	.word	0x00000000
.L_374:


//--------------------- .nv.info._ZN7cutlass13device_kernelIN5flash19enable_sm80_to_sm89INS1_16FlashAttnFwdSm80INS1_25CollectiveMainloopFwdSm80ILi4ELi1ELb0EN4cute5tupleIJNS5_1CILi128EEENS7_ILi48EEENS7_ILi96EEEEEELi96ENS_10bfloat16_tEfNS_4arch4Sm80ELb0ELb1ELb0ELb1ELb1ELb0ELb1ELb0EEENS1_21CollectiveEpilogueFwdINS6_IJS8_SA_S9_EEENS6_IJNS7_ILi1EEESI_SI_EEESC_SE_Li128ELb1ELb1ELb0ELb0EEENS1_19SingleTileSchedulerILb1ELb0ELb1ELi128EEEEEEEEEvNT_6ParamsE --------------------------
	.section	.nv.info._ZN7cutlass13device_kernelIN5flash19enable_sm80_to_sm89INS1_16FlashAttnFwdSm80INS1_25CollectiveMainloopFwdSm80ILi4ELi1ELb0EN4cute5tupleIJNS5_1CILi128EEENS7_ILi48EEENS7_ILi96EEEEEELi96ENS_10bfloat16_tEfNS_4arch4Sm80ELb0ELb1ELb0ELb1ELb1ELb0ELb1ELb0EEENS1_21CollectiveEpilogueFwdINS6_IJS8_SA_S9_EEENS6_IJNS7_ILi1EEESI_SI_EEESC_SE_Li128ELb1ELb1ELb0ELb0EEENS1_19SingleTileSchedulerILb1ELb0ELb1ELi128EEEEEEEEEvNT_6ParamsE,"",@"SHT_CUDA_INFO"
	.sectionflags	@""
	.align	4


	//----- nvinfo : EIATTR_CUDA_API_VERSION
	.align		4
        /*0000*/ 	.byte	0x04, 0x37
        /*0002*/ 	.short	(.L_376 - .L_375)
.L_375:
        /*0004*/ 	.word	0x00000082


	//----- nvinfo : EIATTR_SW2861232_WAR
	.align		4
.L_376:
        /*0008*/ 	.byte	0x01, 0x35
	.zero		2


	//----- nvinfo : EIATTR_PARAM_CBANK
	.align		4
        /*000c*/ 	.byte	0x04, 0x0a
        /*000e*/ 	.short	(.L_378 - .L_377)
	.align		4
.L_377:
        /*0010*/ 	.word	index@(.nv.constant0._ZN7cutlass13device_kernelIN5flash19enable_sm80_to_sm89INS1_16FlashAttnFwdSm80INS1_25CollectiveMainloopFwdSm80ILi4ELi1ELb0EN4cute5tupleIJNS5_1CILi128EEENS7_ILi48EEENS7_ILi96EEEEEELi96ENS_10bfloat16_tEfNS_4arch4Sm80ELb0ELb1ELb0ELb1ELb1ELb0ELb1ELb0EEENS1_21CollectiveEpilogueFwdINS6_IJS8_SA_S9_EEENS6_IJNS7_ILi1EEESI_SI_EEESC_SE_Li128ELb1ELb1ELb0ELb0EEENS1_19SingleTileSchedulerILb1ELb0ELb1ELi128EEEEEEEEEvNT_6ParamsE)
        /*0014*/ 	.short	0x0160
        /*0016*/ 	.short	0x0418


	//----- nvinfo : EIATTR_CBANK_PARAM_SIZE
	.align		4
.L_378:
        /*0018*/ 	.byte	0x03, 0x19
        /*001a*/ 	.short	0x0418


	//----- nvinfo : EIATTR_KPARAM_INFO
	.align		4
        /*001c*/ 	.byte	0x04, 0x17
        /*001e*/ 	.short	(.L_380 - .L_379)
.L_379:
        /*0020*/ 	.word	0x00000000
        /*0024*/ 	.short	0x0000
        /*0026*/ 	.short	0x0000
        /*0028*/ 	.byte	0x00, 0xf0, 0x61, 0x10


	//----- nvinfo : EIATTR_MAXREG_COUNT
	.align		4
.L_380:
        /*002c*/ 	.byte	0x03, 0x1b
        /*002e*/ 	.short	0x00ff


	//----- nvinfo : EIATTR_NUM_BARRIERS
	.align		4
        /*0030*/ 	.byte	0x02, 0x4c
        /*0032*/ 	.byte	0x02
	.zero		1


	//----- nvinfo : EIATTR_ANNOTATIONS
	.align		4
        /*0034*/ 	.byte	0x04, 0x55
        /*0036*/ 	.short	(.L_382 - .L_381)


	//   ....[0]....
.L_381:
        /* <DEDUP_REMOVED lines=44> */


	//----- nvinfo : EIATTR_MERCURY_ISA_VERSION
	.align		4
.L_382:
        /*02e0*/ 	.byte	0x03, 0x5f
        /*02e2*/ 	.short	0x0000


	//----- nvinfo : EIATTR_COOP_GROUP_MASK_REGIDS
	.align		4
        /*02e4*/ 	.byte	0x04, 0x29
        /*02e6*/ 	.short	(.L_384 - .L_383)


	//   ....[0]....
.L_383:
        /*02e8*/ 	.word	0xffffffff


	//   ....[1]....
        /*02ec*/ 	.word	0xffffffff


	//   ....[2]....
        /*02f0*/ 	.word	0xffffffff


	//   ....[3]....
        /*02f4*/ 	.word	0xffffffff


	//   ....[4]....
        /*02f8*/ 	.word	0xffffffff


	//   ....[5]....
        /*02fc*/ 	.word	0xffffffff


	//   ....[6]....
        /*0300*/ 	.word	0xffffffff


	//   ....[7]....
        /*0304*/ 	.word	0xffffffff


	//   ....[8]....
        /*0308*/ 	.word	0xffffffff


	//   ....[9]....
        /*030c*/ 	.word	0xffffffff


	//   ....[10]....
        /*0310*/ 	.word	0xffffffff


	//   ....[11]....
        /*0314*/ 	.word	0xffffffff


	//   ....[12]....
        /*0318*/ 	.word	0xffffffff


	//   ....[13]....
        /*031c*/ 	.word	0xffffffff


	//   ....[14]....
        /*0320*/ 	.word	0xffffffff


	//   ....[15]....
        /*0324*/ 	.word	0xffffffff


	//   ....[16]....
        /*0328*/ 	.word	0xffffffff


	//   ....[17]....
        /*032c*/ 	.word	0xffffffff


	//   ....[18]....
        /*0330*/ 	.word	0xffffffff


	//   ....[19]....
        /*0334*/ 	.word	0xffffffff


	//   ....[20]....
        /*0338*/ 	.word	0xffffffff


	//   ....[21]....
        /*033c*/ 	.word	0xffffffff


	//   ....[22]....
        /*0340*/ 	.word	0xffffffff


	//   ....[23]....
        /*0344*/ 	.word	0xffffffff


	//   ....[24]....
        /*0348*/ 	.word	0xffffffff


	//   ....[25]....
        /*034c*/ 	.word	0xffffffff


	//   ....[26]....
        /*0350*/ 	.word	0xffffffff


	//   ....[27]....
        /*0354*/ 	.word	0xffffffff


	//   ....[28]....
        /*0358*/ 	.word	0xffffffff


	//   ....[29]....
        /*035c*/ 	.word	0xffffffff


	//   ....[30]....
        /*0360*/ 	.word	0xffffffff


	//   ....[31]....
        /*0364*/ 	.word	0xffffffff


	//   ....[32]....
        /*0368*/ 	.word	0xffffffff


	//   ....[33]....
        /*036c*/ 	.word	0xffffffff


	//   ....[34]....
        /*0370*/ 	.word	0xffffffff


	//   ....[35]....
        /*0374*/ 	.word	0xffffffff


	//   ....[36]....
        /*0378*/ 	.word	0xffffffff


	//   ....[37]....
        /*037c*/ 	.word	0xffffffff


	//   ....[38]....
        /*0380*/ 	.word	0xffffffff


	//   ....[39]....
        /*0384*/ 	.word	0xffffffff


	//   ....[40]....
        /*0388*/ 	.word	0xffffffff


	//   ....[41]....
        /*038c*/ 	.word	0xffffffff


	//   ....[42]....
        /*0390*/ 	.word	0xffffffff


	//   ....[43]....
        /*0394*/ 	.word	0xffffffff


	//   ....[44]....
        /*0398*/ 	.word	0xffffffff


	//   ....[45]....
        /*039c*/ 	.word	0xffffffff


	//   ....[46]....
        /*03a0*/ 	.word	0xffffffff


	//   ....[47]....
        /*03a4*/ 	.word	0xffffffff


	//   ....[48]....
        /*03a8*/ 	.word	0xffffffff


	//   ....[49]....
        /*03ac*/ 	.word	0xffffffff


	//   ....[50]....
        /*03b0*/ 	.word	0xffffffff


	//   ....[51]....
        /*03b4*/ 	.word	0xffffffff


	//   ....[52]....
        /*03b8*/ 	.word	0xffffffff


	//   ....[53]....
        /*03bc*/ 	.word	0xffffffff


	//   ....[54]....
        /*03c0*/ 	.word	0xffffffff


	//   ....[55]....
        /*03c4*/ 	.word	0xffffffff


	//   ....[56]....
        /*03c8*/ 	.word	0xffffffff


	//   ....[57]....
        /*03cc*/ 	.word	0xffffffff


	//   ....[58]....
        /*03d0*/ 	.word	0xffffffff


	//   ....[59]....
        /*03d4*/ 	.word	0xffffffff


	//   ....[60]....
        /*03d8*/ 	.word	0xffffffff


	//   ....[61]....
        /*03dc*/ 	.word	0xffffffff


	//   ....[62]....
        /*03e0*/ 	.word	0xffffffff


	//   ....[63]....
        /*03e4*/ 	.word	0xffffffff


	//   ....[64]....
        /*03e8*/ 	.word	0xffffffff


	//   ....[65]....
        /*03ec*/ 	.word	0xffffffff


	//   ....[66]....
        /*03f0*/ 	.word	0xffffffff


	//   ....[67]....
        /*03f4*/ 	.word	0xffffffff


	//   ....[68]....
        /*03f8*/ 	.word	0xffffffff


	//   ....[69]....
        /*03fc*/ 	.word	0xffffffff


	//   ....[70]....
        /*0400*/ 	.word	0xffffffff


	//   ....[71]....
        /*0404*/ 	.word	0xffffffff


	//   ....[72]....
        /*0408*/ 	.word	0xffffffff


	//   ....[73]....
        /*040c*/ 	.word	0xffffffff


	//   ....[74]....
        /*0410*/ 	.word	0xffffffff


	//   ....[75]....
        /*0414*/ 	.word	0xffffffff


	//   ....[76]....
        /*0418*/ 	.word	0xffffffff


	//   ....[77]....
        /*041c*/ 	.word	0xffffffff


	//   ....[78]....
        /*0420*/ 	.word	0xffffffff


	//   ....[79]....
        /*0424*/ 	.word	0xffffffff


	//   ....[80]....
        /*0428*/ 	.word	0xffffffff


	//   ....[81]....
        /*042c*/ 	.word	0xffffffff


	//   ....[82]....
        /*0430*/ 	.word	0xffffffff


	//   ....[83]....
        /*0434*/ 	.word	0xffffffff


	//   ....[84]....
        /*0438*/ 	.word	0xffffffff


	//   ....[85]....
        /*043c*/ 	.word	0xffffffff


	//   ....[86]....
        /*0440*/ 	.word	0xffffffff


	//   ....[87]....
        /*0444*/ 	.word	0xffffffff


	//   ....[88]....
        /*0448*/ 	.word	0xffffffff


	//   ....[89]....
        /*044c*/ 	.word	0xffffffff


	//   ....[90]....
        /*0450*/ 	.word	0xffffffff


	//   ....[91]....
        /*0454*/ 	.word	0xffffffff


	//   ....[92]....
        /*0458*/ 	.word	0xffffffff


	//   ....[93]....
        /*045c*/ 	.word	0xffffffff


	//   ....[94]....
        /*0460*/ 	.word	0xffffffff


	//   ....[95]....
        /*0464*/ 	.word	0xffffffff


	//   ....[96]....
        /*0468*/ 	.word	0xffffffff


	//   ....[97]....
        /*046c*/ 	.word	0xffffffff


	//   ....[98]....
        /*0470*/ 	.word	0xffffffff


	//   ....[99]....
        /*0474*/ 	.word	0xffffffff


	//   ....[100]....
        /*0478*/ 	.word	0xffffffff


	//   ....[101]....
        /*047c*/ 	.word	0xffffffff


	//   ....[102]....
        /*0480*/ 	.word	0xffffffff


	//   ....[103]....
        /*0484*/ 	.word	0xffffffff


	//   ....[104]....
        /*0488*/ 	.word	0xffffffff


	//   ....[105]....
        /*048c*/ 	.word	0xffffffff


	//   ....[106]....
        /*0490*/ 	.word	0xffffffff


	//   ....[107]....
        /*0494*/ 	.word	0xffffffff


	//   ....[108]....
        /*0498*/ 	.word	0xffffffff


	//   ....[109]....
        /*049c*/ 	.word	0xffffffff


	//   ....[110]....
        /*04a0*/ 	.word	0xffffffff


	//   ....[111]....
        /*04a4*/ 	.word	0xffffffff


	//   ....[112]....
        /*04a8*/ 	.word	0xffffffff


	//   ....[113]....
        /*04ac*/ 	.word	0xffffffff


	//   ....[114]....
        /*04b0*/ 	.word	0xffffffff


	//   ....[115]....
        /*04b4*/ 	.word	0xffffffff


	//   ....[116]....
        /*04b8*/ 	.word	0xffffffff


	//   ....[117]....
        /*04bc*/ 	.word	0xffffffff


	//   ....[118]....
        /*04c0*/ 	.word	0xffffffff


	//   ....[119]....
        /*04c4*/ 	.word	0xffffffff


	//   ....[120]....
        /*04c8*/ 	.word	0xffffffff


	//   ....[121]....
        /*04cc*/ 	.word	0xffffffff


	//   ....[122]....
        /*04d0*/ 	.word	0xffffffff


	//   ....[123]....
        /*04d4*/ 	.word	0xffffffff


	//   ....[124]....
        /*04d8*/ 	.word	0xffffffff


	//   ....[125]....
        /*04dc*/ 	.word	0xffffffff


	//   ....[126]....
        /*04e0*/ 	.word	0xffffffff


	//   ....[127]....
        /*04e4*/ 	.word	0xffffffff


	//   ....[128]....
        /*04e8*/ 	.word	0xffffffff


	//----- nvinfo : EIATTR_COOP_GROUP_INSTR_OFFSETS
	.align		4
.L_384:
        /*04ec*/ 	.byte	0x04, 0x28
        /*04ee*/ 	.short	(.L_386 - .L_385)


	//   ....[0]....
.L_385:
        /*04f0*/ 	.word	0x00000090


	//   ....[1]....
        /*04f4*/ 	.word	0x00001310


	//   ....[2]....
        /*04f8*/ 	.word	0x00001350


	//   ....[3]....
        /*04fc*/ 	.word	0x000014f0


	//   ....[4]....
        /*0500*/ 	.word	0x00001520


	//   ....[5]....
        /*0504*/ 	.word	0x00001640


	//   ....[6]....
        /*0508*/ 	.word	0x00001670


	//   ....[7]....
        /*050c*/ 	.word	0x00001780


	//   ....[8]....
        /*0510*/ 	.word	0x000017c0


	//   ....[9]....
        /*0514*/ 	.word	0x00001c30


	//   ....[10]....
        /*0518*/ 	.word	0x00001c50


	//   ....[11]....
        /*051c*/ 	.word	0x00001c70


	//   ....[12]....
        /*0520*/ 	.word	0x00001c80


	//   ....[13]....
        /*0524*/ 	.word	0x00001ee0


	//   ....[14]....
        /*0528*/ 	.word	0x00002030


	//   ....[15]....
        /*052c*/ 	.word	0x00002340


	//   ....[16]....
        /*0530*/ 	.word	0x00002350


	//   ....[17]....
        /*0534*/ 	.word	0x00003010


	//   ....[18]....
        /*0538*/ 	.word	0x00003040


	//   ....[19]....
        /*053c*/ 	.word	0x00003140


	//   ....[20]....
        /*0540*/ 	.word	0x00003160


	//   ....[21]....
        /*0544*/ 	.word	0x00003410


	//   ....[22]....
        /*0548*/ 	.word	0x00003620


	//   ....[23]....
        /*054c*/ 	.word	0x000037c0


	//   ....[24]....
        /*0550*/ 	.word	0x00003f40


	//   ....[25]....
        /*0554*/ 	.word	0x00004780


	//   ....[26]....
        /*0558*/ 	.word	0x000047c0


	//   ....[27]....
        /*055c*/ 	.word	0x000048c0


	//   ....[28]....
        /*0560*/ 	.word	0x000048f0


	//   ....[29]....
        /*0564*/ 	.word	0x000049f0


	//   ....[30]....
        /*0568*/ 	.word	0x00004a50


	//   ....[31]....
        /*056c*/ 	.word	0x00004bf0


	//   ....[32]....
        /*0570*/ 	.word	0x00004c40


	//   ....[33]....
        /*0574*/ 	.word	0x00006230


	//   ....[34]....
        /*0578*/ 	.word	0x00006240


	//   ....[35]....
        /*057c*/ 	.word	0x00006320


	//   ....[36]....
        /*0580*/ 	.word	0x00006330


	//   ....[37]....
        /*0584*/ 	.word	0x00006d70


	//   ....[38]....
        /*0588*/ 	.word	0x00006da0


	//   ....[39]....
        /*058c*/ 	.word	0x00006e60


	//   ....[40]....
        /*0590*/ 	.word	0x00006ea0


	//   ....[41]....
        /*0594*/ 	.word	0x00007050


	//   ....[42]....
        /*0598*/ 	.word	0x00007210


	//   ....[43]....
        /*059c*/ 	.word	0x000073d0


	//   ....[44]....
        /*05a0*/ 	.word	0x000079f0


	//   ....[45]....
        /*05a4*/ 	.word	0x00008300


	//   ....[46]....
        /*05a8*/ 	.word	0x00008340


	//   ....[47]....
        /*05ac*/ 	.word	0x000084a0


	//   ....[48]....
        /*05b0*/ 	.word	0x000084c0


	//   ....[49]....
        /*05b4*/ 	.word	0x000085e0


	//   ....[50]....
        /*05b8*/ 	.word	0x00008600


	//   ....[51]....
        /*05bc*/ 	.word	0x00008740


	//   ....[52]....
        /*05c0*/ 	.word	0x00008760


	//   ....[53]....
        /*05c4*/ 	.word	0x0000a610


	//   ....[54]....
        /*05c8*/ 	.word	0x0000a620


	//   ....[55]....
        /*05cc*/ 	.word	0x0000a700


	//   ....[56]....
        /*05d0*/ 	.word	0x0000a710


	//   ....[57]....
        /*05d4*/ 	.word	0x0000b190


	//   ....[58]....
        /*05d8*/ 	.word	0x0000b1b0


	//   ....[59]....
        /*05dc*/ 	.word	0x0000b230


	//   ....[60]....
        /*05e0*/ 	.word	0x0000b270


	//   ....[61]....
        /*05e4*/ 	.word	0x0000b580


	//   ....[62]....
        /*05e8*/ 	.word	0x0000b5d0


	//   ....[63]....
        /*05ec*/ 	.word	0x0000b600


	//   ....[64]....
        /*05f0*/ 	.word	0x0000b630


	//   ....[65]....
        /*05f4*/ 	.word	0x0000b670


	//   ....[66]....
        /*05f8*/ 	.word	0x0000b6a0


	//   ....[67]....
        /*05fc*/ 	.word	0x0000b800


	//   ....[68]....
        /*0600*/ 	.word	0x0000bbb0


	//   ....[69]....
        /*0604*/ 	.word	0x0000d2b0


	//   ....[70]....
        /*0608*/ 	.word	0x0000d2e0


	//   ....[71]....
        /*060c*/ 	.word	0x0000d470


	//   ....[72]....
        /*0610*/ 	.word	0x0000d480


	//   ....[73]....
        /*0614*/ 	.word	0x0000deb0


	//   ....[74]....
        /*0618*/ 	.word	0x0000ded0


	//   ....[75]....
        /*061c*/ 	.word	0x0000df50


	//   ....[76]....
        /*0620*/ 	.word	0x0000df90


	//   ....[77]....
        /*0624*/ 	.word	0x0000e0e0


	//   ....[78]....
        /*0628*/ 	.word	0x0000e2e0


	//   ....[79]....
        /*062c*/ 	.word	0x0000e7b0


	//   ....[80]....
        /*0630*/ 	.word	0x0000ec30


	//   ....[81]....
        /*0634*/ 	.word	0x0000f460


	//   ....[82]....
        /*0638*/ 	.word	0x0000f4a0


	//   ....[83]....
        /*063c*/ 	.word	0x0000f600


	//   ....[84]....
        /*0640*/ 	.word	0x0000f620


	//   ....[85]....
        /*0644*/ 	.word	0x0000f740


	//   ....[86]....
        /*0648*/ 	.word	0x0000f760


	//   ....[87]....
        /*064c*/ 	.word	0x0000f8a0


	//   ....[88]....
        /*0650*/ 	.word	0x0000f8c0


	//   ....[89]....
        /*0654*/ 	.word	0x000110b0


	//   ....[90]....
        /*0658*/ 	.word	0x000110c0


	//   ....[91]....
        /*065c*/ 	.word	0x000110d0


	//   ....[92]....
        /*0660*/ 	.word	0x000110e0


	//   ....[93]....
        /*0664*/ 	.word	0x00011110


	//   ....[94]....
        /*0668*/ 	.word	0x00011130


	//   ....[95]....
        /*066c*/ 	.word	0x00011150


	//   ....[96]....
        /*0670*/ 	.word	0x00011160


	//   ....[97]....
        /*0674*/ 	.word	0x00012860


	//   ....[98]....
        /*0678*/ 	.word	0x00012890


	//   ....[99]....
        /*067c*/ 	.word	0x000128c0


	//   ....[100]....
        /*0680*/ 	.word	0x000128e0


	//   ....[101]....
        /*0684*/ 	.word	0x000128f0


	//   ....[102]....
        /*0688*/ 	.word	0x00012900


	//   ....[103]....
        /*068c*/ 	.word	0x00012910


	//   ....[104]....
        /*0690*/ 	.word	0x00012920


	//   ....[105]....
        /*0694*/ 	.word	0x00012b40


	//   ....[106]....
        /*0698*/ 	.word	0x00012b50


	//   ....[107]....
        /*069c*/ 	.word	0x00012cd0


	//   ....[108]....
        /*06a0*/ 	.word	0x00012d00


	//   ....[109]....
        /*06a4*/ 	.word	0x00012e50


	//   ....[110]....
        /*06a8*/ 	.word	0x00012e80


	//   ....[111]....
        /*06ac*/ 	.word	0x00012fd0


	//   ....[112]....
        /*06b0*/ 	.word	0x00012ff0


	//   ....[113]....
        /*06b4*/ 	.word	0x000137e0


	//   ....[114]....
        /*06b8*/ 	.word	0x00013800


	//   ....[115]....
        /*06bc*/ 	.word	0x00013950


	//   ....[116]....
        /*06c0*/ 	.word	0x00013980


	//   ....[117]....
        /*06c4*/ 	.word	0x00013ab0


	//   ....[118]....
        /*06c8*/ 	.word	0x00013ae0


	//   ....[119]....
        /*06cc*/ 	.word	0x00013c10


	//   ....[120]....
        /*06d0*/ 	.word	0x00013c30


	//   ....[121]....
        /*06d4*/ 	.word	0x00013d90


	//   ....[122]....
        /*06d8*/ 	.word	0x00013de0


	//   ....[123]....
        /*06dc*/ 	.word	0x00013e30


	//   ....[124]....
        /*06e0*/ 	.word	0x00013e80


	//   ....[125]....
        /*06e4*/ 	.word	0x00013ee0


	//   ....[126]....
        /*06e8*/ 	.word	0x00013f30


	//   ....[127]....
        /*06ec*/ 	.word	0x00013f80


	//   ....[128]....
        /*06f0*/ 	.word	0x00013fd0


	//----- nvinfo : EIATTR_EXIT_INSTR_OFFSETS
	.align		4
.L_386:
        /*06f4*/ 	.byte	0x04, 0x1c
        /*06f6*/ 	.short	(.L_388 - .L_387)


	//   ....[0]....
.L_387:
        /*06f8*/ 	.word	0x00000370


	//   ....[1]....
        /*06fc*/ 	.word	0x00013000


	//   ....[2]....
        /*0700*/ 	.word	0x000130d0


	//   ....[3]....
        /*0704*/ 	.word	0x00013130


	//   ....[4]....
        /*0708*/ 	.word	0x00013c40


	//   ....[5]....
        /*070c*/ 	.word	0x00013cf0


	//   ....[6]....
        /*0710*/ 	.word	0x00013d50


	//----- nvinfo : EIATTR_CTAIDZ_USED
	.align		4
.L_388:
        /*0714*/ 	.byte	0x01, 0x04
	.zero		2


	//----- nvinfo : EIATTR_MAX_THREADS
	.align		4
        /*0718*/ 	.byte	0x04, 0x05
        /*071a*/ 	.short	(.L_390 - .L_389)
.L_389:
        /*071c*/ 	.word	0x00000080
        /*0720*/ 	.word	0x00000001
        /*0724*/ 	.word	0x00000001


	//----- nvinfo : EIATTR_CRS_STACK_SIZE
	.align		4
.L_390:
        /*0728*/ 	.byte	0x04, 0x1e
        /*072a*/ 	.short	(.L_392 - .L_391)
.L_391:
        /*072c*/ 	.word	0x00000000
.L_392:


//--------------------- .nv.info._ZN7cutlass13device_kernelIN5flash19enable_sm80_to_sm89INS1_16FlashAttnFwdSm80INS1_25CollectiveMainloopFwdSm80ILi4ELi1ELb0EN4cute5tupleIJNS5_1CILi128EEENS7_ILi48EEENS7_ILi96EEEEEELi96ENS_10bfloat16_tEfNS_4arch4Sm80ELb0ELb1ELb0ELb1ELb1ELb1ELb1ELb0EEENS1_21CollectiveEpilogueFwdINS6_IJS8_SA_S9_EEENS6_IJNS7_ILi1EEESI_SI_EEESC_SE_Li128ELb1ELb1ELb0ELb0EEENS1_19SingleTileSchedulerILb1ELb0ELb1ELi128EEEEEEEEEvNT_6ParamsE --------------------------
	.section	.nv.info._ZN7cutlass13device_kernelIN5flash19enable_sm80_to_sm89INS1_16FlashAttnFwdSm80INS1_25CollectiveMainloopFwdSm80ILi4ELi1ELb0EN4cute5tupleIJNS5_1CILi128EEENS7_ILi48EEENS7_ILi96EEEEEELi96ENS_10bfloat16_tEfNS_4arch4Sm80ELb0ELb1ELb0ELb1ELb1ELb1ELb1ELb0EEENS1_21CollectiveEpilogueFwdINS6_IJS8_SA_S9_EEENS6_IJNS7_ILi1EEESI_SI_EEESC_SE_Li128ELb1ELb1ELb0ELb0EEENS1_19SingleTileSchedulerILb1ELb0ELb1ELi128EEEEEEEEEvNT_6ParamsE,"",@"SHT_CUDA_INFO"
	.sectionflags	@""
	.align	4


	//----- nvinfo : EIATTR_CUDA_API_VERSION
	.align		4
        /*0000*/ 	.byte	0x04, 0x37
        /*0002*/ 	.short	(.L_394 - .L_393)
.L_393:
        /*0004*/ 	.word	0x00000082


	//----- nvinfo : EIATTR_SW2861232_WAR
	.align		4
.L_394:
        /*0008*/ 	.byte	0x01, 0x35
	.zero		2


	//----- nvinfo : EIATTR_PARAM_CBANK
	.align		4
        /*000c*/ 	.byte	0x04, 0x0a
        /*000e*/ 	.short	(.L_396 - .L_395)
	.align		4
.L_395:
        /*0010*/ 	.word	index@(.nv.constant0._ZN7cutlass13device_kernelIN5flash19enable_sm80_to_sm89INS1_16FlashAttnFwdSm80INS1_25CollectiveMainloopFwdSm80ILi4ELi1ELb0EN4cute5tupleIJNS5_1CILi128EEENS7_ILi48EEENS7_ILi96EEEEEELi96ENS_10bfloat16_tEfNS_4arch4Sm80ELb0ELb1ELb0ELb1ELb1ELb1ELb1ELb0EEENS1_21CollectiveEpilogueFwdINS6_IJS8_SA_S9_EEENS6_IJNS7_ILi1EEESI_SI_EEESC_SE_Li128ELb1ELb1ELb0ELb0EEENS1_19SingleTileSchedulerILb1ELb0ELb1ELi128EEEEEEEEEvNT_6ParamsE)
        /*0014*/ 	.short	0x0160
        /*0016*/ 	.short	0x0418


	//----- nvinfo : EIATTR_CBANK_PARAM_SIZE
	.align		4
.L_396:
        /*0018*/ 	.byte	0x03, 0x19
        /*001a*/ 	.short	0x0418


	//----- nvinfo : EIATTR_KPARAM_INFO
	.align		4
        /*001c*/ 	.byte	0x04, 0x17
        /*001e*/ 	.short	(.L_398 - .L_397)
.L_397:
        /*0020*/ 	.word	0x00000000
        /*0024*/ 	.short	0x0000
        /*0026*/ 	.short	0x0000
        /*0028*/ 	.byte	0x00, 0xf0, 0x61, 0x10


	//----- nvinfo : EIATTR_MAXREG_COUNT
	.align		4
.L_398:
        /*002c*/ 	.byte	0x03, 0x1b
        /*002e*/ 	.short	0x00ff


	//----- nvinfo : EIATTR_NUM_BARRIERS
	.align		4
        /*0030*/ 	.byte	0x02, 0x4c
        /*0032*/ 	.byte	0x02
	.zero		1


	//----- nvinfo : EIATTR_ANNOTATIONS
	.align		4
        /*0034*/ 	.byte	0x04, 0x55
        /*0036*/ 	.short	(.L_400 - .L_399)


	//   ....[0]....
.L_399:
        /* <DEDUP_REMOVED lines=52> */


	//----- nvinfo : EIATTR_MERCURY_ISA_VERSION
	.align		4
.L_400:
        /*0360*/ 	.byte	0x03, 0x5f
        /*0362*/ 	.short	0x0000


	//----- nvinfo : EIATTR_COOP_GROUP_MASK_REGIDS
	.align		4
        /*0364*/ 	.byte	0x04, 0x29
        /*0366*/ 	.short	(.L_402 - .L_401)


	//   ....[0]....
.L_401:
        /*0368*/ 	.word	0xffffffff


	//   ....[1]....
        /*036c*/ 	.word	0xffffffff


	//   ....[2]....
        /*0370*/ 	.word	0xffffffff


	//   ....[3]....
        /*0374*/ 	.word	0xffffffff


	//   ....[4]....
        /*0378*/ 	.word	0xffffffff


	//   ....[5]....
        /*037c*/ 	.word	0xffffffff


	//   ....[6]....
        /*0380*/ 	.word	0xffffffff


	//   ....[7]....
        /*0384*/ 	.word	0xffffffff


	//   ....[8]....
        /*0388*/ 	.word	0xffffffff


	//   ....[9]....
        /*038c*/ 	.word	0xffffffff


	//   ....[10]....
        /*0390*/ 	.word	0xffffffff


	//   ....[11]....
        /*0394*/ 	.word	0xffffffff


	//   ....[12]....
        /*0398*/ 	.word	0xffffffff


	//   ....[13]....
        /*039c*/ 	.word	0xffffffff


	//   ....[14]....
        /*03a0*/ 	.word	0xffffffff


	//   ....[15]....
        /*03a4*/ 	.word	0xffffffff


	//   ....[16]....
        /*03a8*/ 	.word	0xffffffff


	//   ....[17]....
        /*03ac*/ 	.word	0xffffffff


	//   ....[18]....
        /*03b0*/ 	.word	0xffffffff


	//   ....[19]....
        /*03b4*/ 	.word	0xffffffff


	//   ....[20]....
        /*03b8*/ 	.word	0xffffffff


	//   ....[21]....
        /*03bc*/ 	.word	0xffffffff


	//   ....[22]....
        /*03c0*/ 	.word	0xffffffff


	//   ....[23]....
        /*03c4*/ 	.word	0xffffffff


	//   ....[24]....
        /*03c8*/ 	.word	0xffffffff


	//   ....[25]....
        /*03cc*/ 	.word	0xffffffff


	//   ....[26]....
        /*03d0*/ 	.word	0xffffffff


	//   ....[27]....
        /*03d4*/ 	.word	0xffffffff


	//   ....[28]....
        /*03d8*/ 	.word	0xffffffff


	//   ....[29]....
        /*03dc*/ 	.word	0xffffffff


	//   ....[30]....
        /*03e0*/ 	.word	0xffffffff


	//   ....[31]....
        /*03e4*/ 	.word	0xffffffff


	//   ....[32]....
        /*03e8*/ 	.word	0xffffffff


	//   ....[33]....
        /*03ec*/ 	.word	0xffffffff


	//   ....[34]....
        /*03f0*/ 	.word	0xffffffff


	//   ....[35]....
        /*03f4*/ 	.word	0xffffffff


	//   ....[36]....
        /*03f8*/ 	.word	0xffffffff


	//   ....[37]....
        /*03fc*/ 	.word	0xffffffff


	//   ....[38]....
        /*0400*/ 	.word	0xffffffff


	//   ....[39]....
        /*0404*/ 	.word	0xffffffff


	//   ....[40]....
        /*0408*/ 	.word	0xffffffff


	//   ....[41]....
        /*040c*/ 	.word	0xffffffff


	//   ....[42]....
        /*0410*/ 	.word	0xffffffff


	//   ....[43]....
        /*0414*/ 	.word	0xffffffff


	//   ....[44]....
        /*0418*/ 	.word	0xffffffff


	//   ....[45]....
        /*041c*/ 	.word	0xffffffff


	//   ....[46]....
        /*0420*/ 	.word	0xffffffff


	//   ....[47]....
        /*0424*/ 	.word	0xffffffff


	//   ....[48]....
        /*0428*/ 	.word	0xffffffff


	//   ....[49]....
        /*042c*/ 	.word	0xffffffff


	//   ....[50]....
        /*0430*/ 	.word	0xffffffff


	//   ....[51]....
        /*0434*/ 	.word	0xffffffff


	//   ....[52]....
        /*0438*/ 	.word	0xffffffff


	//   ....[53]....
        /*043c*/ 	.word	0xffffffff


	//   ....[54]....
        /*0440*/ 	.word	0xffffffff


	//   ....[55]....
        /*0444*/ 	.word	0xffffffff


	//   ....[56]....
        /*0448*/ 	.word	0xffffffff


	//   ....[57]....
        /*044c*/ 	.word	0xffffffff


	//   ....[58]....
        /*0450*/ 	.word	0xffffffff


	//   ....[59]....
        /*0454*/ 	.word	0xffffffff


	//   ....[60]....
        /*0458*/ 	.word	0xffffffff


	//   ....[61]....
        /*045c*/ 	.word	0xffffffff


	//   ....[62]....
        /*0460*/ 	.word	0xffffffff


	//   ....[63]....
        /*0464*/ 	.word	0xffffffff


	//   ....[64]....
        /*0468*/ 	.word	0xffffffff


	//   ....[65]....
        /*046c*/ 	.word	0xffffffff


	//   ....[66]....
        /*0470*/ 	.word	0xffffffff


	//   ....[67]....
        /*0474*/ 	.word	0xffffffff


	//   ....[68]....
        /*0478*/ 	.word	0xffffffff


	//   ....[69]....
        /*047c*/ 	.word	0xffffffff


	//   ....[70]....
        /*0480*/ 	.word	0xffffffff


	//   ....[71]....
        /*0484*/ 	.word	0xffffffff


	//   ....[72]....
        /*0488*/ 	.word	0xffffffff


	//   ....[73]....
        /*048c*/ 	.word	0xffffffff


	//   ....[74]....
        /*0490*/ 	.word	0xffffffff


	//   ....[75]....
        /*0494*/ 	.word	0xffffffff


	//   ....[76]....
        /*0498*/ 	.word	0xffffffff


	//   ....[77]....
        /*049c*/ 	.word	0xffffffff


	//   ....[78]....
        /*04a0*/ 	.word	0xffffffff


	//   ....[79]....
        /*04a4*/ 	.word	0xffffffff


	//   ....[80]....
        /*04a8*/ 	.word	0xffffffff


	//   ....[81]....
        /*04ac*/ 	.word	0xffffffff


	//   ....[82]....
        /*04b0*/ 	.word	0xffffffff


	//   ....[83]....
        /*04b4*/ 	.word	0xffffffff


	//   ....[84]....
        /*04b8*/ 	.word	0xffffffff


	//   ....[85]....
        /*04bc*/ 	.word	0xffffffff


	//   ....[86]....
        /*04c0*/ 	.word	0xffffffff


	//   ....[87]....
        /*04c4*/ 	.word	0xffffffff


	//   ....[88]....
        /*04c8*/ 	.word	0xffffffff


	//   ....[89]....
        /*04cc*/ 	.word	0xffffffff


	//   ....[90]....
        /*04d0*/ 	.word	0xffffffff


	//   ....[91]....
        /*04d4*/ 	.word	0xffffffff


	//   ....[92]....
        /*04d8*/ 	.word	0xffffffff


	//   ....[93]....
        /*04dc*/ 	.word	0xffffffff


	//   ....[94]....
        /*04e0*/ 	.word	0xffffffff


	//   ....[95]....
        /*04e4*/ 	.word	0xffffffff


	//   ....[96]....
        /*04e8*/ 	.word	0xffffffff


	//   ....[97]....
        /*04ec*/ 	.word	0xffffffff


	//   ....[98]....
        /*04f0*/ 	.word	0xffffffff


	//   ....[99]....
        /*04f4*/ 	.word	0xffffffff


	//   ....[100]....
        /*04f8*/ 	.word	0xffffffff


	//   ....[101]....
        /*04fc*/ 	.word	0xffffffff


	//   ....[102]....
        /*0500*/ 	.word	0xffffffff


	//   ....[103]....
        /*0504*/ 	.word	0xffffffff


	//   ....[104]....
        /*0508*/ 	.word	0xffffffff


	//   ....[105]....
        /*050c*/ 	.word	0xffffffff


	//   ....[106]....
        /*0510*/ 	.word	0xffffffff


	//   ....[107]....
        /*0514*/ 	.word	0xffffffff


	//   ....[108]....
        /*0518*/ 	.word	0xffffffff


	//   ....[109]....
        /*051c*/ 	.word	0xffffffff


	//   ....[110]....
        /*0520*/ 	.word	0xffffffff


	//   ....[111]....
        /*0524*/ 	.word	0xffffffff


	//   ....[112]....
        /*0528*/ 	.word	0xffffffff


	//   ....[113]....
        /*052c*/ 	.word	0xffffffff


	//   ....[114]....
        /*0530*/ 	.word	0xffffffff


	//   ....[115]....
        /*0534*/ 	.word	0xffffffff


	//   ....[116]....
        /*0538*/ 	.word	0xffffffff


	//   ....[117]....
        /*053c*/ 	.word	0xffffffff


	//   ....[118]....
        /*0540*/ 	.word	0xffffffff


	//   ....[119]....
        /*0544*/ 	.word	0xffffffff


	//   ....[120]....
        /*0548*/ 	.word	0xffffffff


	//   ....[121]....
        /*054c*/ 	.word	0xffffffff


	//   ....[122]....
        /*0550*/ 	.word	0xffffffff


	//   ....[123]....
        /*0554*/ 	.word	0xffffffff


	//   ....[124]....
        /*0558*/ 	.word	0xffffffff


	//   ....[125]....
        /*055c*/ 	.word	0xffffffff


	//   ....[126]....
        /*0560*/ 	.word	0xffffffff


	//   ....[127]....
        /*0564*/ 	.word	0xffffffff


	//   ....[128]....
        /*0568*/ 	.word	0xffffffff


	//   ....[129]....
        /*056c*/ 	.word	0xffffffff


	//   ....[130]....
        /*0570*/ 	.word	0xffffffff


	//   ....[131]....
        /*0574*/ 	.word	0xffffffff


	//   ....[132]....
        /*0578*/ 	.word	0xffffffff


	//   ....[133]....
        /*057c*/ 	.word	0xffffffff


	//   ....[134]....
        /*0580*/ 	.word	0xffffffff


	//   ....[135]....
        /*0584*/ 	.word	0xffffffff


	//   ....[136]....
        /*0588*/ 	.word	0xffffffff


	//   ....[137]....
        /*058c*/ 	.word	0xffffffff


	//   ....[138]....
        /*0590*/ 	.word	0xffffffff


	//   ....[139]....
        /*0594*/ 	.word	0xffffffff


	//   ....[140]....
        /*0598*/ 	.word	0xffffffff


	//   ....[141]....
        /*059c*/ 	.word	0xffffffff


	//   ....[142]....
        /*05a0*/ 	.word	0xffffffff


	//   ....[143]....
        /*05a4*/ 	.word	0xffffffff


	//   ....[144]....
        /*05a8*/ 	.word	0xffffffff


	//   ....[145]....
        /*05ac*/ 	.word	0xffffffff


	//   ....[146]....
        /*05b0*/ 	.word	0xffffffff


	//   ....[147]....
        /*05b4*/ 	.word	0xffffffff


	//   ....[148]....
        /*05b8*/ 	.word	0xffffffff


	//   ....[149]....
        /*05bc*/ 	.word	0xffffffff


	//   ....[150]....
        /*05c0*/ 	.word	0xffffffff


	//   ....[151]....
        /*05c4*/ 	.word	0xffffffff


	//   ....[152]....
        /*05c8*/ 	.word	0xffffffff


	//----- nvinfo : EIATTR_COOP_GROUP_INSTR_OFFSETS
	.align		4
.L_402:
        /*05cc*/ 	.byte	0x04, 0x28
        /*05ce*/ 	.short	(.L_404 - .L_403)


	//   ....[0]....
.L_403:
        /*05d0*/ 	.word	0x00000090


	//   ....[1]....
        /*05d4*/ 	.word	0x000023c0


	//   ....[2]....
        /*05d8*/ 	.word	0x000023d0


	//   ....[3]....
        /*05dc*/ 	.word	0x00003f10


	//   ....[4]....
        /*05e0*/ 	.word	0x00003f20


	//   ....[5]....
        /*05e4*/ 	.word	0x00005870


	//   ....[6]....
        /*05e8*/ 	.word	0x00005890


	//   ....[7]....
        /*05ec*/ 	.word	0x00005d90


	//   ....[8]....
        /*05f0*/ 	.word	0x00005e50


	//   ....[9]....
        /*05f4*/ 	.word	0x00006fd0


	//   ....[10]....
        /*05f8*/ 	.word	0x00007000


	//   ....[11]....
        /*05fc*/ 	.word	0x00007240


	//   ....[12]....
        /*0600*/ 	.word	0x00007270


	//   ....[13]....
        /*0604*/ 	.word	0x00007390


	//   ....[14]....
        /*0608*/ 	.word	0x000073c0


	//   ....[15]....
        /*060c*/ 	.word	0x000074f0


	//   ....[16]....
        /*0610*/ 	.word	0x00007500


	//   ....[17]....
        /*0614*/ 	.word	0x00007a10


	//   ....[18]....
        /*0618*/ 	.word	0x00007a20


	//   ....[19]....
        /*061c*/ 	.word	0x00007b20


	//   ....[20]....
        /*0620*/ 	.word	0x00007b30


	//   ....[21]....
        /*0624*/ 	.word	0x00007fd0


	//   ....[22]....
        /*0628*/ 	.word	0x00007ff0


	//   ....[23]....
        /*062c*/ 	.word	0x00008030


	//   ....[24]....
        /*0630*/ 	.word	0x00008060


	//   ....[25]....
        /*0634*/ 	.word	0x00008480


	//   ....[26]....
        /*0638*/ 	.word	0x000084c0


	//   ....[27]....
        /*063c*/ 	.word	0x00008510


	//   ....[28]....
        /*0640*/ 	.word	0x00008580


	//   ....[29]....
        /*0644*/ 	.word	0x0000b7d0


	//   ....[30]....
        /*0648*/ 	.word	0x0000b7f0


	//   ....[31]....
        /*064c*/ 	.word	0x0000b850


	//   ....[32]....
        /*0650*/ 	.word	0x0000b860


	//   ....[33]....
        /*0654*/ 	.word	0x0000bad0


	//   ....[34]....
        /*0658*/ 	.word	0x0000bb10


	//   ....[35]....
        /*065c*/ 	.word	0x0000bb60


	//   ....[36]....
        /*0660*/ 	.word	0x0000bbd0


	//   ....[37]....
        /*0664*/ 	.word	0x0000f470


	//   ....[38]....
        /*0668*/ 	.word	0x0000f530


	//   ....[39]....
        /*066c*/ 	.word	0x0000f8a0


	//   ....[40]....
        /*0670*/ 	.word	0x0000f8b0


	//   ....[41]....
        /*0674*/ 	.word	0x00010580


	//   ....[42]....
        /*0678*/ 	.word	0x000105a0


	//   ....[43]....
        /*067c*/ 	.word	0x000106a0


	//   ....[44]....
        /*0680*/ 	.word	0x000106c0


	//   ....[45]....
        /*0684*/ 	.word	0x00010940


	//   ....[46]....
        /*0688*/ 	.word	0x00010ba0


	//   ....[47]....
        /*068c*/ 	.word	0x00010d40


	//   ....[48]....
        /*0690*/ 	.word	0x000114c0


	//   ....[49]....
        /*0694*/ 	.word	0x00011d00


	//   ....[50]....
        /*0698*/ 	.word	0x00011d40


	//   ....[51]....
        /*069c*/ 	.word	0x00011e40


	//   ....[52]....
        /*06a0*/ 	.word	0x00011e70


	//   ....[53]....
        /*06a4*/ 	.word	0x00011f70


	//   ....[54]....
        /*06a8*/ 	.word	0x00011fd0


	//   ....[55]....
        /*06ac*/ 	.word	0x00012170


	//   ....[56]....
        /*06b0*/ 	.word	0x000121c0


	//   ....[57]....
        /*06b4*/ 	.word	0x00013700


	//   ....[58]....
        /*06b8*/ 	.word	0x00013710


	//   ....[59]....
        /*06bc*/ 	.word	0x000137f0


	//   ....[60]....
        /*06c0*/ 	.word	0x00013800


	//   ....[61]....
        /*06c4*/ 	.word	0x00014240


	//   ....[62]....
        /*06c8*/ 	.word	0x00014270


	//   ....[63]....
        /*06cc*/ 	.word	0x00014330


	//   ....[64]....
        /*06d0*/ 	.word	0x00014370


	//   ....[65]....
        /*06d4*/ 	.word	0x00014520


	//   ....[66]....
        /*06d8*/ 	.word	0x00014700


	//   ....[67]....
        /*06dc*/ 	.word	0x000148c0


	//   ....[68]....
        /*06e0*/ 	.word	0x00014ee0


	//   ....[69]....
        /*06e4*/ 	.word	0x000157f0


	//   ....[70]....
        /*06e8*/ 	.word	0x00015830


	//   ....[71]....
        /*06ec*/ 	.word	0x00015990


	//   ....[72]....
        /*06f0*/ 	.word	0x000159b0


	//   ....[73]....
        /*06f4*/ 	.word	0x00015ad0


	//   ....[74]....
        /*06f8*/ 	.word	0x00015af0


	//   ....[75]....
        /*06fc*/ 	.word	0x00015c30


	//   ....[76]....
        /*0700*/ 	.word	0x00015c50


	//   ....[77]....
        /*0704*/ 	.word	0x00017af0


	//   ....[78]....
        /*0708*/ 	.word	0x00017b00


	//   ....[79]....
        /*070c*/ 	.word	0x00017be0


	//   ....[80]....
        /*0710*/ 	.word	0x00017bf0


	//   ....[81]....
        /*0714*/ 	.word	0x00018670


	//   ....[82]....
        /*0718*/ 	.word	0x00018690


	//   ....[83]....
        /*071c*/ 	.word	0x00018710


	//   ....[84]....
        /*0720*/ 	.word	0x00018750


	//   ....[85]....
        /*0724*/ 	.word	0x00018a60


	//   ....[86]....
        /*0728*/ 	.word	0x00018ab0


	//   ....[87]....
        /*072c*/ 	.word	0x00018ae0


	//   ....[88]....
        /*0730*/ 	.word	0x00018b10


	//   ....[89]....
        /*0734*/ 	.word	0x00018b50


	//   ....[90]....
        /*0738*/ 	.word	0x00018b80


	//   ....[91]....
        /*073c*/ 	.word	0x00018ce0


	//   ....[92]....
        /*0740*/ 	.word	0x00019090


	//   ....[93]....
        /*0744*/ 	.word	0x0001a790


	//   ....[94]....
        /*0748*/ 	.word	0x0001a7c0


	//   ....[95]....
        /*074c*/ 	.word	0x0001a950


	//   ....[96]....
        /*0750*/ 	.word	0x0001a960


	//   ....[97]....
        /*0754*/ 	.word	0x0001b390


	//   ....[98]....
        /*0758*/ 	.word	0x0001b3b0


	//   ....[99]....
        /*075c*/ 	.word	0x0001b430


	//   ....[100]....
        /*0760*/ 	.word	0x0001b470


	//   ....[101]....
        /*0764*/ 	.word	0x0001b5e0


	//   ....[102]....
        /*0768*/ 	.word	0x0001b7e0


	//   ....[103]....
        /*076c*/ 	.word	0x0001bcb0


	//   ....[104]....
        /*0770*/ 	.word	0x0001c130


	//   ....[105]....
        /*0774*/ 	.word	0x0001c960


	//   ....[106]....
        /*0778*/ 	.word	0x0001c9a0


	//   ....[107]....
        /*077c*/ 	.word	0x0001cb00


	//   ....[108]....
        /*0780*/ 	.word	0x0001cb20


	//   ....[109]....
        /*0784*/ 	.word	0x0001cc40


	//   ....[110]....
        /*0788*/ 	.word	0x0001cc60


	//   ....[111]....
        /*078c*/ 	.word	0x0001cda0


	//   ....[112]....
        /*0790*/ 	.word	0x0001cdc0


	//   ....[113]....
        /*0794*/ 	.word	0x0001e5b0


	//   ....[114]....
        /*0798*/ 	.word	0x0001e5c0


	//   ....[115]....
        /*079c*/ 	.word	0x0001e5d0


	//   ....[116]....
        /*07a0*/ 	.word	0x0001e5e0


	//   ....[117]....
        /*07a4*/ 	.word	0x0001e610


	//   ....[118]....
        /*07a8*/ 	.word	0x0001e630


	//   ....[119]....
        /*07ac*/ 	.word	0x0001e650


	//   ....[120]....
        /*07b0*/ 	.word	0x0001e660


	//   ....[121]....
        /*07b4*/ 	.word	0x0001fd60


	//   ....[122]....
        /*07b8*/ 	.word	0x0001fd90


	//   ....[123]....
        /*07bc*/ 	.word	0x0001fdc0


	//   ....[124]....
        /*07c0*/ 	.word	0x0001fde0


	//   ....[125]....
        /*07c4*/ 	.word	0x0001fdf0


	//   ....[126]....
        /*07c8*/ 	.word	0x0001fe00


	//   ....[127]....
        /*07cc*/ 	.word	0x0001fe10


	//   ....[128]....
        /*07d0*/ 	.word	0x0001fe20


	//   ....[129]....
        /*07d4*/ 	.word	0x00020040


	//   ....[130]....
        /*07d8*/ 	.word	0x00020050


	//   ....[131]....
        /*07dc*/ 	.word	0x000201d0


	//   ....[132]....
        /*07e0*/ 	.word	0x00020200


	//   ....[133]....
        /*07e4*/ 	.word	0x00020350


	//   ....[134]....
        /*07e8*/ 	.word	0x00020380


	//   ....[135]....
        /*07ec*/ 	.word	0x000204d0


	//   ....[136]....
        /*07f0*/ 	.word	0x000204f0


	//   ....[137]....
        /*07f4*/ 	.word	0x00020ce0


	//   ....[138]....
        /*07f8*/ 	.word	0x00020d00


	//   ....[139]....
        /*07fc*/ 	.word	0x00020e50


	//   ....[140]....
        /*0800*/ 	.word	0x00020e80


	//   ....[141]....
        /*0804*/ 	.word	0x00020fb0


	//   ....[142]....
        /*0808*/ 	.word	0x00020fe0


	//   ....[143]....
        /*080c*/ 	.word	0x00021110


	//   ....[144]....
        /*0810*/ 	.word	0x00021130


	//   ....[145]....
        /*0814*/ 	.word	0x00021290


	//   ....[146]....
        /*0818*/ 	.word	0x000212e0


	//   ....[147]....
        /*081c*/ 	.word	0x00021330


	//   ....[148]....
        /*0820*/ 	.word	0x00021380


	//   ....[149]....
        /*0824*/ 	.word	0x000213e0


	//   ....[150]....
        /*0828*/ 	.word	0x00021430


	//   ....[151]....
        /*082c*/ 	.word	0x00021480


	//   ....[152]....
        /*0830*/ 	.word	0x000214d0


	//----- nvinfo : EIATTR_EXIT_INSTR_OFFSETS
	.align		4
.L_404:
        /*0834*/ 	.byte	0x04, 0x1c
        /*0836*/ 	.short	(.L_406 - .L_405)


	//   ....[0]....
.L_405:
        /*0838*/ 	.word	0x00000370


	//   ....[1]....
        /*083c*/ 	.word	0x00020500


	//   ....[2]....
        /*0840*/ 	.word	0x000205d0


	//   ....[3]....
        /*0844*/ 	.word	0x00020630


	//   ....[4]....
        /*0848*/ 	.word	0x00021140


	//   ....[5]....
        /*084c*/ 	.word	0x000211f0


	//   ....[6]....
        /*0850*/ 	.word	0x00021250


	//----- nvinfo : EIATTR_CTAIDZ_USED
	.align		4
.L_406:
        /*0854*/ 	.byte	0x01, 0x04
	.zero		2


	//----- nvinfo : EIATTR_MAX_THREADS
	.align		4
        /*0858*/ 	.byte	0x04, 0x05
        /*085a*/ 	.short	(.L_408 - .L_407)
.L_407:
        /*085c*/ 	.word	0x00000080
        /*0860*/ 	.word	0x00000001
        /*0864*/ 	.word	0x00000001


	//----- nvinfo : EIATTR_CRS_STACK_SIZE
	.align		4
.L_408:
        /*0868*/ 	.byte	0x04, 0x1e
        /*086a*/ 	.short	(.L_410 - .L_409)
.L_409:
        /*086c*/ 	.word	0x00000000
.L_410:


//--------------------- .nv.info._ZN7cutlass13device_kernelIN5flash19enable_sm80_to_sm89INS1_16FlashAttnFwdSm80INS1_25CollectiveMainloopFwdSm80ILi4ELi1ELb0EN4cute5tupleIJNS5_1CILi128EEENS7_ILi64EEENS7_ILi96EEEEEELi96ENS_10bfloat16_tEfNS_4arch4Sm80ELb1ELb0ELb0ELb0ELb1ELb0ELb1ELb0EEENS1_21CollectiveEpilogueFwdINS6_IJS8_SA_S9_EEENS6_IJNS7_ILi1EEESI_SI_EEESC_SE_Li128ELb0ELb1ELb0ELb0EEENS1_30DynamicPersistentTileSchedulerILi128ELi128ELb0ELb1ELb0EEEEEEEEEvNT_6ParamsE --------------------------
	.section	.nv.info._ZN7cutlass13device_kernelIN5flash19enable_sm80_to_sm89INS1_16FlashAttnFwdSm80INS1_25CollectiveMainloopFwdSm80ILi4ELi1ELb0EN4cute5tupleIJNS5_1CILi128EEENS7_ILi64EEENS7_ILi96EEEEEELi96ENS_10bfloat16_tEfNS_4arch4Sm80ELb1ELb0ELb0ELb0ELb1ELb0ELb1ELb0EEENS1_21CollectiveEpilogueFwdINS6_IJS8_SA_S9_EEENS6_IJNS7_ILi1EEESI_SI_EEESC_SE_Li128ELb0ELb1ELb0ELb0EEENS1_30DynamicPersistentTileSchedulerILi128ELi128ELb0ELb1ELb0EEEEEEEEEvNT_6ParamsE,"",@"SHT_CUDA_INFO"
	.sectionflags	@""
	.align	4


	//----- nvinfo : EIATTR_CUDA_API_VERSION
	.align		4
        /*0000*/ 	.byte	0x04, 0x37
        /*0002*/ 	.short	(.L_412 - .L_411)
.L_411:
        /*0004*/ 	.word	0x00000082


	//----- nvinfo : EIATTR_SW2861232_WAR
	.align		4
.L_412:
        /*0008*/ 	.byte	0x01, 0x35
	.zero		2


	//----- nvinfo : EIATTR_PARAM_CBANK
	.align		4
        /*000c*/ 	.byte	0x04, 0x0a
        /*000e*/ 	.short	(.L_414 - .L_413)
	.align		4
.L_413:
        /*0010*/ 	.word	index@(.nv.constant0._ZN7cutlass13device_kernelIN5flash19enable_sm80_to_sm89INS1_16FlashAttnFwdSm80INS1_25CollectiveMainloopFwdSm80ILi4ELi1ELb0EN4cute5tupleIJNS5_1CILi128EEENS7_ILi64EEENS7_ILi96EEEEEELi96ENS_10bfloat16_tEfNS_4arch4Sm80ELb1ELb0ELb0ELb0ELb1ELb0ELb1ELb0EEENS1_21CollectiveEpilogueFwdINS6_IJS8_SA_S9_EEENS6_IJNS7_ILi1EEESI_SI_EEESC_SE_Li128ELb0ELb1ELb0ELb0EEENS1_30DynamicPersistentTileSchedulerILi128ELi128ELb0ELb1ELb0EEEEEEEEEvNT_6ParamsE)
        /*0014*/ 	.short	0x0160
        /*0016*/ 	.short	0x0428


	//----- nvinfo : EIATTR_CBANK_PARAM_SIZE
	.align		4
.L_414:
        /*0018*/ 	.byte	0x03, 0x19
        /*001a*/ 	.short	0x0428


	//----- nvinfo : EIATTR_KPARAM_INFO
	.align		4
        /*001c*/ 	.byte	0x04, 0x17
        /*001e*/ 	.short	(.L_416 - .L_415)
.L_415:
        /*0020*/ 	.word	0x00000000
        /*0024*/ 	.short	0x0000
        /*0026*/ 	.short	0x0000
        /*0028*/ 	.byte	0x00, 0xf0, 0xa1, 0x10


	//----- nvinfo : EIATTR_MAXREG_COUNT
	.align		4
.L_416:
        /*002c*/ 	.byte	0x03, 0x1b
        /*002e*/ 	.short	0x00ff


	//----- nvinfo : EIATTR_NUM_BARRIERS
	.align		4
        /*0030*/ 	.byte	0x02, 0x4c
        /*0032*/ 	.byte	0x06
	.zero		1


	//----- nvinfo : EIATTR_ANNOTATIONS
	.align		4
        /*0034*/ 	.byte	0x04, 0x55
        /*0036*/ 	.short	(.L_418 - .L_417)


	//   ....[0]....
.L_417:
        /* <DEDUP_REMOVED lines=56> */


	//----- nvinfo : EIATTR_MERCURY_ISA_VERSION
	.align		4
.L_418:
        /*03a8*/ 	.byte	0x03, 0x5f
        /*03aa*/ 	.short	0x0000


	//----- nvinfo : EIATTR_INT_WARP_WIDE_INSTR_OFFSETS
	.align		4
        /*03ac*/ 	.byte	0x04, 0x31
        /*03ae*/ 	.short	(.L_420 - .L_419)


	//   ....[0]....
.L_419:
        /*03b0*/ 	.word	0x0000dbe0


	//   ....[1]....
        /*03b4*/ 	.word	0x0000dc60


	//----- nvinfo : EIATTR_COOP_GROUP_MASK_REGIDS
	.align		4
.L_420:
        /*03b8*/ 	.byte	0x04, 0x29
        /*03ba*/ 	.short	(.L_422 - .L_421)


	//   ....[0]....
.L_421:
        /*03bc*/ 	.word	0xffffffff


	//   ....[1]....
        /*03c0*/ 	.word	0xffffffff


	//   ....[2]....
        /*03c4*/ 	.word	0xffffffff


	//   ....[3]....
        /*03c8*/ 	.word	0xffffffff


	//   ....[4]....
        /*03cc*/ 	.word	0xffffffff


	//   ....[5]....
        /*03d0*/ 	.word	0xffffffff


	//   ....[6]....
        /*03d4*/ 	.word	0xffffffff


	//   ....[7]....
        /*03d8*/ 	.word	0xffffffff


	//   ....[8]....
        /*03dc*/ 	.word	0xffffffff


	//   ....[9]....
        /*03e0*/ 	.word	0xffffffff


	//   ....[10]....
        /*03e4*/ 	.word	0xffffffff


	//   ....[11]....
        /*03e8*/ 	.word	0xffffffff


	//   ....[12]....
        /*03ec*/ 	.word	0xffffffff


	//   ....[13]....
        /*03f0*/ 	.word	0xffffffff


	//   ....[14]....
        /*03f4*/ 	.word	0xffffffff


	//   ....[15]....
        /*03f8*/ 	.word	0xffffffff


	//   ....[16]....
        /*03fc*/ 	.word	0xffffffff


	//   ....[17]....
        /*0400*/ 	.word	0xffffffff


	//   ....[18]....
        /*0404*/ 	.word	0xffffffff


	//   ....[19]....
        /*0408*/ 	.word	0xffffffff


	//   ....[20]....
        /*040c*/ 	.word	0xffffffff


	//   ....[21]....
        /*0410*/ 	.word	0xffffffff


	//   ....[22]....
        /*0414*/ 	.word	0xffffffff


	//   ....[23]....
        /*0418*/ 	.word	0xffffffff


	//   ....[24]....
        /*041c*/ 	.word	0xffffffff


	//   ....[25]....
        /*0420*/ 	.word	0xffffffff


	//   ....[26]....
        /*0424*/ 	.word	0xffffffff


	//   ....[27]....
        /*0428*/ 	.word	0xffffffff


	//   ....[28]....
        /*042c*/ 	.word	0xffffffff


	//   ....[29]....
        /*0430*/ 	.word	0xffffffff


	//   ....[30]....
        /*0434*/ 	.word	0xffffffff


	//   ....[31]....
        /*0438*/ 	.word	0xffffffff


	//   ....[32]....
        /*043c*/ 	.word	0xffffffff


	//   ....[33]....
        /*0440*/ 	.word	0xffffffff


	//   ....[34]....
        /*0444*/ 	.word	0xffffffff


	//   ....[35]....
        /*0448*/ 	.word	0xffffffff


	//   ....[36]....
        /*044c*/ 	.word	0xffffffff


	//   ....[37]....
        /*0450*/ 	.word	0xffffffff


	//   ....[38]....
        /*0454*/ 	.word	0xffffffff


	//   ....[39]....
        /*0458*/ 	.word	0xffffffff


	//   ....[40]....
        /*045c*/ 	.word	0xffffffff


	//   ....[41]....
        /*0460*/ 	.word	0xffffffff


	//   ....[42]....
        /*0464*/ 	.word	0xffffffff


	//   ....[43]....
        /*0468*/ 	.word	0xffffffff


	//   ....[44]....
        /*046c*/ 	.word	0xffffffff


	//   ....[45]....
        /*0470*/ 	.word	0xffffffff


	//   ....[46]....
        /*0474*/ 	.word	0xffffffff


	//   ....[47]....
        /*0478*/ 	.word	0xffffffff


	//   ....[48]....
        /*047c*/ 	.word	0xffffffff


	//   ....[49]....
        /*0480*/ 	.word	0xffffffff


	//   ....[50]....
        /*0484*/ 	.word	0xffffffff


	//   ....[51]....
        /*0488*/ 	.word	0xffffffff


	//   ....[52]....
        /*048c*/ 	.word	0xffffffff


	//   ....[53]....
        /*0490*/ 	.word	0xffffffff


	//   ....[54]....
        /*0494*/ 	.word	0xffffffff


	//   ....[55]....
        /*0498*/ 	.word	0xffffffff


	//   ....[56]....
        /*049c*/ 	.word	0xffffffff


	//   ....[57]....
        /*04a0*/ 	.word	0xffffffff


	//   ....[58]....
        /*04a4*/ 	.word	0xffffffff


	//   ....[59]....
        /*04a8*/ 	.word	0xffffffff


	//   ....[60]....
        /*04ac*/ 	.word	0xffffffff


	//   ....[61]....
        /*04b0*/ 	.word	0xffffffff


	//   ....[62]....
        /*04b4*/ 	.word	0xffffffff


	//   ....[63]....
        /*04b8*/ 	.word	0xffffffff


	//   ....[64]....
        /*04bc*/ 	.word	0xffffffff


	//   ....[65]....
        /*04c0*/ 	.word	0xffffffff


	//   ....[66]....
        /*04c4*/ 	.word	0xffffffff


	//   ....[67]....
        /*04c8*/ 	.word	0xffffffff


	//   ....[68]....
        /*04cc*/ 	.word	0xffffffff


	//   ....[69]....
        /*04d0*/ 	.word	0xffffffff


	//   ....[70]....
        /*04d4*/ 	.word	0xffffffff


	//   ....[71]....
        /*04d8*/ 	.word	0xffffffff


	//   ....[72]....
        /*04dc*/ 	.word	0xffffffff


	//   ....[73]....
        /*04e0*/ 	.word	0xffffffff


	//   ....[74]....
        /*04e4*/ 	.word	0xffffffff


	//   ....[75]....
        /*04e8*/ 	.word	0xffffffff


	//   ....[76]....
        /*04ec*/ 	.word	0xffffffff


	//   ....[77]....
        /*04f0*/ 	.word	0xffffffff


	//   ....[78]....
        /*04f4*/ 	.word	0xffffffff


	//   ....[79]....
        /*04f8*/ 	.word	0xffffffff


	//   ....[80]....
        /*04fc*/ 	.word	0xffffffff


	//   ....[81]....
        /*0500*/ 	.word	0xffffffff


	//   ....[82]....
        /*0504*/ 	.word	0xffffffff


	//   ....[83]....
        /*0508*/ 	.word	0xffffffff


	//   ....[84]....
        /*050c*/ 	.word	0xffffffff


	//   ....[85]....
        /*0510*/ 	.word	0xffffffff


	//   ....[86]....
        /*0514*/ 	.word	0xffffffff


	//   ....[87]....
        /*0518*/ 	.word	0xffffffff


	//   ....[88]....
        /*051c*/ 	.word	0xffffffff


	//   ....[89]....
        /*0520*/ 	.word	0xffffffff


	//   ....[90]....
        /*0524*/ 	.word	0xffffffff


	//   ....[91]....
        /*0528*/ 	.word	0xffffffff


	//   ....[92]....
        /*052c*/ 	.word	0xffffffff


	//   ....[93]....
        /*0530*/ 	.word	0xffffffff


	//   ....[94]....
        /*0534*/ 	.word	0xffffffff


	//   ....[95]....
        /*0538*/ 	.word	0xffffffff


	//   ....[96]....
        /*053c*/ 	.word	0xffffffff


	//   ....[97]....
        /*0540*/ 	.word	0xffffffff


	//   ....[98]....
        /*0544*/ 	.word	0xffffffff


	//   ....[99]....
        /*0548*/ 	.word	0xffffffff


	//   ....[100]....
        /*054c*/ 	.word	0xffffffff


	//   ....[101]....
        /*0550*/ 	.word	0xffffffff


	//   ....[102]....
        /*0554*/ 	.word	0xffffffff


	//   ....[103]....
        /*0558*/ 	.word	0xffffffff


	//   ....[104]....
        /*055c*/ 	.word	0xffffffff


	//   ....[105]....
        /*0560*/ 	.word	0xffffffff


	//   ....[106]....
        /*0564*/ 	.word	0xffffffff


	//   ....[107]....
        /*0568*/ 	.word	0xffffffff


	//   ....[108]....
        /*056c*/ 	.word	0xffffffff


	//   ....[109]....
        /*0570*/ 	.word	0xffffffff


	//   ....[110]....
        /*0574*/ 	.word	0xffffffff


	//   ....[111]....
        /*0578*/ 	.word	0xffffffff


	//   ....[112]....
        /*057c*/ 	.word	0xffffffff


	//   ....[113]....
        /*0580*/ 	.word	0xffffffff


	//   ....[114]....
        /*0584*/ 	.word	0xffffffff


	//   ....[115]....
        /*0588*/ 	.word	0xffffffff


	//   ....[116]....
        /*058c*/ 	.word	0xffffffff


	//   ....[117]....
        /*0590*/ 	.word	0xffffffff


	//   ....[118]....
        /*0594*/ 	.word	0xffffffff


	//   ....[119]....
        /*0598*/ 	.word	0xffffffff


	//   ....[120]....
        /*059c*/ 	.word	0xffffffff


	//   ....[121]....
        /*05a0*/ 	.word	0xffffffff


	//   ....[122]....
        /*05a4*/ 	.word	0xffffffff


	//   ....[123]....
        /*05a8*/ 	.word	0xffffffff


	//   ....[124]....
        /*05ac*/ 	.word	0xffffffff


	//   ....[125]....
        /*05b0*/ 	.word	0xffffffff


	//   ....[126]....
        /*05b4*/ 	.word	0xffffffff


	//   ....[127]....
        /*05b8*/ 	.word	0xffffffff


	//   ....[128]....
        /*05bc*/ 	.word	0xffffffff


	//   ....[129]....
        /*05c0*/ 	.word	0xffffffff


	//   ....[130]....
        /*05c4*/ 	.word	0xffffffff


	//   ....[131]....
        /*05c8*/ 	.word	0xffffffff


	//   ....[132]....
        /*05cc*/ 	.word	0xffffffff


	//   ....[133]....
        /*05d0*/ 	.word	0xffffffff


	//   ....[134]....
        /*05d4*/ 	.word	0xffffffff


	//   ....[135]....
        /*05d8*/ 	.word	0xffffffff


	//   ....[136]....
        /*05dc*/ 	.word	0xffffffff


	//   ....[137]....
        /*05e0*/ 	.word	0xffffffff


	//   ....[138]....
        /*05e4*/ 	.word	0xffffffff


	//   ....[139]....
        /*05e8*/ 	.word	0xffffffff


	//   ....[140]....
        /*05ec*/ 	.word	0xffffffff


	//   ....[141]....
        /*05f0*/ 	.word	0xffffffff


	//   ....[142]....
        /*05f4*/ 	.word	0xffffffff


	//   ....[143]....
        /*05f8*/ 	.word	0xffffffff


	//   ....[144]....
        /*05fc*/ 	.word	0xffffffff


	//   ....[145]....
        /*0600*/ 	.word	0xffffffff


	//   ....[146]....
        /*0604*/ 	.word	0xffffffff


	//   ....[147]....
        /*0608*/ 	.word	0xffffffff


	//   ....[148]....
        /*060c*/ 	.word	0xffffffff


	//   ....[149]....
        /*0610*/ 	.word	0xffffffff


	//   ....[150]....
        /*0614*/ 	.word	0xffffffff


	//   ....[151]....
        /*0618*/ 	.word	0xffffffff


	//   ....[152]....
        /*061c*/ 	.word	0xffffffff


	//   ....[153]....
        /*0620*/ 	.word	0xffffffff


	//   ....[154]....
        /*0624*/ 	.word	0xffffffff


	//   ....[155]....
        /*0628*/ 	.word	0xffffffff


	//   ....[156]....
        /*062c*/ 	.word	0xffffffff


	//   ....[157]....
        /*0630*/ 	.word	0xffffffff


	//   ....[158]....
        /*0634*/ 	.word	0xffffffff


	//   ....[159]....
        /*0638*/ 	.word	0xffffffff


	//   ....[160]....
        /*063c*/ 	.word	0xffffffff


	//   ....[161]....
        /*0640*/ 	.word	0xffffffff


	//   ....[162]....
        /*0644*/ 	.word	0xffffffff


	//   ....[163]....
        /*0648*/ 	.word	0xffffffff


	//   ....[164]....
        /*064c*/ 	.word	0xffffffff


	//   ....[165]....
        /*0650*/ 	.word	0xffffffff


	//   ....[166]....
        /*0654*/ 	.word	0xffffffff


	//   ....[167]....
        /*0658*/ 	.word	0xffffffff


	//   ....[168]....
        /*065c*/ 	.word	0xffffffff


	//   ....[169]....
        /*0660*/ 	.word	0xffffffff


	//   ....[170]....
        /*0664*/ 	.word	0xffffffff


	//   ....[171]....
        /*0668*/ 	.word	0xffffffff


	//   ....[172]....
        /*066c*/ 	.word	0xffffffff


	//   ....[173]....
        /*0670*/ 	.word	0xffffffff


	//   ....[174]....
        /*0674*/ 	.word	0xffffffff


	//   ....[175]....
        /*0678*/ 	.word	0xffffffff


	//   ....[176]....
        /*067c*/ 	.word	0xffffffff


	//----- nvinfo : EIATTR_COOP_GROUP_INSTR_OFFSETS
	.align		4
.L_422:
        /*0680*/ 	.byte	0x04, 0x28
        /*0682*/ 	.short	(.L_424 - .L_423)


	//   ....[0]....
.L_423:
        /*0684*/ 	.word	0x00000050


	//   ....[1]....
        /*0688*/ 	.word	0x00001530


	//   ....[2]....
        /*068c*/ 	.word	0x00001550


	//   ....[3]....
        /*0690*/ 	.word	0x00001760


	//   ....[4]....
        /*0694*/ 	.word	0x00001770


	//   ....[5]....
        /*0698*/ 	.word	0x00001910


	//   ....[6]....
        /*069c*/ 	.word	0x00001930


	//   ....[7]....
        /*06a0*/ 	.word	0x00001ad0


	//   ....[8]....
        /*06a4*/ 	.word	0x00001ae0


	//   ....[9]....
        /*06a8*/ 	.word	0x00002090


	//   ....[10]....
        /*06ac*/ 	.word	0x000020a0


	//   ....[11]....
        /*06b0*/ 	.word	0x000020b0


	//   ....[12]....
        /*06b4*/ 	.word	0x000020c0


	//   ....[13]....
        /*06b8*/ 	.word	0x000024d0


	//   ....[14]....
        /*06bc*/ 	.word	0x000024e0


	//   ....[15]....
        /*06c0*/ 	.word	0x000024f0


	//   ....[16]....
        /*06c4*/ 	.word	0x00002500


	//   ....[17]....
        /*06c8*/ 	.word	0x00003030


	//   ....[18]....
        /*06cc*/ 	.word	0x00003050


	//   ....[19]....
        /*06d0*/ 	.word	0x00003160


	//   ....[20]....
        /*06d4*/ 	.word	0x00003180


	//   ....[21]....
        /*06d8*/ 	.word	0x000033e0


	//   ....[22]....
        /*06dc*/ 	.word	0x00003620


	//   ....[23]....
        /*06e0*/ 	.word	0x00003630


	//   ....[24]....
        /*06e4*/ 	.word	0x00003640


	//   ....[25]....
        /*06e8*/ 	.word	0x00004040


	//   ....[26]....
        /*06ec*/ 	.word	0x00004070


	//   ....[27]....
        /*06f0*/ 	.word	0x00004090


	//   ....[28]....
        /*06f4*/ 	.word	0x000040a0


	//   ....[29]....
        /*06f8*/ 	.word	0x000040d0


	//   ....[30]....
        /*06fc*/ 	.word	0x000040f0


	//   ....[31]....
        /*0700*/ 	.word	0x00004110


	//   ....[32]....
        /*0704*/ 	.word	0x00004120


	//   ....[33]....
        /*0708*/ 	.word	0x00005cf0


	//   ....[34]....
        /*070c*/ 	.word	0x00005d10


	//   ....[35]....
        /*0710*/ 	.word	0x00005e20


	//   ....[36]....
        /*0714*/ 	.word	0x00005e30


	//   ....[37]....
        /*0718*/ 	.word	0x00006a80


	//   ....[38]....
        /*071c*/ 	.word	0x00006aa0


	//   ....[39]....
        /*0720*/ 	.word	0x00006bb0


	//   ....[40]....
        /*0724*/ 	.word	0x00006bc0


	//   ....[41]....
        /*0728*/ 	.word	0x00006e30


	//   ....[42]....
        /*072c*/ 	.word	0x00007070


	//   ....[43]....
        /*0730*/ 	.word	0x00007080


	//   ....[44]....
        /*0734*/ 	.word	0x00007090


	//   ....[45]....
        /*0738*/ 	.word	0x00007a90


	//   ....[46]....
        /*073c*/ 	.word	0x00007ad0


	//   ....[47]....
        /*0740*/ 	.word	0x00007ae0


	//   ....[48]....
        /*0744*/ 	.word	0x00007af0


	//   ....[49]....
        /*0748*/ 	.word	0x00007b10


	//   ....[50]....
        /*074c*/ 	.word	0x00007b30


	//   ....[51]....
        /*0750*/ 	.word	0x00007b50


	//   ....[52]....
        /*0754*/ 	.word	0x00007b70


	//   ....[53]....
        /*0758*/ 	.word	0x00009fd0


	//   ....[54]....
        /*075c*/ 	.word	0x00009ff0


	//   ....[55]....
        /*0760*/ 	.word	0x0000a050


	//   ....[56]....
        /*0764*/ 	.word	0x0000a090


	//   ....[57]....
        /*0768*/ 	.word	0x0000acd0


	//   ....[58]....
        /*076c*/ 	.word	0x0000acf0


	//   ....[59]....
        /*0770*/ 	.word	0x0000adb0


	//   ....[60]....
        /*0774*/ 	.word	0x0000ade0


	//   ....[61]....
        /*0778*/ 	.word	0x0000b320


	//   ....[62]....
        /*077c*/ 	.word	0x0000b330


	//   ....[63]....
        /*0780*/ 	.word	0x0000b340


	//   ....[64]....
        /*0784*/ 	.word	0x0000b350


	//   ....[65]....
        /*0788*/ 	.word	0x0000b390


	//   ....[66]....
        /*078c*/ 	.word	0x0000b3b0


	//   ....[67]....
        /*0790*/ 	.word	0x0000b3c0


	//   ....[68]....
        /*0794*/ 	.word	0x0000b3d0


	//   ....[69]....
        /*0798*/ 	.word	0x0000d1e0


	//   ....[70]....
        /*079c*/ 	.word	0x0000d250


	//   ....[71]....
        /*07a0*/ 	.word	0x0000d260


	//   ....[72]....
        /*07a4*/ 	.word	0x0000d270


	//   ....[73]....
        /*07a8*/ 	.word	0x0000d2a0


	//   ....[74]....
        /*07ac*/ 	.word	0x0000d2c0


	//   ....[75]....
        /*07b0*/ 	.word	0x0000d2d0


	//   ....[76]....
        /*07b4*/ 	.word	0x0000d2e0


	//   ....[77]....
        /*07b8*/ 	.word	0x0000e400


	//   ....[78]....
        /*07bc*/ 	.word	0x0000e800


	//   ....[79]....
        /*07c0*/ 	.word	0x0000e830


	//   ....[80]....
        /*07c4*/ 	.word	0x0000e840


	//   ....[81]....
        /*07c8*/ 	.word	0x0000e850


	//   ....[82]....
        /*07cc*/ 	.word	0x0000e860


	//   ....[83]....
        /*07d0*/ 	.word	0x0000e870


	//   ....[84]....
        /*07d4*/ 	.word	0x0000e880


	//   ....[85]....
        /*07d8*/ 	.word	0x0000e890


	//   ....[86]....
        /*07dc*/ 	.word	0x0000eb10


	//   ....[87]....
        /*07e0*/ 	.word	0x0000eb30


	//   ....[88]....
        /*07e4*/ 	.word	0x0000ec70


	//   ....[89]....
        /*07e8*/ 	.word	0x0000eca0


	//   ....[90]....
        /*07ec*/ 	.word	0x0000eda0


	//   ....[91]....
        /*07f0*/ 	.word	0x0000edd0


	//   ....[92]....
        /*07f4*/ 	.word	0x0000eed0


	//   ....[93]....
        /*07f8*/ 	.word	0x0000eef0


	//   ....[94]....
        /*07fc*/ 	.word	0x0000f480


	//   ....[95]....
        /*0800*/ 	.word	0x0000f4a0


	//   ....[96]....
        /*0804*/ 	.word	0x0000f690


	//   ....[97]....
        /*0808*/ 	.word	0x0000f6a0


	//   ....[98]....
        /*080c*/ 	.word	0x0000f820


	//   ....[99]....
        /*0810*/ 	.word	0x0000f840


	//   ....[100]....
        /*0814*/ 	.word	0x0000f9c0


	//   ....[101]....
        /*0818*/ 	.word	0x0000f9d0


	//   ....[102]....
        /*081c*/ 	.word	0x0000fbc0


	//   ....[103]....
        /*0820*/ 	.word	0x0000fcb0


	//   ....[104]....
        /*0824*/ 	.word	0x0000fd20


	//   ....[105]....
        /*0828*/ 	.word	0x0000fd90


	//   ....[106]....
        /*082c*/ 	.word	0x0000fdf0


	//   ....[107]....
        /*0830*/ 	.word	0x0000fe60


	//   ....[108]....
        /*0834*/ 	.word	0x0000fed0


	//   ....[109]....
        /*0838*/ 	.word	0x0000ff40


	//   ....[110]....
        /*083c*/ 	.word	0x0000ffa0


	//   ....[111]....
        /*0840*/ 	.word	0x00010010


	//   ....[112]....
        /*0844*/ 	.word	0x00010080


	//   ....[113]....
        /*0848*/ 	.word	0x00010200


	//   ....[114]....
        /*084c*/ 	.word	0x00010260


	//   ....[115]....
        /*0850*/ 	.word	0x000102d0


	//   ....[116]....
        /*0854*/ 	.word	0x00010340


	//   ....[117]....
        /*0858*/ 	.word	0x000105b0


	//   ....[118]....
        /*085c*/ 	.word	0x00010820


	//   ....[119]....
        /*0860*/ 	.word	0x00010e40


	//   ....[120]....
        /*0864*/ 	.word	0x00010e90


	//   ....[121]....
        /*0868*/ 	.word	0x00010ee0


	//   ....[122]....
        /*086c*/ 	.word	0x00010f30


	//   ....[123]....
        /*0870*/ 	.word	0x00010f80


	//   ....[124]....
        /*0874*/ 	.word	0x00010fd0


	//   ....[125]....
        /*0878*/ 	.word	0x00011020


	//   ....[126]....
        /*087c*/ 	.word	0x00011070


	//   ....[127]....
        /*0880*/ 	.word	0x000110e0


	//   ....[128]....
        /*0884*/ 	.word	0x00011150


	//   ....[129]....
        /*0888*/ 	.word	0x000112d0


	//   ....[130]....
        /*088c*/ 	.word	0x00011330


	//   ....[131]....
        /*0890*/ 	.word	0x000113a0


	//   ....[132]....
        /*0894*/ 	.word	0x00011410


	//   ....[133]....
        /*0898*/ 	.word	0x00011590


	//   ....[134]....
        /*089c*/ 	.word	0x000115f0


	//   ....[135]....
        /*08a0*/ 	.word	0x00011650


	//   ....[136]....
        /*08a4*/ 	.word	0x000116b0


	//   ....[137]....
        /*08a8*/ 	.word	0x00011900


	//   ....[138]....
        /*08ac*/ 	.word	0x00011b50


	//   ....[139]....
        /*08b0*/ 	.word	0x00012190


	//   ....[140]....
        /*08b4*/ 	.word	0x000121d0


	//   ....[141]....
        /*08b8*/ 	.word	0x00012220


	//   ....[142]....
        /*08bc*/ 	.word	0x00012260


	//   ....[143]....
        /*08c0*/ 	.word	0x000122b0


	//   ....[144]....
        /*08c4*/ 	.word	0x000122f0


	//   ....[145]....
        /*08c8*/ 	.word	0x00012340


	//   ....[146]....
        /*08cc*/ 	.word	0x00012380


	//   ....[147]....
        /*08d0*/ 	.word	0x000123e0


	//   ....[148]....
        /*08d4*/ 	.word	0x00012450


	//   ....[149]....
        /*08d8*/ 	.word	0x000124c0


	//   ....[150]....
        /*08dc*/ 	.word	0x00012600


	//   ....[151]....
        /*08e0*/ 	.word	0x00012660


	//   ....[152]....
        /*08e4*/ 	.word	0x000126b0


	//   ....[153]....
        /*08e8*/ 	.word	0x000126f0


	//   ....[154]....
        /*08ec*/ 	.word	0x00012740


	//   ....[155]....
        /*08f0*/ 	.word	0x00012780


	//   ....[156]....
        /*08f4*/ 	.word	0x000127d0


	//   ....[157]....
        /*08f8*/ 	.word	0x00012810


	//   ....[158]....
        /*08fc*/ 	.word	0x00012860


	//   ....[159]....
        /*0900*/ 	.word	0x000128a0


	//   ....[160]....
        /*0904*/ 	.word	0x00012900


	//   ....[161]....
        /*0908*/ 	.word	0x00012960


	//   ....[162]....
        /*090c*/ 	.word	0x000129b0


	//   ....[163]....
        /*0910*/ 	.word	0x00012a10


	//   ....[164]....
        /*0914*/ 	.word	0x00012a60


	//   ....[165]....
        /*0918*/ 	.word	0x00012ac0


	//   ....[166]....
        /*091c*/ 	.word	0x00012b10


	//   ....[167]....
        /*0920*/ 	.word	0x00012b70


	//   ....[168]....
        /*0924*/ 	.word	0x00012bd0


	//   ....[169]....
        /*0928*/ 	.word	0x00012c40


	//   ....[170]....
        /*092c*/ 	.word	0x00012cb0


	//   ....[171]....
        /*0930*/ 	.word	0x00012d10


	//   ....[172]....
        /*0934*/ 	.word	0x00012d80


	//   ....[173]....
        /*0938*/ 	.word	0x00012df0


	//   ....[174]....
        /*093c*/ 	.word	0x00012e60


	//   ....[175]....
        /*0940*/ 	.word	0x00012ec0


	//   ....[176]....
        /*0944*/ 	.word	0x00012f30


	//----- nvinfo : EIATTR_EXIT_INSTR_OFFSETS
	.align		4
.L_424:
        /*0948*/ 	.byte	0x04, 0x1c
        /*094a*/ 	.short	(.L_426 - .L_425)


	//   ....[0]....
.L_425:
        /*094c*/ 	.word	0x000000a0


	//   ....[1]....
        /*0950*/ 	.word	0x0000fc60


	//----- nvinfo : EIATTR_MAX_THREADS
	.align		4
.L_426:
        /*0954*/ 	.byte	0x04, 0x05
        /*0956*/ 	.short	(.L_428 - .L_427)
.L_427:
        /*0958*/ 	.word	0x00000080
        /*095c*/ 	.word	0x00000001
        /*0960*/ 	.word	0x00000001


	//----- nvinfo : EIATTR_CRS_STACK_SIZE
	.align		4
.L_428:
        /*0964*/ 	.byte	0x04, 0x1e
        /*0966*/ 	.short	(.L_430 - .L_429)
.L_429:
        /*0968*/ 	.word	0x00000000
.L_430:


//--------------------- .nv.info._ZN7cutlass13device_kernelIN5flash19enable_sm80_to_sm89INS1_16FlashAttnFwdSm80INS1_25CollectiveMainloopFwdSm80ILi4ELi1ELb0EN4cute5tupleIJNS5_1CILi128EEENS7_ILi64EEENS7_ILi96EEEEEELi96ENS_10bfloat16_tEfNS_4arch4Sm80ELb1ELb0ELb0ELb1ELb1ELb0ELb1ELb0EEENS1_21CollectiveEpilogueFwdINS6_IJS8_SA_S9_EEENS6_IJNS7_ILi1EEESI_SI_EEESC_SE_Li128ELb1ELb1ELb0ELb0EEENS1_19SingleTileSchedulerILb1ELb0ELb1ELi128EEEEEEEEEvNT_6ParamsE --------------------------
	.section	.nv.info._ZN7cutlass13device_kernelIN5flash19enable_sm80_to_sm89INS1_16FlashAttnFwdSm80INS1_25CollectiveMainloopFwdSm80ILi4ELi1ELb0EN4cute5tupleIJNS5_1CILi128EEENS7_ILi64EEENS7_ILi96EEEEEELi96ENS_10bfloat16_tEfNS_4arch4Sm80ELb1ELb0ELb0ELb1ELb1ELb0ELb1ELb0EEENS1_21CollectiveEpilogueFwdINS6_IJS8_SA_S9_EEENS6_IJNS7_ILi1EEESI_SI_EEESC_SE_Li128ELb1ELb1ELb0ELb0EEENS1_19SingleTileSchedulerILb1ELb0ELb1ELi128EEEEEEEEEvNT_6ParamsE,"",@"SHT_CUDA_INFO"
	.sectionflags	@""
	.align	4


	//----- nvinfo : EIATTR_CUDA_API_VERSION
	.align		4
        /*0000*/ 	.byte	0x04, 0x37
        /*0002*/ 	.short	(.L_432 - .L_431)
.L_431:
        /*0004*/ 	.word	0x00000082


	//----- nvinfo : EIATTR_SW2861232_WAR
	.align		4
.L_432:
        /*0008*/ 	.byte	0x01, 0x35
	.zero		2


	//----- nvinfo : EIATTR_PARAM_CBANK
	.align		4
        /*000c*/ 	.byte	0x04, 0x0a
        /*000e*/ 	.short	(.L_434 - .L_433)
	.align		4
.L_433:
        /*0010*/ 	.word	index@(.nv.constant0._ZN7cutlass13device_kernelIN5flash19enable_sm80_to_sm89INS1_16FlashAttnFwdSm80INS1_25CollectiveMainloopFwdSm80ILi4ELi1ELb0EN4cute5tupleIJNS5_1CILi128EEENS7_ILi64EEENS7_ILi96EEEEEELi96ENS_10bfloat16_tEfNS_4arch4Sm80ELb1ELb0ELb0ELb1ELb1ELb0ELb1ELb0EEENS1_21CollectiveEpilogueFwdINS6_IJS8_SA_S9_EEENS6_IJNS7_ILi1EEESI_SI_EEESC_SE_Li128ELb1ELb1ELb0ELb0EEENS1_19SingleTileSchedulerILb1ELb0ELb1ELi128EEEEEEEEEvNT_6ParamsE)
        /*0014*/ 	.short	0x0160
        /*0016*/ 	.short	0x0418


	//----- nvinfo : EIATTR_CBANK_PARAM_SIZE
	.align		4
.L_434:
        /*0018*/ 	.byte	0x03, 0x19
        /*001a*/ 	.short	0x0418


	//----- nvinfo : EIATTR_KPARAM_INFO
	.align		4
        /*001c*/ 	.byte	0x04, 0x17
        /*001e*/ 	.short	(.L_436 - .L_435)
.L_435:
        /*0020*/ 	.word	0x00000000
        /*0024*/ 	.short	0x0000
        /*0026*/ 	.short	0x0000
        /*0028*/ 	.byte	0x00, 0xf0, 0x61, 0x10


	//----- nvinfo : EIATTR_MAXREG_COUNT
	.align		4
.L_436:
        /*002c*/ 	.byte	0x03, 0x1b
        /*002e*/ 	.short	0x00ff


	//----- nvinfo : EIATTR_NUM_BARRIERS
	.align		4
        /*0030*/ 	.byte	0x02, 0x4c
        /*0032*/ 	.byte	0x02
	.zero		1


	//----- nvinfo : EIATTR_ANNOTATIONS
	.align		4
        /*0034*/ 	.byte	0x04, 0x55
        /*0036*/ 	.short	(.L_438 - .L_437)


	//   ....[0]....
.L_437:
        /* <DEDUP_REMOVED lines=32> */


	//----- nvinfo : EIATTR_MERCURY_ISA_VERSION
	.align		4
.L_438:
        /*0220*/ 	.byte	0x03, 0x5f
        /*0222*/ 	.short	0x0000


	//----- nvinfo : EIATTR_COOP_GROUP_MASK_REGIDS
	.align		4
        /*0224*/ 	.byte	0x04, 0x29
        /*0226*/ 	.short	(.L_440 - .L_439)


	//   ....[0]....
.L_439:
        /*0228*/ 	.word	0xffffffff


	//   ....[1]....
        /*022c*/ 	.word	0xffffffff


	//   ....[2]....
        /*0230*/ 	.word	0xffffffff


	//   ....[3]....
        /*0234*/ 	.word	0xffffffff


	//   ....[4]....
        /*0238*/ 	.word	0xffffffff


	//   ....[5]....
        /*023c*/ 	.word	0xffffffff


	//   ....[6]....
        /*0240*/ 	.word	0xffffffff


	//   ....[7]....
        /*0244*/ 	.word	0xffffffff


	//   ....[8]....
        /*0248*/ 	.word	0xffffffff


	//   ....[9]....
        /*024c*/ 	.word	0xffffffff


	//   ....[10]....
        /*0250*/ 	.word	0xffffffff


	//   ....[11]....
        /*0254*/ 	.word	0xffffffff


	//   ....[12]....
        /*0258*/ 	.word	0xffffffff


	//   ....[13]....
        /*025c*/ 	.word	0xffffffff


	//   ....[14]....
        /*0260*/ 	.word	0xffffffff


	//   ....[15]....
        /*0264*/ 	.word	0xffffffff


	//   ....[16]....
        /*0268*/ 	.word	0xffffffff


	//   ....[17]....
        /*026c*/ 	.word	0xffffffff


	//   ....[18]....
        /*0270*/ 	.word	0xffffffff


	//   ....[19]....
        /*0274*/ 	.word	0xffffffff


	//   ....[20]....
        /*0278*/ 	.word	0xffffffff


	//   ....[21]....
        /*027c*/ 	.word	0xffffffff


	//   ....[22]....
        /*0280*/ 	.word	0xffffffff


	//   ....[23]....
        /*0284*/ 	.word	0xffffffff


	//   ....[24]....
        /*0288*/ 	.word	0xffffffff


	//   ....[25]....
        /*028c*/ 	.word	0xffffffff


	//   ....[26]....
        /*0290*/ 	.word	0xffffffff


	//   ....[27]....
        /*0294*/ 	.word	0xffffffff


	//   ....[28]....
        /*0298*/ 	.word	0xffffffff


	//   ....[29]....
        /*029c*/ 	.word	0xffffffff


	//   ....[30]....
        /*02a0*/ 	.word	0xffffffff


	//   ....[31]....
        /*02a4*/ 	.word	0xffffffff


	//   ....[32]....
        /*02a8*/ 	.word	0xffffffff


	//   ....[33]....
        /*02ac*/ 	.word	0xffffffff


	//   ....[34]....
        /*02b0*/ 	.word	0xffffffff


	//   ....[35]....
        /*02b4*/ 	.word	0xffffffff


	//   ....[36]....
        /*02b8*/ 	.word	0xffffffff


	//   ....[37]....
        /*02bc*/ 	.word	0xffffffff


	//   ....[38]....
        /*02c0*/ 	.word	0xffffffff


	//   ....[39]....
        /*02c4*/ 	.word	0xffffffff


	//   ....[40]....
        /*02c8*/ 	.word	0xffffffff


	//   ....[41]....
        /*02cc*/ 	.word	0xffffffff


	//   ....[42]....
        /*02d0*/ 	.word	0xffffffff


	//   ....[43]....
        /*02d4*/ 	.word	0xffffffff


	//   ....[44]....
        /*02d8*/ 	.word	0xffffffff


	//   ....[45]....
        /*02dc*/ 	.word	0xffffffff


	//   ....[46]....
        /*02e0*/ 	.word	0xffffffff


	//   ....[47]....
        /*02e4*/ 	.word	0xffffffff


	//   ....[48]....
        /*02e8*/ 	.word	0xffffffff


	//   ....[49]....
        /*02ec*/ 	.word	0xffffffff


	//   ....[50]....
        /*02f0*/ 	.word	0xffffffff


	//   ....[51]....
        /*02f4*/ 	.word	0xffffffff


	//   ....[52]....
        /*02f8*/ 	.word	0xffffffff


	//   ....[53]....
        /*02fc*/ 	.word	0xffffffff


	//   ....[54]....
        /*0300*/ 	.word	0xffffffff


	//   ....[55]....
        /*0304*/ 	.word	0xffffffff


	//   ....[56]....
        /*0308*/ 	.word	0xffffffff


	//   ....[57]....
        /*030c*/ 	.word	0xffffffff


	//   ....[58]....
        /*0310*/ 	.word	0xffffffff


	//   ....[59]....
        /*0314*/ 	.word	0xffffffff


	//   ....[60]....
        /*0318*/ 	.word	0xffffffff


	//   ....[61]....
        /*031c*/ 	.word	0xffffffff


	//   ....[62]....
        /*0320*/ 	.word	0xffffffff


	//   ....[63]....
        /*0324*/ 	.word	0xffffffff


	//   ....[64]....
        /*0328*/ 	.word	0xffffffff


	//   ....[65]....
        /*032c*/ 	.word	0xffffffff


	//   ....[66]....
        /*0330*/ 	.word	0xffffffff


	//   ....[67]....
        /*0334*/ 	.word	0xffffffff


	//   ....[68]....
        /*0338*/ 	.word	0xffffffff


	//   ....[69]....
        /*033c*/ 	.word	0xffffffff


	//   ....[70]....
        /*0340*/ 	.word	0xffffffff


	//   ....[71]....
        /*0344*/ 	.word	0xffffffff


	//   ....[72]....
        /*0348*/ 	.word	0xffffffff


	//   ....[73]....
        /*034c*/ 	.word	0xffffffff


	//   ....[74]....
        /*0350*/ 	.word	0xffffffff


	//   ....[75]....
        /*0354*/ 	.word	0xffffffff


	//   ....[76]....
        /*0358*/ 	.word	0xffffffff


	//   ....[77]....
        /*035c*/ 	.word	0xffffffff


	//   ....[78]....
        /*0360*/ 	.word	0xffffffff


	//   ....[79]....
        /*0364*/ 	.word	0xffffffff


	//   ....[80]....
        /*0368*/ 	.word	0xffffffff


	//   ....[81]....
        /*036c*/ 	.word	0xffffffff


	//   ....[82]....
        /*0370*/ 	.word	0xffffffff


	//   ....[83]....
        /*0374*/ 	.word	0xffffffff


	//   ....[84]....
        /*0378*/ 	.word	0xffffffff


	//   ....[85]....
        /*037c*/ 	.word	0xffffffff


	//   ....[86]....
        /*0380*/ 	.word	0xffffffff


	//   ....[87]....
        /*0384*/ 	.word	0xffffffff


	//   ....[88]....
        /*0388*/ 	.word	0xffffffff


	//   ....[89]....
        /*038c*/ 	.word	0xffffffff


	//   ....[90]....
        /*0390*/ 	.word	0xffffffff


	//   ....[91]....
        /*0394*/ 	.word	0xffffffff


	//   ....[92]....
        /*0398*/ 	.word	0xffffffff


	//   ....[93]....
        /*039c*/ 	.word	0xffffffff


	//   ....[94]....
        /*03a0*/ 	.word	0xffffffff


	//   ....[95]....
        /*03a4*/ 	.word	0xffffffff


	//   ....[96]....
        /*03a8*/ 	.word	0xffffffff


	//   ....[97]....
        /*03ac*/ 	.word	0xffffffff


	//   ....[98]....
        /*03b0*/ 	.word	0xffffffff


	//   ....[99]....
        /*03b4*/ 	.word	0xffffffff


	//   ....[100]....
        /*03b8*/ 	.word	0xffffffff


	//----- nvinfo : EIATTR_COOP_GROUP_INSTR_OFFSETS
	.align		4
.L_440:
        /*03bc*/ 	.byte	0x04, 0x28
        /*03be*/ 	.short	(.L_442 - .L_441)


	//   ....[0]....
.L_441:
        /*03c0*/ 	.word	0x000000a0


	//   ....[1]....
        /*03c4*/ 	.word	0x000013a0


	//   ....[2]....
        /*03c8*/ 	.word	0x000013d0


	//   ....[3]....
        /*03cc*/ 	.word	0x000015b0


	//   ....[4]....
        /*03d0*/ 	.word	0x000015e0


	//   ....[5]....
        /*03d4*/ 	.word	0x00001700


	//   ....[6]....
        /*03d8*/ 	.word	0x00001730


	//   ....[7]....
        /*03dc*/ 	.word	0x00001850


	//   ....[8]....
        /*03e0*/ 	.word	0x000018b0


	//   ....[9]....
        /*03e4*/ 	.word	0x00002000


	//   ....[10]....
        /*03e8*/ 	.word	0x00002030


	//   ....[11]....
        /*03ec*/ 	.word	0x00002060


	//   ....[12]....
        /*03f0*/ 	.word	0x00002090


	//   ....[13]....
        /*03f4*/ 	.word	0x000020b0


	//   ....[14]....
        /*03f8*/ 	.word	0x000020d0


	//   ....[15]....
        /*03fc*/ 	.word	0x000020f0


	//   ....[16]....
        /*0400*/ 	.word	0x00002100


	//   ....[17]....
        /*0404*/ 	.word	0x00003050


	//   ....[18]....
        /*0408*/ 	.word	0x00003060


	//   ....[19]....
        /*040c*/ 	.word	0x00003070


	//   ....[20]....
        /*0410*/ 	.word	0x00003080


	//   ....[21]....
        /*0414*/ 	.word	0x00003460


	//   ....[22]....
        /*0418*/ 	.word	0x00003470


	//   ....[23]....
        /*041c*/ 	.word	0x000034c0


	//   ....[24]....
        /*0420*/ 	.word	0x000034f0


	//   ....[25]....
        /*0424*/ 	.word	0x00003d00


	//   ....[26]....
        /*0428*/ 	.word	0x00003f00


	//   ....[27]....
        /*042c*/ 	.word	0x00003f40


	//   ....[28]....
        /*0430*/ 	.word	0x00004120


	//   ....[29]....
        /*0434*/ 	.word	0x00004190


	//   ....[30]....
        /*0438*/ 	.word	0x00004260


	//   ....[31]....
        /*043c*/ 	.word	0x00004290


	//   ....[32]....
        /*0440*/ 	.word	0x00004370


	//   ....[33]....
        /*0444*/ 	.word	0x00005ed0


	//   ....[34]....
        /*0448*/ 	.word	0x00005ee0


	//   ....[35]....
        /*044c*/ 	.word	0x00005ef0


	//   ....[36]....
        /*0450*/ 	.word	0x00005f00


	//   ....[37]....
        /*0454*/ 	.word	0x00006a20


	//   ....[38]....
        /*0458*/ 	.word	0x00006a30


	//   ....[39]....
        /*045c*/ 	.word	0x00006a40


	//   ....[40]....
        /*0460*/ 	.word	0x00006a50


	//   ....[41]....
        /*0464*/ 	.word	0x00006c50


	//   ....[42]....
        /*0468*/ 	.word	0x00006c60


	//   ....[43]....
        /*046c*/ 	.word	0x00006c70


	//   ....[44]....
        /*0470*/ 	.word	0x00006c90


	//   ....[45]....
        /*0474*/ 	.word	0x00007270


	//   ....[46]....
        /*0478*/ 	.word	0x000073c0


	//   ....[47]....
        /*047c*/ 	.word	0x000077c0


	//   ....[48]....
        /*0480*/ 	.word	0x00007940


	//   ....[49]....
        /*0484*/ 	.word	0x00007a30


	//   ....[50]....
        /*0488*/ 	.word	0x00007a70


	//   ....[51]....
        /*048c*/ 	.word	0x00007ae0


	//   ....[52]....
        /*0490*/ 	.word	0x00007b10


	//   ....[53]....
        /*0494*/ 	.word	0x00009fc0


	//   ....[54]....
        /*0498*/ 	.word	0x00009fd0


	//   ....[55]....
        /*049c*/ 	.word	0x00009fe0


	//   ....[56]....
        /*04a0*/ 	.word	0x00009ff0


	//   ....[57]....
        /*04a4*/ 	.word	0x0000a310


	//   ....[58]....
        /*04a8*/ 	.word	0x0000a330


	//   ....[59]....
        /*04ac*/ 	.word	0x0000a350


	//   ....[60]....
        /*04b0*/ 	.word	0x0000a360


	//   ....[61]....
        /*04b4*/ 	.word	0x0000aed0


	//   ....[62]....
        /*04b8*/ 	.word	0x0000b000


	//   ....[63]....
        /*04bc*/ 	.word	0x0000b070


	//   ....[64]....
        /*04c0*/ 	.word	0x0000b0d0


	//   ....[65]....
        /*04c4*/ 	.word	0x0000b0e0


	//   ....[66]....
        /*04c8*/ 	.word	0x0000b100


	//   ....[67]....
        /*04cc*/ 	.word	0x0000b2c0


	//   ....[68]....
        /*04d0*/ 	.word	0x0000b5f0


	//   ....[69]....
        /*04d4*/ 	.word	0x0000cf70


	//   ....[70]....
        /*04d8*/ 	.word	0x0000cf80


	//   ....[71]....
        /*04dc*/ 	.word	0x0000cf90


	//   ....[72]....
        /*04e0*/ 	.word	0x0000cfb0


	//   ....[73]....
        /*04e4*/ 	.word	0x0000cfd0


	//   ....[74]....
        /*04e8*/ 	.word	0x0000cff0


	//   ....[75]....
        /*04ec*/ 	.word	0x0000d010


	//   ....[76]....
        /*04f0*/ 	.word	0x0000d040


	//   ....[77]....
        /*04f4*/ 	.word	0x0000e800


	//   ....[78]....
        /*04f8*/ 	.word	0x0000e860


	//   ....[79]....
        /*04fc*/ 	.word	0x0000e890


	//   ....[80]....
        /*0500*/ 	.word	0x0000e8d0


	//   ....[81]....
        /*0504*/ 	.word	0x0000e8f0


	//   ....[82]....
        /*0508*/ 	.word	0x0000e900


	//   ....[83]....
        /*050c*/ 	.word	0x0000e910


	//   ....[84]....
        /*0510*/ 	.word	0x0000e920


	//   ....[85]....
        /*0514*/ 	.word	0x0000eb30


	//   ....[86]....
        /*0518*/ 	.word	0x0000eb40


	//   ....[87]....
        /*051c*/ 	.word	0x0000ecc0


	//   ....[88]....
        /*0520*/ 	.word	0x0000ecf0


	//   ....[89]....
        /*0524*/ 	.word	0x0000ee40


	//   ....[90]....
        /*0528*/ 	.word	0x0000ee70


	//   ....[91]....
        /*052c*/ 	.word	0x0000efc0


	//   ....[92]....
        /*0530*/ 	.word	0x0000efe0


	//   ....[93]....
        /*0534*/ 	.word	0x0000f8f0


	//   ....[94]....
        /*0538*/ 	.word	0x0000f910


	//   ....[95]....
        /*053c*/ 	.word	0x0000fa60


	//   ....[96]....
        /*0540*/ 	.word	0x0000fa90


	//   ....[97]....
        /*0544*/ 	.word	0x0000fbc0


	//   ....[98]....
        /*0548*/ 	.word	0x0000fbf0


	//   ....[99]....
        /*054c*/ 	.word	0x0000fd20


	//   ....[100]....
        /*0550*/ 	.word	0x0000fd40


	//----- nvinfo : EIATTR_EXIT_INSTR_OFFSETS
	.align		4
.L_442:
        /*0554*/ 	.byte	0x04, 0x1c
        /*0556*/ 	.short	(.L_444 - .L_443)


	//   ....[0]....
.L_443:
        /*0558*/ 	.word	0x00000450


	//   ....[1]....
        /*055c*/ 	.word	0x0000eff0


	//   ....[2]....
        /*0560*/ 	.word	0x0000f0c0


	//   ....[3]....
        /*0564*/ 	.word	0x0000f120


	//   ....[4]....
        /*0568*/ 	.word	0x0000fd50


	//   ....[5]....
        /*056c*/ 	.word	0x0000fe00


	//   ....[6]....
        /*0570*/ 	.word	0x0000fe60


	//----- nvinfo : EIATTR_CTAIDZ_USED
	.align		4
.L_444:
        /*0574*/ 	.byte	0x01, 0x04
	.zero		2


	//----- nvinfo : EIATTR_MAX_THREADS
	.align		4
        /*0578*/ 	.byte	0x04, 0x05
        /*057a*/ 	.short	(.L_446 - .L_445)
.L_445:
        /*057c*/ 	.word	0x00000080
        /*0580*/ 	.word	0x00000001
        /*0584*/ 	.word	0x00000001


	//----- nvinfo : EIATTR_CRS_STACK_SIZE
	.align		4
.L_446:
        /*0588*/ 	.byte	0x04, 0x1e
        /*058a*/ 	.short	(.L_448 - .L_447)
.L_447:
        /*058c*/ 	.word	0x00000000
.L_448:


//--------------------- .nv.info._ZN7cutlass13device_kernelIN5flash19enable_sm80_to_sm89INS1_16FlashAttnFwdSm80INS1_25CollectiveMainloopFwdSm80ILi4ELi1ELb0EN4cute5tupleIJNS5_1CILi128EEENS7_ILi64EEENS7_ILi96EEEEEELi96ENS_10bfloat16_tEfNS_4arch4Sm80ELb1ELb0ELb0ELb1ELb1ELb1ELb1ELb0EEENS1_21CollectiveEpilogueFwdINS6_IJS8_SA_S9_EEENS6_IJNS7_ILi1EEESI_SI_EEESC_SE_Li128ELb1ELb1ELb0ELb0EEENS1_19SingleTileSchedulerILb1ELb0ELb1ELi128EEEEEEEEEvNT_6ParamsE --------------------------
	.section	.nv.info._ZN7cutlass13device_kernelIN5flash19enable_sm80_to_sm89INS1_16FlashAttnFwdSm80INS1_25CollectiveMainloopFwdSm80ILi4ELi1ELb0EN4cute5tupleIJNS5_1CILi128EEENS7_ILi64EEENS7_ILi96EEEEEELi96ENS_10bfloat16_tEfNS_4arch4Sm80ELb1ELb0ELb0ELb1ELb1ELb1ELb1ELb0EEENS1_21CollectiveEpilogueFwdINS6_IJS8_SA_S9_EEENS6_IJNS7_ILi1EEESI_SI_EEESC_SE_Li128ELb1ELb1ELb0ELb0EEENS1_19SingleTileSchedulerILb1ELb0ELb1ELi128EEEEEEEEEvNT_6ParamsE,"",@"SHT_CUDA_INFO"
	.sectionflags	@""
	.align	4


	//----- nvinfo : EIATTR_CUDA_API_VERSION
	.align		4
        /*0000*/ 	.byte	0x04, 0x37
        /*0002*/ 	.short	(.L_450 - .L_449)
.L_449:
        /*0004*/ 	.word	0x00000082


	//----- nvinfo : EIATTR_SW2861232_WAR
	.align		4
.L_450:
        /*0008*/ 	.byte	0x01, 0x35
	.zero		2


	//----- nvinfo : EIATTR_PARAM_CBANK
	.align		4
        /*000c*/ 	.byte	0x04, 0x0a
        /*000e*/ 	.short	(.L_452 - .L_451)
	.align		4
.L_451:
        /*0010*/ 	.word	index@(.nv.constant0._ZN7cutlass13device_kernelIN5flash19enable_sm80_to_sm89INS1_16FlashAttnFwdSm80INS1_25CollectiveMainloopFwdSm80ILi4ELi1ELb0EN4cute5tupleIJNS5_1CILi128EEENS7_ILi64EEENS7_ILi96EEEEEELi96ENS_10bfloat16_tEfNS_4arch4Sm80ELb1ELb0ELb0ELb1ELb1ELb1ELb1ELb0EEENS1_21CollectiveEpilogueFwdINS6_IJS8_SA_S9_EEENS6_IJNS7_ILi1EEESI_SI_EEESC_SE_Li128ELb1ELb1ELb0ELb0EEENS1_19SingleTileSchedulerILb1ELb0ELb1ELi128EEEEEEEEEvNT_6ParamsE)
        /*0014*/ 	.short	0x0160
        /*0016*/ 	.short	0x0418


	//----- nvinfo : EIATTR_CBANK_PARAM_SIZE
	.align		4
.L_452:
        /*0018*/ 	.byte	0x03, 0x19
        /*001a*/ 	.short	0x0418


	//----- nvinfo : EIATTR_KPARAM_INFO
	.align		4
        /*001c*/ 	.byte	0x04, 0x17
        /*001e*/ 	.short	(.L_454 - .L_453)
.L_453:
        /*0020*/ 	.word	0x00000000
        /*0024*/ 	.short	0x0000
        /*0026*/ 	.short	0x0000
        /*0028*/ 	.byte	0x00, 0xf0, 0x61, 0x10


	//----- nvinfo : EIATTR_MAXREG_COUNT
	.align		4
.L_454:
        /*002c*/ 	.byte	0x03, 0x1b
        /*002e*/ 	.short	0x00ff


	//----- nvinfo : EIATTR_NUM_BARRIERS
	.align		4
        /*0030*/ 	.byte	0x02, 0x4c
        /*0032*/ 	.byte	0x02
	.zero		1


	//----- nvinfo : EIATTR_ANNOTATIONS
	.align		4
        /*0034*/ 	.byte	0x04, 0x55
        /*0036*/ 	.short	(.L_456 - .L_455)


	//   ....[0]....
.L_455:
        /* <DEDUP_REMOVED lines=38> */


	//----- nvinfo : EIATTR_MERCURY_ISA_VERSION
	.align		4
.L_456:
        /*0288*/ 	.byte	0x03, 0x5f
        /*028a*/ 	.short	0x0000


	//----- nvinfo : EIATTR_COOP_GROUP_MASK_REGIDS
	.align		4
        /*028c*/ 	.byte	0x04, 0x29
        /*028e*/ 	.short	(.L_458 - .L_457)


	//   ....[0]....
.L_457:
        /*0290*/ 	.word	0xffffffff


	//   ....[1]....
        /*0294*/ 	.word	0xffffffff


	//   ....[2]....
        /*0298*/ 	.word	0xffffffff


	//   ....[3]....
        /*029c*/ 	.word	0xffffffff


	//   ....[4]....
        /*02a0*/ 	.word	0xffffffff


	//   ....[5]....
        /*02a4*/ 	.word	0xffffffff


	//   ....[6]....
        /*02a8*/ 	.word	0xffffffff


	//   ....[7]....
        /*02ac*/ 	.word	0xffffffff


	//   ....[8]....
        /*02b0*/ 	.word	0xffffffff


	//   ....[9]....
        /*02b4*/ 	.word	0xffffffff


	//   ....[10]....
        /*02b8*/ 	.word	0xffffffff


	//   ....[11]....
        /*02bc*/ 	.word	0xffffffff


	//   ....[12]....
        /*02c0*/ 	.word	0xffffffff


	//   ....[13]....
        /*02c4*/ 	.word	0xffffffff


	//   ....[14]....
        /*02c8*/ 	.word	0xffffffff


	//   ....[15]....
        /*02cc*/ 	.word	0xffffffff


	//   ....[16]....
        /*02d0*/ 	.word	0xffffffff


	//   ....[17]....
        /*02d4*/ 	.word	0xffffffff


	//   ....[18]....
        /*02d8*/ 	.word	0xffffffff


	//   ....[19]....
        /*02dc*/ 	.word	0xffffffff


	//   ....[20]....
        /*02e0*/ 	.word	0xffffffff


	//   ....[21]....
        /*02e4*/ 	.word	0xffffffff


	//   ....[22]....
        /*02e8*/ 	.word	0xffffffff


	//   ....[23]....
        /*02ec*/ 	.word	0xffffffff


	//   ....[24]....
        /*02f0*/ 	.word	0xffffffff


	//   ....[25]....
        /*02f4*/ 	.word	0xffffffff


	//   ....[26]....
        /*02f8*/ 	.word	0xffffffff


	//   ....[27]....
        /*02fc*/ 	.word	0xffffffff


	//   ....[28]....
        /*0300*/ 	.word	0xffffffff


	//   ....[29]....
        /*0304*/ 	.word	0xffffffff


	//   ....[30]....
        /*0308*/ 	.word	0xffffffff


	//   ....[31]....
        /*030c*/ 	.word	0xffffffff


	//   ....[32]....
        /*0310*/ 	.word	0xffffffff


	//   ....[33]....
        /*0314*/ 	.word	0xffffffff


	//   ....[34]....
        /*0318*/ 	.word	0xffffffff


	//   ....[35]....
        /*031c*/ 	.word	0xffffffff


	//   ....[36]....
        /*0320*/ 	.word	0xffffffff


	//   ....[37]....
        /*0324*/ 	.word	0xffffffff


	//   ....[38]....
        /*0328*/ 	.word	0xffffffff


	//   ....[39]....
        /*032c*/ 	.word	0xffffffff


	//   ....[40]....
        /*0330*/ 	.word	0xffffffff


	//   ....[41]....
        /*0334*/ 	.word	0xffffffff


	//   ....[42]....
        /*0338*/ 	.word	0xffffffff


	//   ....[43]....
        /*033c*/ 	.word	0xffffffff


	//   ....[44]....
        /*0340*/ 	.word	0xffffffff


	//   ....[45]....
        /*0344*/ 	.word	0xffffffff


	//   ....[46]....
        /*0348*/ 	.word	0xffffffff


	//   ....[47]....
        /*034c*/ 	.word	0xffffffff


	//   ....[48]....
        /*0350*/ 	.word	0xffffffff


	//   ....[49]....
        /*0354*/ 	.word	0xffffffff


	//   ....[50]....
        /*0358*/ 	.word	0xffffffff


	//   ....[51]....
        /*035c*/ 	.word	0xffffffff


	//   ....[52]....
        /*0360*/ 	.word	0xffffffff


	//   ....[53]....
        /*0364*/ 	.word	0xffffffff


	//   ....[54]....
        /*0368*/ 	.word	0xffffffff


	//   ....[55]....
        /*036c*/ 	.word	0xffffffff


	//   ....[56]....
        /*0370*/ 	.word	0xffffffff


	//   ....[57]....
        /*0374*/ 	.word	0xffffffff


	//   ....[58]....
        /*0378*/ 	.word	0xffffffff


	//   ....[59]....
        /*037c*/ 	.word	0xffffffff


	//   ....[60]....
        /*0380*/ 	.word	0xffffffff


	//   ....[61]....
        /*0384*/ 	.word	0xffffffff


	//   ....[62]....
        /*0388*/ 	.word	0xffffffff


	//   ....[63]....
        /*038c*/ 	.word	0xffffffff


	//   ....[64]....
        /*0390*/ 	.word	0xffffffff


	//   ....[65]....
        /*0394*/ 	.word	0xffffffff


	//   ....[66]....
        /*0398*/ 	.word	0xffffffff


	//   ....[67]....
        /*039c*/ 	.word	0xffffffff


	//   ....[68]....
        /*03a0*/ 	.word	0xffffffff


	//   ....[69]....
        /*03a4*/ 	.word	0xffffffff


	//   ....[70]....
        /*03a8*/ 	.word	0xffffffff


	//   ....[71]....
        /*03ac*/ 	.word	0xffffffff


	//   ....[72]....
        /*03b0*/ 	.word	0xffffffff


	//   ....[73]....
        /*03b4*/ 	.word	0xffffffff


	//   ....[74]....
        /*03b8*/ 	.word	0xffffffff


	//   ....[75]....
        /*03bc*/ 	.word	0xffffffff


	//   ....[76]....
        /*03c0*/ 	.word	0xffffffff


	//   ....[77]....
        /*03c4*/ 	.word	0xffffffff


	//   ....[78]....
        /*03c8*/ 	.word	0xffffffff


	//   ....[79]....
        /*03cc*/ 	.word	0xffffffff


	//   ....[80]....
        /*03d0*/ 	.word	0xffffffff


	//   ....[81]....
        /*03d4*/ 	.word	0xffffffff


	//   ....[82]....
        /*03d8*/ 	.word	0xffffffff


	//   ....[83]....
        /*03dc*/ 	.word	0xffffffff


	//   ....[84]....
        /*03e0*/ 	.word	0xffffffff


	//   ....[85]....
        /*03e4*/ 	.word	0xffffffff


	//   ....[86]....
        /*03e8*/ 	.word	0xffffffff


	//   ....[87]....
        /*03ec*/ 	.word	0xffffffff


	//   ....[88]....
        /*03f0*/ 	.word	0xffffffff


	//   ....[89]....
        /*03f4*/ 	.word	0xffffffff


	//   ....[90]....
        /*03f8*/ 	.word	0xffffffff


	//   ....[91]....
        /*03fc*/ 	.word	0xffffffff


	//   ....[92]....
        /*0400*/ 	.word	0xffffffff


	//   ....[93]....
        /*0404*/ 	.word	0xffffffff


	//   ....[94]....
        /*0408*/ 	.word	0xffffffff


	//   ....[95]....
        /*040c*/ 	.word	0xffffffff


	//   ....[96]....
        /*0410*/ 	.word	0xffffffff


	//   ....[97]....
        /*0414*/ 	.word	0xffffffff


	//   ....[98]....
        /*0418*/ 	.word	0xffffffff


	//   ....[99]....
        /*041c*/ 	.word	0xffffffff


	//   ....[100]....
        /*0420*/ 	.word	0xffffffff


	//   ....[101]....
        /*0424*/ 	.word	0xffffffff


	//   ....[102]....
        /*0428*/ 	.word	0xffffffff


	//   ....[103]....
        /*042c*/ 	.word	0xffffffff


	//   ....[104]....
        /*0430*/ 	.word	0xffffffff


	//   ....[105]....
        /*0434*/ 	.word	0xffffffff


	//   ....[106]....
        /*0438*/ 	.word	0xffffffff


	//   ....[107]....
        /*043c*/ 	.word	0xffffffff


	//   ....[108]....
        /*0440*/ 	.word	0xffffffff


	//   ....[109]....
        /*0444*/ 	.word	0xffffffff


	//   ....[110]....
        /*0448*/ 	.word	0xffffffff


	//   ....[111]....
        /*044c*/ 	.word	0xffffffff


	//   ....[112]....
        /*0450*/ 	.word	0xffffffff


	//   ....[113]....
        /*0454*/ 	.word	0xffffffff


	//   ....[114]....
        /*0458*/ 	.word	0xffffffff


	//   ....[115]....
        /*045c*/ 	.word	0xffffffff


	//   ....[116]....
        /*0460*/ 	.word	0xffffffff


	//   ....[117]....
        /*0464*/ 	.word	0xffffffff


	//   ....[118]....
        /*0468*/ 	.word	0xffffffff


	//   ....[119]....
        /*046c*/ 	.word	0xffffffff


	//   ....[120]....
        /*0470*/ 	.word	0xffffffff


	//   ....[121]....
        /*0474*/ 	.word	0xffffffff


	//   ....[122]....
        /*0478*/ 	.word	0xffffffff


	//   ....[123]....
        /*047c*/ 	.word	0xffffffff


	//   ....[124]....
        /*0480*/ 	.word	0xffffffff


	//----- nvinfo : EIATTR_COOP_GROUP_INSTR_OFFSETS
	.align		4
.L_458:
        /*0484*/ 	.byte	0x04, 0x28
        /*0486*/ 	.short	(.L_460 - .L_459)


	//   ....[0]....
.L_459:
        /*0488*/ 	.word	0x000000a0


	//   ....[1]....
        /*048c*/ 	.word	0x00002520


	//   ....[2]....
        /*0490*/ 	.word	0x00002530


	//   ....[3]....
        /*0494*/ 	.word	0x00004070


	//   ....[4]....
        /*0498*/ 	.word	0x00004080


	//   ....[5]....
        /*049c*/ 	.word	0x00005a00


	//   ....[6]....
        /*04a0*/ 	.word	0x00005a20


	//   ....[7]....
        /*04a4*/ 	.word	0x00005f20


	//   ....[8]....
        /*04a8*/ 	.word	0x00005f80


	//   ....[9]....
        /*04ac*/ 	.word	0x00006e30


	//   ....[10]....
        /*04b0*/ 	.word	0x00006e60


	//   ....[11]....
        /*04b4*/ 	.word	0x00007040


	//   ....[12]....
        /*04b8*/ 	.word	0x00007070


	//   ....[13]....
        /*04bc*/ 	.word	0x00007190


	//   ....[14]....
        /*04c0*/ 	.word	0x000071c0


	//   ....[15]....
        /*04c4*/ 	.word	0x00007300


	//   ....[16]....
        /*04c8*/ 	.word	0x00007350


	//   ....[17]....
        /*04cc*/ 	.word	0x000077e0


	//   ....[18]....
        /*04d0*/ 	.word	0x00007810


	//   ....[19]....
        /*04d4*/ 	.word	0x00007830


	//   ....[20]....
        /*04d8*/ 	.word	0x00007840


	//   ....[21]....
        /*04dc*/ 	.word	0x00007d90


	//   ....[22]....
        /*04e0*/ 	.word	0x00007db0


	//   ....[23]....
        /*04e4*/ 	.word	0x00007dc0


	//   ....[24]....
        /*04e8*/ 	.word	0x00007dd0


	//   ....[25]....
        /*04ec*/ 	.word	0x00008200


	//   ....[26]....
        /*04f0*/ 	.word	0x00008240


	//   ....[27]....
        /*04f4*/ 	.word	0x00008460


	//   ....[28]....
        /*04f8*/ 	.word	0x000084e0


	//   ....[29]....
        /*04fc*/ 	.word	0x0000b600


	//   ....[30]....
        /*0500*/ 	.word	0x0000b620


	//   ....[31]....
        /*0504*/ 	.word	0x0000b630


	//   ....[32]....
        /*0508*/ 	.word	0x0000b640


	//   ....[33]....
        /*050c*/ 	.word	0x0000b8c0


	//   ....[34]....
        /*0510*/ 	.word	0x0000b900


	//   ....[35]....
        /*0514*/ 	.word	0x0000bb20


	//   ....[36]....
        /*0518*/ 	.word	0x0000bba0


	//   ....[37]....
        /*051c*/ 	.word	0x0000f220


	//   ....[38]....
        /*0520*/ 	.word	0x0000f250


	//   ....[39]....
        /*0524*/ 	.word	0x0000f270


	//   ....[40]....
        /*0528*/ 	.word	0x0000f290


	//   ....[41]....
        /*052c*/ 	.word	0x00010310


	//   ....[42]....
        /*0530*/ 	.word	0x00010320


	//   ....[43]....
        /*0534*/ 	.word	0x00010350


	//   ....[44]....
        /*0538*/ 	.word	0x00010360


	//   ....[45]....
        /*053c*/ 	.word	0x00010760


	//   ....[46]....
        /*0540*/ 	.word	0x00010780


	//   ....[47]....
        /*0544*/ 	.word	0x00010800


	//   ....[48]....
        /*0548*/ 	.word	0x00010840


	//   ....[49]....
        /*054c*/ 	.word	0x00010fd0


	//   ....[50]....
        /*0550*/ 	.word	0x000111d0


	//   ....[51]....
        /*0554*/ 	.word	0x00011230


	//   ....[52]....
        /*0558*/ 	.word	0x000113f0


	//   ....[53]....
        /*055c*/ 	.word	0x00011470


	//   ....[54]....
        /*0560*/ 	.word	0x00011540


	//   ....[55]....
        /*0564*/ 	.word	0x00011560


	//   ....[56]....
        /*0568*/ 	.word	0x00011650


	//   ....[57]....
        /*056c*/ 	.word	0x00013190


	//   ....[58]....
        /*0570*/ 	.word	0x000131a0


	//   ....[59]....
        /*0574*/ 	.word	0x000131b0


	//   ....[60]....
        /*0578*/ 	.word	0x000131c0


	//   ....[61]....
        /*057c*/ 	.word	0x00013d30


	//   ....[62]....
        /*0580*/ 	.word	0x00013d50


	//   ....[63]....
        /*0584*/ 	.word	0x00013d70


	//   ....[64]....
        /*0588*/ 	.word	0x00013d90


	//   ....[65]....
        /*058c*/ 	.word	0x00013f90


	//   ....[66]....
        /*0590*/ 	.word	0x00013fa0


	//   ....[67]....
        /*0594*/ 	.word	0x00013fb0


	//   ....[68]....
        /*0598*/ 	.word	0x00013fd0


	//   ....[69]....
        /*059c*/ 	.word	0x000145b0


	//   ....[70]....
        /*05a0*/ 	.word	0x000146b0


	//   ....[71]....
        /*05a4*/ 	.word	0x00014af0


	//   ....[72]....
        /*05a8*/ 	.word	0x00014c70


	//   ....[73]....
        /*05ac*/ 	.word	0x00014d70


	//   ....[74]....
        /*05b0*/ 	.word	0x00014dc0


	//   ....[75]....
        /*05b4*/ 	.word	0x00014e30


	//   ....[76]....
        /*05b8*/ 	.word	0x00014e60


	//   ....[77]....
        /*05bc*/ 	.word	0x00017360


	//   ....[78]....
        /*05c0*/ 	.word	0x00017380


	//   ....[79]....
        /*05c4*/ 	.word	0x00017390


	//   ....[80]....
        /*05c8*/ 	.word	0x000173a0


	//   ....[81]....
        /*05cc*/ 	.word	0x00017740


	//   ....[82]....
        /*05d0*/ 	.word	0x00017770


	//   ....[83]....
        /*05d4*/ 	.word	0x00017780


	//   ....[84]....
        /*05d8*/ 	.word	0x000177a0


	//   ....[85]....
        /*05dc*/ 	.word	0x000182b0


	//   ....[86]....
        /*05e0*/ 	.word	0x000183e0


	//   ....[87]....
        /*05e4*/ 	.word	0x00018450


	//   ....[88]....
        /*05e8*/ 	.word	0x000184b0


	//   ....[89]....
        /*05ec*/ 	.word	0x000184c0


	//   ....[90]....
        /*05f0*/ 	.word	0x000184e0


	//   ....[91]....
        /*05f4*/ 	.word	0x000186a0


	//   ....[92]....
        /*05f8*/ 	.word	0x000189d0


	//   ....[93]....
        /*05fc*/ 	.word	0x0001a350


	//   ....[94]....
        /*0600*/ 	.word	0x0001a360


	//   ....[95]....
        /*0604*/ 	.word	0x0001a370


	//   ....[96]....
        /*0608*/ 	.word	0x0001a390


	//   ....[97]....
        /*060c*/ 	.word	0x0001a3b0


	//   ....[98]....
        /*0610*/ 	.word	0x0001a3d0


	//   ....[99]....
        /*0614*/ 	.word	0x0001a3f0


	//   ....[100]....
        /*0618*/ 	.word	0x0001a420


	//   ....[101]....
        /*061c*/ 	.word	0x0001bbe0


	//   ....[102]....
        /*0620*/ 	.word	0x0001bc30


	//   ....[103]....
        /*0624*/ 	.word	0x0001bc70


	//   ....[104]....
        /*0628*/ 	.word	0x0001bcb0


	//   ....[105]....
        /*062c*/ 	.word	0x0001bcc0


	//   ....[106]....
        /*0630*/ 	.word	0x0001bcd0


	//   ....[107]....
        /*0634*/ 	.word	0x0001bce0


	//   ....[108]....
        /*0638*/ 	.word	0x0001bcf0


	//   ....[109]....
        /*063c*/ 	.word	0x0001bf10


	//   ....[110]....
        /*0640*/ 	.word	0x0001bf20


	//   ....[111]....
        /*0644*/ 	.word	0x0001c0a0


	//   ....[112]....
        /*0648*/ 	.word	0x0001c0d0


	//   ....[113]....
        /*064c*/ 	.word	0x0001c220


	//   ....[114]....
        /*0650*/ 	.word	0x0001c250


	//   ....[115]....
        /*0654*/ 	.word	0x0001c3a0


	//   ....[116]....
        /*0658*/ 	.word	0x0001c3c0


	//   ....[117]....
        /*065c*/ 	.word	0x0001ccd0


	//   ....[118]....
        /*0660*/ 	.word	0x0001ccf0


	//   ....[119]....
        /*0664*/ 	.word	0x0001ce40


	//   ....[120]....
        /*0668*/ 	.word	0x0001ce70


	//   ....[121]....
        /*066c*/ 	.word	0x0001cfa0


	//   ....[122]....
        /*0670*/ 	.word	0x0001cfd0


	//   ....[123]....
        /*0674*/ 	.word	0x0001d100


	//   ....[124]....
        /*0678*/ 	.word	0x0001d120


	//----- nvinfo : EIATTR_EXIT_INSTR_OFFSETS
	.align		4
.L_460:
        /*067c*/ 	.byte	0x04, 0x1c
        /*067e*/ 	.short	(.L_462 - .L_461)


	//   ....[0]....
.L_461:
        /*0680*/ 	.word	0x00000450


	//   ....[1]....
        /*0684*/ 	.word	0x0001c3d0


	//   ....[2]....
        /*0688*/ 	.word	0x0001c4a0


	//   ....[3]....
        /*068c*/ 	.word	0x0001c500


	//   ....[4]....
        /*0690*/ 	.word	0x0001d130


	//   ....[5]....
        /*0694*/ 	.word	0x0001d1e0


	//   ....[6]....
        /*0698*/ 	.word	0x0001d240


	//----- nvinfo : EIATTR_CTAIDZ_USED
	.align		4
.L_462:
        /*069c*/ 	.byte	0x01, 0x04
	.zero		2


	//----- nvinfo : EIATTR_MAX_THREADS
	.align		4
        /*06a0*/ 	.byte	0x04, 0x05
        /*06a2*/ 	.short	(.L_464 - .L_463)
.L_463:
        /*06a4*/ 	.word	0x00000080
        /*06a8*/ 	.word	0x00000001
        /*06ac*/ 	.word	0x00000001


	//----- nvinfo : EIATTR_CRS_STACK_SIZE
	.align		4
.L_464:
        /*06b0*/ 	.byte	0x04, 0x1e
        /*06b2*/ 	.short	(.L_466 - .L_465)
.L_465:
        /*06b4*/ 	.word	0x00000000
.L_466:


//--------------------- .nv.callgraph             --------------------------
	.section	.nv.callgraph,"",@"SHT_CUDA_CALLGRAPH"
	.align	4
	.sectionentsize	8
	.align		4
        /*0000*/ 	.word	0x00000000
	.align		4
        /*0004*/ 	.word	0xffffffff
	.align		4
        /*0008*/ 	.word	0x00000000
	.align		4
        /*000c*/ 	.word	0xfffffffe
	.align		4
        /*0010*/ 	.word	0x00000000
	.align		4
        /*0014*/ 	.word	0xfffffffd
	.align		4
        /*0018*/ 	.word	0x00000000
	.align		4
        /*001c*/ 	.word	0xfffffffc


//--------------------- .nv.rel.action            --------------------------
	.section	.nv.rel.action,"",@"SHT_CUDA_RELOCINFO"
	.align	8
	.sectionentsize	8
        /*0000*/ 	.byte	0x73, 0x00, 0x00, 0x00, 0x00, 0x00, 0x00, 0x00, 0x00, 0x00, 0x00, 0x11, 0x25, 0x00, 0x05, 0x36


//--------------------- .nv.constant4             --------------------------
	.section	.nv.constant4,"a",@progbits
	.align	8
	.align		8
.nv.constant4:
        /*0000*/ 	.dword	_ZN82_INTERNAL_f203ee7c_46_flash_fwd_hdim96_bf16_paged_softcapall_sm80_cu_ea41c527_45414cuda3std3__45__cpo5beginE
	.align		8
        /*0008*/ 	.dword	_ZN82_INTERNAL_f203ee7c_46_flash_fwd_hdim96_bf16_paged_softcapall_sm80_cu_ea41c527_45414cuda3std3__45__cpo3endE
	.align		8
        /*0010*/ 	.dword	_ZN82_INTERNAL_f203ee7c_46_flash_fwd_hdim96_bf16_paged_softcapall_sm80_cu_ea41c527_45414cuda3std3__45__cpo6cbeginE
	.align		8
        /*0018*/ 	.dword	_ZN82_INTERNAL_f203ee7c_46_flash_fwd_hdim96_bf16_paged_softcapall_sm80_cu_ea41c527_45414cuda3std3__45__cpo4cendE
	.align		8
        /*0020*/ 	.dword	_ZN82_INTERNAL_f203ee7c_46_flash_fwd_hdim96_bf16_paged_softcapall_sm80_cu_ea41c527_45414cuda3std3__484_GLOBAL__N__f203ee7c_46_flash_fwd_hdim96_bf16_paged_softcapall_sm80_cu_ea41c527_45416ignoreE
	.align		8
        /*0028*/ 	.dword	_ZN82_INTERNAL_f203ee7c_46_flash_fwd_hdim96_bf16_paged_softcapall_sm80_cu_ea41c527_45414cuda3std3__419piecewise_constructE
	.align		8
        /*0030*/ 	.dword	_ZN82_INTERNAL_f203ee7c_46_flash_fwd_hdim96_bf16_paged_softcapall_sm80_cu_ea41c527_45414cuda3std3__48in_placeE
	.align		8
        /*0038*/ 	.dword	_ZN82_INTERNAL_f203ee7c_46_flash_fwd_hdim96_bf16_paged_softcapall_sm80_cu_ea41c527_45414cuda3std6ranges3__45__cpo4swapE
	.align		8
        /*0040*/ 	.dword	_ZN82_INTERNAL_f203ee7c_46_flash_fwd_hdim96_bf16_paged_softcapall_sm80_cu_ea41c527_45414cuda3std6ranges3__45__cpo9iter_moveE
	.align		8
        /*0048*/ 	.dword	_ZN82_INTERNAL_f203ee7c_46_flash_fwd_hdim96_bf16_paged_softcapall_sm80_cu_ea41c527_45414cute7productE
	.align		8
        /*0050*/ 	.dword	_ZN82_INTERNAL_f203ee7c_46_flash_fwd_hdim96_bf16_paged_softcapall_sm80_cu_ea41c527_45414cute1_E


//--------------------- .nv.constant0._ZN7cutlass13device_kernelIN5flash19enable_sm80_to_sm89INS1_16FlashAttnFwdSm80INS1_25CollectiveMainloopFwdSm80ILi4ELi1ELb0EN4cute5tupleIJNS5_1CILi128EEENS7_ILi64EEENS7_ILi96EEEEEELi96ENS_10bfloat16_tEfNS_4arch4Sm80ELb0ELb0ELb1ELb0ELb1ELb0ELb1ELb0EEENS1_21CollectiveEpilogueFwdINS6_IJS8_SA_S9_EEENS6_IJNS7_ILi1EEESI_SI_EEESC_SE_Li128ELb0ELb1ELb0ELb0EEENS1_19SingleTileSchedulerILb0ELb0ELb1ELi128EEEEEEEEEvNT_6ParamsE --------------------------
	.section	.nv.constant0._ZN7cutlass13device_kernelIN5flash19enable_sm80_to_sm89INS1_16FlashAttnFwdSm80INS1_25CollectiveMainloopFwdSm80ILi4ELi1ELb0EN4cute5tupleIJNS5_1CILi128EEENS7_ILi64EEENS7_ILi96EEEEEELi96ENS_10bfloat16_tEfNS_4arch4Sm80ELb0ELb0ELb1ELb0ELb1ELb0ELb1ELb0EEENS1_21CollectiveEpilogueFwdINS6_IJS8_SA_S9_EEENS6_IJNS7_ILi1EEESI_SI_EEESC_SE_Li128ELb0ELb1ELb0ELb0EEENS1_19SingleTileSchedulerILb0ELb0ELb1ELi128EEEEEEEEEvNT_6ParamsE,"a",@progbits
	.sectionflags	@""
	.align	4
.nv.constant0._ZN7cutlass13device_kernelIN5flash19enable_sm80_to_sm89INS1_16FlashAttnFwdSm80INS1_25CollectiveMainloopFwdSm80ILi4ELi1ELb0EN4cute5tupleIJNS5_1CILi128EEENS7_ILi64EEENS7_ILi96EEEEEELi96ENS_10bfloat16_tEfNS_4arch4Sm80ELb0ELb0ELb1ELb0ELb1ELb0ELb1ELb0EEENS1_21CollectiveEpilogueFwdINS6_IJS8_SA_S9_EEENS6_IJNS7_ILi1EEESI_SI_EEESC_SE_Li128ELb0ELb1ELb0ELb0EEENS1_19SingleTileSchedulerILb0ELb0ELb1ELi128EEEEEEEEEvNT_6ParamsE:
	.zero		1400


//--------------------- .nv.constant0._ZN7cutlass13device_kernelIN5flash19enable_sm80_to_sm89INS1_16FlashAttnFwdSm80INS1_25CollectiveMainloopFwdSm80ILi4ELi1ELb0EN4cute5tupleIJNS5_1CILi128EEENS7_ILi64EEENS7_ILi96EEEEEELi96ENS_10bfloat16_tEfNS_4arch4Sm80ELb0ELb0ELb1ELb1ELb1ELb0ELb1ELb0EEENS1_21CollectiveEpilogueFwdINS6_IJS8_SA_S9_EEENS6_IJNS7_ILi1EEESI_SI_EEESC_SE_Li128ELb1ELb1ELb0ELb0EEENS1_19SingleTileSchedulerILb1ELb0ELb1ELi128EEEEEEEEEvNT_6ParamsE --------------------------
	.section	.nv.constant0._ZN7cutlass13device_kernelIN5flash19enable_sm80_to_sm89INS1_16FlashAttnFwdSm80INS1_25CollectiveMainloopFwdSm80ILi4ELi1ELb0EN4cute5tupleIJNS5_1CILi128EEENS7_ILi64EEENS7_ILi96EEEEEELi96ENS_10bfloat16_tEfNS_4arch4Sm80ELb0ELb0ELb1ELb1ELb1ELb0ELb1ELb0EEENS1_21CollectiveEpilogueFwdINS6_IJS8_SA_S9_EEENS6_IJNS7_ILi1EEESI_SI_EEESC_SE_Li128ELb1ELb1ELb0ELb0EEENS1_19SingleTileSchedulerILb1ELb0ELb1ELi128EEEEEEEEEvNT_6ParamsE,"a",@progbits
	.sectionflags	@""
	.align	4
.nv.constant0._ZN7cutlass13device_kernelIN5flash19enable_sm80_to_sm89INS1_16FlashAttnFwdSm80INS1_25CollectiveMainloopFwdSm80ILi4ELi1ELb0EN4cute5tupleIJNS5_1CILi128EEENS7_ILi64EEENS7_ILi96EEEEEELi96ENS_10bfloat16_tEfNS_4arch4Sm80ELb0ELb0ELb1ELb1ELb1ELb0ELb1ELb0EEENS1_21CollectiveEpilogueFwdINS6_IJS8_SA_S9_EEENS6_IJNS7_ILi1EEESI_SI_EEESC_SE_Li128ELb1ELb1ELb0ELb0EEENS1_19SingleTileSchedulerILb1ELb0ELb1ELi128EEEEEEEEEvNT_6ParamsE:
	.zero		1400


//--------------------- .nv.constant0._ZN7cutlass13device_kernelIN5flash19enable_sm80_to_sm89INS1_16FlashAttnFwdSm80INS1_25CollectiveMainloopFwdSm80ILi4ELi1ELb0EN4cute5tupleIJNS5_1CILi128EEENS7_ILi64EEENS7_ILi96EEEEEELi96ENS_10bfloat16_tEfNS_4arch4Sm80ELb0ELb0ELb1ELb1ELb1ELb1ELb1ELb0EEENS1_21CollectiveEpilogueFwdINS6_IJS8_SA_S9_EEENS6_IJNS7_ILi1EEESI_SI_EEESC_SE_Li128ELb1ELb1ELb0ELb0EEENS1_19SingleTileSchedulerILb1ELb0ELb1ELi128EEEEEEEEEvNT_6ParamsE --------------------------
	.section	.nv.constant0._ZN7cutlass13device_kernelIN5flash19enable_sm80_to_sm89INS1_16FlashAttnFwdSm80INS1_25CollectiveMainloopFwdSm80ILi4ELi1ELb0EN4cute5tupleIJNS5_1CILi128EEENS7_ILi64EEENS7_ILi96EEEEEELi96ENS_10bfloat16_tEfNS_4arch4Sm80ELb0ELb0ELb1ELb1ELb1ELb1ELb1ELb0EEENS1_21CollectiveEpilogueFwdINS6_IJS8_SA_S9_EEENS6_IJNS7_ILi1EEESI_SI_EEESC_SE_Li128ELb1ELb1ELb0ELb0EEENS1_19SingleTileSchedulerILb1ELb0ELb1ELi128EEEEEEEEEvNT_6ParamsE,"a",@progbits
	.sectionflags	@""
	.align	4
.nv.constant0._ZN7cutlass13device_kernelIN5flash19enable_sm80_to_sm89INS1_16FlashAttnFwdSm80INS1_25CollectiveMainloopFwdSm80ILi4ELi1ELb0EN4cute5tupleIJNS5_1CILi128EEENS7_ILi64EEENS7_ILi96EEEEEELi96ENS_10bfloat16_tEfNS_4arch4Sm80ELb0ELb0ELb1ELb1ELb1ELb1ELb1ELb0EEENS1_21CollectiveEpilogueFwdINS6_IJS8_SA_S9_EEENS6_IJNS7_ILi1EEESI_SI_EEESC_SE_Li128ELb1ELb1ELb0ELb0EEENS1_19SingleTileSchedulerILb1ELb0ELb1ELi128EEEEEEEEEvNT_6ParamsE:
	.zero		1400


//--------------------- .nv.constant0._ZN7cutlass13device_kernelIN5flash19enable_sm80_to_sm89INS1_16FlashAttnFwdSm80INS1_25CollectiveMainloopFwdSm80ILi4ELi1ELb0EN4cute5tupleIJNS5_1CILi128EEENS7_ILi48EEENS7_ILi96EEEEEELi96ENS_10bfloat16_tEfNS_4arch4Sm80ELb0ELb1ELb1ELb0ELb1ELb0ELb1ELb0EEENS1_21CollectiveEpilogueFwdINS6_IJS8_SA_S9_EEENS6_IJNS7_ILi1EEESI_SI_EEESC_SE_Li128ELb0ELb1ELb0ELb0EEENS1_19SingleTileSchedulerILb0ELb0ELb1ELi128EEEEEEEEEvNT_6ParamsE --------------------------
	.section	.nv.constant0._ZN7cutlass13device_kernelIN5flash19enable_sm80_to_sm89INS1_16FlashAttnFwdSm80INS1_25CollectiveMainloopFwdSm80ILi4ELi1ELb0EN4cute5tupleIJNS5_1CILi128EEENS7_ILi48EEENS7_ILi96EEEEEELi96ENS_10bfloat16_tEfNS_4arch4Sm80ELb0ELb1ELb1ELb0ELb1ELb0ELb1ELb0EEENS1_21CollectiveEpilogueFwdINS6_IJS8_SA_S9_EEENS6_IJNS7_ILi1EEESI_SI_EEESC_SE_Li128ELb0ELb1ELb0ELb0EEENS1_19SingleTileSchedulerILb0ELb0ELb1ELi128EEEEEEEEEvNT_6ParamsE,"a",@progbits
	.sectionflags	@""
	.align	4
.nv.constant0._ZN7cutlass13device_kernelIN5flash19enable_sm80_to_sm89INS1_16FlashAttnFwdSm80INS1_25CollectiveMainloopFwdSm80ILi4ELi1ELb0EN4cute5tupleIJNS5_1CILi128EEENS7_ILi48EEENS7_ILi96EEEEEELi96ENS_10bfloat16_tEfNS_4arch4Sm80ELb0ELb1ELb1ELb0ELb1ELb0ELb1ELb0EEENS1_21CollectiveEpilogueFwdINS6_IJS8_SA_S9_EEENS6_IJNS7_ILi1EEESI_SI_EEESC_SE_Li128ELb0ELb1ELb0ELb0EEENS1_19SingleTileSchedulerILb0ELb0ELb1ELi128EEEEEEEEEvNT_6ParamsE:
	.zero		1400


//--------------------- .nv.constant0._ZN7cutlass13device_kernelIN5flash19enable_sm80_to_sm89INS1_16FlashAttnFwdSm80INS1_25CollectiveMainloopFwdSm80ILi4ELi1ELb0EN4cute5tupleIJNS5_1CILi128EEENS7_ILi48EEENS7_ILi96EEEEEELi96ENS_10bfloat16_tEfNS_4arch4Sm80ELb0ELb1ELb1ELb1ELb1ELb0ELb1ELb0EEENS1_21CollectiveEpilogueFwdINS6_IJS8_SA_S9_EEENS6_IJNS7_ILi1EEESI_SI_EEESC_SE_Li128ELb1ELb1ELb0ELb0EEENS1_19SingleTileSchedulerILb1ELb0ELb1ELi128EEEEEEEEEvNT_6ParamsE --------------------------
	.section	.nv.constant0._ZN7cutlass13device_kernelIN5flash19enable_sm80_to_sm89INS1_16FlashAttnFwdSm80INS1_25CollectiveMainloopFwdSm80ILi4ELi1ELb0EN4cute5tupleIJNS5_1CILi128EEENS7_ILi48EEENS7_ILi96EEEEEELi96ENS_10bfloat16_tEfNS_4arch4Sm80ELb0ELb1ELb1ELb1ELb1ELb0ELb1ELb0EEENS1_21CollectiveEpilogueFwdINS6_IJS8_SA_S9_EEENS6_IJNS7_ILi1EEESI_SI_EEESC_SE_Li128ELb1ELb1ELb0ELb0EEENS1_19SingleTileSchedulerILb1ELb0ELb1ELi128EEEEEEEEEvNT_6ParamsE,"a",@progbits
	.sectionflags	@""
	.align	4
.nv.constant0._ZN7cutlass13device_kernelIN5flash19enable_sm80_to_sm89INS1_16FlashAttnFwdSm80INS1_25CollectiveMainloopFwdSm80ILi4ELi1ELb0EN4cute5tupleIJNS5_1CILi128EEENS7_ILi48EEENS7_ILi96EEEEEELi96ENS_10bfloat16_tEfNS_4arch4Sm80ELb0ELb1ELb1ELb1ELb1ELb0ELb1ELb0EEENS1_21CollectiveEpilogueFwdINS6_IJS8_SA_S9_EEENS6_IJNS7_ILi1EEESI_SI_EEESC_SE_Li128ELb1ELb1ELb0ELb0EEENS1_19SingleTileSchedulerILb1ELb0ELb1ELi128EEEEEEEEEvNT_6ParamsE:
	.zero		1400


//--------------------- .nv.constant0._ZN7cutlass13device_kernelIN5flash19enable_sm80_to_sm89INS1_16FlashAttnFwdSm80INS1_25CollectiveMainloopFwdSm80ILi4ELi1ELb0EN4cute5tupleIJNS5_1CILi128EEENS7_ILi48EEENS7_ILi96EEEEEELi96ENS_10bfloat16_tEfNS_4arch4Sm80ELb0ELb1ELb1ELb1ELb1ELb1ELb1ELb0EEENS1_21CollectiveEpilogueFwdINS6_IJS8_SA_S9_EEENS6_IJNS7_ILi1EEESI_SI_EEESC_SE_Li128ELb1ELb1ELb0ELb0EEENS1_19SingleTileSchedulerILb1ELb0ELb1ELi128EEEEEEEEEvNT_6ParamsE --------------------------
	.section	.nv.constant0._ZN7cutlass13device_kernelIN5flash19enable_sm80_to_sm89INS1_16FlashAttnFwdSm80INS1_25CollectiveMainloopFwdSm80ILi4ELi1ELb0EN4cute5tupleIJNS5_1CILi128EEENS7_ILi48EEENS7_ILi96EEEEEELi96ENS_10bfloat16_tEfNS_4arch4Sm80ELb0ELb1ELb1ELb1ELb1ELb1ELb1ELb0EEENS1_21CollectiveEpilogueFwdINS6_IJS8_SA_S9_EEENS6_IJNS7_ILi1EEESI_SI_EEESC_SE_Li128ELb1ELb1ELb0ELb0EEENS1_19SingleTileSchedulerILb1ELb0ELb1ELi128EEEEEEEEEvNT_6ParamsE,"a",@progbits
	.sectionflags	@""
	.align	4
.nv.constant0._ZN7cutlass13device_kernelIN5flash19enable_sm80_to_sm89INS1_16FlashAttnFwdSm80INS1_25CollectiveMainloopFwdSm80ILi4ELi1ELb0EN4cute5tupleIJNS5_1CILi128EEENS7_ILi48EEENS7_ILi96EEEEEELi96ENS_10bfloat16_tEfNS_4arch4Sm80ELb0ELb1ELb1ELb1ELb1ELb1ELb1ELb0EEENS1_21CollectiveEpilogueFwdINS6_IJS8_SA_S9_EEENS6_IJNS7_ILi1EEESI_SI_EEESC_SE_Li128ELb1ELb1ELb0ELb0EEENS1_19SingleTileSchedulerILb1ELb0ELb1ELi128EEEEEEEEEvNT_6ParamsE:
	.zero		1400


//--------------------- .nv.constant0._ZN7cutlass13device_kernelIN5flash19enable_sm80_to_sm89INS1_16FlashAttnFwdSm80INS1_25CollectiveMainloopFwdSm80ILi4ELi1ELb0EN4cute5tupleIJNS5_1CILi128EEENS7_ILi64EEENS7_ILi96EEEEEELi96ENS_10bfloat16_tEfNS_4arch4Sm80ELb1ELb0ELb1ELb0ELb1ELb0ELb1ELb0EEENS1_21CollectiveEpilogueFwdINS6_IJS8_SA_S9_EEENS6_IJNS7_ILi1EEESI_SI_EEESC_SE_Li128ELb0ELb1ELb0ELb0EEENS1_30DynamicPersistentTileSchedulerILi128ELi128ELb0ELb1ELb0EEEEEEEEEvNT_6ParamsE --------------------------
	.section	.nv.constant0._ZN7cutlass13device_kernelIN5flash19enable_sm80_to_sm89INS1_16FlashAttnFwdSm80INS1_25CollectiveMainloopFwdSm80ILi4ELi1ELb0EN4cute5tupleIJNS5_1CILi128EEENS7_ILi64EEENS7_ILi96EEEEEELi96ENS_10bfloat16_tEfNS_4arch4Sm80ELb1ELb0ELb1ELb0ELb1ELb0ELb1ELb0EEENS1_21CollectiveEpilogueFwdINS6_IJS8_SA_S9_EEENS6_IJNS7_ILi1EEESI_SI_EEESC_SE_Li128ELb0ELb1ELb0ELb0EEENS1_30DynamicPersistentTileSchedulerILi128ELi128ELb0ELb1ELb0EEEEEEEEEvNT_6ParamsE,"a",@progbits
	.sectionflags	@""
	.align	4
.nv.constant0._ZN7cutlass13device_kernelIN5flash19enable_sm80_to_sm89INS1_16FlashAttnFwdSm80INS1_25CollectiveMainloopFwdSm80ILi4ELi1ELb0EN4cute5tupleIJNS5_1CILi128EEENS7_ILi64EEENS7_ILi96EEEEEELi96ENS_10bfloat16_tEfNS_4arch4Sm80ELb1ELb0ELb1ELb0ELb1ELb0ELb1ELb0EEENS1_21CollectiveEpilogueFwdINS6_IJS8_SA_S9_EEENS6_IJNS7_ILi1EEESI_SI_EEESC_SE_Li128ELb0ELb1ELb0ELb0EEENS1_30DynamicPersistentTileSchedulerILi128ELi128ELb0ELb1ELb0EEEEEEEEEvNT_6ParamsE:
	.zero		1416


//--------------------- .nv.constant0._ZN7cutlass13device_kernelIN5flash19enable_sm80_to_sm89INS1_16FlashAttnFwdSm80INS1_25CollectiveMainloopFwdSm80ILi4ELi1ELb0EN4cute5tupleIJNS5_1CILi128EEENS7_ILi64EEENS7_ILi96EEEEEELi96ENS_10bfloat16_tEfNS_4arch4Sm80ELb1ELb0ELb1ELb1ELb1ELb0ELb1ELb0EEENS1_21CollectiveEpilogueFwdINS6_IJS8_SA_S9_EEENS6_IJNS7_ILi1EEESI_SI_EEESC_SE_Li128ELb1ELb1ELb0ELb0EEENS1_19SingleTileSchedulerILb1ELb0ELb1ELi128EEEEEEEEEvNT_6ParamsE --------------------------
	.section	.nv.constant0._ZN7cutlass13device_kernelIN5flash19enable_sm80_to_sm89INS1_16FlashAttnFwdSm80INS1_25CollectiveMainloopFwdSm80ILi4ELi1ELb0EN4cute5tupleIJNS5_1CILi128EEENS7_ILi64EEENS7_ILi96EEEEEELi96ENS_10bfloat16_tEfNS_4arch4Sm80ELb1ELb0ELb1ELb1ELb1ELb0ELb1ELb0EEENS1_21CollectiveEpilogueFwdINS6_IJS8_SA_S9_EEENS6_IJNS7_ILi1EEESI_SI_EEESC_SE_Li128ELb1ELb1ELb0ELb0EEENS1_19SingleTileSchedulerILb1ELb0ELb1ELi128EEEEEEEEEvNT_6ParamsE,"a",@progbits
	.sectionflags	@""
	.align	4
.nv.constant0._ZN7cutlass13device_kernelIN5flash19enable_sm80_to_sm89INS1_16FlashAttnFwdSm80INS1_25CollectiveMainloopFwdSm80ILi4ELi1ELb0EN4cute5tupleIJNS5_1CILi128EEENS7_ILi64EEENS7_ILi96EEEEEELi96ENS_10bfloat16_tEfNS_4arch4Sm80ELb1ELb0ELb1ELb1ELb1ELb0ELb1ELb0EEENS1_21CollectiveEpilogueFwdINS6_IJS8_SA_S9_EEENS6_IJNS7_ILi1EEESI_SI_EEESC_SE_Li128ELb1ELb1ELb0ELb0EEENS1_19SingleTileSchedulerILb1ELb0ELb1ELi128EEEEEEEEEvNT_6ParamsE:
	.zero		1400


//--------------------- .nv.constant0._ZN7cutlass13device_kernelIN5flash19enable_sm80_to_sm89INS1_16FlashAttnFwdSm80INS1_25CollectiveMainloopFwdSm80ILi4ELi1ELb0EN4cute5tupleIJNS5_1CILi128EEENS7_ILi64EEENS7_ILi96EEEEEELi96ENS_10bfloat16_tEfNS_4arch4Sm80ELb1ELb0ELb1ELb1ELb1ELb1ELb1ELb0EEENS1_21CollectiveEpilogueFwdINS6_IJS8_SA_S9_EEENS6_IJNS7_ILi1EEESI_SI_EEESC_SE_Li128ELb1ELb1ELb0ELb0EEENS1_19SingleTileSchedulerILb1ELb0ELb1ELi128EEEEEEEEEvNT_6ParamsE --------------------------
	.section	.nv.constant0._ZN7cutlass13device_kernelIN5flash19enable_sm80_to_sm89INS1_16FlashAttnFwdSm80INS1_25CollectiveMainloopFwdSm80ILi4ELi1ELb0EN4cute5tupleIJNS5_1CILi128EEENS7_ILi64EEENS7_ILi96EEEEEELi96ENS_10bfloat16_tEfNS_4arch4Sm80ELb1ELb0ELb1ELb1ELb1ELb1ELb1ELb0EEENS1_21CollectiveEpilogueFwdINS6_IJS8_SA_S9_EEENS6_IJNS7_ILi1EEESI_SI_EEESC_SE_Li128ELb1ELb1ELb0ELb0EEENS1_19SingleTileSchedulerILb1ELb0ELb1ELi128EEEEEEEEEvNT_6ParamsE,"a",@progbits
	.sectionflags	@""
	.align	4
.nv.constant0._ZN7cutlass13device_kernelIN5flash19enable_sm80_to_sm89INS1_16FlashAttnFwdSm80INS1_25CollectiveMainloopFwdSm80ILi4ELi1ELb0EN4cute5tupleIJNS5_1CILi128EEENS7_ILi64EEENS7_ILi96EEEEEELi96ENS_10bfloat16_tEfNS_4arch4Sm80ELb1ELb0ELb1ELb1ELb1ELb1ELb1ELb0EEENS1_21CollectiveEpilogueFwdINS6_IJS8_SA_S9_EEENS6_IJNS7_ILi1EEESI_SI_EEESC_SE_Li128ELb1ELb1ELb0ELb0EEENS1_19SingleTileSchedulerILb1ELb0ELb1ELi128EEEEEEEEEvNT_6ParamsE:
	.zero		1400


//--------------------- .nv.constant0._ZN7cutlass13device_kernelIN5flash19enable_sm80_to_sm89INS1_16FlashAttnFwdSm80INS1_25CollectiveMainloopFwdSm80ILi4ELi1ELb0EN4cute5tupleIJNS5_1CILi128EEENS7_ILi64EEENS7_ILi96EEEEEELi96ENS_10bfloat16_tEfNS_4arch4Sm80ELb0ELb0ELb0ELb0ELb1ELb0ELb1ELb0EEENS1_21CollectiveEpilogueFwdINS6_IJS8_SA_S9_EEENS6_IJNS7_ILi1EEESI_SI_EEESC_SE_Li128ELb0ELb1ELb0ELb0EEENS1_19SingleTileSchedulerILb0ELb0ELb1ELi128EEEEEEEEEvNT_6ParamsE --------------------------
	.section	.nv.constant0._ZN7cutlass13device_kernelIN5flash19enable_sm80_to_sm89INS1_16FlashAttnFwdSm80INS1_25CollectiveMainloopFwdSm80ILi4ELi1ELb0EN4cute5tupleIJNS5_1CILi128EEENS7_ILi64EEENS7_ILi96EEEEEELi96ENS_10bfloat16_tEfNS_4arch4Sm80ELb0ELb0ELb0ELb0ELb1ELb0ELb1ELb0EEENS1_21CollectiveEpilogueFwdINS6_IJS8_SA_S9_EEENS6_IJNS7_ILi1EEESI_SI_EEESC_SE_Li128ELb0ELb1ELb0ELb0EEENS1_19SingleTileSchedulerILb0ELb0ELb1ELi128EEEEEEEEEvNT_6ParamsE,"a",@progbits
	.sectionflags	@""
	.align	4
.nv.constant0._ZN7cutlass13device_kernelIN5flash19enable_sm80_to_sm89INS1_16FlashAttnFwdSm80INS1_25CollectiveMainloopFwdSm80ILi4ELi1ELb0EN4cute5tupleIJNS5_1CILi128EEENS7_ILi64EEENS7_ILi96EEEEEELi96ENS_10bfloat16_tEfNS_4arch4Sm80ELb0ELb0ELb0ELb0ELb1ELb0ELb1ELb0EEENS1_21CollectiveEpilogueFwdINS6_IJS8_SA_S9_EEENS6_IJNS7_ILi1EEESI_SI_EEESC_SE_Li128ELb0ELb1ELb0ELb0EEENS1_19SingleTileSchedulerILb0ELb0ELb1ELi128EEEEEEEEEvNT_6ParamsE:
	.zero		1400


//--------------------- .nv.constant0._ZN7cutlass13device_kernelIN5flash19enable_sm80_to_sm89INS1_16FlashAttnFwdSm80INS1_25CollectiveMainloopFwdSm80ILi4ELi1ELb0EN4cute5tupleIJNS5_1CILi128EEENS7_ILi64EEENS7_ILi96EEEEEELi96ENS_10bfloat16_tEfNS_4arch4Sm80ELb0ELb0ELb0ELb1ELb1ELb0ELb1ELb0EEENS1_21CollectiveEpilogueFwdINS6_IJS8_SA_S9_EEENS6_IJNS7_ILi1EEESI_SI_EEESC_SE_Li128ELb1ELb1ELb0ELb0EEENS1_19SingleTileSchedulerILb1ELb0ELb1ELi128EEEEEEEEEvNT_6ParamsE --------------------------
	.section	.nv.constant0._ZN7cutlass13device_kernelIN5flash19enable_sm80_to_sm89INS1_16FlashAttnFwdSm80INS1_25CollectiveMainloopFwdSm80ILi4ELi1ELb0EN4cute5tupleIJNS5_1CILi128EEENS7_ILi64EEENS7_ILi96EEEEEELi96ENS_10bfloat16_tEfNS_4arch4Sm80ELb0ELb0ELb0ELb1ELb1ELb0ELb1ELb0EEENS1_21CollectiveEpilogueFwdINS6_IJS8_SA_S9_EEENS6_IJNS7_ILi1EEESI_SI_EEESC_SE_Li128ELb1ELb1ELb0ELb0EEENS1_19SingleTileSchedulerILb1ELb0ELb1ELi128EEEEEEEEEvNT_6ParamsE,"a",@progbits
	.sectionflags	@""
	.align	4
.nv.constant0._ZN7cutlass13device_kernelIN5flash19enable_sm80_to_sm89INS1_16FlashAttnFwdSm80INS1_25CollectiveMainloopFwdSm80ILi4ELi1ELb0EN4cute5tupleIJNS5_1CILi128EEENS7_ILi64EEENS7_ILi96EEEEEELi96ENS_10bfloat16_tEfNS_4arch4Sm80ELb0ELb0ELb0ELb1ELb1ELb0ELb1ELb0EEENS1_21CollectiveEpilogueFwdINS6_IJS8_SA_S9_EEENS6_IJNS7_ILi1EEESI_SI_EEESC_SE_Li128ELb1ELb1ELb0ELb0EEENS1_19SingleTileSchedulerILb1ELb0ELb1ELi128EEEEEEEEEvNT_6ParamsE:
	.zero		1400


//--------------------- .nv.constant0._ZN7cutlass13device_kernelIN5flash19enable_sm80_to_sm89INS1_16FlashAttnFwdSm80INS1_25CollectiveMainloopFwdSm80ILi4ELi1ELb0EN4cute5tupleIJNS5_1CILi128EEENS7_ILi64EEENS7_ILi96EEEEEELi96ENS_10bfloat16_tEfNS_4arch4Sm80ELb0ELb0ELb0ELb1ELb1ELb1ELb1ELb0EEENS1_21CollectiveEpilogueFwdINS6_IJS8_SA_S9_EEENS6_IJNS7_ILi1EEESI_SI_EEESC_SE_Li128ELb1ELb1ELb0ELb0EEENS1_19SingleTileSchedulerILb1ELb0ELb1ELi128EEEEEEEEEvNT_6ParamsE --------------------------
	.section	.nv.constant0._ZN7cutlass13device_kernelIN5flash19enable_sm80_to_sm89INS1_16FlashAttnFwdSm80INS1_25CollectiveMainloopFwdSm80ILi4ELi1ELb0EN4cute5tupleIJNS5_1CILi128EEENS7_ILi64EEENS7_ILi96EEEEEELi96ENS_10bfloat16_tEfNS_4arch4Sm80ELb0ELb0ELb0ELb1ELb1ELb1ELb1ELb0EEENS1_21CollectiveEpilogueFwdINS6_IJS8_SA_S9_EEENS6_IJNS7_ILi1EEESI_SI_EEESC_SE_Li128ELb1ELb1ELb0ELb0EEENS1_19SingleTileSchedulerILb1ELb0ELb1ELi128EEEEEEEEEvNT_6ParamsE,"a",@progbits
	.sectionflags	@""
	.align	4
.nv.constant0._ZN7cutlass13device_kernelIN5flash19enable_sm80_to_sm89INS1_16FlashAttnFwdSm80INS1_25CollectiveMainloopFwdSm80ILi4ELi1ELb0EN4cute5tupleIJNS5_1CILi128EEENS7_ILi64EEENS7_ILi96EEEEEELi96ENS_10bfloat16_tEfNS_4arch4Sm80ELb0ELb0ELb0ELb1ELb1ELb1ELb1ELb0EEENS1_21CollectiveEpilogueFwdINS6_IJS8_SA_S9_EEENS6_IJNS7_ILi1EEESI_SI_EEESC_SE_Li128ELb1ELb1ELb0ELb0EEENS1_19SingleTileSchedulerILb1ELb0ELb1ELi128EEEEEEEEEvNT_6ParamsE:
	.zero		1400


//--------------------- .nv.constant0._ZN7cutlass13device_kernelIN5flash19enable_sm80_to_sm89INS1_16FlashAttnFwdSm80INS1_25CollectiveMainloopFwdSm80ILi4ELi1ELb0EN4cute5tupleIJNS5_1CILi128EEENS7_ILi48EEENS7_ILi96EEEEEELi96ENS_10bfloat16_tEfNS_4arch4Sm80ELb0ELb1ELb0ELb0ELb1ELb0ELb1ELb0EEENS1_21CollectiveEpilogueFwdINS6_IJS8_SA_S9_EEENS6_IJNS7_ILi1EEESI_SI_EEESC_SE_Li128ELb0ELb1ELb0ELb0EEENS1_19SingleTileSchedulerILb0ELb0ELb1ELi128EEEEEEEEEvNT_6ParamsE --------------------------
	.section	.nv.constant0._ZN7cutlass13device_kernelIN5flash19enable_sm80_to_sm89INS1_16FlashAttnFwdSm80INS1_25CollectiveMainloopFwdSm80ILi4ELi1ELb0EN4cute5tupleIJNS5_1CILi128EEENS7_ILi48EEENS7_ILi96EEEEEELi96ENS_10bfloat16_tEfNS_4arch4Sm80ELb0ELb1ELb0ELb0ELb1ELb0ELb1ELb0EEENS1_21CollectiveEpilogueFwdINS6_IJS8_SA_S9_EEENS6_IJNS7_ILi1EEESI_SI_EEESC_SE_Li128ELb0ELb1ELb0ELb0EEENS1_19SingleTileSchedulerILb0ELb0ELb1ELi128EEEEEEEEEvNT_6ParamsE,"a",@progbits
	.sectionflags	@""
	.align	4
.nv.constant0._ZN7cutlass13device_kernelIN5flash19enable_sm80_to_sm89INS1_16FlashAttnFwdSm80INS1_25CollectiveMainloopFwdSm80ILi4ELi1ELb0EN4cute5tupleIJNS5_1CILi128EEENS7_ILi48EEENS7_ILi96EEEEEELi96ENS_10bfloat16_tEfNS_4arch4Sm80ELb0ELb1ELb0ELb0ELb1ELb0ELb1ELb0EEENS1_21CollectiveEpilogueFwdINS6_IJS8_SA_S9_EEENS6_IJNS7_ILi1EEESI_SI_EEESC_SE_Li128ELb0ELb1ELb0ELb0EEENS1_19SingleTileSchedulerILb0ELb0ELb1ELi128EEEEEEEEEvNT_6ParamsE:
	.zero		1400


//--------------------- .nv.constant0._ZN7cutlass13device_kernelIN5flash19enable_sm80_to_sm89INS1_16FlashAttnFwdSm80INS1_25CollectiveMainloopFwdSm80ILi4ELi1ELb0EN4cute5tupleIJNS5_1CILi128EEENS7_ILi48EEENS7_ILi96EEEEEELi96ENS_10bfloat16_tEfNS_4arch4Sm80ELb0ELb1ELb0ELb1ELb1ELb0ELb1ELb0EEENS1_21CollectiveEpilogueFwdINS6_IJS8_SA_S9_EEENS6_IJNS7_ILi1EEESI_SI_EEESC_SE_Li128ELb1ELb1ELb0ELb0EEENS1_19SingleTileSchedulerILb1ELb0ELb1ELi128EEEEEEEEEvNT_6ParamsE --------------------------
	.section	.nv.constant0._ZN7cutlass13device_kernelIN5flash19enable_sm80_to_sm89INS1_16FlashAttnFwdSm80INS1_25CollectiveMainloopFwdSm80ILi4ELi1ELb0EN4cute5tupleIJNS5_1CILi128EEENS7_ILi48EEENS7_ILi96EEEEEELi96ENS_10bfloat16_tEfNS_4arch4Sm80ELb0ELb1ELb0ELb1ELb1ELb0ELb1ELb0EEENS1_21CollectiveEpilogueFwdINS6_IJS8_SA_S9_EEENS6_IJNS7_ILi1EEESI_SI_EEESC_SE_Li128ELb1ELb1ELb0ELb0EEENS1_19SingleTileSchedulerILb1ELb0ELb1ELi128EEEEEEEEEvNT_6ParamsE,"a",@progbits
	.sectionflags	@""
	.align	4
.nv.constant0._ZN7cutlass13device_kernelIN5flash19enable_sm80_to_sm89INS1_16FlashAttnFwdSm80INS1_25CollectiveMainloopFwdSm80ILi4ELi1ELb0EN4cute5tupleIJNS5_1CILi128EEENS7_ILi48EEENS7_ILi96EEEEEELi96ENS_10bfloat16_tEfNS_4arch4Sm80ELb0ELb1ELb0ELb1ELb1ELb0ELb1ELb0EEENS1_21CollectiveEpilogueFwdINS6_IJS8_SA_S9_EEENS6_IJNS7_ILi1EEESI_SI_EEESC_SE_Li128ELb1ELb1ELb0ELb0EEENS1_19SingleTileSchedulerILb1ELb0ELb1ELi128EEEEEEEEEvNT_6ParamsE:
	.zero		1400


//--------------------- .nv.constant0._ZN7cutlass13device_kernelIN5flash19enable_sm80_to_sm89INS1_16FlashAttnFwdSm80INS1_25CollectiveMainloopFwdSm80ILi4ELi1ELb0EN4cute5tupleIJNS5_1CILi128EEENS7_ILi48EEENS7_ILi96EEEEEELi96ENS_10bfloat16_tEfNS_4arch4Sm80ELb0ELb1ELb0ELb1ELb1ELb1ELb1ELb0EEENS1_21CollectiveEpilogueFwdINS6_IJS8_SA_S9_EEENS6_IJNS7_ILi1EEESI_SI_EEESC_SE_Li128ELb1ELb1ELb0ELb0EEENS1_19SingleTileSchedulerILb1ELb0ELb1ELi128EEEEEEEEEvNT_6ParamsE --------------------------
	.section	.nv.constant0._ZN7cutlass13device_kernelIN5flash19enable_sm80_to_sm89INS1_16FlashAttnFwdSm80INS1_25CollectiveMainloopFwdSm80ILi4ELi1ELb0EN4cute5tupleIJNS5_1CILi128EEENS7_ILi48EEENS7_ILi96EEEEEELi96ENS_10bfloat16_tEfNS_4arch4Sm80ELb0ELb1ELb0ELb1ELb1ELb1ELb1ELb0EEENS1_21CollectiveEpilogueFwdINS6_IJS8_SA_S9_EEENS6_IJNS7_ILi1EEESI_SI_EEESC_SE_Li128ELb1ELb1ELb0ELb0EEENS1_19SingleTileSchedulerILb1ELb0ELb1ELi128EEEEEEEEEvNT_6ParamsE,"a",@progbits
	.sectionflags	@""
	.align	4
.nv.constant0._ZN7cutlass13device_kernelIN5flash19enable_sm80_to_sm89INS1_16FlashAttnFwdSm80INS1_25CollectiveMainloopFwdSm80ILi4ELi1ELb0EN4cute5tupleIJNS5_1CILi128EEENS7_ILi48EEENS7_ILi96EEEEEELi96ENS_10bfloat16_tEfNS_4arch4Sm80ELb0ELb1ELb0ELb1ELb1ELb1ELb1ELb0EEENS1_21CollectiveEpilogueFwdINS6_IJS8_SA_S9_EEENS6_IJNS7_ILi1EEESI_SI_EEESC_SE_Li128ELb1ELb1ELb0ELb0EEENS1_19SingleTileSchedulerILb1ELb0ELb1ELi128EEEEEEEEEvNT_6ParamsE:
	.zero		1400


//--------------------- .nv.constant0._ZN7cutlass13device_kernelIN5flash19enable_sm80_to_sm89INS1_16FlashAttnFwdSm80INS1_25CollectiveMainloopFwdSm80ILi4ELi1ELb0EN4cute5tupleIJNS5_1CILi128EEENS7_ILi64EEENS7_ILi96EEEEEELi96ENS_10bfloat16_tEfNS_4arch4Sm80ELb1ELb0ELb0ELb0ELb1ELb0ELb1ELb0EEENS1_21CollectiveEpilogueFwdINS6_IJS8_SA_S9_EEENS6_IJNS7_ILi1EEESI_SI_EEESC_SE_Li128ELb0ELb1ELb0ELb0EEENS1_30DynamicPersistentTileSchedulerILi128ELi128ELb0ELb1ELb0EEEEEEEEEvNT_6ParamsE --------------------------
	.section	.nv.constant0._ZN7cutlass13device_kernelIN5flash19enable_sm80_to_sm89INS1_16FlashAttnFwdSm80INS1_25CollectiveMainloopFwdSm80ILi4ELi1ELb0EN4cute5tupleIJNS5_1CILi128EEENS7_ILi64EEENS7_ILi96EEEEEELi96ENS_10bfloat16_tEfNS_4arch4Sm80ELb1ELb0ELb0ELb0ELb1ELb0ELb1ELb0EEENS1_21CollectiveEpilogueFwdINS6_IJS8_SA_S9_EEENS6_IJNS7_ILi1EEESI_SI_EEESC_SE_Li128ELb0ELb1ELb0ELb0EEENS1_30DynamicPersistentTileSchedulerILi128ELi128ELb0ELb1ELb0EEEEEEEEEvNT_6ParamsE,"a",@progbits
	.sectionflags	@""
	.align	4
.nv.constant0._ZN7cutlass13device_kernelIN5flash19enable_sm80_to_sm89INS1_16FlashAttnFwdSm80INS1_25CollectiveMainloopFwdSm80ILi4ELi1ELb0EN4cute5tupleIJNS5_1CILi128EEENS7_ILi64EEENS7_ILi96EEEEEELi96ENS_10bfloat16_tEfNS_4arch4Sm80ELb1ELb0ELb0ELb0ELb1ELb0ELb1ELb0EEENS1_21CollectiveEpilogueFwdINS6_IJS8_SA_S9_EEENS6_IJNS7_ILi1EEESI_SI_EEESC_SE_Li128ELb0ELb1ELb0ELb0EEENS1_30DynamicPersistentTileSchedulerILi128ELi128ELb0ELb1ELb0EEEEEEEEEvNT_6ParamsE:
	.zero		1416


//--------------------- .nv.constant0._ZN7cutlass13device_kernelIN5flash19enable_sm80_to_sm89INS1_16FlashAttnFwdSm80INS1_25CollectiveMainloopFwdSm80ILi4ELi1ELb0EN4cute5tupleIJNS5_1CILi128EEENS7_ILi64EEENS7_ILi96EEEEEELi96ENS_10bfloat16_tEfNS_4arch4Sm80ELb1ELb0ELb0ELb1ELb1ELb0ELb1ELb0EEENS1_21CollectiveEpilogueFwdINS6_IJS8_SA_S9_EEENS6_IJNS7_ILi1EEESI_SI_EEESC_SE_Li128ELb1ELb1ELb0ELb0EEENS1_19SingleTileSchedulerILb1ELb0ELb1ELi128EEEEEEEEEvNT_6ParamsE --------------------------
	.section	.nv.constant0._ZN7cutlass13device_kernelIN5flash19enable_sm80_to_sm89INS1_16FlashAttnFwdSm80INS1_25CollectiveMainloopFwdSm80ILi4ELi1ELb0EN4cute5tupleIJNS5_1CILi128EEENS7_ILi64EEENS7_ILi96EEEEEELi96ENS_10bfloat16_tEfNS_4arch4Sm80ELb1ELb0ELb0ELb1ELb1ELb0ELb1ELb0EEENS1_21CollectiveEpilogueFwdINS6_IJS8_SA_S9_EEENS6_IJNS7_ILi1EEESI_SI_EEESC_SE_Li128ELb1ELb1ELb0ELb0EEENS1_19SingleTileSchedulerILb1ELb0ELb1ELi128EEEEEEEEEvNT_6ParamsE,"a",@progbits
	.sectionflags	@""
	.align	4
.nv.constant0._ZN7cutlass13device_kernelIN5flash19enable_sm80_to_sm89INS1_16FlashAttnFwdSm80INS1_25CollectiveMainloopFwdSm80ILi4ELi1ELb0EN4cute5tupleIJNS5_1CILi128EEENS7_ILi64EEENS7_ILi96EEEEEELi96ENS_10bfloat16_tEfNS_4arch4Sm80ELb1ELb0ELb0ELb1ELb1ELb0ELb1ELb0EEENS1_21CollectiveEpilogueFwdINS6_IJS8_SA_S9_EEENS6_IJNS7_ILi1EEESI_SI_EEESC_SE_Li128ELb1ELb1ELb0ELb0EEENS1_19SingleTileSchedulerILb1ELb0ELb1ELi128EEEEEEEEEvNT_6ParamsE:
	.zero		1400


//--------------------- .nv.constant0._ZN7cutlass13device_kernelIN5flash19enable_sm80_to_sm89INS1_16FlashAttnFwdSm80INS1_25CollectiveMainloopFwdSm80ILi4ELi1ELb0EN4cute5tupleIJNS5_1CILi128EEENS7_ILi64EEENS7_ILi96EEEEEELi96ENS_10bfloat16_tEfNS_4arch4Sm80ELb1ELb0ELb0ELb1ELb1ELb1ELb1ELb0EEENS1_21CollectiveEpilogueFwdINS6_IJS8_SA_S9_EEENS6_IJNS7_ILi1EEESI_SI_EEESC_SE_Li128ELb1ELb1ELb0ELb0EEENS1_19SingleTileSchedulerILb1ELb0ELb1ELi128EEEEEEEEEvNT_6ParamsE --------------------------
	.section	.nv.constant0._ZN7cutlass13device_kernelIN5flash19enable_sm80_to_sm89INS1_16FlashAttnFwdSm80INS1_25CollectiveMainloopFwdSm80ILi4ELi1ELb0EN4cute5tupleIJNS5_1CILi128EEENS7_ILi64EEENS7_ILi96EEEEEELi96ENS_10bfloat16_tEfNS_4arch4Sm80ELb1ELb0ELb0ELb1ELb1ELb1ELb1ELb0EEENS1_21CollectiveEpilogueFwdINS6_IJS8_SA_S9_EEENS6_IJNS7_ILi1EEESI_SI_EEESC_SE_Li128ELb1ELb1ELb0ELb0EEENS1_19SingleTileSchedulerILb1ELb0ELb1ELi128EEEEEEEEEvNT_6ParamsE,"a",@progbits
	.sectionflags	@""
	.align	4
.nv.constant0._ZN7cutlass13device_kernelIN5flash19enable_sm80_to_sm89INS1_16FlashAttnFwdSm80INS1_25CollectiveMainloopFwdSm80ILi4ELi1ELb0EN4cute5tupleIJNS5_1CILi128EEENS7_ILi64EEENS7_ILi96EEEEEELi96ENS_10bfloat16_tEfNS_4arch4Sm80ELb1ELb0ELb0ELb1ELb1ELb1ELb1ELb0EEENS1_21CollectiveEpilogueFwdINS6_IJS8_SA_S9_EEENS6_IJNS7_ILi1EEESI_SI_EEESC_SE_Li128ELb1ELb1ELb0ELb0EEENS1_19SingleTileSchedulerILb1ELb0ELb1ELi128EEEEEEEEEvNT_6ParamsE:
	.zero		1400


//--------------------- .text._ZN7cutlass13device_kernelIN5flash19enable_sm80_to_sm89INS1_16FlashAttnFwdSm80INS1_25CollectiveMainloopFwdSm80ILi4ELi1ELb0EN4cute5tupleIJNS5_1CILi128EEENS7_ILi64EEENS7_ILi96EEEEEELi96ENS_10bfloat16_tEfNS_4arch4Sm80ELb0ELb0ELb1ELb0ELb1ELb0ELb1ELb0EEENS1_21CollectiveEpilogueFwdINS6_IJS8_SA_S9_EEENS6_IJNS7_ILi1EEESI_SI_EEESC_SE_Li128ELb0ELb1ELb0ELb0EEENS1_19SingleTileSchedulerILb0ELb0ELb1ELi128EEEEEEEEEvNT_6ParamsE --------------------------
	.section	.text._ZN7cutlass13device_kernelIN5flash19enable_sm80_to_sm89INS1_16FlashAttnFwdSm80INS1_25CollectiveMainloopFwdSm80ILi4ELi1ELb0EN4cute5tupleIJNS5_1CILi128EEENS7_ILi64EEENS7_ILi96EEEEEELi96ENS_10bfloat16_tEfNS_4arch4Sm80ELb0ELb0ELb1ELb0ELb1ELb0ELb1ELb0EEENS1_21CollectiveEpilogueFwdINS6_IJS8_SA_S9_EEENS6_IJNS7_ILi1EEESI_SI_EEESC_SE_Li128ELb0ELb1ELb0ELb0EEENS1_19SingleTileSchedulerILb0ELb0ELb1ELi128EEEEEEEEEvNT_6ParamsE,"ax",@progbits
	.sectioninfo	@"SHI_REGISTERS=255"
	.align	128
.text._ZN7cutlass13device_kernelIN5flash19enable_sm80_to_sm89INS1_16FlashAttnFwdSm80INS1_25CollectiveMainloopFwdSm80ILi4ELi1ELb0EN4cute5tupleIJNS5_1CILi128EEENS7_ILi64EEENS7_ILi96EEEEEELi96ENS_10bfloat16_tEfNS_4arch4Sm80ELb0ELb0ELb1ELb0ELb1ELb0ELb1ELb0EEENS1_21CollectiveEpilogueFwdINS6_IJS8_SA_S9_EEENS6_IJNS7_ILi1EEESI_SI_EEESC_SE_Li128ELb0ELb1ELb0ELb0EEENS1_19SingleTileSchedulerILb0ELb0ELb1ELi128EEEEEEEEEvNT_6ParamsE:
        .type           _ZN7cutlass13device_kernelIN5flash19enable_sm80_to_sm89INS1_16FlashAttnFwdSm80INS1_25CollectiveMainloopFwdSm80ILi4ELi1ELb0EN4cute5tupleIJNS5_1CILi128EEENS7_ILi64EEENS7_ILi96EEEEEELi96ENS_10bfloat16_tEfNS_4arch4Sm80ELb0ELb0ELb1ELb0ELb1ELb0ELb1ELb0EEENS1_21CollectiveEpilogueFwdINS6_IJS8_SA_S9_EEENS6_IJNS7_ILi1EEESI_SI_EEESC_SE_Li128ELb0ELb1ELb0ELb0EEENS1_19SingleTileSchedulerILb0ELb0ELb1ELi128EEEEEEEEEvNT_6ParamsE,@function
        .size           _ZN7cutlass13device_kernelIN5flash19enable_sm80_to_sm89INS1_16FlashAttnFwdSm80INS1_25CollectiveMainloopFwdSm80ILi4ELi1ELb0EN4cute5tupleIJNS5_1CILi128EEENS7_ILi64EEENS7_ILi96EEEEEELi96ENS_10bfloat16_tEfNS_4arch4Sm80ELb0ELb0ELb1ELb0ELb1ELb0ELb1ELb0EEENS1_21CollectiveEpilogueFwdINS6_IJS8_SA_S9_EEENS6_IJNS7_ILi1EEESI_SI_EEESC_SE_Li128ELb0ELb1ELb0ELb0EEENS1_19SingleTileSchedulerILb0ELb0ELb1ELi128EEEEEEEEEvNT_6ParamsE,(.L_x_1710 - _ZN7cutlass13device_kernelIN5flash19enable_sm80_to_sm89INS1_16FlashAttnFwdSm80INS1_25CollectiveMainloopFwdSm80ILi4ELi1ELb0EN4cute5tupleIJNS5_1CILi128EEENS7_ILi64EEENS7_ILi96EEEEEELi96ENS_10bfloat16_tEfNS_4arch4Sm80ELb0ELb0ELb1ELb0ELb1ELb0ELb1ELb0EEENS1_21CollectiveEpilogueFwdINS6_IJS8_SA_S9_EEENS6_IJNS7_ILi1EEESI_SI_EEESC_SE_Li128ELb0ELb1ELb0ELb0EEENS1_19SingleTileSchedulerILb0ELb0ELb1ELi128EEEEEEEEEvNT_6ParamsE)
        .other          _ZN7cutlass13device_kernelIN5flash19enable_sm80_to_sm89INS1_16FlashAttnFwdSm80INS1_25CollectiveMainloopFwdSm80ILi4ELi1ELb0EN4cute5tupleIJNS5_1CILi128EEENS7_ILi64EEENS7_ILi96EEEEEELi96ENS_10bfloat16_tEfNS_4arch4Sm80ELb0ELb0ELb1ELb0ELb1ELb0ELb1ELb0EEENS1_21CollectiveEpilogueFwdINS6_IJS8_SA_S9_EEENS6_IJNS7_ILi1EEESI_SI_EEESC_SE_Li128ELb0ELb1ELb0ELb0EEENS1_19SingleTileSchedulerILb0ELb0ELb1ELi128EEEEEEEEEvNT_6ParamsE,@"STO_CUDA_ENTRY STV_DEFAULT"
_ZN7cutlass13device_kernelIN5flash19enable_sm80_to_sm89INS1_16FlashAttnFwdSm80INS1_25CollectiveMainloopFwdSm80ILi4ELi1ELb0EN4cute5tupleIJNS5_1CILi128EEENS7_ILi64EEENS7_ILi96EEEEEELi96ENS_10bfloat16_tEfNS_4arch4Sm80ELb0ELb0ELb1ELb0ELb1ELb0ELb1ELb0EEENS1_21CollectiveEpilogueFwdINS6_IJS8_SA_S9_EEENS6_IJNS7_ILi1EEESI_SI_EEESC_SE_Li128ELb0ELb1ELb0ELb0EEENS1_19SingleTileSchedulerILb0ELb0ELb1ELi128EEEEEEEEEvNT_6ParamsE:
[----:B------:R-:W-:-:S03]  /*0000*/  MOV R1, c[0x0][0x28] ;  /* 0x00000a0000017a02 */ /* 0x000fc60000000f00 */
[----:B------:R-:W1:Y:S01]  /*0010*/  S2UR UR11, SR_CTAID.Z ;  /* 0x00000000000b79c3 */ /* 0x000e620000002700 */
[----:B------:R-:W-:Y:S02]  /*0020*/  IADD3 R1, R1, -0x58, RZ ;  /* 0xffffffa801017810 */ /* 0x000fe40007ffe0ff */
[----:B-1----:R-:W-:-:S13]  /*0030*/  ISETP.LE.AND P0, PT, RZ, UR11, PT ;  /* 0x0000000bff007c0c */ /* 0x002fda000bf03270 */
[----:B------:R-:W-:Y:S05]  /*0040*/  @!P0 EXIT ;  /* 0x000000000000894d */ /* 0x000fea0003800000 */
[----:B------:R-:W-:Y:S02]  /*0050*/  ULDC.64 UR4, c[0x0][0x370] ;  /* 0x0000dc0000047ab9 */ /* 0x000fe40000000a00 */
[----:B------:R-:W-:Y:S02]  /*0060*/  UISETP.NE.U32.AND UP1, UPT, URZ, UR4, UPT ;  /* 0x000000043f00728c */ /* 0x000fe4000bf25070 */
[----:B------:R-:W-:Y:S02]  /*0070*/  ULDC.64 UR14, c[0x0][0x118] ;  /* 0x00004600000e7ab9 */ /* 0x000fe40000000a00 */
[----:B------:R-:W-:Y:S02]  /*0080*/  UISETP.NE.AND.EX UP1, UPT, URZ, UR5, UPT, UP1 ;  /* 0x000000053f00728c */ /* 0x000fe4000bf25310 */
[----:B------:R-:W-:Y:S02]  /*0090*/  ULDC.64 UR6, c[0x0][0x340] ;  /* 0x0000d00000067ab9 */ /* 0x000fe40000000a00 */
[----:B------:R-:W-:-:S02]  /*00a0*/  ULDC.64 UR4, c[0x0][0x340] ;  /* 0x0000d00000047ab9 */ /* 0x000fc40000000a00 */
[----:B------:R-:W-:Y:S01]  /*00b0*/  UISETP.NE.U32.AND UP0, UPT, URZ, UR4, UPT ;  /* 0x000000043f00728c */ /* 0x000fe2000bf05070 */
[----:B------:R-:W-:-:S03]  /*00c0*/  PLOP3.LUT P3, PT, PT, PT, UP1, 0x80, 0x0 ;  /* 0x000000000000781c */ /* 0x000fc60003f6f018 */
[----:B------:R-:W-:Y:S02]  /*00d0*/  UISETP.NE.AND.EX UP0, UPT, URZ, UR5, UPT, UP0 ;  /* 0x000000053f00728c */ /* 0x000fe4000bf05300 */
[----:B------:R-:W-:Y:S02]  /*00e0*/  @UP1 UMOV UR8, 0x4 ;  /* 0x0000000400081882 */ /* 0x000fe40000000000 */
[----:B------:R-:W-:Y:S02]  /*00f0*/  ULDC.64 UR4, c[0x0][0x370] ;  /* 0x0000dc0000047ab9 */ /* 0x000fe40000000a00 */
[----:B------:R-:W-:Y:S01]  /*0100*/  @UP1 UIMAD.WIDE UR8, UR11, UR8, UR4 ;  /* 0x000000080b0812a5 */ /* 0x000fe2000f8e0204 */
[----:B------:R-:W-:-:S04]  /*0110*/  PLOP3.LUT P6, PT, PT, PT, UP0, 0x80, 0x0 ;  /* 0x000000000000781c */ /* 0x000fc80003fcf008 */
[----:B------:R-:W-:Y:S01]  /*0120*/  @UP0 UMOV UR4, 0x4 ;  /* 0x0000000400040882 */ /* 0x000fe20000000000 */
[----:B------:R-:W-:Y:S01]  /*0130*/  IMAD.U32 R2, RZ, RZ, UR8 ;  /* 0x00000008ff027e24 */ /* 0x000fe2000f8e00ff */
[----:B------:R-:W-:Y:S01]  /*0140*/  @UP0 UIMAD.WIDE UR4, UR11, UR4, UR6 ;  /* 0x000000040b0402a5 */ /* 0x000fe2000f8e0206 */
[----:B------:R-:W-:-:S05]  /*0150*/  IMAD.U32 R3, RZ, RZ, UR9 ;  /* 0x00000009ff037e24 */ /* 0x000fca000f8e00ff */
[----:B------:R1:W2:Y:S02]  /*0160*/  @P3 LDG.E R9, [R2.64] ;  /* 0x0000000e02093981 */ /* 0x0002a4000c1e1900 */
[----:B-1----:R-:W-:Y:S02]  /*0170*/  IMAD.U32 R2, RZ, RZ, UR4 ;  /* 0x00000004ff027e24 */ /* 0x002fe4000f8e00ff */
[----:B------:R-:W-:Y:S01]  /*0180*/  IMAD.U32 R3, RZ, RZ, UR5 ;  /* 0x00000005ff037e24 */ /* 0x000fe2000f8e00ff */
[----:B------:R-:W1:Y:S01]  /*0190*/  S2R R57, SR_TID.X ;  /* 0x0000000000397919 */ /* 0x000e620000002100 */
[----:B------:R-:W3:Y:S03]  /*01a0*/  S2UR UR8, SR_CTAID.Y ;  /* 0x00000000000879c3 */ /* 0x000ee60000002600 */
[----:B------:R-:W4:Y:S01]  /*01b0*/  S2R R8, SR_CTAID.X ;  /* 0x0000000000087919 */ /* 0x000f220000002500 */
[----:B------:R-:W-:Y:S01]  /*01c0*/  IMAD.MOV.U32 R17, RZ, RZ, c[0x0][0x2c4] ;  /* 0x0000b100ff117624 */ /* 0x000fe200078e00ff */
[----:B------:R-:W-:-:S02]  /*01d0*/  ULDC.64 UR4, c[0x0][0x1b8] ;  /* 0x00006e0000047ab9 */ /* 0x000fc40000000a00 */
[----:B------:R5:W2:Y:S01]  /*01e0*/  @P6 LDG.E R18, [R2.64] ;  /* 0x0000000e02126981 */ /* 0x000aa2000c1e1900 */
[----:B------:R-:W-:Y:S01]  /*01f0*/  USHF.R.S32.HI UR9, URZ, 0x1f, UR11 ;  /* 0x0000001f3f097899 */ /* 0x000fe2000801140b */
[C---:B------:R-:W-:Y:S01]  /*0200*/  ISETP.NE.AND P0, PT, R17.reuse, 0x1, PT ;  /* 0x000000011100780c */ /* 0x040fe20003f05270 */
[----:B------:R-:W-:Y:S01]  /*0210*/  IMAD R17, R17, c[0x0][0x168], RZ ;  /* 0x00005a0011117a24 */ /* 0x000fe200078e02ff */
[----:B------:R-:W-:Y:S01]  /*0220*/  UMOV UR10, URZ ;  /* 0x0000003f000a7c82 */ /* 0x000fe20008000000 */
[----:B------:R-:W-:Y:S01]  /*0230*/  IMAD.MOV.U32 R236, RZ, RZ, RZ ;  /* 0x000000ffffec7224 */ /* 0x000fe200078e00ff */
[----:B-1----:R-:W-:Y:S01]  /*0240*/  SHF.R.S32.HI R22, RZ, 0x1f, R57 ;  /* 0x0000001fff167819 */ /* 0x002fe20000011439 */
[----:B---3--:R-:W-:Y:S02]  /*0250*/  USHF.R.S32.HI UR6, URZ, 0x1f, UR8 ;  /* 0x0000001f3f067899 */ /* 0x008fe40008011408 */
[----:B------:R-:W-:Y:S01]  /*0260*/  UIMAD.WIDE.U32 UR12, UR8, UR4, URZ ;  /* 0x00000004080c72a5 */ /* 0x000fe2000f8e003f */
[CC--:B------:R-:W-:Y:S01]  /*0270*/  LEA.HI R25, R22.reuse, R57.reuse, RZ, 0x3 ;  /* 0x0000003916197211 */ /* 0x0c0fe200078f18ff */
[----:B------:R-:W-:Y:S01]  /*0280*/  UIMAD UR7, UR6, UR4, URZ ;  /* 0x00000004060772a4 */ /* 0x000fe2000f8e023f */
[----:B------:R-:W-:-:S02]  /*0290*/  LEA.HI R32, R22, R57, RZ, 0x5 ;  /* 0x0000003916207211 */ /* 0x000fc400078f28ff */
[----:B------:R-:W-:Y:S01]  /*02a0*/  SHF.R.S32.HI R24, RZ, 0x3, R25 ;  /* 0x00000003ff187819 */ /* 0x000fe20000011419 */
[----:B------:R-:W-:Y:S01]  /*02b0*/  UIMAD UR7, UR8, UR5, UR7 ;  /* 0x00000005080772a4 */ /* 0x000fe2000f8e0207 */
[----:B-----5:R-:W-:Y:S02]  /*02c0*/  LEA.HI R2, R22, R57, RZ, 0x2 ;  /* 0x0000003916027211 */ /* 0x020fe400078f10ff */
[----:B------:R-:W-:Y:S01]  /*02d0*/  ULDC.64 UR4, c[0x0][0x1c0] ;  /* 0x0000700000047ab9 */ /* 0x000fe20000000a00 */
[----:B------:R-:W-:Y:S01]  /*02e0*/  SHF.R.S32.HI R27, RZ, 0x5, R32 ;  /* 0x00000005ff1b7819 */ /* 0x000fe20000011420 */
[----:B------:R-:W-:Y:S01]  /*02f0*/  UIADD3 UR13, UR13, UR7, URZ ;  /* 0x000000070d0d7290 */ /* 0x000fe2000fffe03f */
[----:B------:R-:W-:Y:S01]  /*0300*/  LOP3.LUT R0, R2, 0xfffffffc, RZ, 0xc0, !PT ;  /* 0xfffffffc02007812 */ /* 0x000fe200078ec0ff */
[----:B------:R-:W-:Y:S01]  /*0310*/  UIMAD UR9, UR9, UR4, URZ ;  /* 0x00000004090972a4 */ /* 0x000fe2000f8e023f */
[----:B------:R-:W-:Y:S01]  /*0320*/  SHF.R.S32.HI R26, RZ, 0x2, R2 ;  /* 0x00000002ff1a7819 */ /* 0x000fe20000011402 */
[----:B------:R-:W-:-:S02]  /*0330*/  UIMAD.WIDE.U32 UR12, UR11, UR4, UR12 ;  /* 0x000000040b0c72a5 */ /* 0x000fc4000f8e000c */
[----:B------:R-:W-:Y:S01]  /*0340*/  IMAD.IADD R7, R57, 0x1, -R0 ;  /* 0x0000000139077824 */ /* 0x000fe200078e0a00 */
[----:B------:R-:W-:Y:S01]  /*0350*/  UIMAD UR5, UR11, UR5, UR9 ;  /* 0x000000050b0572a4 */ /* 0x000fe2000f8e0209 */
[C-C-:B----4-:R-:W-:Y:S01]  /*0360*/  IMAD R19, R8.reuse, 0x80, R26.reuse ;  /* 0x0000008008137824 */ /* 0x150fe200078e021a */
[----:B------:R-:W-:Y:S01]  /*0370*/  ULDC UR4, c[0x0][0x2ac] ;  /* 0x0000ab0000047ab9 */ /* 0x000fe20000000800 */
[C---:B------:R-:W-:Y:S01]  /*0380*/  IMAD R156, R7.reuse, 0x20, R26 ;  /* 0x00000020079c7824 */ /* 0x040fe200078e021a */
[----:B------:R-:W-:Y:S01]  /*0390*/  UIADD3 UR5, UR13, UR5, URZ ;  /* 0x000000050d057290 */ /* 0x000fe2000fffe03f */
[----:B------:R-:W-:Y:S01]  /*03a0*/  IMAD.U32 R3, RZ, RZ, UR13 ;  /* 0x0000000dff037e24 */ /* 0x000fe2000f8e00ff */
[----:B------:R-:W-:Y:S01]  /*03b0*/  ULDC UR9, c[0x0][0x1d0] ;  /* 0x0000740000097ab9 */ /* 0x000fe20000000800 */
[----:B------:R-:W-:Y:S01]  /*03c0*/  IMAD R10, R8, 0x80, R156 ;  /* 0x00000080080a7824 */ /* 0x000fe200078e029c */
[----:B------:R-:W-:Y:S01]  /*03d0*/  STL [R1+0x10], R156 ;  /* 0x0000109c01007387 */ /* 0x000fe20000100800 */
[----:B------:R-:W-:Y:S01]  /*03e0*/  IMAD.U32 R2, RZ, RZ, UR12 ;  /* 0x0000000cff027e24 */ /* 0x000fe2000f8e00ff */
[----:B------:R-:W-:Y:S01]  /*03f0*/  UIMAD UR9, UR4, UR9, URZ ;  /* 0x00000009040972a4 */ /* 0x000fe2000f8e023f */
[----:B------:R-:W-:Y:S01]  /*0400*/  @P0 IMAD.HI.U32 R0, R10, c[0x0][0x2c8], RZ ;  /* 0x0000b2000a000a27 */ /* 0x000fe200078e00ff */
[----:B------:R-:W-:Y:S03]  /*0410*/  STL [R1+0x40], R10 ;  /* 0x0000400a01007387 */ /* 0x000fe60000100800 */
[----:B------:R-:W-:Y:S01]  /*0420*/  IMAD.MOV.U32 R4, RZ, RZ, R10 ;  /* 0x000000ffff047224 */ /* 0x000fe200078e000a */
[----:B------:R-:W-:Y:S01]  /*0430*/  @P0 SHF.R.U32.HI R4, RZ, c[0x0][0x2cc], R0 ;  /* 0x0000b300ff040a19 */ /* 0x000fe20000011600 */
[----:B------:R-:W-:Y:S01]  /*0440*/  IMAD.U32 R3, RZ, RZ, UR5 ;  /* 0x00000005ff037e24 */ /* 0x000fe2000f8e00ff */
[----:B------:R-:W-:Y:S01]  /*0450*/  ULDC UR5, c[0x0][0x1d0] ;  /* 0x0000740000057ab9 */ /* 0x000fe20000000800 */
[----:B------:R-:W-:Y:S01]  /*0460*/  IMAD.SHL.U32 R56, R7, 0x8, RZ ;  /* 0x0000000807387824 */ /* 0x000fe200078e00ff */
[--C-:B------:R-:W-:Y:S01]  /*0470*/  SHF.R.S32.HI R5, RZ, 0x1f, R4.reuse ;  /* 0x0000001fff057819 */ /* 0x100fe20000011404 */
[----:B------:R-:W-:Y:S01]  /*0480*/  IMAD.MOV R0, RZ, RZ, -R4 ;  /* 0x000000ffff007224 */ /* 0x000fe200078e0a04 */
[----:B------:R-:W-:Y:S01]  /*0490*/  UIMAD UR5, UR4, UR5, 0x3f ;  /* 0x0000003f040574a4 */ /* 0x000fe2000f8e0205 */
[----:B------:R-:W-:Y:S01]  /*04a0*/  IMAD.WIDE.U32 R2, R4, c[0x0][0x1b0], R2 ;  /* 0x00006c0004027a25 */ /* 0x000fe200078e0002 */
[C---:B------:R-:W-:Y:S01]  /*04b0*/  IADD3 R155, R56.reuse, 0x20, RZ ;  /* 0x00000020389b7810 */ /* 0x040fe20007ffe0ff */
[----:B------:R-:W-:Y:S01]  /*04c0*/  STL [R1+0x3c], R19 ;  /* 0x00003c1301007387 */ /* 0x000fe20000100800 */
[C---:B------:R-:W-:Y:S01]  /*04d0*/  IADD3 R154, R56.reuse, 0x40, RZ ;  /* 0x00000040389a7810 */ /* 0x040fe20007ffe0ff */
[----:B------:R-:W-:Y:S01]  /*04e0*/  IMAD R6, R5, c[0x0][0x1b0], RZ ;  /* 0x00006c0005067a24 */ /* 0x000fe200078e02ff */
[----:B------:R-:W-:Y:S01]  /*04f0*/  ISETP.GE.AND P5, PT, R56, c[0x0][0x198], PT ;  /* 0x0000660038007a0c */ /* 0x000fe20003fa6270 */
[----:B------:R-:W-:Y:S01]  /*0500*/  IMAD R5, R0, c[0x0][0x2c4], R10 ;  /* 0x0000b10000057a24 */ /* 0x000fe200078e020a */
[----:B------:R-:W-:Y:S01]  /*0510*/  USHF.R.S32.HI UR7, URZ, 0x1f, UR5 ;  /* 0x0000001f3f077899 */ /* 0x000fe20008011405 */
[----:B------:R-:W-:Y:S01]  /*0520*/  IMAD R0, R4, c[0x0][0x1b4], R6 ;  /* 0x00006d0004007a24 */ /* 0x000fe200078e0206 */
[----:B------:R-:W-:Y:S01]  /*0530*/  IADD3 R6, R19, 0x40, RZ ;  /* 0x0000004013067810 */ /* 0x000fe20007ffe0ff */
[----:B------:R-:W-:Y:S01]  /*0540*/  STL [R1+0x24], R155 ;  /* 0x0000249b01007387 */ /* 0x000fe20000100800 */
[----:B------:R-:W-:Y:S01]  /*0550*/  SHF.R.S32.HI R4, RZ, 0x1f, R5 ;  /* 0x0000001fff047819 */ /* 0x000fe20000011405 */
[----:B------:R-:W-:Y:S01]  /*0560*/  IMAD.IADD R3, R3, 0x1, R0 ;  /* 0x0000000103037824 */ /* 0x000fe200078e0200 */
[-C--:B------:R-:W-:Y:S01]  /*0570*/  ISETP.GE.AND P2, PT, R6, R17.reuse, PT ;  /* 0x000000110600720c */ /* 0x080fe20003f46270 */
[----:B------:R-:W-:Y:S01]  /*0580*/  ULEA.HI UR7, UR7, UR5, URZ, 0x6 ;  /* 0x0000000507077291 */ /* 0x000fe2000f8f303f */
[----:B------:R-:W-:Y:S01]  /*0590*/  ISETP.GE.AND P4, PT, R155, c[0x0][0x198], PT ;  /* 0x000066009b007a0c */ /* 0x000fe20003f86270 */
[----:B------:R-:W-:Y:S01]  /*05a0*/  IMAD R0, R4, c[0x0][0x1a8], RZ ;  /* 0x00006a0004007a24 */ /* 0x000fe200078e02ff */
[----:B------:R-:W-:Y:S01]  /*05b0*/  IADD3 R4, R19, 0x20, RZ ;  /* 0x0000002013047810 */ /* 0x000fe20007ffe0ff */
[C---:B------:R-:W-:Y:S01]  /*05c0*/  IMAD.WIDE.U32 R2, R5.reuse, c[0x0][0x1a8], R2 ;  /* 0x00006a0005027a25 */ /* 0x040fe200078e0002 */
[----:B------:R-:W-:Y:S01]  /*05d0*/  USHF.R.S32.HI UR7, URZ, 0x6, UR7 ;  /* 0x000000063f077899 */ /* 0x000fe20008011407 */
[----:B------:R-:W-:Y:S01]  /*05e0*/  STL [R1+0x28], R154 ;  /* 0x0000289a01007387 */ /* 0x000fe20000100800 */
[----:B------:R-:W-:Y:S01]  /*05f0*/  ISETP.GE.AND P0, PT, R4, R17, PT ;  /* 0x000000110400720c */ /* 0x000fe20003f06270 */
[----:B------:R-:W-:Y:S01]  /*0600*/  IMAD R0, R5, c[0x0][0x1ac], R0 ;  /* 0x00006b0005007a24 */ /* 0x000fe200078e0200 */
[----:B------:R-:W-:Y:S01]  /*0610*/  LEA R16, P1, R2, c[0x0][0x160], 0x1 ;  /* 0x0000580002107a11 */ /* 0x000fe200078208ff */
[----:B------:R-:W-:-:S02]  /*0620*/  ULDC UR5, c[0x0][0x2b8] ;  /* 0x0000ae0000057ab9 */ /* 0x000fc40000000800 */
[----:B------:R-:W-:Y:S01]  /*0630*/  IMAD.IADD R0, R3, 0x1, R0 ;  /* 0x0000000103007824 */ /* 0x000fe200078e0200 */
[----:B------:R-:W-:Y:S01]  /*0640*/  UISETP.NE.AND UP1, UPT, UR5, 0x1, UPT ;  /* 0x000000010500788c */ /* 0x000fe2000bf25270 */
[----:B------:R-:W-:Y:S01]  /*0650*/  IMAD.SHL.U32 R3, R24, 0x40, RZ ;  /* 0x0000004018037824 */ /* 0x000fe200078e00ff */
[----:B------:R-:W-:Y:S01]  /*0660*/  SHFL.IDX PT, R4, R16, RZ, 0x1c1f ;  /* 0x001c1fff10047589 */ /* 0x000fe200000e0000 */
[----:B------:R-:W-:Y:S01]  /*0670*/  ULDC.64 UR4, c[0x0][0x2b0] ;  /* 0x0000ac0000047ab9 */ /* 0x000fe20000000a00 */
[----:B------:R-:W-:Y:S02]  /*0680*/  LEA.HI.X R11, R2, c[0x0][0x164], R0, 0x1, P1 ;  /* 0x00005900020b7a11 */ /* 0x000fe400008f0c00 */
[----:B------:R-:W-:Y:S02]  /*0690*/  ISETP.GE.AND P1, PT, R19, R17, PT ;  /* 0x000000111300720c */ /* 0x000fe40003f26270 */
[----:B------:R-:W-:Y:S01]  /*06a0*/  LOP3.LUT R0, R3, 0xc0, RZ, 0xc0, !PT ;  /* 0x000000c003007812 */ /* 0x000fe200078ec0ff */
[----:B------:R-:W1:Y:S01]  /*06b0*/  SHFL.IDX PT, R5, R11, RZ, 0x1c1f ;  /* 0x001c1fff0b057589 */ /* 0x000e6200000e0000 */
[----:B------:R-:W-:-:S02]  /*06c0*/  LEA.HI R2, R26, R26, RZ, 0x1 ;  /* 0x0000001a1a027211 */ /* 0x000fc400078f08ff */
[----:B------:R-:W-:Y:S02]  /*06d0*/  SHF.R.U32.HI R3, RZ, 0x3, R0 ;  /* 0x00000003ff037819 */ /* 0x000fe40000011600 */
[----:B------:R-:W-:Y:S02]  /*06e0*/  LOP3.LUT R0, R0, 0x18, R56, 0xf8, !PT ;  /* 0x0000001800007812 */ /* 0x000fe400078ef838 */
[----:B------:R-:W-:Y:S02]  /*06f0*/  LOP3.LUT R2, R2, 0x7fffffe, RZ, 0xc0, !PT ;  /* 0x07fffffe02027812 */ /* 0x000fe400078ec0ff */
[----:B------:R-:W-:Y:S02]  /*0700*/  LOP3.LUT R6, R0, R3, RZ, 0x3c, !PT ;  /* 0x0000000300067212 */ /* 0x000fe400078e3cff */
[----:B------:R-:W-:Y:S01]  /*0710*/  @!P1 SHF.R.S32.HI R3, RZ, 0x1f, R154 ;  /* 0x0000001fff039819 */ /* 0x000fe2000001149a */
[----:B------:R-:W-:Y:S01]  /*0720*/  IMAD.IADD R0, R26, 0x1, -R2 ;  /* 0x000000011a007824 */ /* 0x000fe200078e0a02 */
[----:B------:R-:W-:-:S03]  /*0730*/  @!P1 SHF.R.S32.HI R2, RZ, 0x1f, R155 ;  /* 0x0000001fff029819 */ /* 0x000fc6000001149b */
[----:B------:R-:W-:Y:S01]  /*0740*/  IMAD R0, R27, 0x8, R0 ;  /* 0x000000081b007824 */ /* 0x000fe200078e0200 */
[----:B------:R-:W-:-:S03]  /*0750*/  @!P1 LEA.HI R2, R2, R155, RZ, 0x3 ;  /* 0x0000009b02029211 */ /* 0x000fc600078f18ff */
[----:B------:R-:W-:Y:S01]  /*0760*/  IMAD.U32 R153, R0, 0x20, R6 ;  /* 0x0000002000997824 */ /* 0x000fe200078e0006 */
[----:B------:R-:W-:Y:S02]  /*0770*/  @!P1 LEA.HI R0, R3, R154, RZ, 0x3 ;  /* 0x0000009a03009211 */ /* 0x000fe400078f18ff */
[----:B------:R-:W-:Y:S01]  /*0780*/  @!P1 LOP3.LUT R8, R2, 0xfffffff8, RZ, 0xc0, !PT ;  /* 0xfffffff802089812 */ /* 0x000fe200078ec0ff */
[----:B------:R-:W-:Y:S01]  /*0790*/  SHFL.IDX PT, R3, R11, 0x1, 0x1c1f ;  /* 0x003c1f000b037f89 */ /* 0x000fe200000e0000 */
[----:B------:R-:W-:Y:S01]  /*07a0*/  @!P1 LOP3.LUT R0, R0, 0xfffffff8, RZ, 0xc0, !PT ;  /* 0xfffffff800009812 */ /* 0x000fe200078ec0ff */
[--C-:B-1----:R-:W-:Y:S02]  /*07b0*/  @!P1 IMAD.WIDE R6, R56, 0x2, R4.reuse ;  /* 0x0000000238069825 */ /* 0x102fe400078e0204 */
[----:B------:R-:W1:Y:S02]  /*07c0*/  SHFL.IDX PT, R2, R16, 0x1, 0x1c1f ;  /* 0x003c1f0010027f89 */ /* 0x000e6400000e0000 */
[----:B------:R-:W-:Y:S01]  /*07d0*/  @!P1 IMAD.WIDE R12, R0, 0x2, R4 ;  /* 0x00000002000c9825 */ /* 0x000fe200078e0204 */
[----:B------:R-:W-:Y:S01]  /*07e0*/  @!P0 SHF.R.S32.HI R0, RZ, 0x1f, R154 ;  /* 0x0000001fff008819 */ /* 0x000fe2000001149a */
[----:B--2---:R1:W2:Y:S02]  /*07f0*/  @P3 R2UR UR10, R9 ;  /* 0x00000000090a33c2 */ /* 0x0042a400000e0000 */
[----:B------:R-:W-:Y:S01]  /*0800*/  @!P1 IMAD.WIDE R14, R8, 0x2, R4 ;  /* 0x00000002080e9825 */ /* 0x000fe200078e0204 */
[----:B------:R-:W-:-:S05]  /*0810*/  ISETP.GE.AND P3, PT, R154, c[0x0][0x198], PT ;  /* 0x000066009a007a0c */ /* 0x000fca0003f66270 */
[----:B------:R3:W4:Y:S01]  /*0820*/  @P6 R2UR UR16, R18 ;  /* 0x00000000121063c2 */ /* 0x00072200000e0000 */
[----:B------:R-:W-:Y:S01]  /*0830*/  @!P0 SHF.R.S32.HI R4, RZ, 0x1f, R155 ;  /* 0x0000001fff048819 */ /* 0x000fe2000001149b */
[----:B------:R-:W-:Y:S01]  /*0840*/  @!P1 IMAD.SHL.U32 R10, R153, 0x2, RZ ;  /* 0x00000002990a9824 */ /* 0x000fe200078e00ff */
[----:B------:R-:W-:Y:S01]  /*0850*/  @!P0 LEA.HI R0, R0, R154, RZ, 0x3 ;  /* 0x0000009a00008211 */ /* 0x000fe200078f18ff */
[----:B----4-:R-:W-:Y:S01]  /*0860*/  @!UP0 UMOV UR16, UR11 ;  /* 0x0000000b00108c82 */ /* 0x010fe20008000000 */
[----:B------:R-:W-:Y:S01]  /*0870*/  @!P0 LEA.HI R4, R4, R155, RZ, 0x3 ;  /* 0x0000009b04048211 */ /* 0x000fe200078f18ff */
[----:B------:R-:W-:Y:S01]  /*0880*/  USHF.R.S32.HI UR11, URZ, 0x1f, UR16 ;  /* 0x0000001f3f0b7899 */ /* 0x000fe20008011410 */
[----:B------:R-:W-:Y:S01]  /*0890*/  @!P0 LOP3.LUT R0, R0, 0xfffffff8, RZ, 0xc0, !PT ;  /* 0xfffffff800008812 */ /* 0x000fe200078ec0ff */
[----:B------:R4:W-:Y:S01]  /*08a0*/  @!P1 LDGSTS.E.BYPASS.LTC128B.128 [R10+0x6100], [R6.64], !P5 ;  /* 0x06100000060a9fae */ /* 0x0009e2000e901d4e */
[----:B------:R-:W-:Y:S01]  /*08b0*/  @!P0 LOP3.LUT R4, R4, 0xfffffff8, RZ, 0xc0, !PT ;  /* 0xfffffff804048812 */ /* 0x000fe200078ec0ff */
[----:B------:R-:W-:Y:S01]  /*08c0*/  UIMAD UR11, UR11, UR4, URZ ;  /* 0x000000040b0b72a4 */ /* 0x000fe2000f8e023f */
[----:B------:R-:W-:Y:S01]  /*08d0*/  PLOP3.LUT P6, PT, PT, PT, UP1, 0x80, 0x0 ;  /* 0x000000000000781c */ /* 0x000fe20003fcf018 */
[----:B-1----:R-:W-:Y:S01]  /*08e0*/  @!P0 IMAD.WIDE R8, R0, 0x2, R2 ;  /* 0x0000000200088825 */ /* 0x002fe200078e0202 */
[----:B------:R1:W-:Y:S01]  /*08f0*/  @!P1 LDGSTS.E.BYPASS.LTC128B.128 [R10+0x8100], [R14.64], !P4 ;  /* 0x081000000e0a9fae */ /* 0x0003e2000e101d4e */
[----:B------:R-:W-:-:S02]  /*0900*/  UIMAD.WIDE.U32 UR12, UR16, UR4, URZ ;  /* 0x00000004100c72a5 */ /* 0x000fc4000f8e003f */
[--C-:B------:R-:W-:Y:S01]  /*0910*/  @!P0 IMAD.WIDE R4, R4, 0x2, R2.reuse ;  /* 0x0000000204048825 */ /* 0x100fe200078e0202 */
[----:B------:R1:W-:Y:S01]  /*0920*/  @!P1 LDGSTS.E.BYPASS.LTC128B.128 [R10+0xa100], [R12.64], !P3 ;  /* 0x0a1000000c0a9fae */ /* 0x0003e2000d901d4e */
[----:B------:R-:W-:Y:S01]  /*0930*/  PLOP3.LUT P1, PT, PT, PT, UP1, 0x80, 0x0 ;  /* 0x000000000000781c */ /* 0x000fe20003f2f018 */
[----:B------:R-:W-:Y:S01]  /*0940*/  UIMAD UR11, UR16, UR5, UR11 ;  /* 0x00000005100b72a4 */ /* 0x000fe2000f8e020b */
[----:B------:R-:W-:Y:S01]  /*0950*/  @!P0 IMAD.WIDE R2, R56, 0x2, R2 ;  /* 0x0000000238028825 */ /* 0x000fe200078e0202 */
[----:B------:R-:W-:Y:S01]  /*0960*/  ULEA UR17, UR7, 0xffffffc0, 0x6 ;  /* 0xffffffc007117891 */ /* 0x000fe2000f8e303f */
[----:B------:R-:W-:Y:S01]  /*0970*/  STL [R1+0x38], R153 ;  /* 0x0000389901007387 */ /* 0x000fe20000100800 */
[----:B------:R-:W-:Y:S02]  /*0980*/  UIADD3 UR11, UR13, UR11, URZ ;  /* 0x0000000b0d0b7290 */ /* 0x000fe4000fffe03f */
[----:B------:R-:W-:Y:S01]  /*0990*/  ULDC.64 UR4, c[0x0][0x1e8] ;  /* 0x00007a0000047ab9 */ /* 0x000fe20000000a00 */
[----:B----4-:R-:W-:-:S02]  /*09a0*/  IMAD.U32 R7, RZ, RZ, UR7 ;  /* 0x00000007ff077e24 */ /* 0x010fc4000f8e00ff */
[----:B------:R-:W-:Y:S02]  /*09b0*/  @!P0 IMAD.SHL.U32 R6, R153, 0x2, RZ ;  /* 0x0000000299068824 */ /* 0x000fe400078e00ff */
[----:B------:R-:W-:Y:S01]  /*09c0*/  IMAD R0, R7, 0x40, R156 ;  /* 0x0000004007007824 */ /* 0x000fe200078e029c */
[----:B------:R-:W-:Y:S02]  /*09d0*/  @!P2 SHF.R.S32.HI R7, RZ, 0x1f, R155 ;  /* 0x0000001fff07a819 */ /* 0x000fe4000001149b */
[----:B------:R4:W-:Y:S02]  /*09e0*/  @!P0 LDGSTS.E.BYPASS.LTC128B.128 [R6+0x6900], [R2.64], !P5 ;  /* 0x0690000002068fae */ /* 0x0009e4000e901d4e */
[----:B------:R-:W-:Y:S02]  /*09f0*/  IADD3 R0, R0, -0x40, RZ ;  /* 0xffffffc000007810 */ /* 0x000fe40007ffe0ff */
[----:B------:R5:W-:Y:S01]  /*0a00*/  @!P0 LDGSTS.E.BYPASS.LTC128B.128 [R6+0x8900], [R4.64], !P4 ;  /* 0x0890000004068fae */ /* 0x000be2000e101d4e */
[----:B-1----:R-:W-:-:S03]  /*0a10*/  @!P2 LEA.HI R10, R7, R155, RZ, 0x3 ;  /* 0x0000009b070aa211 */ /* 0x002fc600078f18ff */
[----:B------:R1:W-:Y:S01]  /*0a20*/  @!P0 LDGSTS.E.BYPASS.LTC128B.128 [R6+0xa900], [R8.64], !P3 ;  /* 0x0a90000008068fae */ /* 0x0003e2000d901d4e */
[----:B------:R-:W-:Y:S02]  /*0a30*/  @!P2 LOP3.LUT R10, R10, 0xfffffff8, RZ, 0xc0, !PT ;  /* 0xfffffff80a0aa812 */ /* 0x000fe400078ec0ff */
[----:B----4-:R-:W-:Y:S01]  /*0a40*/  IADD3 R2, R19, 0x60, RZ ;  /* 0x0000006013027810 */ /* 0x010fe20007ffe0ff */
[----:B------:R-:W-:Y:S01]  /*0a50*/  SHFL.IDX PT, R3, R11, 0x3, 0x1c1f ;  /* 0x007c1f000b037f89 */ /* 0x000fe200000e0000 */
[----:B--2---:R-:W-:Y:S02]  /*0a60*/  IADD3 R19, R0, UR10, RZ ;  /* 0x0000000a00137c10 */ /* 0x004fe4000fffe0ff */
[----:B------:R-:W-:Y:S01]  /*0a70*/  ISETP.GE.AND P0, PT, R2, R17, PT ;  /* 0x000000110200720c */ /* 0x000fe20003f06270 */
[----:B-----5:R-:W-:Y:S02]  /*0a80*/  SHFL.IDX PT, R4, R16, 0x2, 0x1c1f ;  /* 0x005c1f0010047f89 */ /* 0x020fe400000e0000 */
[----:B------:R-:W-:Y:S01]  /*0a90*/  @P1 IMAD.HI.U32 R2, R19, c[0x0][0x2bc], RZ ;  /* 0x0000af0013021a27 */ /* 0x000fe200078e00ff */
[----:B------:R-:W-:Y:S01]  /*0aa0*/  ISETP.GE.AND P1, PT, R0, UR9, PT ;  /* 0x0000000900007c0c */ /* 0x000fe2000bf26270 */
[----:B------:R2:W4:Y:S01]  /*0ab0*/  SHFL.IDX PT, R5, R11, 0x2, 0x1c1f ;  /* 0x005c1f000b057f89 */ /* 0x00052200000e0000 */
[----:B-1----:R-:W-:Y:S01]  /*0ac0*/  @!P2 SHF.R.S32.HI R6, RZ, 0x1f, R154 ;  /* 0x0000001fff06a819 */ /* 0x002fe2000001149a */
[----:B------:R-:W-:Y:S01]  /*0ad0*/  IMAD.MOV.U32 R9, RZ, RZ, R19 ;  /* 0x000000ffff097224 */ /* 0x000fe200078e0013 */
[----:B------:R-:W-:-:S02]  /*0ae0*/  @P6 SHF.R.U32.HI R9, RZ, c[0x0][0x2c0], R2 ;  /* 0x0000b000ff096a19 */ /* 0x000fc40000011602 */
[----:B------:R1:W5:Y:S01]  /*0af0*/  SHFL.IDX PT, R2, R16, 0x3, 0x1c1f ;  /* 0x007c1f0010027f89 */ /* 0x00036200000e0000 */
[-C--:B------:R-:W-:Y:S02]  /*0b00*/  @!P2 LEA.HI R7, R6, R154.reuse, RZ, 0x3 ;  /* 0x0000009a0607a211 */ /* 0x080fe400078f18ff */
[----:B------:R-:W-:Y:S02]  /*0b10*/  @!P0 SHF.R.S32.HI R0, RZ, 0x1f, R155 ;  /* 0x0000001fff008819 */ /* 0x000fe4000001149b */
[----:B------:R-:W-:Y:S02]  /*0b20*/  @!P0 SHF.R.S32.HI R8, RZ, 0x1f, R154 ;  /* 0x0000001fff088819 */ /* 0x000fe4000001149a */
[----:B------:R-:W-:Y:S02]  /*0b30*/  @!P0 LEA.HI R6, R0, R155, RZ, 0x3 ;  /* 0x0000009b00068211 */ /* 0x000fe400078f18ff */
[----:B------:R-:W-:Y:S01]  /*0b40*/  @!P0 LEA.HI R0, R8, R154, RZ, 0x3 ;  /* 0x0000009a08008211 */ /* 0x000fe200078f18ff */
[----:B------:R-:W-:Y:S01]  /*0b50*/  @!P2 IMAD.SHL.U32 R8, R153, 0x2, RZ ;  /* 0x000000029908a824 */ /* 0x000fe200078e00ff */
[----:B------:R-:W-:-:S02]  /*0b60*/  @!P2 LOP3.LUT R7, R7, 0xfffffff8, RZ, 0xc0, !PT ;  /* 0xfffffff80707a812 */ /* 0x000fc400078ec0ff */
[----:B------:R-:W-:Y:S01]  /*0b70*/  @!P0 LOP3.LUT R20, R0, 0xfffffff8, RZ, 0xc0, !PT ;  /* 0xfffffff800148812 */ /* 0x000fe200078ec0ff */
[----:B------:R-:W-:Y:S01]  /*0b80*/  @!P0 IMAD.SHL.U32 R0, R153, 0x2, RZ ;  /* 0x0000000299008824 */ /* 0x000fe200078e00ff */
[----:B------:R-:W-:Y:S02]  /*0b90*/  ISETP.GT.OR P1, PT, R156, 0x3f, P1 ;  /* 0x0000003f9c00780c */ /* 0x000fe40000f24670 */
[----:B--2---:R-:W-:Y:S01]  /*0ba0*/  @!P0 LOP3.LUT R11, R6, 0xfffffff8, RZ, 0xc0, !PT ;  /* 0xfffffff8060b8812 */ /* 0x004fe200078ec0ff */
[----:B----4-:R-:W-:-:S04]  /*0bb0*/  @!P2 IMAD.WIDE R12, R56, 0x2, R4 ;  /* 0x00000002380ca825 */ /* 0x010fc800078e0204 */
[--C-:B-1----:R-:W-:Y:S01]  /*0bc0*/  @!P2 IMAD.WIDE R16, R10, 0x2, R4.reuse ;  /* 0x000000020a10a825 */ /* 0x102fe200078e0204 */
[----:B------:R1:W-:Y:S03]  /*0bd0*/  @!P2 LDGSTS.E.BYPASS.LTC128B.128 [R8+0x7100], [R12.64], !P5 ;  /* 0x071000000c08afae */ /* 0x0003e6000e901d4e */
[----:B------:R-:W-:Y:S01]  /*0be0*/  @!P2 IMAD.WIDE R14, R7, 0x2, R4 ;  /* 0x00000002070ea825 */ /* 0x000fe200078e0204 */
[----:B------:R1:W-:Y:S01]  /*0bf0*/  @!P2 LDGSTS.E.BYPASS.LTC128B.128 [R8+0x9100], [R16.64], !P4 ;  /* 0x091000001008afae */ /* 0x0003e2000e101d4e */
[----:B---3--:R-:W-:Y:S02]  /*0c00*/  @!P1 IADD3 R18, P6, R9, UR12, RZ ;  /* 0x0000000c09129c10 */ /* 0x008fe4000ffde0ff */
[----:B-----5:R-:W-:Y:S01]  /*0c10*/  @!P0 IMAD.WIDE R10, R11, 0x2, R2 ;  /* 0x000000020b0a8825 */ /* 0x020fe200078e0202 */
[----:B------:R1:W-:Y:S01]  /*0c20*/  @!P2 LDGSTS.E.BYPASS.LTC128B.128 [R8+0xb100], [R14.64], !P3 ;  /* 0x0b1000000e08afae */ /* 0x0003e2000d901d4e */
[----:B------:R-:W-:-:S02]  /*0c30*/  @!P1 LEA.HI.X.SX32 R21, R9, UR11, 0x1, P6 ;  /* 0x0000000b09159c11 */ /* 0x000fc4000b0f0eff */
[----:B------:R-:W-:Y:S01]  /*0c40*/  @!P0 IMAD.WIDE R4, R20, 0x2, R2 ;  /* 0x0000000214048825 */ /* 0x000fe200078e0202 */
[----:B------:R-:W-:-:S03]  /*0c50*/  @!P1 LEA R6, P6, R18, c[0x0][0x2a0], 0x2 ;  /* 0x0000a80012069a11 */ /* 0x000fc600078c10ff */
[----:B------:R-:W-:Y:S01]  /*0c60*/  @!P0 IMAD.WIDE R2, R56, 0x2, R2 ;  /* 0x0000000238028825 */ /* 0x000fe200078e0202 */
[----:B------:R-:W-:-:S04]  /*0c70*/  @!P1 LEA.HI.X R7, R18, c[0x0][0x2a4], R21, 0x2, P6 ;  /* 0x0000a90012079a11 */ /* 0x000fc800030f1415 */
[----:B------:R2:W-:Y:S04]  /*0c80*/  @!P0 LDGSTS.E.BYPASS.LTC128B.128 [R0+0x7900], [R2.64], !P5 ;  /* 0x0790000002008fae */ /* 0x0005e8000e901d4e */
[----:B------:R2:W-:Y:S04]  /*0c90*/  @!P0 LDGSTS.E.BYPASS.LTC128B.128 [R0+0x9900], [R10.64], !P4 ;  /* 0x099000000a008fae */ /* 0x0005e8000e101d4e */
[----:B------:R2:W-:Y:S04]  /*0ca0*/  @!P0 LDGSTS.E.BYPASS.LTC128B.128 [R0+0xb900], [R4.64], !P3 ;  /* 0x0b90000004008fae */ /* 0x0005e8000d901d4e */
[----:B------:R-:W0:Y:S04]  /*0cb0*/  LDGDEPBAR ;  /* 0x00000000000079af */ /* 0x000e280000000000 */
[----:B------:R-:W-:Y:S06]  /*0cc0*/  BAR.SYNC.DEFER_BLOCKING 0x0 ;  /* 0x0000000000007b1d */ /* 0x000fec0000010000 */
[----:B------:R3:W4:Y:S01]  /*0cd0*/  @!P1 LDG.E R236, [R6.64] ;  /* 0x0000000e06ec9981 */ /* 0x000722000c1e1900 */
[----:B--2---:R-:W-:Y:S01]  /*0ce0*/  IMAD.MOV R0, RZ, RZ, -R9 ;  /* 0x000000ffff007224 */ /* 0x004fe200078e0a09 */
[----:B------:R-:W-:Y:S01]  /*0cf0*/  LEA.HI R5, R22, R57, RZ, 0x4 ;  /* 0x0000003916057211 */ /* 0x000fe200078f20ff */
[----:B------:R-:W-:Y:S01]  /*0d00*/  UIMAD UR16, UR6, UR4, URZ ;  /* 0x00000004061072a4 */ /* 0x000fe2000f8e023f */
[----:B-1----:R-:W-:Y:S01]  /*0d10*/  LOP3.LUT R8, R25, 0xfffffff8, RZ, 0xc0, !PT ;  /* 0xfffffff819087812 */ /* 0x002fe200078ec0ff */
[----:B------:R-:W-:Y:S01]  /*0d20*/  IMAD R238, R0, c[0x0][0x2b8], R19 ;  /* 0x0000ae0000ee7a24 */ /* 0x000fe200078e0213 */
[----:B------:R-:W-:Y:S01]  /*0d30*/  UIMAD.WIDE.U32 UR18, UR8, UR4, URZ ;  /* 0x00000004081272a5 */ /* 0x000fe2000f8e003f */
[----:B------:R-:W-:Y:S01]  /*0d40*/  ISETP.GE.AND P3, PT, R56, c[0x0][0x1d4], PT ;  /* 0x0000750038007a0c */ /* 0x000fe20003f66270 */
[----:B------:R-:W-:Y:S01]  /*0d50*/  UIMAD UR16, UR8, UR5, UR16 ;  /* 0x00000005081072a4 */ /* 0x000fe2000f8e0210 */
[----:B------:R-:W-:Y:S01]  /*0d60*/  IMAD.WIDE.U32 R2, R238, c[0x0][0x1e0], RZ ;  /* 0x00007800ee027a25 */ /* 0x000fe200078e00ff */
[----:B------:R-:W-:Y:S01]  /*0d70*/  SHF.R.S32.HI R23, RZ, 0x1f, R238 ;  /* 0x0000001fff177819 */ /* 0x000fe200000114ee */
[----:B------:R-:W-:Y:S01]  /*0d80*/  UIADD3 UR17, UR9, -UR17, URZ ;  /* 0x8000001109117290 */ /* 0x000fe2000fffe03f */
[----:B------:R-:W-:Y:S01]  /*0d90*/  ISETP.GE.AND P4, PT, R155, c[0x0][0x1d4], PT ;  /* 0x000075009b007a0c */ /* 0x000fe20003f86270 */
[----:B------:R-:W-:Y:S01]  /*0da0*/  UIADD3 UR16, UR19, UR16, URZ ;  /* 0x0000001013107290 */ /* 0x000fe2000fffe03f */
[----:B------:R-:W-:Y:S01]  /*0db0*/  IMAD.IADD R8, R57, 0x1, -R8 ;  /* 0x0000000139087824 */ /* 0x000fe200078e0a08 */
[----:B------:R-:W-:Y:S01]  /*0dc0*/  ISETP.GE.AND P5, PT, R154, c[0x0][0x1d4], PT ;  /* 0x000075009a007a0c */ /* 0x000fe20003fa6270 */
[----:B------:R-:W-:Y:S01]  /*0dd0*/  IMAD R0, R23, c[0x0][0x1e0], RZ ;  /* 0x0000780017007a24 */ /* 0x000fe200078e02ff */
[----:B------:R-:W-:Y:S01]  /*0de0*/  IADD3 R26, -R26, UR17, RZ ;  /* 0x000000111a1a7c10 */ /* 0x000fe2000fffe1ff */
[----:B------:R-:W-:Y:S01]  /*0df0*/  UISETP.GE.AND UP0, UPT, UR9, 0x1, UPT ;  /* 0x000000010900788c */ /* 0x000fe2000bf06270 */
[----:B------:R-:W-:Y:S01]  /*0e00*/  LEA.HI R16, R8, R8, RZ, 0x1 ;  /* 0x0000000808107211 */ /* 0x000fe200078f08ff */
[----:B------:R-:W-:Y:S01]  /*0e10*/  IMAD R0, R238, c[0x0][0x1e4], R0 ;  /* 0x00007900ee007a24 */ /* 0x000fe200078e0200 */
[----:B------:R-:W-:Y:S01]  /*0e20*/  ISETP.GE.AND P1, PT, R26, 0x1, PT ;  /* 0x000000011a00780c */ /* 0x000fe20003f26270 */
[----:B------:R-:W-:Y:S01]  /*0e30*/  ULDC.64 UR4, c[0x0][0x210] ;  /* 0x0000840000047ab9 */ /* 0x000fe20000000a00 */
[----:B------:R-:W-:Y:S01]  /*0e40*/  ISETP.GT.AND P2, PT, R156, 0x3f, PT ;  /* 0x0000003f9c00780c */ /* 0x000fe20003f44270 */
[----:B------:R-:W-:Y:S01]  /*0e50*/  IMAD.IADD R3, R3, 0x1, R0 ;  /* 0x0000000103037824 */ /* 0x000fe200078e0200 */
[----:B---3--:R-:W-:Y:S01]  /*0e60*/  SHF.R.S32.HI R6, RZ, 0x4, R5 ;  /* 0x00000004ff067819 */ /* 0x008fe20000011405 */
[----:B------:R-:W-:Y:S01]  /*0e70*/  UIMAD UR6, UR6, UR4, URZ ;  /* 0x00000004060672a4 */ /* 0x000fe2000f8e023f */
[C---:B------:R-:W-:Y:S01]  /*0e80*/  LOP3.LUT R0, R5.reuse, 0xfffffff0, RZ, 0xc0, !PT ;  /* 0xfffffff005007812 */ /* 0x040fe200078ec0ff */
[----:B------:R-:W-:Y:S01]  /*0e90*/  UIMAD.WIDE.U32 UR20, UR8, UR4, URZ ;  /* 0x00000004081472a5 */ /* 0x000fe2000f8e003f */
[----:B------:R-:W-:Y:S01]  /*0ea0*/  LEA.HI R4, R5, R6, RZ, 0x1 ;  /* 0x0000000605047211 */ /* 0x000fe200078f08ff */
[----:B------:R-:W-:Y:S01]  /*0eb0*/  UIMAD UR5, UR8, UR5, UR6 ;  /* 0x00000005080572a4 */ /* 0x000fe2000f8e0206 */
[----:B------:R-:W-:Y:S01]  /*0ec0*/  SEL R152, RZ, 0x10, P5 ;  /* 0x00000010ff987807 */ /* 0x000fe20002800000 */
[----:B------:R-:W-:Y:S01]  /*0ed0*/  IMAD.IADD R0, R57, 0x1, -R0 ;  /* 0x0000000139007824 */ /* 0x000fe200078e0a00 */
[----:B------:R-:W-:Y:S01]  /*0ee0*/  LOP3.LUT R4, R4, 0xfffffffe, RZ, 0xc0, !PT ;  /* 0xfffffffe04047812 */ /* 0x000fe200078ec0ff */
[----:B------:R-:W-:Y:S01]  /*0ef0*/  @P1 IMAD.SHL.U32 R14, R153, 0x2, RZ ;  /* 0x00000002990e1824 */ /* 0x000fe200078e00ff */
[----:B------:R-:W-:-:S02]  /*0f00*/  UIADD3 UR5, UR21, UR5, URZ ;  /* 0x0000000515057290 */ /* 0x000fc4000fffe03f */
[----:B------:R-:W-:Y:S01]  /*0f10*/  SHF.R.S32.HI R9, RZ, 0x1f, R0 ;  /* 0x0000001fff097819 */ /* 0x000fe20000011400 */
[----:B------:R-:W-:Y:S01]  /*0f20*/  IMAD.IADD R19, R6, 0x1, -R4 ;  /* 0x0000000106137824 */ /* 0x000fe200078e0a04 */
[-C--:B------:R-:W-:Y:S02]  /*0f30*/  LEA.HI R4, R0, R0.reuse, RZ, 0x1 ;  /* 0x0000000000047211 */ /* 0x080fe400078f08ff */
[----:B------:R-:W-:Y:S02]  /*0f40*/  LEA.HI R20, R9, R0, RZ, 0x3 ;  /* 0x0000000009147211 */ /* 0x000fe400078f18ff */
[----:B------:R-:W-:Y:S02]  /*0f50*/  LOP3.LUT R6, R4, 0x7fffffe, RZ, 0xc0, !PT ;  /* 0x07fffffe04067812 */ /* 0x000fe400078ec0ff */
[----:B------:R-:W-:-:S03]  /*0f60*/  SHF.R.S32.HI R9, RZ, 0x1, R4 ;  /* 0x00000001ff097819 */ /* 0x000fc60000011404 */
[----:B------:R-:W-:Y:S01]  /*0f70*/  IMAD.IADD R21, R0, 0x1, -R6 ;  /* 0x0000000100157824 */ /* 0x000fe200078e0a06 */
[----:B------:R-:W-:-:S04]  /*0f80*/  SHF.R.S32.HI R0, RZ, 0x1f, R4 ;  /* 0x0000001fff007819 */ /* 0x000fc80000011404 */
[----:B------:R-:W-:-:S04]  /*0f90*/  LEA.HI R0, R0, R9, RZ, 0x2 ;  /* 0x0000000900007211 */ /* 0x000fc800078f10ff */
[----:B------:R-:W-:-:S05]  /*0fa0*/  LOP3.LUT R0, R0, 0xfffffffc, RZ, 0xc0, !PT ;  /* 0xfffffffc00007812 */ /* 0x000fca00078ec0ff */
[----:B------:R-:W-:Y:S01]  /*0fb0*/  IMAD.IADD R18, R9, 0x1, -R0 ;  /* 0x0000000109127824 */ /* 0x000fe200078e0a00 */
[----:B----4-:R-:W-:Y:S01]  /*0fc0*/  SHF.R.S32.HI R22, RZ, 0x1f, R236 ;  /* 0x0000001fff167819 */ /* 0x010fe200000114ec */
[----:B------:R-:W-:-:S04]  /*0fd0*/  IMAD.WIDE.U32 R2, R236, c[0x0][0x1f0], R2 ;  /* 0x00007c00ec027a25 */ /* 0x000fc800078e0002 */
[----:B------:R-:W-:Y:S01]  /*0fe0*/  IMAD R5, R22, c[0x0][0x1f0], RZ ;  /* 0x00007c0016057a24 */ /* 0x000fe200078e02ff */
[----:B------:R-:W-:-:S03]  /*0ff0*/  IADD3 R7, P0, R2, UR18, RZ ;  /* 0x0000001202077c10 */ /* 0x000fc6000ff1e0ff */
[----:B------:R-:W-:-:S05]  /*1000*/  IMAD R5, R236, c[0x0][0x1f4], R5 ;  /* 0x00007d00ec057a24 */ /* 0x000fca00078e0205 */
[----:B------:R-:W-:Y:S02]  /*1010*/  IADD3.X R2, R3, UR16, R5, P0, !PT ;  /* 0x0000001003027c10 */ /* 0x000fe400087fe405 */
[----:B------:R-:W-:-:S04]  /*1020*/  LEA R6, P0, R7, c[0x0][0x1c8], 0x1 ;  /* 0x0000720007067a11 */ /* 0x000fc800078008ff */
[----:B------:R-:W-:Y:S01]  /*1030*/  LEA.HI.X R3, R7, c[0x0][0x1cc], R2, 0x1, P0 ;  /* 0x0000730007037a11 */ /* 0x000fe200000f0c02 */
[----:B------:R-:W-:Y:S01]  /*1040*/  SHFL.IDX PT, R4, R6, RZ, 0x1c1f ;  /* 0x001c1fff06047589 */ /* 0x000fe200000e0000 */
[----:B------:R-:W-:Y:S02]  /*1050*/  ISETP.GE.AND P0, PT, R26, 0x21, PT ;  /* 0x000000211a00780c */ /* 0x000fe40003f06270 */
[----:B------:R-:W-:Y:S01]  /*1060*/  LOP3.LUT R7, R16, 0x3fffffe, RZ, 0xc0, !PT ;  /* 0x03fffffe10077812 */ /* 0x000fe200078ec0ff */
[----:B------:R-:W1:Y:S04]  /*1070*/  SHFL.IDX PT, R5, R3, RZ, 0x1c1f ;  /* 0x001c1fff03057589 */ /* 0x000e6800000e0000 */
[----:B------:R2:W-:Y:S01]  /*1080*/  SHFL.IDX PT, R2, R6, 0x1, 0x1c1f ;  /* 0x003c1f0006027f89 */ /* 0x0005e200000e0000 */
[----:B------:R-:W-:Y:S01]  /*1090*/  IMAD.IADD R17, R8, 0x1, -R7 ;  /* 0x0000000108117824 */ /* 0x000fe200078e0a07 */
[----:B------:R-:W-:-:S02]  /*10a0*/  @P1 SHF.R.S32.HI R7, RZ, 0x1f, R155 ;  /* 0x0000001fff071819 */ /* 0x000fc4000001149b */
[----:B------:R-:W3:Y:S02]  /*10b0*/  SHFL.IDX PT, R3, R3, 0x1, 0x1c1f ;  /* 0x003c1f0003037f89 */ /* 0x000ee400000e0000 */
[----:B------:R-:W-:Y:S01]  /*10c0*/  @P0 SHF.R.S32.HI R0, RZ, 0x1f, R155 ;  /* 0x0000001fff000819 */ /* 0x000fe2000001149b */
[----:B------:R-:W-:Y:S01]  /*10d0*/  @P0 IMAD.SHL.U32 R15, R153, 0x2, RZ ;  /* 0x00000002990f0824 */ /* 0x000fe200078e00ff */
[--C-:B------:R-:W-:Y:S02]  /*10e0*/  @P0 SHF.R.S32.HI R8, RZ, 0x1f, R154.reuse ;  /* 0x0000001fff080819 */ /* 0x100fe4000001149a */
[----:B------:R-:W-:Y:S02]  /*10f0*/  @P1 LEA.HI R7, R7, R155, RZ, 0x3 ;  /* 0x0000009b07071211 */ /* 0x000fe400078f18ff */
[----:B--2---:R-:W-:-:S04]  /*1100*/  @P1 SHF.R.S32.HI R6, RZ, 0x1f, R154 ;  /* 0x0000001fff061819 */ /* 0x004fc8000001149a */
[-C--:B------:R-:W-:Y:S02]  /*1110*/  @P1 LEA.HI R12, R6, R154.reuse, RZ, 0x3 ;  /* 0x0000009a060c1211 */ /* 0x080fe400078f18ff */
[----:B------:R-:W-:Y:S02]  /*1120*/  @P0 LEA.HI R6, R0, R155, RZ, 0x3 ;  /* 0x0000009b00060211 */ /* 0x000fe400078f18ff */
[----:B------:R-:W-:Y:S02]  /*1130*/  @P0 LEA.HI R0, R8, R154, RZ, 0x3 ;  /* 0x0000009a08000211 */ /* 0x000fe400078f18ff */
[----:B------:R-:W-:Y:S02]  /*1140*/  @P1 LOP3.LUT R8, R7, 0xfffffff8, RZ, 0xc0, !PT ;  /* 0xfffffff807081812 */ /* 0x000fe400078ec0ff */
[----:B------:R-:W-:Y:S02]  /*1150*/  @P1 LOP3.LUT R12, R12, 0xfffffff8, RZ, 0xc0, !PT ;  /* 0xfffffff80c0c1812 */ /* 0x000fe400078ec0ff */
[----:B------:R-:W-:Y:S01]  /*1160*/  @P0 LOP3.LUT R0, R0, 0xfffffff8, RZ, 0xc0, !PT ;  /* 0xfffffff800000812 */ /* 0x000fe200078ec0ff */
[----:B-1----:R-:W-:Y:S01]  /*1170*/  @P1 IMAD.WIDE R8, R8, 0x2, R4 ;  /* 0x0000000208081825 */ /* 0x002fe200078e0204 */
[----:B------:R-:W-:-:S03]  /*1180*/  @P0 LOP3.LUT R6, R6, 0xfffffff8, RZ, 0xc0, !PT ;  /* 0xfffffff806060812 */ /* 0x000fc600078ec0ff */
[----:B------:R-:W-:-:S04]  /*1190*/  @P1 IMAD.WIDE R12, R12, 0x2, R4 ;  /* 0x000000020c0c1825 */ /* 0x000fc800078e0204 */
[----:B------:R-:W-:-:S04]  /*11a0*/  @P1 IMAD.WIDE R4, R56, 0x2, R4 ;  /* 0x0000000238041825 */ /* 0x000fc800078e0204 */
[----:B---3--:R-:W-:Y:S01]  /*11b0*/  @P0 IMAD.WIDE R10, R0, 0x2, R2 ;  /* 0x00000002000a0825 */ /* 0x008fe200078e0202 */
[----:B------:R-:W-:Y:S01]  /*11c0*/  SHF.R.S32.HI R0, RZ, 0x1, R16 ;  /* 0x00000001ff007819 */ /* 0x000fe20000011410 */
[----:B------:R1:W-:Y:S02]  /*11d0*/  @P1 LDGSTS.E.BYPASS.LTC128B.128 [R14+0x3100], [R4.64], !P3 ;  /* 0x03100000040e1fae */ /* 0x0003e4000d901d4e */
[--C-:B------:R-:W-:Y:S02]  /*11e0*/  @P0 IMAD.WIDE R6, R6, 0x2, R2.reuse ;  /* 0x0000000206060825 */ /* 0x100fe400078e0202 */
[----:B------:R2:W-:Y:S02]  /*11f0*/  @P1 LDGSTS.E.BYPASS.LTC128B.128 [R14+0x4100], [R8.64], !P4 ;  /* 0x04100000080e1fae */ /* 0x0005e4000e101d4e */
[----:B------:R-:W-:Y:S02]  /*1200*/  @P0 IMAD.WIDE R2, R56, 0x2, R2 ;  /* 0x0000000238020825 */ /* 0x000fe400078e0202 */
[----:B------:R2:W-:Y:S01]  /*1210*/  @P1 LDGSTS.E.BYPASS.LTC128B.128 [R14+0x5100], [R12.64], !P5 ;  /* 0x051000000c0e1fae */ /* 0x0005e2000e901d4e */
[C---:B------:R-:W-:Y:S01]  /*1220*/  LOP3.LUT P1, RZ, R0.reuse, 0x2, RZ, 0xc0, !PT ;  /* 0x0000000200ff7812 */ /* 0x040fe2000782c0ff */
[----:B------:R-:W-:-:S02]  /*1230*/  IMAD.SHL.U32 R0, R0, 0x40, RZ ;  /* 0x0000004000007824 */ /* 0x000fc400078e00ff */
[----:B------:R3:W-:Y:S03]  /*1240*/  @P0 LDGSTS.E.BYPASS.LTC128B.128 [R15+0x3900], [R2.64], !P3 ;  /* 0x03900000020f0fae */ /* 0x0007e6000d901d4e */
[----:B------:R-:W-:Y:S01]  /*1250*/  LOP3.LUT R0, R0, 0xc0, RZ, 0xc0, !PT ;  /* 0x000000c000007812 */ /* 0x000fe200078ec0ff */
[----:B------:R4:W-:Y:S04]  /*1260*/  @P0 LDGSTS.E.BYPASS.LTC128B.128 [R15+0x4900], [R6.64], !P4 ;  /* 0x04900000060f0fae */ /* 0x0009e8000e101d4e */
[----:B------:R2:W-:Y:S01]  /*1270*/  @P0 LDGSTS.E.BYPASS.LTC128B.128 [R15+0x5900], [R10.64], !P5 ;  /* 0x059000000a0f0fae */ /* 0x0005e2000e901d4e */
[----:B------:R-:W-:-:S03]  /*1280*/  LOP3.LUT P0, RZ, R18, 0x2, RZ, 0xc0, !PT ;  /* 0x0000000212ff7812 */ /* 0x000fc6000780c0ff */
[----:B------:R-:W0:Y:S01]  /*1290*/  LDGDEPBAR ;  /* 0x00000000000079af */ /* 0x000e220000000000 */
[----:B-1----:R-:W-:Y:S02]  /*12a0*/  IMAD.SHL.U32 R4, R18, 0x40, RZ ;  /* 0x0000004012047824 */ /* 0x002fe400078e00ff */
[----:B------:R-:W-:Y:S02]  /*12b0*/  IMAD.SHL.U32 R5, R20, 0x20, RZ ;  /* 0x0000002014057824 */ /* 0x000fe400078e00ff */
[----:B---3--:R-:W-:Y:S02]  /*12c0*/  IMAD.SHL.U32 R2, R24, 0x8, RZ ;  /* 0x0000000818027824 */ /* 0x008fe400078e00ff */
[----:B----4-:R-:W-:-:S03]  /*12d0*/  IMAD R7, R19, 0x8, R17 ;  /* 0x0000000813077824 */ /* 0x010fc600078e0211 */
[----:B------:R-:W-:Y:S01]  /*12e0*/  LOP3.LUT R3, R0, 0x8, R2, 0xf8, !PT ;  /* 0x0000000800037812 */ /* 0x000fe200078ef802 */
[----:B------:R-:W-:Y:S01]  /*12f0*/  IMAD.SHL.U32 R6, R19, 0x8, RZ ;  /* 0x0000000813067824 */ /* 0x000fe200078e00ff */
[----:B------:R-:W-:Y:S02]  /*1300*/  SHF.R.U32.HI R0, RZ, 0x3, R0 ;  /* 0x00000003ff007819 */ /* 0x000fe40000011600 */
[----:B------:R-:W-:Y:S01]  /*1310*/  LOP3.LUT R2, R4, 0xc0, RZ, 0xc0, !PT ;  /* 0x000000c004027812 */ /* 0x000fe200078ec0ff */
[----:B------:R-:W-:-:S04]  /*1320*/  DEPBAR.LE SB0, 0x1 ;  /* 0x000080400000791a */ /* 0x000fc80000000000 */
[----:B------:R-:W-:Y:S01]  /*1330*/  LOP3.LUT R17, R5, 0xffffff00, RZ, 0xc0, !PT ;  /* 0xffffff0005117812 */ /* 0x000fe200078ec0ff */
[----:B------:R-:W-:-:S04]  /*1340*/  DEPBAR.LE SB0, 0x0 ;  /* 0x000080000000791a */ /* 0x000fc80000000000 */
[----:B------:R-:W-:Y:S02]  /*1350*/  LOP3.LUT R0, R3, R0, RZ, 0x3c, !PT ;  /* 0x0000000003007212 */ /* 0x000fe400078e3cff */
[----:B------:R-:W-:Y:S02]  /*1360*/  LOP3.LUT R4, R2, 0x8, R6, 0xf8, !PT ;  /* 0x0000000802047812 */ /* 0x000fe400078ef806 */
[----:B------:R-:W-:Y:S01]  /*1370*/  SHF.R.U32.HI R3, RZ, 0x3, R2 ;  /* 0x00000003ff037819 */ /* 0x000fe20000011602 */
[----:B------:R-:W-:Y:S02]  /*1380*/  IMAD R2, R27, 0x200, R17 ;  /* 0x000002001b027824 */ /* 0x000fe400078e0211 */
[----:B------:R-:W-:Y:S01]  /*1390*/  IMAD.U32 R0, R7, 0x20, R0 ;  /* 0x0000002007007824 */ /* 0x000fe200078e0000 */
[----:B------:R-:W-:Y:S01]  /*13a0*/  LOP3.LUT R16, R4, R3, RZ, 0x3c, !PT ;  /* 0x0000000304107212 */ /* 0x000fe200078e3cff */
[----:B------:R-:W-:Y:S02]  /*13b0*/  IMAD R2, R21, 0x20, R2 ;  /* 0x0000002015027824 */ /* 0x000fe400078e0202 */
[----:B------:R-:W-:Y:S01]  /*13c0*/  IMAD.SHL.U32 R216, R0, 0x2, RZ ;  /* 0x0000000200d87824 */ /* 0x000fe200078e00ff */
[----:B------:R-:W-:Y:S01]  /*13d0*/  BAR.SYNC.DEFER_BLOCKING 0x0 ;  /* 0x0000000000007b1d */ /* 0x000fe20000010000 */
[----:B------:R-:W-:-:S02]  /*13e0*/  IMAD.IADD R0, R16, 0x1, R2 ;  /* 0x0000000110007824 */ /* 0x000fc400078e0202 */
[----:B------:R-:W-:Y:S01]  /*13f0*/  IMAD.MOV.U32 R3, RZ, RZ, 0x10 ;  /* 0x00000010ff037424 */ /* 0x000fe200078e00ff */
[----:B------:R-:W-:Y:S01]  /*1400*/  IADD3 R2, R216, 0x3100, RZ ;  /* 0x00003100d8027810 */ /* 0x000fe20007ffe0ff */
[----:B------:R-:W-:Y:S01]  /*1410*/  IMAD.SHL.U32 R219, R0, 0x2, RZ ;  /* 0x0000000200db7824 */ /* 0x000fe200078e00ff */
[----:B------:R-:W-:Y:S02]  /*1420*/  SHF.R.S32.HI R0, RZ, 0x1f, R27 ;  /* 0x0000001fff007819 */ /* 0x000fe4000001141b */
[----:B------:R-:W-:Y:S02]  /*1430*/  IADD3 R221, R216, 0x3120, RZ ;  /* 0x00003120d8dd7810 */ /* 0x000fe40007ffe0ff */
[----:B------:R-:W-:Y:S02]  /*1440*/  LEA.HI R0, R0, R27, RZ, 0x2 ;  /* 0x0000001b00007211 */ /* 0x000fe400078f10ff */
[----:B------:R-:W-:Y:S02]  /*1450*/  @P1 IADD3 R221, R2, -0x20, RZ ;  /* 0xffffffe002dd1810 */ /* 0x000fe40007ffe0ff */
[----:B------:R-:W-:-:S02]  /*1460*/  LOP3.LUT R2, R32, 0xffffffe0, RZ, 0xc0, !PT ;  /* 0xffffffe020027812 */ /* 0x000fc400078ec0ff */
[----:B------:R-:W-:Y:S02]  /*1470*/  LOP3.LUT R0, R0, 0xfffffffc, RZ, 0xc0, !PT ;  /* 0xfffffffc00007812 */ /* 0x000fe400078ec0ff */
[----:B------:R-:W-:Y:S01]  /*1480*/  SEL R3, R3, 0xfffffff0, !P0 ;  /* 0xfffffff003037807 */ /* 0x000fe20004000000 */
[----:B------:R-:W-:Y:S01]  /*1490*/  IMAD.IADD R57, R57, 0x1, -R2 ;  /* 0x0000000139397824 */ /* 0x000fe200078e0a02 */
[----:B------:R-:W-:Y:S01]  /*14a0*/  PLOP3.LUT P0, PT, PT, PT, UP0, 0x80, 0x0 ;  /* 0x000000000000781c */ /* 0x000fe20003f0f008 */
[----:B------:R-:W-:Y:S01]  /*14b0*/  IMAD.IADD R2, R27, 0x1, -R0 ;  /* 0x000000011b027824 */ /* 0x000fe200078e0a00 */
[----:B------:R-:W-:Y:S01]  /*14c0*/  IADD3 R232, R221, 0x400, RZ ;  /* 0x00000400dde87810 */ /* 0x000fe20007ffe0ff */
[----:B------:R-:W-:Y:S01]  /*14d0*/  IMAD R220, R3, 0x2, R219 ;  /* 0x0000000203dc7824 */ /* 0x000fe200078e02db */
[----:B--2---:R1:W2:Y:S01]  /*14e0*/  LDSM.16.M88.4 R12, [R219+0x6100] ;  /* 0x00610000db0c783b */ /* 0x0042a20000000200 */
[----:B------:R-:W-:Y:S01]  /*14f0*/  IMAD R0, R21, 0x20, R17 ;  /* 0x0000002015007824 */ /* 0x000fe200078e0211 */
[----:B------:R-:W-:-:S02]  /*1500*/  IADD3 R231, R221, 0x800, RZ ;  /* 0x00000800dde77810 */ /* 0x000fc40007ffe0ff */
[----:B------:R1:W-:Y:S01]  /*1510*/  STL [R1+0x50], R2 ;  /* 0x0000500201007387 */ /* 0x0003e20000100800 */
[----:B------:R-:W-:Y:S01]  /*1520*/  IMAD.IADD R0, R16, 0x1, R0 ;  /* 0x0000000110007824 */ /* 0x000fe200078e0200 */
[----:B------:R-:W-:Y:S02]  /*1530*/  IADD3 R230, R221, 0xc00, RZ ;  /* 0x00000c00dde67810 */ /* 0x000fe40007ffe0ff */
[----:B------:R1:W3:Y:S04]  /*1540*/  LDSM.16.M88.4 R8, [R219+0x7100] ;  /* 0x00710000db08783b */ /* 0x0002e80000000200 */
[----:B------:R1:W4:Y:S04]  /*1550*/  LDSM.16.M88.4 R28, [R216+0x3100] ;  /* 0x00310000d81c783b */ /* 0x0003280000000200 */
[----:B------:R1:W1:Y:S04]  /*1560*/  LDSM.16.M88.4 R48, [R216+0x3500] ;  /* 0x00350000d830783b */ /* 0x0002680000000200 */
[----:B------:R1:W1:Y:S04]  /*1570*/  LDSM.16.M88.4 R44, [R216+0x3900] ;  /* 0x00390000d82c783b */ /* 0x0002680000000200 */
[----:B------:R1:W1:Y:S04]  /*1580*/  LDSM.16.M88.4 R40, [R216+0x3d00] ;  /* 0x003d0000d828783b */ /* 0x0002680000000200 */
[----:B------:R1:W1:Y:S04]  /*1590*/  LDSM.16.M88.4 R36, [R220+0x6100] ;  /* 0x00610000dc24783b */ /* 0x0002680000000200 */
[----:B------:R1:W1:Y:S04]  /*15a0*/  LDSM.16.M88.4 R4, [R220+0x7100] ;  /* 0x00710000dc04783b */ /* 0x0002680000000200 */
[----:B------:R1:W1:Y:S04]  /*15b0*/  LDSM.16.M88.4 R80, [R221] ;  /* 0x00000000dd50783b */ /* 0x0002680000000200 */
[----:B------:R1:W1:Y:S04]  /*15c0*/  LDSM.16.M88.4 R104, [R221+0x400] ;  /* 0x00040000dd68783b */ /* 0x0002680000000200 */
[----:B------:R1:W1:Y:S04]  /*15d0*/  LDSM.16.M88.4 R112, [R221+0x800] ;  /* 0x00080000dd70783b */ /* 0x0002680000000200 */
[----:B------:R1:W1:Y:S01]  /*15e0*/  LDSM.16.M88.4 R116, [R221+0xc00] ;  /* 0x000c0000dd74783b */ /* 0x0002620000000200 */
[----:B------:R-:W-:Y:S05]  /*15f0*/  @!P0 BRA `(.L_x_0) ;  /* 0x0000036000008947 */ /* 0x000fea0003800000 */
[----:B-123--:R-:W-:Y:S01]  /*1600*/  IMAD R2, R23, c[0x0][0x208], RZ ;  /* 0x0000820017027a24 */ /* 0x00efe200078e02ff */
[----:B------:R-:W-:Y:S01]  /*1610*/  P2R R27, PR, RZ, 0x4 ;  /* 0x00000004ff1b7803 */ /* 0x000fe20000000000 */
[----:B------:R-:W-:Y:S01]  /*1620*/  IMAD.WIDE.U32 R16, R238, c[0x0][0x208], RZ ;  /* 0x00008200ee107a25 */ /* 0x000fe200078e00ff */
[----:B------:R-:W-:-:S02]  /*1630*/  ISETP.GE.AND P2, PT, R56, c[0x0][0x1d4], PT ;  /* 0x0000750038007a0c */ /* 0x000fc40003f46270 */
[----:B------:R-:W-:Y:S01]  /*1640*/  ISETP.GE.AND P6, PT, R155, c[0x0][0x1d4], PT ;  /* 0x000075009b007a0c */ /* 0x000fe20003fc6270 */
[----:B------:R-:W-:Y:S01]  /*1650*/  IMAD R2, R238, c[0x0][0x20c], R2 ;  /* 0x00008300ee027a24 */ /* 0x000fe200078e0202 */
[----:B------:R-:W-:Y:S01]  /*1660*/  ISETP.LT.OR P1, PT, R26, 0x1, P2 ;  /* 0x000000011a00780c */ /* 0x000fe20001721670 */
[----:B------:R-:W-:Y:S01]  /*1670*/  IMAD.WIDE R32, R56, 0x2, RZ ;  /* 0x0000000238207825 */ /* 0x000fe200078e02ff */
[----:B------:R-:W-:-:S03]  /*1680*/  SHF.R.S32.HI R24, RZ, 0x1f, R154 ;  /* 0x0000001fff187819 */ /* 0x000fc6000001149a */
[----:B------:R-:W-:Y:S01]  /*1690*/  IMAD.IADD R17, R17, 0x1, R2 ;  /* 0x0000000111117824 */ /* 0x000fe200078e0202 */
[----:B------:R-:W-:Y:S01]  /*16a0*/  LEA.HI R24, R24, R154, RZ, 0x3 ;  /* 0x0000009a18187211 */ /* 0x000fe200078f18ff */
[----:B------:R-:W-:Y:S02]  /*16b0*/  IMAD R2, R22, c[0x0][0x218], RZ ;  /* 0x0000860016027a24 */ /* 0x000fe400078e02ff */
[----:B------:R-:W-:Y:S01]  /*16c0*/  IMAD.WIDE.U32 R16, R236, c[0x0][0x218], R16 ;  /* 0x00008600ec107a25 */ /* 0x000fe200078e0010 */
[----:B------:R-:W-:-:S03]  /*16d0*/  LOP3.LUT R24, R24, 0xfffffff8, RZ, 0xc0, !PT ;  /* 0xfffffff818187812 */ /* 0x000fc600078ec0ff */
[----:B------:R-:W-:Y:S01]  /*16e0*/  IMAD R18, R236, c[0x0][0x21c], R2 ;  /* 0x00008700ec127a24 */ /* 0x000fe200078e0202 */
[----:B------:R-:W-:-:S04]  /*16f0*/  IADD3 R2, P0, R16, UR20, RZ ;  /* 0x0000001410027c10 */ /* 0x000fc8000ff1e0ff */
[----:B------:R-:W-:Y:S02]  /*1700*/  IADD3.X R16, R17, UR5, R18, P0, !PT ;  /* 0x0000000511107c10 */ /* 0x000fe400087fe412 */
[----:B------:R-:W-:-:S04]  /*1710*/  LEA R20, P0, R2, c[0x0][0x1f8], 0x1 ;  /* 0x00007e0002147a11 */ /* 0x000fc800078008ff */
[----:B------:R-:W-:Y:S01]  /*1720*/  LEA.HI.X R21, R2, c[0x0][0x1fc], R16, 0x1, P0 ;  /* 0x00007f0002157a11 */ /* 0x000fe200000f0c10 */
[----:B------:R-:W1:Y:S01]  /*1730*/  SHFL.IDX PT, R22, R20, RZ, 0x1c1f ;  /* 0x001c1fff14167589 */ /* 0x000e6200000e0000 */
[----:B------:R-:W-:-:S03]  /*1740*/  SHF.R.S32.HI R2, RZ, 0x1f, R155 ;  /* 0x0000001fff027819 */ /* 0x000fc6000001149b */
[----:B------:R-:W2:Y:S01]  /*1750*/  SHFL.IDX PT, R23, R21, RZ, 0x1c1f ;  /* 0x001c1fff15177589 */ /* 0x000ea200000e0000 */
[----:B------:R-:W-:-:S03]  /*1760*/  LEA.HI R2, R2, R155, RZ, 0x3 ;  /* 0x0000009b02027211 */ /* 0x000fc600078f18ff */
[----:B------:R-:W3:Y:S01]  /*1770*/  SHFL.IDX PT, R20, R20, 0x1, 0x1c1f ;  /* 0x003c1f0014147f89 */ /* 0x000ee200000e0000 */
[----:B------:R-:W-:Y:S01]  /*1780*/  LOP3.LUT R18, R2, 0xfffffff8, RZ, 0xc0, !PT ;  /* 0xfffffff802127812 */ /* 0x000fe200078ec0ff */
[----:B------:R-:W-:Y:S02]  /*1790*/  IMAD.SHL.U32 R2, R153, 0x2, RZ ;  /* 0x0000000299027824 */ /* 0x000fe400078e00ff */
[----:B------:R-:W5:Y:S02]  /*17a0*/  SHFL.IDX PT, R21, R21, 0x1, 0x1c1f ;  /* 0x003c1f0015157f89 */ /* 0x000f6400000e0000 */
[----:B------:R-:W-:Y:S01]  /*17b0*/  IMAD.WIDE R18, R18, 0x2, RZ ;  /* 0x0000000212127825 */ /* 0x000fe200078e02ff */
[----:B-1----:R-:W-:-:S05]  /*17c0*/  IADD3 R16, P0, R22, R32, RZ ;  /* 0x0000002016107210 */ /* 0x002fca0007f1e0ff */
[----:B--2---:R-:W-:-:S05]  /*17d0*/  IMAD.X R17, R23, 0x1, R33, P0 ;  /* 0x0000000117117824 */ /* 0x004fca00000e0621 */
[----:B------:R1:W-:Y:S02]  /*17e0*/  LDGSTS.E.BYPASS.LTC128B.128 [R2+0x100], [R16.64], !P1 ;  /* 0x0010000010027fae */ /* 0x0003e4000c901d4e */
[----:B-1----:R-:W-:-:S05]  /*17f0*/  IADD3 R16, P0, R22, R18, RZ ;  /* 0x0000001216107210 */ /* 0x002fca0007f1e0ff */
[----:B------:R-:W-:Y:S01]  /*1800*/  IMAD.X R17, R23, 0x1, R19, P0 ;  /* 0x0000000117117824 */ /* 0x000fe200000e0613 */
[----:B------:R-:W-:-:S13]  /*1810*/  ISETP.LT.OR P0, PT, R26, 0x1, P6 ;  /* 0x000000011a00780c */ /* 0x000fda0003701670 */
[----:B------:R1:W-:Y:S02]  /*1820*/  LDGSTS.E.BYPASS.LTC128B.128 [R2+0x1100], [R16.64], !P0 ;  /* 0x0110000010027fae */ /* 0x0003e4000c101d4e */
[----:B-1----:R-:W-:Y:S01]  /*1830*/  IMAD.WIDE R16, R24, 0x2, RZ ;  /* 0x0000000218107825 */ /* 0x002fe200078e02ff */
[----:B---3--:R-:W-:-:S05]  /*1840*/  IADD3 R24, P0, R32, R20, RZ ;  /* 0x0000001420187210 */ /* 0x008fca0007f1e0ff */
[----:B-----5:R-:W-:Y:S01]  /*1850*/  IMAD.X R25, R33, 0x1, R21, P0 ;  /* 0x0000000121197824 */ /* 0x020fe200000e0615 */
[----:B------:R-:W-:-:S05]  /*1860*/  IADD3 R22, P0, R22, R16, RZ ;  /* 0x0000001016167210 */ /* 0x000fca0007f1e0ff */
[----:B------:R-:W-:Y:S01]  /*1870*/  IMAD.X R23, R23, 0x1, R17, P0 ;  /* 0x0000000117177824 */ /* 0x000fe200000e0611 */
[----:B------:R-:W-:-:S04]  /*1880*/  ISETP.GE.AND P0, PT, R154, c[0x0][0x1d4], PT ;  /* 0x000075009a007a0c */ /* 0x000fc80003f06270 */
[----:B------:R-:W-:-:S13]  /*1890*/  ISETP.LT.OR P1, PT, R26, 0x1, P0 ;  /* 0x000000011a00780c */ /* 0x000fda0000721670 */
[----:B------:R1:W-:Y:S01]  /*18a0*/  LDGSTS.E.BYPASS.LTC128B.128 [R2+0x2100], [R22.64], !P1 ;  /* 0x0210000016027fae */ /* 0x0003e2000c901d4e */
[C---:B------:R-:W-:Y:S02]  /*18b0*/  ISETP.LT.OR P1, PT, R26.reuse, 0x21, P2 ;  /* 0x000000211a00780c */ /* 0x040fe40001721670 */
[C---:B------:R-:W-:Y:S02]  /*18c0*/  ISETP.LT.OR P2, PT, R26.reuse, 0x21, P6 ;  /* 0x000000211a00780c */ /* 0x040fe40003741670 */
[----:B------:R-:W-:Y:S02]  /*18d0*/  ISETP.LT.OR P6, PT, R26, 0x21, P0 ;  /* 0x000000211a00780c */ /* 0x000fe400007c1670 */
[----:B------:R-:W-:-:S05]  /*18e0*/  IADD3 R16, P0, R16, R20, RZ ;  /* 0x0000001410107210 */ /* 0x000fca0007f1e0ff */
[----:B------:R-:W-:Y:S02]  /*18f0*/  IMAD.X R17, R17, 0x1, R21, P0 ;  /* 0x0000000111117824 */ /* 0x000fe400000e0615 */
[----:B------:R1:W-:Y:S01]  /*1900*/  LDGSTS.E.BYPASS.LTC128B.128 [R2+0x900], [R24.64], !P1 ;  /* 0x0090000018027fae */ /* 0x0003e2000c901d4e */
[----:B------:R-:W-:-:S05]  /*1910*/  IADD3 R18, P1, R18, R20, RZ ;  /* 0x0000001412127210 */ /* 0x000fca0007f3e0ff */
[----:B------:R-:W-:-:S05]  /*1920*/  IMAD.X R19, R19, 0x1, R21, P1 ;  /* 0x0000000113137824 */ /* 0x000fca00008e0615 */
[----:B------:R1:W-:Y:S01]  /*1930*/  LDGSTS.E.BYPASS.LTC128B.128 [R2+0x1900], [R18.64], !P2 ;  /* 0x0190000012027fae */ /* 0x0003e2000d101d4e */
[----:B------:R-:W-:-:S03]  /*1940*/  ISETP.NE.AND P2, PT, R27, RZ, PT ;  /* 0x000000ff1b00720c */ /* 0x000fc60003f45270 */
[----:B------:R1:W-:Y:S04]  /*1950*/  LDGSTS.E.BYPASS.LTC128B.128 [R2+0x2900], [R16.64], !P6 ;  /* 0x0290000010027fae */ /* 0x0003e8000f101d4e */
.L_x_0:
[-C--:B-1234-:R-:W-:Y:S01]  /*1960*/  HMMA.16816.F32.BF16 R16, R12, R28.reuse, RZ ;  /* 0x0000001c0c10723c */ /* 0x09efe200000418ff */
[----:B------:R-:W-:Y:S01]  /*1970*/  LDSM.16.M88.4 R76, [R216+0x4100] ;  /* 0x00410000d84c783b */ /* 0x000fe20000000200 */
[----:B------:R-:W-:Y:S01]  /*1980*/  UISETP.GE.AND UP0, UPT, UR9, 0x41, UPT ;  /* 0x000000410900788c */ /* 0x000fe2000bf06270 */
[C---:B------:R-:W-:Y:S02]  /*1990*/  IADD3 R229, R221.reuse, 0x1000, RZ ;  /* 0x00001000dde57810 */ /* 0x040fe40007ffe0ff */
[----:B------:R-:W1:Y:S01]  /*19a0*/  LDSM.16.M88.4 R32, [R219+0x8100] ;  /* 0x00810000db20783b */ /* 0x000e620000000200 */
[----:B------:R-:W-:Y:S02]  /*19b0*/  IADD3 R228, R221, 0x1400, RZ ;  /* 0x00001400dde47810 */ /* 0x000fe40007ffe0ff */
[----:B------:R-:W-:Y:S01]  /*19c0*/  HMMA.16816.F32.BF16 R20, R8, R28, RZ ;  /* 0x0000001c0814723c */ /* 0x000fe200000418ff */
[----:B------:R-:W-:Y:S01]  /*19d0*/  LDSM.16.M88.4 R60, [R221+0x1000] ;  /* 0x00100000dd3c783b */ /* 0x000fe20000000200 */
[----:B------:R-:W-:-:S02]  /*19e0*/  PLOP3.LUT P0, PT, PT, PT, UP0, 0x40, 0x0 ;  /* 0x000000000000781c */ /* 0x000fc40003f0e808 */
[C---:B------:R-:W-:Y:S01]  /*19f0*/  IADD3 R227, R221.reuse, 0x1800, RZ ;  /* 0x00001800dde37810 */ /* 0x040fe20007ffe0ff */
[----:B------:R-:W-:Y:S01]  /*1a00*/  LDSM.16.M88.4 R24, [R220+0x8100] ;  /* 0x00810000dc18783b */ /* 0x000fe20000000200 */
[C---:B------:R-:W-:Y:S02]  /*1a10*/  IADD3 R226, R221.reuse, 0x1c00, RZ ;  /* 0x00001c00dde27810 */ /* 0x040fe40007ffe0ff */
[----:B------:R-:W-:Y:S01]  /*1a20*/  HMMA.16816.F32.BF16 R96, R8, R48, RZ ;  /* 0x000000300860723c */ /* 0x000fe200000418ff */
[----:B------:R-:W0:Y:S01]  /*1a30*/  LDGDEPBAR ;  /* 0x00000000000079af */ /* 0x000e220000000000 */
[C---:B------:R-:W-:Y:S02]  /*1a40*/  IADD3 R225, R221.reuse, 0x2000, RZ ;  /* 0x00002000dde17810 */ /* 0x040fe40007ffe0ff */
[C---:B------:R-:W-:Y:S02]  /*1a50*/  IADD3 R224, R221.reuse, 0x2400, RZ ;  /* 0x00002400dde07810 */ /* 0x040fe40007ffe0ff */
[----:B------:R-:W-:-:S02]  /*1a60*/  IADD3 R223, R221, 0x2800, RZ ;  /* 0x00002800dddf7810 */ /* 0x000fc40007ffe0ff */
[----:B------:R-:W-:Y:S01]  /*1a70*/  HMMA.16816.F32.BF16 R88, R8, R44, RZ ;  /* 0x0000002c0858723c */ /* 0x000fe200000418ff */
[----:B------:R-:W-:-:S07]  /*1a80*/  IADD3 R222, R221, 0x2c00, RZ ;  /* 0x00002c00ddde7810 */ /* 0x000fce0007ffe0ff */
[C---:B------:R-:W-:Y:S08]  /*1a90*/  HMMA.16816.F32.BF16 R72, R8.reuse, R40, RZ ;  /* 0x000000280848723c */ /* 0x040ff000000418ff */
[C---:B------:R-:W-:Y:S08]  /*1aa0*/  HMMA.16816.F32.BF16 R100, R8.reuse, R30, RZ ;  /* 0x0000001e0864723c */ /* 0x040ff000000418ff */
[C---:B------:R-:W-:Y:S08]  /*1ab0*/  HMMA.16816.F32.BF16 R92, R8.reuse, R50, RZ ;  /* 0x00000032085c723c */ /* 0x040ff000000418ff */
[C---:B------:R-:W-:Y:S08]  /*1ac0*/  HMMA.16816.F32.BF16 R84, R8.reuse, R46, RZ ;  /* 0x0000002e0854723c */ /* 0x040ff000000418ff */
[----:B------:R-:W-:Y:S08]  /*1ad0*/  HMMA.16816.F32.BF16 R64, R8, R42, RZ ;  /* 0x0000002a0840723c */ /* 0x000ff000000418ff */
[----:B------:R-:W-:Y:S01]  /*1ae0*/  HMMA.16816.F32.BF16 R8, R36, R80, R16 ;  /* 0x000000502408723c */ /* 0x000fe20000041810 */
[----:B------:R-:W-:Y:S07]  /*1af0*/  LDSM.16.M88.4 R16, [R219+0xa100] ;  /* 0x00a10000db10783b */ /* 0x000fee0000000200 */
[C---:B------:R-:W-:Y:S01]  /*1b00*/  HMMA.16816.F32.BF16 R68, R12.reuse, R30, RZ ;  /* 0x0000001e0c44723c */ /* 0x040fe200000418ff */
[----:B------:R-:W2:Y:S07]  /*1b10*/  LDSM.16.M88.4 R28, [R219+0x9100] ;  /* 0x00910000db1c783b */ /* 0x000eae0000000200 */
[C---:B------:R-:W-:Y:S08]  /*1b20*/  HMMA.16816.F32.BF16 R52, R12.reuse, R48, RZ ;  /* 0x000000300c34723c */ /* 0x040ff000000418ff */
[C---:B------:R-:W-:Y:S08]  /*1b30*/  HMMA.16816.F32.BF16 R108, R12.reuse, R44, RZ ;  /* 0x0000002c0c6c723c */ /* 0x040ff000000418ff */
[C---:B------:R-:W-:Y:S08]  /*1b40*/  HMMA.16816.F32.BF16 R124, R12.reuse, R40, RZ ;  /* 0x000000280c7c723c */ /* 0x040ff000000418ff */
[C---:B------:R-:W-:Y:S01]  /*1b50*/  HMMA.16816.F32.BF16 R120, R12.reuse, R50, RZ ;  /* 0x000000320c78723c */ /* 0x040fe200000418ff */
[----:B------:R-:W-:Y:S07]  /*1b60*/  LDSM.16.M88.4 R48, [R216+0x5100] ;  /* 0x00510000d830783b */ /* 0x000fee0000000200 */
[C---:B------:R-:W-:Y:S08]  /*1b70*/  HMMA.16816.F32.BF16 R132, R12.reuse, R46, RZ ;  /* 0x0000002e0c84723c */ /* 0x040ff000000418ff */
[----:B------:R-:W-:Y:S01]  /*1b80*/  HMMA.16816.F32.BF16 R128, R12, R42, RZ ;  /* 0x0000002a0c80723c */ /* 0x000fe200000418ff */
[----:B------:R-:W-:Y:S07]  /*1b90*/  LDSM.16.M88.4 R40, [R221+0x2000] ;  /* 0x00200000dd28783b */ /* 0x000fee0000000200 */
[----:B------:R-:W-:Y:S01]  /*1ba0*/  HMMA.16816.F32.BF16 R12, R4, R80, R20 ;  /* 0x00000050040c723c */ /* 0x000fe20000041814 */
[----:B------:R-:W3:Y:S07]  /*1bb0*/  LDSM.16.M88.4 R20, [R220+0x9100] ;  /* 0x00910000dc14783b */ /* 0x000eee0000000200 */
[----:B-1----:R-:W-:Y:S08]  /*1bc0*/  HMMA.16816.F32.BF16 R8, R32, R76, R8 ;  /* 0x0000004c2008723c */ /* 0x002ff00000041808 */
[C---:B------:R-:W-:Y:S08]  /*1bd0*/  HMMA.16816.F32.BF16 R96, R4.reuse, R104, R96 ;  /* 0x000000680460723c */ /* 0x040ff00000041860 */
[C---:B------:R-:W-:Y:S08]  /*1be0*/  HMMA.16816.F32.BF16 R136, R4.reuse, R112, R88 ;  /* 0x000000700488723c */ /* 0x040ff00000041858 */
[C---:B------:R-:W-:Y:S08]  /*1bf0*/  HMMA.16816.F32.BF16 R144, R4.reuse, R116, R72 ;  /* 0x000000740490723c */ /* 0x040ff00000041848 */
[C---:B------:R-:W-:Y:S08]  /*1c00*/  HMMA.16816.F32.BF16 R100, R4.reuse, R82, R100 ;  /* 0x000000520464723c */ /* 0x040ff00000041864 */
[C---:B------:R-:W-:Y:S08]  /*1c10*/  HMMA.16816.F32.BF16 R92, R4.reuse, R106, R92 ;  /* 0x0000006a045c723c */ /* 0x040ff0000004185c */
[C---:B------:R-:W-:Y:S08]  /*1c20*/  HMMA.16816.F32.BF16 R140, R4.reuse, R114, R84 ;  /* 0x00000072048c723c */ /* 0x040ff00000041854 */
[----:B------:R-:W-:Y:S08]  /*1c30*/  HMMA.16816.F32.BF16 R148, R4, R118, R64 ;  /* 0x000000760494723c */ /* 0x000ff00000041840 */
[----:B--2---:R-:W-:Y:S01]  /*1c40*/  HMMA.16816.F32.BF16 R4, R28, R76, R12 ;  /* 0x0000004c1c04723c */ /* 0x004fe2000004180c */
[----:B------:R-:W1:Y:S07]  /*1c50*/  LDSM.16.M88.4 R12, [R219+0xb100] ;  /* 0x00b10000db0c783b */ /* 0x000e6e0000000200 */
[----:B------:R-:W-:Y:S01]  /*1c60*/  HMMA.16816.F32.BF16 R44, R24, R60, R8 ;  /* 0x0000003c182c723c */ /* 0x000fe20000041808 */
[----:B------:R-:W2:Y:S07]  /*1c70*/  LDSM.16.M88.4 R8, [R220+0xa100] ;  /* 0x00a10000dc08783b */ /* 0x000eae0000000200 */
[C---:B------:R-:W-:Y:S08]  /*1c80*/  HMMA.16816.F32.BF16 R64, R36.reuse, R82, R68 ;  /* 0x000000522440723c */ /* 0x040ff00000041844 */
[----:B------:R-:W-:Y:S08]  /*1c90*/  HMMA.16816.F32.BF16 R88, R36, R104, R52 ;  /* 0x000000682458723c */ /* 0x000ff00000041834 */
[----:B---3--:R-:W-:Y:S01]  /*1ca0*/  HMMA.16816.F32.BF16 R52, R20, R60, R4 ;  /* 0x0000003c1434723c */ /* 0x008fe20000041804 */
[----:B------:R-:W-:Y:S07]  /*1cb0*/  LDSM.16.M88.4 R4, [R220+0xb100] ;  /* 0x00b10000dc04783b */ /* 0x000fee0000000200 */
[----:B------:R-:W-:Y:S01]  /*1cc0*/  HMMA.16816.F32.BF16 R72, R16, R48, R44 ;  /* 0x000000301048723c */ /* 0x000fe2000004182c */
[----:B------:R-:W3:Y:S07]  /*1cd0*/  LDSM.16.M88.4 R44, [R216+0x4500] ;  /* 0x00450000d82c783b */ /* 0x000eee0000000200 */
[-C--:B------:R-:W-:Y:S08]  /*1ce0*/  HMMA.16816.F32.BF16 R68, R32, R78.reuse, R64 ;  /* 0x0000004e2044723c */ /* 0x080ff00000041840 */
[----:B------:R-:W-:Y:S08]  /*1cf0*/  HMMA.16816.F32.BF16 R76, R28, R78, R100 ;  /* 0x0000004e1c4c723c */ /* 0x000ff00000041864 */
[----:B-1----:R-:W-:Y:S01]  /*1d00*/  HMMA.16816.F32.BF16 R64, R12, R48, R52 ;  /* 0x000000300c40723c */ /* 0x002fe20000041834 */
[----:B------:R-:W1:Y:S07]  /*1d10*/  LDSM.16.M88.4 R52, [R221+0x1400] ;  /* 0x00140000dd34783b */ /* 0x000e6e0000000200 */
[----:B------:R-:W-:Y:S08]  /*1d20*/  HMMA.16816.F32.BF16 R68, R24, R62, R68 ;  /* 0x0000003e1844723c */ /* 0x000ff00000041844 */
[----:B--2---:R-:W-:Y:S08]  /*1d30*/  HMMA.16816.F32.BF16 R80, R8, R40, R72 ;  /* 0x000000280850723c */ /* 0x004ff00000041848 */
[----:B------:R-:W-:Y:S08]  /*1d40*/  HMMA.16816.F32.BF16 R76, R20, R62, R76 ;  /* 0x0000003e144c723c */ /* 0x000ff0000004184c */
[----:B---3--:R-:W-:Y:S08]  /*1d50*/  HMMA.16816.F32.BF16 R72, R32, R44, R88 ;  /* 0x0000002c2048723c */ /* 0x008ff00000041858 */
[----:B------:R-:W-:Y:S01]  /*1d60*/  HMMA.16816.F32.BF16 R108, R36, R112, R108 ;  /* 0x00000070246c723c */ /* 0x000fe2000004186c */
[----:B------:R-:W-:-:S07]  /*1d70*/  FMUL.FTZ R2, R80, c[0x0][0x320] ;  /* 0x0000c80050027a20 */ /* 0x000fce0000410000 */
[C---:B------:R-:W-:Y:S08]  /*1d80*/  HMMA.16816.F32.BF16 R124, R36.reuse, R116, R124 ;  /* 0x00000074247c723c */ /* 0x040ff0000004187c */
[C---:B------:R-:W-:Y:S01]  /*1d90*/  HMMA.16816.F32.BF16 R104, R36.reuse, R106, R120 ;  /* 0x0000006a2468723c */ /* 0x040fe20000041878 */
[----:B------:R2:W3:Y:S07]  /*1da0*/  MUFU.TANH R121, R2 ;  /* 0x0000000200797308 */ /* 0x0004ee0000002400 */
[C---:B------:R-:W-:Y:S08]  /*1db0*/  HMMA.16816.F32.BF16 R132, R36.reuse, R114, R132 ;  /* 0x000000722484723c */ /* 0x040ff00000041884 */
[----:B------:R-:W-:Y:S01]  /*1dc0*/  HMMA.16816.F32.BF16 R128, R36, R118, R128 ;  /* 0x000000762480723c */ /* 0x000fe20000041880 */
[----:B------:R-:W4:Y:S01]  /*1dd0*/  LDSM.16.M88.4 R36, [R216+0x5500] ;  /* 0x00550000d824783b */ /* 0x000f220000000200 */
[----:B--2---:R-:W-:-:S04]  /*1de0*/  FMUL.FTZ R2, R81, c[0x0][0x320] ;  /* 0x0000c80051027a20 */ /* 0x004fc80000410000 */
[----:B------:R2:W1:Y:S02]  /*1df0*/  MUFU.TANH R120, R2 ;  /* 0x0000000200787308 */ /* 0x0004640000002400 */
[----:B------:R-:W-:Y:S08]  /*1e00*/  HMMA.16816.F32.BF16 R84, R4, R40, R64 ;  /* 0x000000280454723c */ /* 0x000ff00000041840 */
[----:B------:R-:W-:Y:S01]  /*1e10*/  HMMA.16816.F32.BF16 R64, R16, R50, R68 ;  /* 0x000000321040723c */ /* 0x000fe20000041844 */
[----:B--2---:R-:W-:-:S07]  /*1e20*/  FMUL.FTZ R2, R82, c[0x0][0x320] ;  /* 0x0000c80052027a20 */ /* 0x004fce0000410000 */
[----:B------:R-:W-:Y:S01]  /*1e30*/  HMMA.16816.F32.BF16 R60, R28, R44, R96 ;  /* 0x0000002c1c3c723c */ /* 0x000fe20000041860 */
[----:B------:R2:W2:Y:S07]  /*1e40*/  MUFU.TANH R119, R2 ;  /* 0x0000000200777308 */ /* 0x0004ae0000002400 */
[----:B------:R-:W-:Y:S01]  /*1e50*/  HMMA.16816.F32.BF16 R68, R12, R50, R76 ;  /* 0x000000320c44723c */ /* 0x000fe2000004184c */
[----:B------:R-:W5:Y:S07]  /*1e60*/  LDSM.16.M88.4 R48, [R221+0x2400] ;  /* 0x00240000dd30783b */ /* 0x000f6e0000000200 */
[----:B-1----:R-:W-:Y:S01]  /*1e70*/  HMMA.16816.F32.BF16 R72, R24, R52, R72 ;  /* 0x000000341848723c */ /* 0x002fe20000041848 */
[----:B--2---:R-:W-:-:S04]  /*1e80*/  FMUL.FTZ R2, R83, c[0x0][0x320] ;  /* 0x0000c80053027a20 */ /* 0x004fc80000410000 */
[----:B------:R1:W2:Y:S03]  /*1e90*/  MUFU.TANH R118, R2 ;  /* 0x0000000200767308 */ /* 0x0002a60000002400 */
[----:B------:R-:W-:Y:S08]  /*1ea0*/  HMMA.16816.F32.BF16 R76, R8, R42, R64 ;  /* 0x0000002a084c723c */ /* 0x000ff00000041840 */
[----:B------:R-:W-:Y:S01]  /*1eb0*/  HMMA.16816.F32.BF16 R64, R20, R52, R60 ;  /* 0x000000341440723c */ /* 0x000fe2000004183c */
[----:B------:R-:W2:Y:S01]  /*1ec0*/  LDSM.16.M88.4 R60, [R216+0x4900] ;  /* 0x00490000d83c783b */ /* 0x000ea20000000200 */
[----:B-1----:R-:W-:-:S06]  /*1ed0*/  FMUL.FTZ R2, R84, c[0x0][0x320] ;  /* 0x0000c80054027a20 */ /* 0x002fcc0000410000 */
[----:B------:R-:W-:Y:S01]  /*1ee0*/  HMMA.16816.F32.BF16 R88, R4, R42, R68 ;  /* 0x0000002a0458723c */ /* 0x000fe20000041844 */
[----:B------:R1:W1:Y:S07]  /*1ef0*/  MUFU.TANH R117, R2 ;  /* 0x0000000200757308 */ /* 0x00026e0000002400 */
[----:B------:R-:W-:Y:S08]  /*1f00*/  HMMA.16816.F32.BF16 R40, R32, R46, R104 ;  /* 0x0000002e2028723c */ /* 0x000ff00000041868 */
[----:B----4-:R-:W-:Y:S01]  /*1f10*/  HMMA.16816.F32.BF16 R68, R16, R36, R72 ;  /* 0x000000241044723c */ /* 0x010fe20000041848 */
[----:B-1----:R-:W-:-:S04]  /*1f20*/  FMUL.FTZ R2, R85, c[0x0][0x320] ;  /* 0x0000c80055027a20 */ /* 0x002fc80000410000 */
[----:B------:R1:W4:Y:S03]  /*1f30*/  MUFU.TANH R116, R2 ;  /* 0x0000000200747308 */ /* 0x0003260000002400 */
[----:B------:R-:W-:Y:S08]  /*1f40*/  HMMA.16816.F32.BF16 R72, R28, R46, R92 ;  /* 0x0000002e1c48723c */ /* 0x000ff0000004185c */
[----:B------:R-:W-:Y:S01]  /*1f50*/  HMMA.16816.F32.BF16 R44, R12, R36, R64 ;  /* 0x000000240c2c723c */ /* 0x000fe20000041840 */
[----:B-1----:R-:W-:-:S07]  /*1f60*/  FMUL.FTZ R2, R86, c[0x0][0x320] ;  /* 0x0000c80056027a20 */ /* 0x002fce0000410000 */
[----:B------:R-:W-:Y:S01]  /*1f70*/  HMMA.16816.F32.BF16 R64, R24, R54, R40 ;  /* 0x000000361840723c */ /* 0x000fe20000041828 */
[----:B------:R-:W1:Y:S01]  /*1f80*/  LDSM.16.M88.4 R40, [R221+0x1800] ;  /* 0x00180000dd28783b */ /* 0x000e620000000200 */
[----:B------:R2:W1:Y:S11]  /*1f90*/  MUFU.TANH R115, R2 ;  /* 0x0000000200737308 */ /* 0x0004760000002400 */
[----:B------:R-:W-:Y:S03]  /*1fa0*/  @!UPT UIADD3 URZ, URZ, URZ, URZ ;  /* 0x0000003f3f3ff290 */ /* 0x000fe6000fffe03f */
[----:B-----5:R-:W-:Y:S01]  /*1fb0*/  HMMA.16816.F32.BF16 R80, R4, R48, R44 ;  /* 0x000000300450723c */ /* 0x020fe2000004182c */
[----:B--2---:R-:W-:-:S04]  /*1fc0*/  FMUL.FTZ R2, R87, c[0x0][0x320] ;  /* 0x0000c80057027a20 */ /* 0x004fc80000410000 */
[----:B------:R2:W1:Y:S03]  /*1fd0*/  MUFU.TANH R113, R2 ;  /* 0x0000000200717308 */ /* 0x0004660000002400 */
[----:B------:R-:W-:Y:S08]  /*1fe0*/  HMMA.16816.F32.BF16 R64, R16, R38, R64 ;  /* 0x000000261040723c */ /* 0x000ff00000041840 */
[----:B------:R-:W-:Y:S01]  /*1ff0*/  HMMA.16816.F32.BF16 R44, R28, R60, R136 ;  /* 0x0000003c1c2c723c */ /* 0x000fe20000041888 */
[----:B--2---:R-:W-:-:S04]  /*2000*/  FMUL.FTZ R2, R76, c[0x0][0x320] ;  /* 0x0000c8004c027a20 */ /* 0x004fc80000410000 */
[----:B------:R2:W1:Y:S02]  /*2010*/  MUFU.TANH R114, R2 ;  /* 0x0000000200727308 */ /* 0x0004640000002400 */
[----:B--2---:R-:W-:-:S06]  /*2020*/  FMUL.FTZ R2, R77, c[0x0][0x320] ;  /* 0x0000c8004d027a20 */ /* 0x004fcc0000410000 */
[----:B------:R2:W1:Y:S02]  /*2030*/  MUFU.TANH R112, R2 ;  /* 0x0000000200707308 */ /* 0x0004640000002400 */
[----:B--2---:R-:W-:-:S06]  /*2040*/  FMUL.FTZ R2, R78, c[0x0][0x320] ;  /* 0x0000c8004e027a20 */ /* 0x004fcc0000410000 */
[----:B------:R2:W1:Y:S02]  /*2050*/  MUFU.TANH R107, R2 ;  /* 0x00000002006b7308 */ /* 0x0004640000002400 */
[----:B--2---:R-:W-:Y:S02]  /*2060*/  FMUL.FTZ R2, R79, c[0x0][0x320] ;  /* 0x0000c8004f027a20 */ /* 0x004fe40000410000 */
[----:B------:R-:W-:Y:S04]  /*2070*/  HMMA.16816.F32.BF16 R76, R8, R48, R68 ;  /* 0x00000030084c723c */ /* 0x000fe80000041844 */
[----:B------:R2:W1:Y:S04]  /*2080*/  MUFU.TANH R106, R2 ;  /* 0x00000002006a7308 */ /* 0x0004680000002400 */
[----:B------:R-:W-:Y:S01]  /*2090*/  HMMA.16816.F32.BF16 R68, R20, R54, R72 ;  /* 0x000000361444723c */ /* 0x000fe20000041848 */
[----:B------:R-:W5:Y:S07]  /*20a0*/  LDSM.16.M88.4 R52, [R216+0x5900] ;  /* 0x00590000d834783b */ /* 0x000f6e0000000200 */
[----:B------:R-:W-:Y:S01]  /*20b0*/  HMMA.16816.F32.BF16 R72, R32, R60, R108 ;  /* 0x0000003c2048723c */ /* 0x000fe2000004186c */
[----:B--2---:R-:W-:-:S04]  /*20c0*/  FMUL.FTZ R2, R88, c[0x0][0x320] ;  /* 0x0000c80058027a20 */ /* 0x004fc80000410000 */
[----:B------:R2:W1:Y:S11]  /*20d0*/  MUFU.TANH R105, R2 ;  /* 0x0000000200697308 */ /* 0x0004760000002400 */
[----:B------:R-:W-:Y:S01]  /*20e0*/  HMMA.16816.F32.BF16 R68, R12, R38, R68 ;  /* 0x000000260c44723c */ /* 0x000fe20000041844 */
[----:B------:R-:W3:Y:S01]  /*20f0*/  LDSM.16.M88.4 R36, [R221+0x2800] ;  /* 0x00280000dd24783b */ /* 0x000ee20000000200 */
[----:B--2---:R-:W-:-:S06]  /*2100*/  FMUL.FTZ R2, R89, c[0x0][0x320] ;  /* 0x0000c80059027a20 */ /* 0x004fcc0000410000 */
[----:B-1----:R-:W-:Y:S01]  /*2110*/  HMMA.16816.F32.BF16 R72, R24, R40, R72 ;  /* 0x000000281848723c */ /* 0x002fe20000041848 */
[----:B------:R1:W2:Y:S11]  /*2120*/  MUFU.TANH R104, R2 ;  /* 0x0000000200687308 */ /* 0x0002b60000002400 */
[----:B------:R-:W-:Y:S04]  /*2130*/  @!UPT UIADD3 URZ, URZ, URZ, URZ ;  /* 0x0000003f3f3ff290 */ /* 0x000fe8000fffe03f */
[----:B------:R-:W-:Y:S01]  /*2140*/  HMMA.16816.F32.BF16 R84, R4, R50, R68 ;  /* 0x000000320454723c */ /* 0x000fe20000041844 */
[----:B-1----:R-:W-:-:S04]  /*2150*/  FMUL.FTZ R2, R90, c[0x0][0x320] ;  /* 0x0000c8005a027a20 */ /* 0x002fc80000410000 */
[----:B------:R1:W1:Y:S03]  /*2160*/  MUFU.TANH R103, R2 ;  /* 0x0000000200677308 */ /* 0x0002660000002400 */
[----:B-----5:R-:W-:Y:S08]  /*2170*/  HMMA.16816.F32.BF16 R68, R16, R52, R72 ;  /* 0x000000341044723c */ /* 0x020ff00000041848 */
[----:B------:R-:W-:Y:S01]  /*2180*/  HMMA.16816.F32.BF16 R72, R28, R62, R140 ;  /* 0x0000003e1c48723c */ /* 0x000fe2000004188c */
[----:B-1----:R-:W-:-:S04]  /*2190*/  FMUL.FTZ R2, R91, c[0x0][0x320] ;  /* 0x0000c8005b027a20 */ /* 0x002fc80000410000 */
[----:B------:R1:W1:Y:S11]  /*21a0*/  MUFU.TANH R100, R2 ;  /* 0x0000000200647308 */ /* 0x0002760000002400 */
[----:B------:R-:W-:Y:S08]  /*21b0*/  @!UPT UIADD3 URZ, URZ, URZ, URZ ;  /* 0x0000003f3f3ff290 */ /* 0x000ff0000fffe03f */
[----:B------:R-:W-:Y:S01]  /*21c0*/  HMMA.16816.F32.BF16 R72, R20, R42, R72 ;  /* 0x0000002a1448723c */ /* 0x000fe20000041848 */
[----:B-1----:R-:W-:-:S04]  /*21d0*/  FMUL.FTZ R2, R76, c[0x0][0x320] ;  /* 0x0000c8004c027a20 */ /* 0x002fc80000410000 */
[----:B------:R1:W1:Y:S02]  /*21e0*/  MUFU.TANH R102, R2 ;  /* 0x0000000200667308 */ /* 0x0002640000002400 */
[----:B-1----:R-:W-:Y:S11]  /*21f0*/  FMUL.FTZ R2, R77, c[0x0][0x320] ;  /* 0x0000c8004d027a20 */ /* 0x002ff60000410000 */
[----:B------:R-:W-:Y:S06]  /*2200*/  @!UPT UIADD3 URZ, URZ, URZ, URZ ;  /* 0x0000003f3f3ff290 */ /* 0x000fec000fffe03f */
[----:B------:R-:W-:Y:S01]  /*2210*/  HMMA.16816.F32.BF16 R72, R12, R54, R72 ;  /* 0x000000360c48723c */ /* 0x000fe20000041848 */
[----:B------:R1:W1:Y:S02]  /*2220*/  MUFU.TANH R101, R2 ;  /* 0x0000000200657308 */ /* 0x0002640000002400 */
[----:B-1----:R-:W-:-:S06]  /*2230*/  FMUL.FTZ R2, R78, c[0x0][0x320] ;  /* 0x0000c8004e027a20 */ /* 0x002fcc0000410000 */
[----:B------:R1:W1:Y:S11]  /*2240*/  MUFU.TANH R99, R2 ;  /* 0x0000000200637308 */ /* 0x0002760000002400 */
[----:B------:R-:W-:Y:S04]  /*2250*/  @!UPT UIADD3 URZ, URZ, URZ, URZ ;  /* 0x0000003f3f3ff290 */ /* 0x000fe8000fffe03f */
[----:B---3--:R-:W-:Y:S01]  /*2260*/  HMMA.16816.F32.BF16 R72, R4, R38, R72 ;  /* 0x000000260448723c */ /* 0x008fe20000041848 */
[----:B-1----:R-:W-:-:S07]  /*2270*/  FMUL.FTZ R2, R79, c[0x0][0x320] ;  /* 0x0000c8004f027a20 */ /* 0x002fce0000410000 */
[----:B------:R-:W-:Y:S01]  /*2280*/  HMMA.16816.F32.BF16 R76, R8, R50, R64 ;  /* 0x00000032084c723c */ /* 0x000fe20000041840 */
[----:B------:R1:W3:Y:S07]  /*2290*/  MUFU.TANH R98, R2 ;  /* 0x0000000200627308 */ /* 0x0002ee0000002400 */
[----:B------:R-:W-:Y:S01]  /*22a0*/  HMMA.16816.F32.BF16 R64, R20, R40, R44 ;  /* 0x000000281440723c */ /* 0x000fe2000004182c */
[----:B------:R-:W5:Y:S07]  /*22b0*/  LDSM.16.M88.4 R44, [R216+0x4d00] ;  /* 0x004d0000d82c783b */ /* 0x000f6e0000000200 */
[----:B------:R-:W-:-:S02]  /*22c0*/  FMUL.FTZ R72, R72, c[0x0][0x320] ;  /* 0x0000c80048487a20 */ /* 0x000fc40000410000 */
[----:B------:R-:W-:Y:S02]  /*22d0*/  FMUL.FTZ R73, R73, c[0x0][0x320] ;  /* 0x0000c80049497a20 */ /* 0x000fe40000410000 */
[----:B------:R-:W-:Y:S01]  /*22e0*/  FMUL.FTZ R74, R74, c[0x0][0x320] ;  /* 0x0000c8004a4a7a20 */ /* 0x000fe20000410000 */
[----:B------:R-:W-:Y:S01]  /*22f0*/  HMMA.16816.F32.BF16 R48, R32, R62, R132 ;  /* 0x0000003e2030723c */ /* 0x000fe20000041884 */
[----:B------:R-:W2:Y:S01]  /*2300*/  MUFU.TANH R72, R72 ;  /* 0x0000004800487308 */ /* 0x000ea20000002400 */
[----:B-1----:R-:W-:-:S07]  /*2310*/  FMUL.FTZ R2, R80, c[0x0][0x320] ;  /* 0x0000c80050027a20 */ /* 0x002fce0000410000 */
[----:B------:R1:W1:Y:S02]  /*2320*/  MUFU.TANH R97, R2 ;  /* 0x0000000200617308 */ /* 0x0002640000002400 */
[----:B------:R-:W-:Y:S06]  /*2330*/  HMMA.16816.F32.BF16 R60, R12, R52, R64 ;  /* 0x000000340c3c723c */ /* 0x000fec0000041840 */
[----:B------:R-:W2:Y:S07]  /*2340*/  MUFU.TANH R73, R73 ;  /* 0x0000004900497308 */ /* 0x000eae0000002400 */
[----:B------:R-:W-:Y:S01]  /*2350*/  HMMA.16816.F32.BF16 R64, R24, R42, R48 ;  /* 0x0000002a1840723c */ /* 0x000fe20000041830 */
[----:B-1----:R-:W-:Y:S01]  /*2360*/  FMUL.FTZ R2, R81, c[0x0][0x320] ;  /* 0x0000c80051027a20 */ /* 0x002fe20000410000 */
[----:B------:R-:W1:Y:S01]  /*2370*/  LDSM.16.M88.4 R48, [R221+0x1c00] ;  /* 0x001c0000dd30783b */ /* 0x000e620000000200 */
[----:B------:R-:W1:Y:S03]  /*2380*/  MUFU.TANH R74, R74 ;  /* 0x0000004a004a7308 */ /* 0x000e660000002400 */
[----:B------:R-:W1:Y:S05]  /*2390*/  LDSM.16.M88.4 R40, [R216+0x5d00] ;  /* 0x005d0000d828783b */ /* 0x000e6a0000000200 */
[----:B------:R2:W1:Y:S02]  /*23a0*/  MUFU.TANH R96, R2 ;  /* 0x0000000200607308 */ /* 0x0004640000002400 */
[----:B--2---:R-:W-:-:S06]  /*23b0*/  FMUL.FTZ R2, R82, c[0x0][0x320] ;  /* 0x0000c80052027a20 */ /* 0x004fcc0000410000 */
[----:B------:R2:W1:Y:S02]  /*23c0*/  MUFU.TANH R95, R2 ;  /* 0x00000002005f7308 */ /* 0x0004640000002400 */
[----:B--2---:R-:W-:Y:S02]  /*23d0*/  FMUL.FTZ R2, R83, c[0x0][0x320] ;  /* 0x0000c80053027a20 */ /* 0x004fe40000410000 */
[----:B------:R-:W-:Y:S04]  /*23e0*/  HMMA.16816.F32.BF16 R80, R4, R36, R60 ;  /* 0x000000240450723c */ /* 0x000fe8000004183c */
[----:B------:R2:W1:Y:S04]  /*23f0*/  MUFU.TANH R93, R2 ;  /* 0x00000002005d7308 */ /* 0x0004680000002400 */
[----:B------:R-:W-:Y:S08]  /*2400*/  HMMA.16816.F32.BF16 R60, R16, R54, R64 ;  /* 0x00000036103c723c */ /* 0x000ff00000041840 */
[----:B-----5:R-:W-:Y:S01]  /*2410*/  HMMA.16816.F32.BF16 R64, R28, R44, R144 ;  /* 0x0000002c1c40723c */ /* 0x020fe20000041890 */
[----:B--2---:R-:W-:-:S04]  /*2420*/  FMUL.FTZ R2, R76, c[0x0][0x320] ;  /* 0x0000c8004c027a20 */ /* 0x004fc80000410000 */
[----:B------:R2:W1:Y:S03]  /*2430*/  MUFU.TANH R94, R2 ;  /* 0x00000002005e7308 */ /* 0x0004660000002400 */
[----:B------:R-:W-:Y:S01]  /*2440*/  HMMA.16816.F32.BF16 R28, R28, R46, R148 ;  /* 0x0000002e1c1c723c */ /* 0x000fe20000041894 */
[----:B--2---:R-:W-:Y:S11]  /*2450*/  FMUL.FTZ R2, R77, c[0x0][0x320] ;  /* 0x0000c8004d027a20 */ /* 0x004ff60000410000 */
[----:B------:R-:W-:Y:S04]  /*2460*/  @!UPT UIADD3 URZ, URZ, URZ, URZ ;  /* 0x0000003f3f3ff290 */ /* 0x000fe8000fffe03f */
[----:B-1----:R-:W-:Y:S01]  /*2470*/  HMMA.16816.F32.BF16 R64, R20, R48, R64 ;  /* 0x000000301440723c */ /* 0x002fe20000041840 */
[----:B------:R1:W2:Y:S02]  /*2480*/  MUFU.TANH R92, R2 ;  /* 0x00000002005c7308 */ /* 0x0002a40000002400 */
[----:B-1----:R-:W-:-:S06]  /*2490*/  FMUL.FTZ R2, R78, c[0x0][0x320] ;  /* 0x0000c8004e027a20 */ /* 0x002fcc0000410000 */
[----:B------:R1:W1:Y:S02]  /*24a0*/  MUFU.TANH R91, R2 ;  /* 0x00000002005b7308 */ /* 0x0002640000002400 */
[----:B-1----:R-:W-:Y:S02]  /*24b0*/  FMUL.FTZ R2, R79, c[0x0][0x320] ;  /* 0x0000c8004f027a20 */ /* 0x002fe40000410000 */
[----:B------:R-:W-:Y:S04]  /*24c0*/  HMMA.16816.F32.BF16 R76, R8, R36, R68 ;  /* 0x00000024084c723c */ /* 0x000fe80000041844 */
[----:B------:R1:W1:Y:S04]  /*24d0*/  MUFU.TANH R90, R2 ;  /* 0x00000002005a7308 */ /* 0x0002680000002400 */
[----:B------:R-:W-:Y:S01]  /*24e0*/  HMMA.16816.F32.BF16 R68, R32, R44, R124 ;  /* 0x0000002c2044723c */ /* 0x000fe2000004187c */
[----:B-1----:R-:W-:-:S04]  /*24f0*/  FMUL.FTZ R2, R84, c[0x0][0x320] ;  /* 0x0000c80054027a20 */ /* 0x002fc80000410000 */
[----:B------:R1:W1:Y:S11]  /*2500*/  MUFU.TANH R89, R2 ;  /* 0x0000000200597308 */ /* 0x0002760000002400 */
[----:B------:R-:W-:Y:S08]  /*2510*/  @!UPT UIADD3 URZ, URZ, URZ, URZ ;  /* 0x0000003f3f3ff290 */ /* 0x000ff0000fffe03f */
[----:B------:R-:W-:Y:S01]  /*2520*/  HMMA.16816.F32.BF16 R52, R24, R48, R68 ;  /* 0x000000301834723c */ /* 0x000fe20000041844 */
[----:B-1----:R-:W-:-:S07]  /*2530*/  FMUL.FTZ R2, R85, c[0x0][0x320] ;  /* 0x0000c80055027a20 */ /* 0x002fce0000410000 */
[----:B------:R-:W-:Y:S01]  /*2540*/  HMMA.16816.F32.BF16 R68, R8, R38, R60 ;  /* 0x000000260844723c */ /* 0x000fe2000004183c */
[----:B------:R1:W1:Y:S07]  /*2550*/  MUFU.TANH R88, R2 ;  /* 0x0000000200587308 */ /* 0x00026e0000002400 */
[----:B------:R-:W-:Y:S01]  /*2560*/  HMMA.16816.F32.BF16 R60, R32, R46, R128 ;  /* 0x0000002e203c723c */ /* 0x000fe20000041880 */
[----:B------:R-:W5:Y:S01]  /*2570*/  LDSM.16.M88.4 R32, [R221+0x2c00] ;  /* 0x002c0000dd20783b */ /* 0x000f620000000200 */
[----:B------:R-:W-:-:S06]  /*2580*/  DEPBAR.LE SB0, 0x0 ;  /* 0x000080000000791a */ /* 0x000fcc0000000000 */
[----:B------:R-:W-:Y:S01]  /*2590*/  HMMA.16816.F32.BF16 R52, R16, R40, R52 ;  /* 0x000000281034723c */ /* 0x000fe20000041834 */
[----:B-1----:R-:W-:-:S04]  /*25a0*/  FMUL.FTZ R2, R86, c[0x0][0x320] ;  /* 0x0000c80056027a20 */ /* 0x002fc80000410000 */
[----:B------:R1:W1:Y:S03]  /*25b0*/  MUFU.TANH R58, R2 ;  /* 0x00000002003a7308 */ /* 0x0002660000002400 */
[----:B------:R-:W-:Y:S01]  /*25c0*/  HMMA.16816.F32.BF16 R36, R12, R40, R64 ;  /* 0x000000280c24723c */ /* 0x000fe20000041840 */
[----:B------:R-:W-:Y:S02]  /*25d0*/  FMUL.FTZ R69, R69, c[0x0][0x320] ;  /* 0x0000c80045457a20 */ /* 0x000fe40000410000 */
[----:B------:R-:W-:Y:S02]  /*25e0*/  FMUL.FTZ R70, R70, c[0x0][0x320] ;  /* 0x0000c80046467a20 */ /* 0x000fe40000410000 */
[----:B------:R-:W-:Y:S02]  /*25f0*/  FMUL.FTZ R71, R71, c[0x0][0x320] ;  /* 0x0000c80047477a20 */ /* 0x000fe40000410000 */
[----:B------:R-:W2:Y:S01]  /*2600*/  MUFU.TANH R69, R69 ;  /* 0x0000004500457308 */ /* 0x000ea20000002400 */
[----:B------:R-:W-:Y:S01]  /*2610*/  HMMA.16816.F32.BF16 R24, R24, R50, R60 ;  /* 0x000000321818723c */ /* 0x000fe2000004183c */
[----:B-1----:R-:W-:-:S06]  /*2620*/  FMUL.FTZ R2, R87, c[0x0][0x320] ;  /* 0x0000c80057027a20 */ /* 0x002fcc0000410000 */
[----:B------:R-:W1:Y:S01]  /*2630*/  MUFU.TANH R70, R70 ;  /* 0x0000004600467308 */ /* 0x000e620000002400 */
[----:B------:R-:W-:Y:S07]  /*2640*/  HMMA.16816.F32.BF16 R48, R20, R50, R28 ;  /* 0x000000321430723c */ /* 0x000fee000004181c */
[----:B------:R1:W1:Y:S01]  /*2650*/  MUFU.TANH R59, R2 ;  /* 0x00000002003b7308 */ /* 0x0002620000002400 */
[----:B-----5:R-:W-:Y:S07]  /*2660*/  HMMA.16816.F32.BF16 R52, R8, R32, R52 ;  /* 0x000000200834723c */ /* 0x020fee0000041834 */
[----:B------:R-:W2:Y:S01]  /*2670*/  MUFU.TANH R71, R71 ;  /* 0x0000004700477308 */ /* 0x000ea20000002400 */
[----:B------:R-:W-:Y:S01]  /*2680*/  HMMA.16816.F32.BF16 R16, R16, R42, R24 ;  /* 0x0000002a1010723c */ /* 0x000fe20000041818 */
[----:B-1----:R-:W-:-:S07]  /*2690*/  FMUL.FTZ R2, R76, c[0x0][0x320] ;  /* 0x0000c8004c027a20 */ /* 0x002fce0000410000 */
[----:B------:R-:W-:Y:S01]  /*26a0*/  HMMA.16816.F32.BF16 R12, R12, R42, R48 ;  /* 0x0000002a0c0c723c */ /* 0x000fe20000041830 */
[----:B------:R1:W1:Y:S07]  /*26b0*/  MUFU.TANH R86, R2 ;  /* 0x0000000200567308 */ /* 0x00026e0000002400 */
[----:B------:R-:W-:Y:S01]  /*26c0*/  HMMA.16816.F32.BF16 R20, R4, R32, R36 ;  /* 0x000000200414723c */ /* 0x000fe20000041824 */
[----:B------:R-:W-:Y:S02]  /*26d0*/  FMUL.FTZ R52, R52, c[0x0][0x320] ;  /* 0x0000c80034347a20 */ /* 0x000fe40000410000 */
[----:B------:R-:W-:-:S02]  /*26e0*/  FMUL.FTZ R53, R53, c[0x0][0x320] ;  /* 0x0000c80035357a20 */ /* 0x000fc40000410000 */
[----:B------:R-:W-:Y:S02]  /*26f0*/  FMUL.FTZ R54, R54, c[0x0][0x320] ;  /* 0x0000c80036367a20 */ /* 0x000fe40000410000 */
[----:B------:R-:W2:Y:S01]  /*2700*/  MUFU.TANH R52, R52 ;  /* 0x0000003400347308 */ /* 0x000ea20000002400 */
[----:B------:R-:W-:Y:S01]  /*2710*/  HMMA.16816.F32.BF16 R8, R8, R34, R16 ;  /* 0x000000220808723c */ /* 0x000fe20000041810 */
[----:B-1----:R-:W-:-:S06]  /*2720*/  FMUL.FTZ R2, R77, c[0x0][0x320] ;  /* 0x0000c8004d027a20 */ /* 0x002fcc0000410000 */
[----:B------:R1:W1:Y:S01]  /*2730*/  MUFU.TANH R87, R2 ;  /* 0x0000000200577308 */ /* 0x0002620000002400 */
[----:B------:R-:W-:Y:S07]  /*2740*/  HMMA.16816.F32.BF16 R4, R4, R34, R12 ;  /* 0x000000220404723c */ /* 0x000fee000004180c */
[----:B------:R-:W2:Y:S01]  /*2750*/  MUFU.TANH R53, R53 ;  /* 0x0000003500357308 */ /* 0x000ea20000002400 */
[----:B------:R-:W-:Y:S02]  /*2760*/  FMUL.FTZ R21, R21, c[0x0][0x320] ;  /* 0x0000c80015157a20 */ /* 0x000fe40000410000 */
[----:B------:R-:W-:-:S02]  /*2770*/  FMUL.FTZ R22, R22, c[0x0][0x320] ;  /* 0x0000c80016167a20 */ /* 0x000fc40000410000 */
[----:B------:R-:W-:Y:S02]  /*2780*/  FMUL.FTZ R23, R23, c[0x0][0x320] ;  /* 0x0000c80017177a20 */ /* 0x000fe40000410000 */
[----:B------:R-:W-:Y:S01]  /*2790*/  FMUL.FTZ R20, R20, c[0x0][0x320] ;  /* 0x0000c80014147a20 */ /* 0x000fe20000410000 */
[----:B------:R-:W2:Y:S01]  /*27a0*/  MUFU.TANH R26, R21 ;  /* 0x00000015001a7308 */ /* 0x000ea20000002400 */
[----:B-1----:R-:W-:Y:S02]  /*27b0*/  FMUL.FTZ R2, R78, c[0x0][0x320] ;  /* 0x0000c8004e027a20 */ /* 0x002fe40000410000 */
[----:B------:R-:W-:Y:S02]  /*27c0*/  FMUL.FTZ R8, R8, c[0x0][0x320] ;  /* 0x0000c80008087a20 */ /* 0x000fe40000410000 */
[----:B------:R-:W-:Y:S02]  /*27d0*/  FMUL.FTZ R9, R9, c[0x0][0x320] ;  /* 0x0000c80009097a20 */ /* 0x000fe40000410000 */
[----:B------:R-:W-:Y:S01]  /*27e0*/  FMUL.FTZ R10, R10, c[0x0][0x320] ;  /* 0x0000c8000a0a7a20 */ /* 0x000fe20000410000 */
[----:B------:R1:W1:Y:S01]  /*27f0*/  MUFU.TANH R85, R2 ;  /* 0x0000000200557308 */ /* 0x0002620000002400 */
[----:B------:R-:W-:-:S02]  /*2800*/  FMUL.FTZ R11, R11, c[0x0][0x320] ;  /* 0x0000c8000b0b7a20 */ /* 0x000fc40000410000 */
[----:B------:R-:W-:Y:S02]  /*2810*/  FMUL.FTZ R4, R4, c[0x0][0x320] ;  /* 0x0000c80004047a20 */ /* 0x000fe40000410000 */
[----:B------:R-:W-:Y:S02]  /*2820*/  FMUL.FTZ R5, R5, c[0x0][0x320] ;  /* 0x0000c80005057a20 */ /* 0x000fe40000410000 */
[----:B------:R-:W-:Y:S01]  /*2830*/  FMUL.FTZ R6, R6, c[0x0][0x320] ;  /* 0x0000c80006067a20 */ /* 0x000fe20000410000 */
[----:B------:R-:W2:Y:S01]  /*2840*/  MUFU.TANH R25, R22 ;  /* 0x0000001600197308 */ /* 0x000ea20000002400 */
[----:B------:R-:W-:Y:S02]  /*2850*/  FMUL.FTZ R7, R7, c[0x0][0x320] ;  /* 0x0000c80007077a20 */ /* 0x000fe40000410000 */
[----:B-1----:R-:W-:-:S05]  /*2860*/  FMUL.FTZ R2, R79, c[0x0][0x320] ;  /* 0x0000c8004f027a20 */ /* 0x002fca0000410000 */
[----:B------:R-:W1:Y:S08]  /*2870*/  MUFU.TANH R28, R23 ;  /* 0x00000017001c7308 */ /* 0x000e700000002400 */
[----:B------:R5:W1:Y:S08]  /*2880*/  MUFU.TANH R84, R2 ;  /* 0x0000000200547308 */ /* 0x000a700000002400 */
[----:B------:R-:W1:Y:S01]  /*2890*/  MUFU.TANH R54, R54 ;  /* 0x0000003600367308 */ /* 0x000e620000002400 */
[----:B-----5:R-:W-:-:S07]  /*28a0*/  FMUL.FTZ R2, R80, c[0x0][0x320] ;  /* 0x0000c80050027a20 */ /* 0x020fce0000410000 */
        /* <DEDUP_REMOVED lines=17> */
[----:B------:R5:W1:Y:S02]  /*29c0*/  MUFU.TANH R68, R2 ;  /* 0x0000000200447308 */ /* 0x000a640000002400 */
[----:B-----5:R-:W-:-:S06]  /*29d0*/  FMUL.FTZ R2, R75, c[0x0][0x320] ;  /* 0x0000c8004b027a20 */ /* 0x020fcc0000410000 */
[----:B------:R5:W1:Y:S02]  /*29e0*/  MUFU.TANH R31, R2 ;  /* 0x00000002001f7308 */ /* 0x000a640000002400 */
[----:B-----5:R-:W-:-:S06]  /*29f0*/  FMUL.FTZ R2, R55, c[0x0][0x320] ;  /* 0x0000c80037027a20 */ /* 0x020fcc0000410000 */
[----:B------:R1:W1:Y:S01]  /*2a00*/  MUFU.TANH R40, R2 ;  /* 0x0000000200287308 */ /* 0x0002620000002400 */
[----:B------:R-:W-:Y:S06]  /*2a10*/  BAR.SYNC.DEFER_BLOCKING 0x0 ;  /* 0x0000000000007b1d */ /* 0x000fec0000010000 */
[----:B------:R-:W-:Y:S05]  /*2a20*/  @P0 BRA `(.L_x_1) ;  /* 0x0000048000000947 */ /* 0x000fea0003800000 */
[----:B--234-:R-:W-:Y:S01]  /*2a30*/  ULEA UR4, UR7, UR10, 0x6 ;  /* 0x0000000a07047291 */ /* 0x01cfe2000f8e303f */
[----:B------:R-:W-:Y:S01]  /*2a40*/  PLOP3.LUT P1, PT, PT, PT, UP1, 0x80, 0x0 ;  /* 0x000000000000781c */ /* 0x000fe20003f2f018 */
[----:B------:R-:W-:Y:S01]  /*2a50*/  IMAD.MOV.U32 R236, RZ, RZ, RZ ;  /* 0x000000ffffec7224 */ /* 0x000fe200078e00ff */
[----:B------:R-:W-:-:S03]  /*2a60*/  PLOP3.LUT P0, PT, PT, PT, UP1, 0x80, 0x0 ;  /* 0x000000000000781c */ /* 0x000fc60003f0f018 */
[----:B------:R-:W-:-:S05]  /*2a70*/  IMAD.U32 R4, RZ, RZ, UR4 ;  /* 0x00000004ff047e24 */ /* 0x000fca000f8e00ff */
[----:B------:R-:W-:-:S05]  /*2a80*/  IADD3 R4, R4, -0x80, R156 ;  /* 0xffffff8004047810 */ /* 0x000fca0007ffe09c */
[----:B------:R-:W-:-:S04]  /*2a90*/  @P1 IMAD.HI.U32 R5, R4, c[0x0][0x2bc], RZ ;  /* 0x0000af0004051a27 */ /* 0x000fc800078e00ff */
[----:B-1----:R-:W-:Y:S01]  /*2aa0*/  IMAD.MOV.U32 R2, RZ, RZ, R4 ;  /* 0x000000ffff027224 */ /* 0x002fe200078e0004 */
[----:B------:R-:W-:-:S04]  /*2ab0*/  @P0 SHF.R.U32.HI R2, RZ, c[0x0][0x2c0], R5 ;  /* 0x0000b000ff020a19 */ /* 0x000fc80000011605 */
[----:B------:R-:W-:-:S04]  /*2ac0*/  @!P2 IADD3 R5, P0, R2, UR12, RZ ;  /* 0x0000000c0205ac10 */ /* 0x000fc8000ff1e0ff */
[----:B------:R-:W-:Y:S02]  /*2ad0*/  @!P2 LEA.HI.X.SX32 R7, R2, UR11, 0x1, P0 ;  /* 0x0000000b0207ac11 */ /* 0x000fe400080f0eff */
[----:B------:R-:W-:-:S04]  /*2ae0*/  @!P2 LEA R6, P0, R5, c[0x0][0x2a0], 0x2 ;  /* 0x0000a8000506aa11 */ /* 0x000fc800078010ff */
[----:B------:R-:W-:-:S05]  /*2af0*/  @!P2 LEA.HI.X R7, R5, c[0x0][0x2a4], R7, 0x2, P0 ;  /* 0x0000a9000507aa11 */ /* 0x000fca00000f1407 */
[----:B------:R-:W2:Y:S01]  /*2b00*/  @!P2 LDG.E R236, [R6.64] ;  /* 0x0000000e06eca981 */ /* 0x000ea2000c1e1900 */
[----:B------:R-:W-:Y:S01]  /*2b10*/  IMAD.MOV R2, RZ, RZ, -R2 ;  /* 0x000000ffff027224 */ /* 0x000fe200078e0a02 */
[----:B------:R-:W-:Y:S01]  /*2b20*/  SEL R20, RZ, 0x10, P3 ;  /* 0x00000010ff147807 */ /* 0x000fe20001800000 */
[----:B------:R-:W-:Y:S01]  /*2b30*/  IMAD.WIDE R14, R56, 0x2, RZ ;  /* 0x00000002380e7825 */ /* 0x000fe200078e02ff */
[----:B------:R-:W-:Y:S02]  /*2b40*/  SEL R11, RZ, 0x10, P4 ;  /* 0x00000010ff0b7807 */ /* 0x000fe40002000000 */
[----:B------:R-:W-:Y:S01]  /*2b50*/  IADD3 R18, -R20, 0x10, RZ ;  /* 0x0000001014127810 */ /* 0x000fe20007ffe1ff */
[----:B------:R-:W-:Y:S01]  /*2b60*/  IMAD R238, R2, c[0x0][0x2b8], R4 ;  /* 0x0000ae0002ee7a24 */ /* 0x000fe200078e0204 */
[----:B------:R-:W-:Y:S02]  /*2b70*/  IADD3 R16, -R11, 0x10, RZ ;  /* 0x000000100b107810 */ /* 0x000fe40007ffe1ff */
[----:B------:R-:W-:Y:S01]  /*2b80*/  LOP3.LUT R18, R18, 0xf, RZ, 0xc0, !PT ;  /* 0x0000000f12127812 */ /* 0x000fe200078ec0ff */
[----:B------:R-:W-:Y:S01]  /*2b90*/  IMAD.WIDE.U32 R4, R238, c[0x0][0x1e0], RZ ;  /* 0x00007800ee047a25 */ /* 0x000fe200078e00ff */
[----:B------:R-:W-:-:S02]  /*2ba0*/  SHF.R.S32.HI R2, RZ, 0x1f, R238 ;  /* 0x0000001fff027819 */ /* 0x000fc400000114ee */
[----:B------:R-:W-:Y:S02]  /*2bb0*/  LOP3.LUT R16, R16, 0xf, RZ, 0xc0, !PT ;  /* 0x0000000f10107812 */ /* 0x000fe400078ec0ff */
[----:B------:R-:W-:Y:S01]  /*2bc0*/  IADD3 R12, -R152, 0x10, RZ ;  /* 0x00000010980c7810 */ /* 0x000fe20007ffe1ff */
[----:B------:R-:W-:-:S03]  /*2bd0*/  IMAD R2, R2, c[0x0][0x1e0], RZ ;  /* 0x0000780002027a24 */ /* 0x000fc600078e02ff */
[----:B------:R-:W-:Y:S01]  /*2be0*/  LOP3.LUT R12, R12, 0xf, RZ, 0xc0, !PT ;  /* 0x0000000f0c0c7812 */ /* 0x000fe200078ec0ff */
[----:B------:R-:W-:-:S04]  /*2bf0*/  IMAD R2, R238, c[0x0][0x1e4], R2 ;  /* 0x00007900ee027a24 */ /* 0x000fc800078e0202 */
[----:B------:R-:W-:Y:S01]  /*2c00*/  IMAD.IADD R5, R5, 0x1, R2 ;  /* 0x0000000105057824 */ /* 0x000fe200078e0202 */
[----:B--2---:R-:W-:-:S03]  /*2c10*/  SHF.R.S32.HI R2, RZ, 0x1f, R236 ;  /* 0x0000001fff027819 */ /* 0x004fc600000114ec */
[----:B------:R-:W-:-:S04]  /*2c20*/  IMAD.WIDE.U32 R4, R236, c[0x0][0x1f0], R4 ;  /* 0x00007c00ec047a25 */ /* 0x000fc800078e0004 */
[----:B------:R-:W-:-:S04]  /*2c30*/  IMAD R2, R2, c[0x0][0x1f0], RZ ;  /* 0x00007c0002027a24 */ /* 0x000fc800078e02ff */
[----:B------:R-:W-:Y:S01]  /*2c40*/  IMAD R6, R236, c[0x0][0x1f4], R2 ;  /* 0x00007d00ec067a24 */ /* 0x000fe200078e0202 */
[----:B------:R-:W-:-:S04]  /*2c50*/  IADD3 R2, P0, R4, UR18, RZ ;  /* 0x0000001204027c10 */ /* 0x000fc8000ff1e0ff */
[----:B------:R-:W-:Y:S02]  /*2c60*/  IADD3.X R4, R5, UR16, R6, P0, !PT ;  /* 0x0000001005047c10 */ /* 0x000fe400087fe406 */
[C---:B------:R-:W-:Y:S02]  /*2c70*/  LEA R9, P0, R2.reuse, c[0x0][0x1c8], 0x1 ;  /* 0x0000720002097a11 */ /* 0x040fe400078008ff */
[----:B------:R-:W-:Y:S02]  /*2c80*/  SHF.R.S32.HI R5, RZ, 0x1f, R155 ;  /* 0x0000001fff057819 */ /* 0x000fe4000001149b */
[----:B------:R-:W-:Y:S02]  /*2c90*/  LEA.HI.X R4, R2, c[0x0][0x1cc], R4, 0x1, P0 ;  /* 0x0000730002047a11 */ /* 0x000fe400000f0c04 */
[----:B------:R-:W1:Y:S01]  /*2ca0*/  SHFL.IDX PT, R2, R9, 0x1, 0x1c1f ;  /* 0x003c1f0009027f89 */ /* 0x000e6200000e0000 */
[----:B------:R-:W-:Y:S02]  /*2cb0*/  LEA.HI R5, R5, R155, RZ, 0x3 ;  /* 0x0000009b05057211 */ /* 0x000fe400078f18ff */
[----:B------:R-:W-:Y:S01]  /*2cc0*/  SHF.R.S32.HI R6, RZ, 0x1f, R154 ;  /* 0x0000001fff067819 */ /* 0x000fe2000001149a */
[----:B------:R-:W2:Y:S03]  /*2cd0*/  SHFL.IDX PT, R8, R4, 0x1, 0x1c1f ;  /* 0x003c1f0004087f89 */ /* 0x000ea600000e0000 */
[----:B------:R-:W-:Y:S01]  /*2ce0*/  LEA.HI R6, R6, R154, RZ, 0x3 ;  /* 0x0000009a06067211 */ /* 0x000fe200078f18ff */
[----:B------:R-:W3:Y:S03]  /*2cf0*/  SHFL.IDX PT, R9, R9, RZ, 0x1c1f ;  /* 0x001c1fff09097589 */ /* 0x000ee600000e0000 */
[----:B------:R-:W-:Y:S01]  /*2d00*/  LOP3.LUT R6, R6, 0xfffffff8, RZ, 0xc0, !PT ;  /* 0xfffffff806067812 */ /* 0x000fe200078ec0ff */
[----:B------:R4:W5:Y:S04]  /*2d10*/  SHFL.IDX PT, R10, R4, RZ, 0x1c1f ;  /* 0x001c1fff040a7589 */ /* 0x00096800000e0000 */
[----:B------:R-:W-:Y:S01]  /*2d20*/  IMAD.WIDE R6, R6, 0x2, RZ ;  /* 0x0000000206067825 */ /* 0x000fe200078e02ff */
[----:B-1----:R-:W-:-:S04]  /*2d30*/  IADD3 R18, P1, P0, R18, R2, R14 ;  /* 0x0000000212127210 */ /* 0x002fc8000783e00e */
[----:B--2---:R-:W-:Y:S02]  /*2d40*/  IADD3.X R19, RZ, R8, R15, P1, P0 ;  /* 0x00000008ff137210 */ /* 0x004fe40000fe040f */
[----:B---3--:R-:W-:Y:S02]  /*2d50*/  IADD3 R14, P6, R14, R9, RZ ;  /* 0x000000090e0e7210 */ /* 0x008fe40007fde0ff */
[----:B----4-:R-:W-:-:S03]  /*2d60*/  LOP3.LUT R4, R5, 0xfffffff8, RZ, 0xc0, !PT ;  /* 0xfffffff805047812 */ /* 0x010fc600078ec0ff */
[----:B-----5:R-:W-:Y:S01]  /*2d70*/  IMAD.X R15, R15, 0x1, R10, P6 ;  /* 0x000000010f0f7824 */ /* 0x020fe200030e060a */
[----:B------:R-:W-:Y:S01]  /*2d80*/  ISETP.NE.U32.AND P6, PT, R20, RZ, PT ;  /* 0x000000ff1400720c */ /* 0x000fe20003fc5070 */
[----:B------:R-:W-:-:S05]  /*2d90*/  IMAD.WIDE R4, R4, 0x2, RZ ;  /* 0x0000000204047825 */ /* 0x000fca00078e02ff */
[----:B------:R-:W-:-:S04]  /*2da0*/  IADD3 R16, P1, P0, R16, R2, R4 ;  /* 0x0000000210107210 */ /* 0x000fc8000783e004 */
[----:B------:R-:W-:Y:S02]  /*2db0*/  IADD3.X R17, RZ, R8, R5, P1, P0 ;  /* 0x00000008ff117210 */ /* 0x000fe40000fe0405 */
[----:B------:R-:W-:Y:S01]  /*2dc0*/  IADD3 R12, P1, P0, R12, R2, R6 ;  /* 0x000000020c0c7210 */ /* 0x000fe2000783e006 */
[----:B------:R-:W-:-:S03]  /*2dd0*/  IMAD.SHL.U32 R2, R153, 0x2, RZ ;  /* 0x0000000299027824 */ /* 0x000fc600078e00ff */
[----:B------:R-:W-:Y:S02]  /*2de0*/  IADD3.X R13, RZ, R8, R7, P1, P0 ;  /* 0x00000008ff0d7210 */ /* 0x000fe40000fe0407 */
[-C--:B------:R-:W-:Y:S01]  /*2df0*/  IADD3 R8, P1, R4, R9.reuse, RZ ;  /* 0x0000000904087210 */ /* 0x080fe20007f3e0ff */
[----:B------:R1:W-:Y:S01]  /*2e00*/  LDGSTS.E.BYPASS.LTC128B.128 [R2+0x3100], [R14.64], !P3 ;  /* 0x031000000e027fae */ /* 0x0003e2000d901d4e */
[----:B------:R-:W-:-:S03]  /*2e10*/  IADD3 R4, P0, R6, R9, RZ ;  /* 0x0000000906047210 */ /* 0x000fc60007f1e0ff */
[--C-:B------:R-:W-:Y:S01]  /*2e20*/  IMAD.X R9, R5, 0x1, R10.reuse, P1 ;  /* 0x0000000105097824 */ /* 0x100fe200008e060a */
[----:B------:R-:W-:Y:S01]  /*2e30*/  ISETP.NE.U32.AND P1, PT, R11, RZ, PT ;  /* 0x000000ff0b00720c */ /* 0x000fe20003f25070 */
[----:B------:R-:W-:Y:S01]  /*2e40*/  IMAD.X R5, R7, 0x1, R10, P0 ;  /* 0x0000000107057824 */ /* 0x000fe200000e060a */
[----:B------:R-:W-:Y:S02]  /*2e50*/  ISETP.NE.U32.AND P0, PT, R152, RZ, PT ;  /* 0x000000ff9800720c */ /* 0x000fe40003f05070 */
[----:B------:R1:W-:Y:S04]  /*2e60*/  LDGSTS.E.BYPASS.LTC128B.128 [R2+0x4100], [R8.64], !P4 ;  /* 0x0410000008027fae */ /* 0x0003e8000e101d4e */
[----:B------:R1:W-:Y:S04]  /*2e70*/  LDGSTS.E.BYPASS.LTC128B.128 [R2+0x5100], [R4.64], !P5 ;  /* 0x0510000004027fae */ /* 0x0003e8000e901d4e */
[----:B------:R1:W-:Y:S04]  /*2e80*/  LDGSTS.E.BYPASS.LTC128B.128.ZFILL [R2+0x3900], [R18.64], P6 ;  /* 0x0390000012027fae */ /* 0x0003e8000b141d4e */
[----:B------:R1:W-:Y:S04]  /*2e90*/  LDGSTS.E.BYPASS.LTC128B.128.ZFILL [R2+0x4900], [R16.64], P1 ;  /* 0x0490000010027fae */ /* 0x0003e80008941d4e */
[----:B------:R1:W-:Y:S02]  /*2ea0*/  LDGSTS.E.BYPASS.LTC128B.128.ZFILL [R2+0x5900], [R12.64], P0 ;  /* 0x059000000c027fae */ /* 0x0003e40008141d4e */
.L_x_1:
[----:B-1234-:R-:W-:Y:S01]  /*2eb0*/  SHF.R.S32.HI R2, RZ, 0x1f, R57 ;  /* 0x0000001fff027819 */ /* 0x01efe20000011439 */
[----:B------:R-:W-:Y:S01]  /*2ec0*/  IMAD.SHL.U32 R217, R0, 0x2, RZ ;  /* 0x0000000200d97824 */ /* 0x000fe200078e00ff */
[----:B------:R-:W0:Y:S02]  /*2ed0*/  LDGDEPBAR ;  /* 0x00000000000079af */ /* 0x000e240000000000 */
[----:B------:R-:W-:Y:S01]  /*2ee0*/  LEA.HI R4, R2, R57, RZ, 0x2 ;  /* 0x0000003902047211 */ /* 0x000fe200078f10ff */
[----:B------:R-:W-:-:S03]  /*2ef0*/  IMAD R218, R3, 0x2, R217 ;  /* 0x0000000203da7824 */ /* 0x000fc600078e02d9 */
[----:B------:R-:W-:Y:S01]  /*2f00*/  LOP3.LUT R2, R4, 0x7ffffffc, RZ, 0xc0, !PT ;  /* 0x7ffffffc04027812 */ /* 0x000fe200078ec0ff */
[----:B------:R1:W-:Y:S04]  /*2f10*/  STL [R1+0x44], R4 ;  /* 0x0000440401007387 */ /* 0x0003e80000100800 */
[----:B------:R-:W-:Y:S02]  /*2f20*/  IMAD.IADD R2, R57, 0x1, -R2 ;  /* 0x0000000139027824 */ /* 0x000fe400078e0a02 */
[----:B-1----:R-:W-:-:S04]  /*2f30*/  IMAD.U32 R4, RZ, RZ, UR17 ;  /* 0x00000011ff047e24 */ /* 0x002fc8000f8e00ff */
[----:B------:R-:W-:-:S05]  /*2f40*/  IMAD R2, R2, -0x2, R4 ;  /* 0xfffffffe02027824 */ /* 0x000fca00078e0204 */
[C---:B------:R-:W-:Y:S02]  /*2f50*/  ISETP.GT.AND P0, PT, R2.reuse, RZ, PT ;  /* 0x000000ff0200720c */ /* 0x040fe40003f04270 */
[C---:B------:R-:W-:Y:S02]  /*2f60*/  ISETP.GT.AND P1, PT, R2.reuse, 0x1, PT ;  /* 0x000000010200780c */ /* 0x040fe40003f24270 */
[----:B------:R-:W-:Y:S02]  /*2f70*/  ISETP.GT.AND P6, PT, R2, 0x8, PT ;  /* 0x000000080200780c */ /* 0x000fe40003fc4270 */
[----:B------:R-:W-:Y:S02]  /*2f80*/  FSEL R9, R117, -INF , P0 ;  /* 0xff80000075097808 */ /* 0x000fe40000000000 */
[----:B------:R-:W-:Y:S02]  /*2f90*/  FSEL R10, R116, -INF , P1 ;  /* 0xff800000740a7808 */ /* 0x000fe40000800000 */
[----:B------:R-:W-:-:S02]  /*2fa0*/  FSEL R15, R115, -INF , P0 ;  /* 0xff800000730f7808 */ /* 0x000fc40000000000 */
[----:B------:R-:W-:Y:S02]  /*2fb0*/  FSEL R39, R119, -INF , P0 ;  /* 0xff80000077277808 */ /* 0x000fe40000000000 */
[----:B------:R-:W-:Y:S02]  /*2fc0*/  FSEL R32, R121, -INF , P0 ;  /* 0xff80000079207808 */ /* 0x000fe40000000000 */
[----:B------:R-:W-:Y:S02]  /*2fd0*/  ISETP.GT.AND P0, PT, R2, 0x9, PT ;  /* 0x000000090200780c */ /* 0x000fe40003f04270 */
[----:B------:R-:W-:Y:S02]  /*2fe0*/  FSEL R11, R105, -INF , P6 ;  /* 0xff800000690b7808 */ /* 0x000fe40003000000 */
[----:B------:R-:W-:Y:S02]  /*2ff0*/  FMNMX.FTZ R4, R9, R10, !PT ;  /* 0x0000000a09047209 */ /* 0x000fe40007810000 */
        /* <DEDUP_REMOVED lines=9> */
[----:B------:R-:W-:Y:S02]  /*3090*/  FSEL R47, R97, -INF , P1 ;  /* 0xff800000612f7808 */ /* 0x000fe40000800000 */
[----:B------:R-:W-:Y:S02]  /*30a0*/  FSEL R107, R99, -INF , P1 ;  /* 0xff800000636b7808 */ /* 0x000fe40000800000 */
[----:B------:R-:W-:Y:S02]  /*30b0*/  FSEL R100, R102, -INF , P1 ;  /* 0xff80000066647808 */ /* 0x000fe40000800000 */
[----:B------:R-:W-:-:S02]  /*30c0*/  ISETP.GT.AND P1, PT, R2, 0x11, PT ;  /* 0x000000110200780c */ /* 0x000fc40003f24270 */
[----:B------:R-:W-:Y:S02]  /*30d0*/  FMNMX.FTZ R4, R14, R4, !PT ;  /* 0x000000040e047209 */ /* 0x000fe40007810000 */
[----:B------:R-:W-:Y:S02]  /*30e0*/  FSEL R46, R106, -INF , P0 ;  /* 0xff8000006a2e7808 */ /* 0x000fe40000000000 */
[----:B------:R-:W-:Y:S02]  /*30f0*/  FSEL R38, R112, -INF , P0 ;  /* 0xff80000070267808 */ /* 0x000fe40000000000 */
[----:B------:R-:W-:Y:S02]  /*3100*/  ISETP.GT.AND P0, PT, R2, 0x18, PT ;  /* 0x000000180200780c */ /* 0x000fe40003f04270 */
[----:B------:R-:W-:Y:S02]  /*3110*/  FSEL R48, R96, -INF , P1 ;  /* 0xff80000060307808 */ /* 0x000fe40000800000 */
[----:B------:R-:W-:-:S02]  /*3120*/  FMNMX.FTZ R4, R47, R4, !PT ;  /* 0x000000042f047209 */ /* 0x000fc40007810000 */
        /* <DEDUP_REMOVED lines=9> */
[----:B------:R-:W-:Y:S02]  /*31c0*/  ISETP.GT.AND P6, PT, R2, 0x20, PT ;  /* 0x000000200200780c */ /* 0x000fe40003fc4270 */
[----:B------:R-:W-:Y:S02]  /*31d0*/  FMNMX.FTZ R4, R49, R4, !PT ;  /* 0x0000000431047209 */ /* 0x000fe40007810000 */
[----:B------:R-:W-:-:S02]  /*31e0*/  FMNMX.FTZ R5, R15, R16, !PT ;  /* 0x000000100f057209 */ /* 0x000fc40007810000 */
[----:B------:R-:W-:Y:S02]  /*31f0*/  FSEL R57, R93, -INF , P1 ;  /* 0xff8000005d397808 */ /* 0x000fe40000800000 */
[----:B------:R-:W-:Y:S02]  /*3200*/  FSEL R128, R98, -INF , P1 ;  /* 0xff80000062807808 */ /* 0x000fe40000800000 */
[----:B------:R-:W-:Y:S02]  /*3210*/  FSEL R101, R101, -INF , P1 ;  /* 0xff80000065657808 */ /* 0x000fe40000800000 */
[----:B------:R-:W-:Y:S02]  /*3220*/  ISETP.GT.AND P1, PT, R2, 0x21, PT ;  /* 0x000000210200780c */ /* 0x000fe40003f24270 */
[----:B------:R-:W-:Y:S02]  /*3230*/  FSEL R131, R79, -INF , P6 ;  /* 0xff8000004f837808 */ /* 0x000fe40003000000 */
[----:B------:R-:W-:-:S02]  /*3240*/  FMNMX.FTZ R4, R50, R4, !PT ;  /* 0x0000000432047209 */ /* 0x000fc40007810000 */
[----:B------:R-:W-:Y:S02]  /*3250*/  FMNMX.FTZ R5, R17, R5, !PT ;  /* 0x0000000511057209 */ /* 0x000fe40007810000 */
[----:B------:R-:W-:Y:S02]  /*3260*/  FSEL R58, R58, -INF , P0 ;  /* 0xff8000003a3a7808 */ /* 0x000fe40000000000 */
[----:B------:R-:W-:Y:S02]  /*3270*/  FSEL R129, R91, -INF , P0 ;  /* 0xff8000005b817808 */ /* 0x000fe40000000000 */
[----:B------:R-:W-:Y:S02]  /*3280*/  FSEL R102, R94, -INF , P0 ;  /* 0xff8000005e667808 */ /* 0x000fe40000000000 */
[----:B------:R-:W-:Y:S02]  /*3290*/  ISETP.GT.AND P0, PT, R2, 0x28, PT ;  /* 0x000000280200780c */ /* 0x000fe40003f04270 */
[----:B------:R-:W-:-:S02]  /*32a0*/  FSEL R154, R78, -INF , P1 ;  /* 0xff8000004e9a7808 */ /* 0x000fc40000800000 */
[----:B------:R-:W-:Y:S02]  /*32b0*/  FMNMX.FTZ R4, R131, R4, !PT ;  /* 0x0000000483047209 */ /* 0x000fe40007810000 */
[----:B------:R-:W-:Y:S02]  /*32c0*/  FMNMX.FTZ R5, R18, R5, !PT ;  /* 0x0000000512057209 */ /* 0x000fe40007810000 */
[----:B------:R-:W-:Y:S02]  /*32d0*/  FSEL R164, R76, -INF , P1 ;  /* 0xff8000004ca47808 */ /* 0x000fe40000800000 */
[----:B------:R-:W-:Y:S02]  /*32e0*/  FSEL R187, R84, -INF , P1 ;  /* 0xff80000054bb7808 */ /* 0x000fe40000800000 */
[----:B------:R-:W-:Y:S02]  /*32f0*/  FSEL R184, R87, -INF , P1 ;  /* 0xff80000057b87808 */ /* 0x000fe40000800000 */
[----:B------:R-:W-:-:S02]  /*3300*/  FSEL R153, R72, -INF , P0 ;  /* 0xff80000048997808 */ /* 0x000fc40000000000 */
[----:B------:R-:W-:Y:S02]  /*3310*/  ISETP.GT.AND P1, PT, R2, 0x29, PT ;  /* 0x000000290200780c */ /* 0x000fe40003f24270 */
[----:B------:R-:W-:Y:S02]  /*3320*/  FMNMX.FTZ R4, R154, R4, !PT ;  /* 0x000000049a047209 */ /* 0x000fe40007810000 */
[----:B------:R-:W-:Y:S02]  /*3330*/  FMNMX.FTZ R5, R51, R5, !PT ;  /* 0x0000000533057209 */ /* 0x000fe40007810000 */
[----:B------:R-:W-:Y:S02]  /*3340*/  FSEL R165, R74, -INF , P0 ;  /* 0xff8000004aa57808 */ /* 0x000fe40000000000 */
[----:B------:R-:W-:Y:S02]  /*3350*/  FSEL R190, R70, -INF , P0 ;  /* 0xff80000046be7808 */ /* 0x000fe40000000000 */
[----:B------:R-:W-:-:S02]  /*3360*/  FSEL R186, R68, -INF , P0 ;  /* 0xff80000044ba7808 */ /* 0x000fc40000000000 */
[----:B------:R-:W-:Y:S02]  /*3370*/  FSEL R152, R73, -INF , P1 ;  /* 0xff80000049987808 */ /* 0x000fe40000800000 */
[----:B------:R-:W-:Y:S02]  /*3380*/  ISETP.GT.AND P0, PT, R2, 0x30, PT ;  /* 0x000000300200780c */ /* 0x000fe40003f04270 */
[----:B------:R-:W-:Y:S02]  /*3390*/  FMNMX.FTZ R4, R153, R4, !PT ;  /* 0x0000000499047209 */ /* 0x000fe40007810000 */
[----:B------:R-:W-:Y:S02]  /*33a0*/  FMNMX.FTZ R5, R57, R5, !PT ;  /* 0x0000000539057209 */ /* 0x000fe40007810000 */
[----:B------:R-:W-:Y:S02]  /*33b0*/  FSEL R155, R77, -INF , P6 ;  /* 0xff8000004d9b7808 */ /* 0x000fe40003000000 */
[----:B------:R-:W-:-:S02]  /*33c0*/  FSEL R189, R85, -INF , P6 ;  /* 0xff80000055bd7808 */ /* 0x000fc40003000000 */
[----:B------:R-:W-:Y:S02]  /*33d0*/  FSEL R167, R86, -INF , P6 ;  /* 0xff80000056a77808 */ /* 0x000fe40003000000 */
[----:B------:R-:W-:Y:S02]  /*33e0*/  ISETP.GT.AND P6, PT, R2, 0x31, PT ;  /* 0x000000310200780c */ /* 0x000fe40003fc4270 */
[----:B------:R-:W-:Y:S02]  /*33f0*/  FSEL R200, R27, -INF , P0 ;  /* 0xff8000001bc87808 */ /* 0x000fe40000000000 */
[----:B------:R-:W-:Y:S02]  /*3400*/  FMNMX.FTZ R4, R152, R4, !PT ;  /* 0x0000000498047209 */ /* 0x000fe40007810000 */
        /* <DEDUP_REMOVED lines=10> */
[----:B------:R-:W-:Y:S02]  /*34b0*/  FMNMX.FTZ R5, R59, R5, !PT ;  /* 0x000000053b057209 */ /* 0x000fe40007810000 */
[----:B------:R-:W-:Y:S02]  /*34c0*/  ISETP.GT.AND P0, PT, R2, 0x39, PT ;  /* 0x000000390200780c */ /* 0x000fe40003f04270 */
[----:B------:R-:W-:Y:S02]  /*34d0*/  FSEL R202, R22, -INF , P1 ;  /* 0xff80000016ca7808 */ /* 0x000fe40000800000 */
[----:B------:R-:W-:-:S02]  /*34e0*/  FMNMX.FTZ R2, R201, R4, !PT ;  /* 0x00000004c9027209 */ /* 0x000fc40007810000 */
[----:B------:R-:W-:Y:S02]  /*34f0*/  FMNMX.FTZ R6, R32, R36, !PT ;  /* 0x0000002420067209 */ /* 0x000fe40007810000 */
[----:B------:R-:W-:Y:S02]  /*3500*/  FMNMX.FTZ R4, R155, R5, !PT ;  /* 0x000000059b047209 */ /* 0x000fe40007810000 */
[----:B------:R-:W-:Y:S02]  /*3510*/  FSEL R203, R21, -INF , P0 ;  /* 0xff80000015cb7808 */ /* 0x000fe40000000000 */
[----:B------:R-:W-:Y:S02]  /*3520*/  FMNMX.FTZ R2, R202, R2, !PT ;  /* 0x00000002ca027209 */ /* 0x000fe40007810000 */
[----:B------:R-:W-:Y:S02]  /*3530*/  FMNMX.FTZ R5, R37, R6, !PT ;  /* 0x0000000625057209 */ /* 0x000fe40007810000 */
[----:B------:R-:W-:-:S02]  /*3540*/  FMNMX.FTZ R4, R164, R4, !PT ;  /* 0x00000004a4047209 */ /* 0x000fc40007810000 */
[----:B------:R-:W-:Y:S02]  /*3550*/  FMNMX.FTZ R103, R203, R2, !PT ;  /* 0x00000002cb677209 */ /* 0x000fe40007810000 */
[----:B------:R-:W-:Y:S02]  /*3560*/  FMNMX.FTZ R5, R38, R5, !PT ;  /* 0x0000000526057209 */ /* 0x000fe40007810000 */
[----:B------:R-:W-:Y:S01]  /*3570*/  FMNMX.FTZ R2, R165, R4, !PT ;  /* 0x00000004a5027209 */ /* 0x000fe20007810000 */
[----:B------:R-:W1:Y:S01]  /*3580*/  SHFL.BFLY PT, R7, R103, 0x2, 0x1f ;  /* 0x0c401f0067077f89 */ /* 0x000e6200000e0000 */
[----:B------:R-:W-:Y:S02]  /*3590*/  FMNMX.FTZ R4, R100, R5, !PT ;  /* 0x0000000564047209 */ /* 0x000fe40007810000 */
[----:B------:R-:W-:Y:S02]  /*35a0*/  FMNMX.FTZ R2, R166, R2, !PT ;  /* 0x00000002a6027209 */ /* 0x000fe40007810000 */
[----:B------:R-:W-:-:S02]  /*35b0*/  FSEL R205, R28, -INF , P6 ;  /* 0xff8000001ccd7808 */ /* 0x000fc40003000000 */
[----:B------:R-:W-:Y:S02]  /*35c0*/  FMNMX.FTZ R4, R101, R4, !PT ;  /* 0x0000000465047209 */ /* 0x000fe40007810000 */
[----:B------:R-:W-:Y:S02]  /*35d0*/  FMNMX.FTZ R2, R211, R2, !PT ;  /* 0x00000002d3027209 */ /* 0x000fe40007810000 */
[----:B------:R-:W-:Y:S02]  /*35e0*/  FSEL R204, R24, -INF , P1 ;  /* 0xff80000018cc7808 */ /* 0x000fe40000800000 */
[----:B------:R-:W-:Y:S01]  /*35f0*/  FMNMX.FTZ R4, R102, R4, !PT ;  /* 0x0000000466047209 */ /* 0x000fe20007810000 */
[----:B------:R-:W-:Y:S01]  /*3600*/  LDSM.16.MT88.4 R24, [R218+0x100] ;  /* 0x00010000da18783b */ /* 0x000fe20000004200 */
[----:B------:R-:W-:Y:S02]  /*3610*/  FMNMX.FTZ R2, R205, R2, !PT ;  /* 0x00000002cd027209 */ /* 0x000fe40007810000 */
[----:B------:R-:W-:-:S02]  /*3620*/  FSEL R210, R23, -INF , P0 ;  /* 0xff80000017d27808 */ /* 0x000fc40000000000 */
[----:B------:R-:W-:Y:S01]  /*3630*/  FMNMX.FTZ R4, R106, R4, !PT ;  /* 0x000000046a047209 */ /* 0x000fe20007810000 */
[----:B------:R-:W-:Y:S01]  /*3640*/  LDSM.16.MT88.4 R20, [R217+0x1100] ;  /* 0x00110000d914783b */ /* 0x000fe20000004200 */
[----:B------:R-:W-:Y:S02]  /*3650*/  FMNMX.FTZ R2, R204, R2, !PT ;  /* 0x00000002cc027209 */ /* 0x000fe40007810000 */
[----:B------:R-:W-:Y:S02]  /*3660*/  FMNMX.FTZ R5, R39, R44, !PT ;  /* 0x0000002c27057209 */ /* 0x000fe40007810000 */
[----:B------:R-:W-:Y:S02]  /*3670*/  FMNMX.FTZ R4, R167, R4, !PT ;  /* 0x00000004a7047209 */ /* 0x000fe40007810000 */
[----:B------:R-:W-:Y:S02]  /*3680*/  FMNMX.FTZ R6, R210, R2, !PT ;  /* 0x00000002d2067209 */ /* 0x000fe40007810000 */
[----:B------:R-:W-:-:S02]  /*3690*/  FMNMX.FTZ R2, R45, R5, !PT ;  /* 0x000000052d027209 */ /* 0x000fc40007810000 */
[----:B------:R-:W-:Y:S02]  /*36a0*/  FMNMX.FTZ R4, R184, R4, !PT ;  /* 0x00000004b8047209 */ /* 0x000fe40007810000 */
[----:B------:R-:W-:Y:S02]  /*36b0*/  FMNMX.FTZ R2, R46, R2, !PT ;  /* 0x000000022e027209 */ /* 0x000fe40007810000 */
[----:B-1----:R-:W-:Y:S02]  /*36c0*/  FMNMX.FTZ R103, R103, R7, !PT ;  /* 0x0000000767677209 */ /* 0x002fe40007810000 */
[----:B------:R-:W1:Y:S01]  /*36d0*/  SHFL.BFLY PT, R7, R6, 0x2, 0x1f ;  /* 0x0c401f0006077f89 */ /* 0x000e6200000e0000 */
[----:B------:R-:W-:Y:S02]  /*36e0*/  FMNMX.FTZ R4, R186, R4, !PT ;  /* 0x00000004ba047209 */ /* 0x000fe40007810000 */
[----:B------:R-:W-:Y:S01]  /*36f0*/  FMNMX.FTZ R2, R107, R2, !PT ;  /* 0x000000026b027209 */ /* 0x000fe20007810000 */
[----:B------:R-:W2:Y:S01]  /*3700*/  SHFL.BFLY PT, R8, R103, 0x1, 0x1f ;  /* 0x0c201f0067087f89 */ /* 0x000ea200000e0000 */
[----:B------:R-:W-:-:S02]  /*3710*/  FMNMX.FTZ R4, R185, R4, !PT ;  /* 0x00000004b9047209 */ /* 0x000fc40007810000 */
[----:B------:R-:W-:Y:S02]  /*3720*/  FMNMX.FTZ R2, R128, R2, !PT ;  /* 0x0000000280027209 */ /* 0x000fe40007810000 */
[----:B------:R-:W-:Y:S02]  /*3730*/  FSEL R207, R53, -INF , P6 ;  /* 0xff80000035cf7808 */ /* 0x000fe40003000000 */
[----:B------:R-:W-:Y:S02]  /*3740*/  FMNMX.FTZ R4, R239, R4, !PT ;  /* 0x00000004ef047209 */ /* 0x000fe40007810000 */
[----:B------:R-:W-:Y:S02]  /*3750*/  FMNMX.FTZ R2, R129, R2, !PT ;  /* 0x0000000281027209 */ /* 0x000fe40007810000 */
[----:B------:R-:W-:Y:S02]  /*3760*/  FSEL R212, R30, -INF , P1 ;  /* 0xff8000001ed47808 */ /* 0x000fe40000800000 */
[----:B------:R-:W-:-:S02]  /*3770*/  FMNMX.FTZ R4, R207, R4, !PT ;  /* 0x00000004cf047209 */ /* 0x000fc40007810000 */
[----:B------:R-:W-:Y:S02]  /*3780*/  FMNMX.FTZ R2, R130, R2, !PT ;  /* 0x0000000282027209 */ /* 0x000fe40007810000 */
[----:B------:R-:W-:Y:S02]  /*3790*/  FSEL R214, R29, -INF , P0 ;  /* 0xff8000001dd67808 */ /* 0x000fe40000000000 */
[----:B------:R-:W-:Y:S01]  /*37a0*/  FMNMX.FTZ R4, R212, R4, !PT ;  /* 0x00000004d4047209 */ /* 0x000fe20007810000 */
[----:B------:R-:W-:Y:S01]  /*37b0*/  LDSM.16.MT88.4 R28, [R217+0x100] ;  /* 0x00010000d91c783b */ /* 0x000fe20000004200 */
[----:B------:R-:W-:Y:S02]  /*37c0*/  FMNMX.FTZ R5, R189, R2, !PT ;  /* 0x00000002bd057209 */ /* 0x000fe40007810000 */
[----:B------:R-:W-:Y:S02]  /*37d0*/  FMNMX.FTZ R4, R214, R4, !PT ;  /* 0x00000004d6047209 */ /* 0x000fe40007810000 */
[----:B------:R-:W-:-:S02]  /*37e0*/  FMNMX.FTZ R5, R187, R5, !PT ;  /* 0x00000005bb057209 */ /* 0x000fc40007810000 */
[----:B-1----:R-:W-:Y:S02]  /*37f0*/  FMNMX.FTZ R2, R6, R7, !PT ;  /* 0x0000000706027209 */ /* 0x002fe40007810000 */
[----:B------:R-:W-:Y:S01]  /*3800*/  SHFL.BFLY PT, R7, R4, 0x2, 0x1f ;  /* 0x0c401f0004077f89 */ /* 0x000fe200000e0000 */
[----:B------:R-:W-:Y:S02]  /*3810*/  FMNMX.FTZ R5, R190, R5, !PT ;  /* 0x00000005be057209 */ /* 0x000fe40007810000 */
[----:B--2---:R-:W-:Y:S02]  /*3820*/  FMNMX.FTZ R103, R103, R8, !PT ;  /* 0x0000000867677209 */ /* 0x004fe40007810000 */
[----:B------:R-:W-:Y:S01]  /*3830*/  FMNMX.FTZ R5, R188, R5, !PT ;  /* 0x00000005bc057209 */ /* 0x000fe20007810000 */
[----:B------:R-:W1:Y:S01]  /*3840*/  SHFL.BFLY PT, R8, R2, 0x1, 0x1f ;  /* 0x0c201f0002087f89 */ /* 0x000e6200000e0000 */
[----:B------:R-:W-:Y:S01]  /*3850*/  FSEL R215, R40, -INF , P6 ;  /* 0xff80000028d77808 */ /* 0x000fe20003000000 */
[----:B------:R-:W-:Y:S01]  /*3860*/  FMUL.FTZ R13, R103, c[0x0][0x2d0] ;  /* 0x0000b400670d7a20 */ /* 0x000fe20000410000 */
[----:B------:R-:W-:Y:S01]  /*3870*/  FMNMX.FTZ R5, R137, R5, !PT ;  /* 0x0000000589057209 */ /* 0x000fe20007810000 */
[----:B------:R-:W-:Y:S01]  /*3880*/  LDSM.16.MT88.4 R40, [R218+0x2100] ;  /* 0x00210000da28783b */ /* 0x000fe20000004200 */
[----:B------:R-:W-:-:S02]  /*3890*/  FSETP.NEU.FTZ.AND P6, PT, R103, -INF , PT ;  /* 0xff8000006700780b */ /* 0x000fc40003fdd000 */
[----:B------:R-:W-:Y:S02]  /*38a0*/  FSEL R234, R34, -INF , P1 ;  /* 0xff80000022ea7808 */ /* 0x000fe40000800000 */
[----:B------:R-:W-:Y:S02]  /*38b0*/  FMNMX.FTZ R5, R215, R5, !PT ;  /* 0x00000005d7057209 */ /* 0x000fe40007810000 */
[----:B------:R-:W-:Y:S02]  /*38c0*/  FSEL R13, R13, RZ, P6 ;  /* 0x000000ff0d0d7208 */ /* 0x000fe40003000000 */
[----:B------:R-:W-:Y:S02]  /*38d0*/  FSEL R237, R33, -INF , P0 ;  /* 0xff80000021ed7808 */ /* 0x000fe40000000000 */
[----:B------:R-:W-:Y:S01]  /*38e0*/  FMNMX.FTZ R5, R234, R5, !PT ;  /* 0x00000005ea057209 */ /* 0x000fe20007810000 */
[----:B------:R-:W-:-:S03]  /*38f0*/  FFMA.FTZ R6, R9, c[0x0][0x2d0], -R13 ;  /* 0x0000b40009067a23 */ /* 0x000fc6000001080d */
[----:B------:R-:W-:Y:S01]  /*3900*/  FMNMX.FTZ R5, R237, R5, !PT ;  /* 0x00000005ed057209 */ /* 0x000fe20007810000 */
[----:B------:R2:W-:Y:S01]  /*3910*/  MUFU.EX2 R192, R6 ;  /* 0x0000000600c07308 */ /* 0x0005e20000000800 */
[----:B-1----:R-:W-:-:S04]  /*3920*/  FMNMX.FTZ R2, R2, R8, !PT ;  /* 0x0000000802027209 */ /* 0x002fc80007810000 */
[C---:B------:R-:W-:Y:S01]  /*3930*/  FSETP.NEU.FTZ.AND P0, PT, R2.reuse, -INF , PT ;  /* 0xff8000000200780b */ /* 0x040fe20003f1d000 */
[----:B------:R-:W-:-:S05]  /*3940*/  FMUL.FTZ R12, R2, c[0x0][0x2d0] ;  /* 0x0000b400020c7a20 */ /* 0x000fca0000410000 */
[----:B------:R-:W-:Y:S02]  /*3950*/  FSEL R12, R12, RZ, P0 ;  /* 0x000000ff0c0c7208 */ /* 0x000fe40000000000 */
[----:B--2---:R-:W-:Y:S01]  /*3960*/  FMNMX.FTZ R6, R4, R7, !PT ;  /* 0x0000000704067209 */ /* 0x004fe20007810000 */
[----:B------:R-:W-:Y:S01]  /*3970*/  FFMA.FTZ R4, R10, c[0x0][0x2d0], -R13 ;  /* 0x0000b4000a047a23 */ /* 0x000fe2000001080d */
[----:B------:R-:W-:Y:S01]  /*3980*/  SHFL.BFLY PT, R7, R5, 0x2, 0x1f ;  /* 0x0c401f0005077f89 */ /* 0x000fe200000e0000 */
[--C-:B------:R-:W-:Y:S02]  /*3990*/  FFMA.FTZ R0, R16, c[0x0][0x2d0], -R12.reuse ;  /* 0x0000b40010007a23 */ /* 0x100fe4000001080c */
[----:B------:R1:W-:Y:S01]  /*39a0*/  MUFU.EX2 R19, R4 ;  /* 0x0000000400137308 */ /* 0x0003e20000000800 */
[----:B------:R-:W2:Y:S01]  /*39b0*/  SHFL.BFLY PT, R105, R6, 0x1, 0x1f ;  /* 0x0c201f0006697f89 */ /* 0x000ea200000e0000 */
[----:B------:R-:W-:-:S06]  /*39c0*/  FFMA.FTZ R3, R18, c[0x0][0x2d0], -R12 ;  /* 0x0000b40012037a23 */ /* 0x000fcc000001080c */
[----:B------:R3:W-:Y:S01]  /*39d0*/  MUFU.EX2 R197, R0 ;  /* 0x0000000000c57308 */ /* 0x0007e20000000800 */
[----:B-1----:R-:W-:-:S07]  /*39e0*/  FFMA.FTZ R4, R11, c[0x0][0x2d0], -R13 ;  /* 0x0000b4000b047a23 */ /* 0x002fce000001080d */
[----:B------:R-:W-:Y:S01]  /*39f0*/  MUFU.EX2 R182, R3 ;  /* 0x0000000300b67308 */ /* 0x000fe20000000800 */
[----:B---3--:R-:W-:-:S07]  /*3a00*/  FFMA.FTZ R0, R17, c[0x0][0x2d0], -R12 ;  /* 0x0000b40011007a23 */ /* 0x008fce000001080c */
[----:B------:R1:W-:Y:S01]  /*3a10*/  MUFU.EX2 R136, R4 ;  /* 0x0000000400887308 */ /* 0x0003e20000000800 */
[----:B--2---:R-:W-:-:S04]  /*3a20*/  FMNMX.FTZ R105, R6, R105, !PT ;  /* 0x0000006906697209 */ /* 0x004fc80007810000 */
[C---:B------:R-:W-:Y:S01]  /*3a30*/  FSETP.NEU.FTZ.AND P0, PT, R105.reuse, -INF , PT ;  /* 0xff8000006900780b */ /* 0x040fe20003f1d000 */
[----:B-1----:R-:W-:Y:S02]  /*3a40*/  FFMA.FTZ R4, R14, c[0x0][0x2d0], -R13 ;  /* 0x0000b4000e047a23 */ /* 0x002fe4000001080d */
[----:B------:R1:W-:Y:S08]  /*3a50*/  MUFU.EX2 R14, R0 ;  /* 0x00000000000e7308 */ /* 0x0003f00000000800 */
[----:B------:R2:W3:Y:S01]  /*3a60*/  MUFU.EX2 R181, R4 ;  /* 0x0000000400b57308 */ /* 0x0004e20000000800 */
[----:B-1----:R-:W-:-:S05]  /*3a70*/  FMUL.FTZ R0, R105, c[0x0][0x2d0] ;  /* 0x0000b40069007a20 */ /* 0x002fca0000410000 */
[----:B------:R-:W-:Y:S01]  /*3a80*/  FSEL R0, R0, RZ, P0 ;  /* 0x000000ff00007208 */ /* 0x000fe20000000000 */
[----:B--2---:R-:W-:Y:S01]  /*3a90*/  FFMA.FTZ R4, R15, c[0x0][0x2d0], -R12 ;  /* 0x0000b4000f047a23 */ /* 0x004fe2000001080c */
[----:B---3--:R-:W-:Y:S01]  /*3aa0*/  F2FP.BF16.PACK_AB R6, R181, R136 ;  /* 0x00000088b506723e */ /* 0x008fe200000010ff */
[----:B------:R-:W-:Y:S02]  /*3ab0*/  IMAD.MOV.U32 R15, RZ, RZ, R19 ;  /* 0x000000ffff0f7224 */ /* 0x000fe400078e0013 */
[----:B------:R1:W2:Y:S01]  /*3ac0*/  MUFU.EX2 R196, R4 ;  /* 0x0000000400c47308 */ /* 0x0002a20000000800 */
[--C-:B------:R-:W-:Y:S01]  /*3ad0*/  FFMA.FTZ R3, R32, c[0x0][0x2d0], -R0.reuse ;  /* 0x0000b40020037a23 */ /* 0x100fe20000010800 */
[----:B------:R-:W-:Y:S01]  /*3ae0*/  LDSM.16.MT88.4 R16, [R218+0x1100] ;  /* 0x00110000da10783b */ /* 0x000fe20000004200 */
[----:B------:R-:W-:-:S03]  /*3af0*/  FFMA.FTZ R8, R37, c[0x0][0x2d0], -R0 ;  /* 0x0000b40025087a23 */ /* 0x000fc60000010800 */
[----:B------:R-:W-:Y:S02]  /*3b00*/  LDSM.16.MT88.4 R32, [R217+0x2100] ;  /* 0x00210000d920783b */ /* 0x000fe40000004200 */
[----:B------:R3:W-:Y:S01]  /*3b10*/  MUFU.EX2 R251, R3 ;  /* 0x0000000300fb7308 */ /* 0x0007e20000000800 */
[----:B-1----:R-:W-:-:S07]  /*3b20*/  FMNMX.FTZ R4, R5, R7, !PT ;  /* 0x0000000705047209 */ /* 0x002fce0007810000 */
[----:B------:R1:W-:Y:S01]  /*3b30*/  MUFU.EX2 R252, R8 ;  /* 0x0000000800fc7308 */ /* 0x0003e20000000800 */
[----:B------:R-:W-:Y:S01]  /*3b40*/  F2FP.BF16.PACK_AB R7, R182, R14 ;  /* 0x0000000eb607723e */ /* 0x000fe200000010ff */
[----:B------:R-:W4:Y:S01]  /*3b50*/  SHFL.BFLY PT, R5, R4, 0x1, 0x1f ;  /* 0x0c201f0004057f89 */ /* 0x000f2200000e0000 */
[----:B---3--:R-:W-:-:S05]  /*3b60*/  FFMA.FTZ R3, R36, c[0x0][0x2d0], -R0 ;  /* 0x0000b40024037a23 */ /* 0x008fca0000010800 */
[----:B------:R3:W-:Y:S01]  /*3b70*/  MUFU.EX2 R247, R3 ;  /* 0x0000000300f77308 */ /* 0x0007e20000000800 */
[----:B-1----:R-:W-:-:S07]  /*3b80*/  FFMA.FTZ R8, R38, c[0x0][0x2d0], -R0 ;  /* 0x0000b40026087a23 */ /* 0x002fce0000010800 */
[----:B------:R-:W1:Y:S01]  /*3b90*/  MUFU.EX2 R180, R8 ;  /* 0x0000000800b47308 */ /* 0x000e620000000800 */
[----:B----4-:R-:W-:Y:S02]  /*3ba0*/  FMNMX.FTZ R104, R4, R5, !PT ;  /* 0x0000000504687209 */ /* 0x010fe40007810000 */
[----:B------:R-:W-:Y:S02]  /*3bb0*/  F2FP.BF16.PACK_AB R4, R15, R192 ;  /* 0x000000c00f04723e */ /* 0x000fe400000010ff */
[C---:B------:R-:W-:Y:S01]  /*3bc0*/  FSETP.NEU.FTZ.AND P0, PT, R104.reuse, -INF , PT ;  /* 0xff8000006800780b */ /* 0x040fe20003f1d000 */
[----:B---3--:R-:W-:Y:S01]  /*3bd0*/  FMUL.FTZ R3, R104, c[0x0][0x2d0] ;  /* 0x0000b40068037a20 */ /* 0x008fe20000410000 */
[----:B--2---:R-:W-:Y:S02]  /*3be0*/  F2FP.BF16.PACK_AB R5, R197, R196 ;  /* 0x000000c4c505723e */ /* 0x004fe400000010ff */
[----:B-1----:R-:W-:Y:S02]  /*3bf0*/  F2FP.BF16.PACK_AB R10, R180, R252 ;  /* 0x000000fcb40a723e */ /* 0x002fe400000010ff */
[----:B------:R-:W-:-:S02]  /*3c00*/  FSEL R3, R3, RZ, P0 ;  /* 0x000000ff03037208 */ /* 0x000fc40000000000 */
[----:B------:R-:W-:Y:S01]  /*3c10*/  PLOP3.LUT P0, PT, PT, PT, UP0, 0x40, 0x0 ;  /* 0x000000000000781c */ /* 0x000fe20003f0e808 */
[C---:B------:R-:W-:Y:S02]  /*3c20*/  HMMA.16816.F32.BF16 R124, R4.reuse, R28, RZ ;  /* 0x0000001c047c723c */ /* 0x040fe400000418ff */
[--C-:B------:R-:W-:Y:S02]  /*3c30*/  FFMA.FTZ R8, R39, c[0x0][0x2d0], -R3.reuse ;  /* 0x0000b40027087a23 */ /* 0x100fe40000010803 */
[----:B------:R-:W-:Y:S02]  /*3c40*/  LDSM.16.MT88.4 R36, [R218+0x2500] ;  /* 0x00250000da24783b */ /* 0x000fe40000004200 */
[----:B------:R1:W-:Y:S02]  /*3c50*/  MUFU.EX2 R244, R8 ;  /* 0x0000000800f47308 */ /* 0x0003e40000000800 */
[C---:B------:R-:W-:Y:S08]  /*3c60*/  HMMA.16816.F32.BF16 R120, R4.reuse, R24, RZ ;  /* 0x000000180478723c */ /* 0x040ff000000418ff */
[----:B------:R-:W-:Y:S01]  /*3c70*/  HMMA.16816.F32.BF16 R116, R4, R20, RZ ;  /* 0x000000140474723c */ /* 0x000fe200000418ff */
[----:B-1----:R-:W-:-:S07]  /*3c80*/  FFMA.FTZ R8, R44, c[0x0][0x2d0], -R3 ;  /* 0x0000b4002c087a23 */ /* 0x002fce0000010803 */
[C---:B------:R-:W-:Y:S01]  /*3c90*/  HMMA.16816.F32.BF16 R112, R4.reuse, R16, RZ ;  /* 0x000000100470723c */ /* 0x040fe200000418ff */
[----:B------:R1:W2:Y:S07]  /*3ca0*/  MUFU.EX2 R243, R8 ;  /* 0x0000000800f37308 */ /* 0x0002ae0000000800 */
[C---:B------:R-:W-:Y:S08]  /*3cb0*/  HMMA.16816.F32.BF16 R108, R4.reuse, R32, RZ ;  /* 0x00000020046c723c */ /* 0x040ff000000418ff */
[----:B------:R-:W-:Y:S01]  /*3cc0*/  HMMA.16816.F32.BF16 R96, R4, R40, RZ ;  /* 0x000000280460723c */ /* 0x000fe200000418ff */
[----:B-1----:R-:W-:Y:S01]  /*3cd0*/  FFMA.FTZ R8, R45, c[0x0][0x2d0], -R3 ;  /* 0x0000b4002d087a23 */ /* 0x002fe20000010803 */
[----:B--2---:R-:W-:-:S03]  /*3ce0*/  F2FP.BF16.PACK_AB R9, R243, R244 ;  /* 0x000000f4f309723e */ /* 0x004fc600000010ff */
[----:B------:R1:W-:Y:S03]  /*3cf0*/  MUFU.EX2 R246, R8 ;  /* 0x0000000800f67308 */ /* 0x0003e60000000800 */
[C---:B------:R-:W-:Y:S08]  /*3d00*/  HMMA.16816.F32.BF16 R92, R4.reuse, R30, RZ ;  /* 0x0000001e045c723c */ /* 0x040ff000000418ff */
[----:B------:R-:W-:Y:S01]  /*3d10*/  HMMA.16816.F32.BF16 R88, R4, R26, RZ ;  /* 0x0000001a0458723c */ /* 0x000fe200000418ff */
[----:B-1----:R-:W-:-:S07]  /*3d20*/  FFMA.FTZ R8, R46, c[0x0][0x2d0], -R3 ;  /* 0x0000b4002e087a23 */ /* 0x002fce0000010803 */
[C---:B------:R-:W-:Y:S01]  /*3d30*/  HMMA.16816.F32.BF16 R84, R4.reuse, R22, RZ ;  /* 0x000000160454723c */ /* 0x040fe200000418ff */
[----:B------:R1:W2:Y:S07]  /*3d40*/  MUFU.EX2 R250, R8 ;  /* 0x0000000800fa7308 */ /* 0x0002ae0000000800 */
[C---:B------:R-:W-:Y:S08]  /*3d50*/  HMMA.16816.F32.BF16 R80, R4.reuse, R18, RZ ;  /* 0x000000120450723c */ /* 0x040ff000000418ff */
[----:B------:R-:W-:Y:S01]  /*3d60*/  HMMA.16816.F32.BF16 R76, R4, R34, RZ ;  /* 0x00000022044c723c */ /* 0x000fe200000418ff */
[----:B-1----:R-:W-:-:S02]  /*3d70*/  F2FP.BF16.PACK_AB R8, R247, R251 ;  /* 0x000000fbf708723e */ /* 0x002fc400000010ff */
[----:B--2---:R-:W-:-:S05]  /*3d80*/  F2FP.BF16.PACK_AB R11, R250, R246 ;  /* 0x000000f6fa0b723e */ /* 0x004fca00000010ff */
[----:B------:R-:W-:Y:S07]  /*3d90*/  HMMA.16816.F32.BF16 R68, R4, R42, RZ ;  /* 0x0000002a0444723c */ /* 0x000fee00000418ff */
[--C-:B------:R-:W-:Y:S01]  /*3da0*/  FFMA.FTZ R4, R47, c[0x0][0x2d0], -R13.reuse ;  /* 0x0000b4002f047a23 */ /* 0x100fe2000001080d */
[C---:B------:R-:W-:Y:S03]  /*3db0*/  HMMA.16816.F32.BF16 R72, R8.reuse, R28, RZ ;  /* 0x0000001c0848723c */ /* 0x040fe600000418ff */
[----:B------:R1:W-:Y:S05]  /*3dc0*/  MUFU.EX2 R245, R4 ;  /* 0x0000000400f57308 */ /* 0x0003ea0000000800 */
[C---:B------:R-:W-:Y:S01]  /*3dd0*/  HMMA.16816.F32.BF16 R144, R8.reuse, R30, RZ ;  /* 0x0000001e0890723c */ /* 0x040fe200000418ff */
[----:B------:R-:W-:Y:S07]  /*3de0*/  LDSM.16.MT88.4 R28, [R218+0x1500] ;  /* 0x00150000da1c783b */ /* 0x000fee0000004200 */
[----:B------:R-:W-:Y:S01]  /*3df0*/  HMMA.16816.F32.BF16 R64, R8, R24, RZ ;  /* 0x000000180840723c */ /* 0x000fe200000418ff */
[----:B-1----:R-:W-:-:S04]  /*3e00*/  FFMA.FTZ R4, R48, c[0x0][0x2d0], -R13 ;  /* 0x0000b40030047a23 */ /* 0x002fc8000001080d */
[----:B------:R1:W-:Y:S03]  /*3e10*/  MUFU.EX2 R138, R4 ;  /* 0x00000004008a7308 */ /* 0x0003e60000000800 */
[C---:B------:R-:W-:Y:S01]  /*3e20*/  HMMA.16816.F32.BF16 R140, R8.reuse, R26, RZ ;  /* 0x0000001a088c723c */ /* 0x040fe200000418ff */
[----:B------:R-:W-:Y:S07]  /*3e30*/  LDSM.16.MT88.4 R24, [R217+0x500] ;  /* 0x00050000d918783b */ /* 0x000fee0000004200 */
[----:B------:R-:W-:Y:S01]  /*3e40*/  HMMA.16816.F32.BF16 R60, R8, R20, RZ ;  /* 0x00000014083c723c */ /* 0x000fe200000418ff */
[----:B-1----:R-:W-:-:S07]  /*3e50*/  FFMA.FTZ R4, R49, c[0x0][0x2d0], -R13 ;  /* 0x0000b40031047a23 */ /* 0x002fce000001080d */
[C---:B------:R-:W-:Y:S01]  /*3e60*/  HMMA.16816.F32.BF16 R132, R8.reuse, R22, RZ ;  /* 0x000000160884723c */ /* 0x040fe200000418ff */
[----:B------:R-:W-:Y:S01]  /*3e70*/  LDSM.16.MT88.4 R20, [R218+0x500] ;  /* 0x00050000da14783b */ /* 0x000fe20000004200 */
[----:B------:R1:W-:Y:S06]  /*3e80*/  MUFU.EX2 R249, R4 ;  /* 0x0000000400f97308 */ /* 0x0003ec0000000800 */
[C---:B------:R-:W-:Y:S08]  /*3e90*/  HMMA.16816.F32.BF16 R52, R8.reuse, R16, RZ ;  /* 0x000000100834723c */ /* 0x040ff000000418ff */
[----:B------:R-:W-:Y:S01]  /*3ea0*/  HMMA.16816.F32.BF16 R148, R8, R18, RZ ;  /* 0x000000120894723c */ /* 0x000fe200000418ff */
[----:B------:R-:W2:Y:S01]  /*3eb0*/  LDSM.16.MT88.4 R16, [R217+0x1500] ;  /* 0x00150000d910783b */ /* 0x000ea20000004200 */
[----:B-1----:R-:W-:-:S04]  /*3ec0*/  FFMA.FTZ R4, R50, c[0x0][0x2d0], -R13 ;  /* 0x0000b40032047a23 */ /* 0x002fc8000001080d */
[----:B------:R1:W3:Y:S02]  /*3ed0*/  MUFU.EX2 R248, R4 ;  /* 0x0000000400f87308 */ /* 0x0002e40000000800 */
[C---:B------:R-:W-:Y:S08]  /*3ee0*/  HMMA.16816.F32.BF16 R156, R8.reuse, R34, RZ ;  /* 0x00000022089c723c */ /* 0x040ff000000418ff */
[----:B------:R-:W-:Y:S01]  /*3ef0*/  HMMA.16816.F32.BF16 R44, R8, R40, RZ ;  /* 0x00000028082c723c */ /* 0x000fe200000418ff */
[----:B-1----:R-:W-:-:S07]  /*3f00*/  FFMA.FTZ R4, R51, c[0x0][0x2d0], -R12 ;  /* 0x0000b40033047a23 */ /* 0x002fce000001080c */
[C---:B------:R-:W-:Y:S01]  /*3f10*/  HMMA.16816.F32.BF16 R168, R8.reuse, R42, RZ ;  /* 0x0000002a08a8723c */ /* 0x040fe200000418ff */
[----:B---3--:R-:W-:Y:S01]  /*3f20*/  F2FP.BF16.PACK_AB R6, R248, R249 ;  /* 0x000000f9f806723e */ /* 0x008fe200000010ff */
[----:B------:R1:W-:Y:S06]  /*3f30*/  MUFU.EX2 R240, R4 ;  /* 0x0000000400f07308 */ /* 0x0003ec0000000800 */
[----:B------:R-:W-:Y:S01]  /*3f40*/  HMMA.16816.F32.BF16 R48, R8, R32, RZ ;  /* 0x000000200830723c */ /* 0x000fe200000418ff */
[----:B------:R-:W3:Y:S06]  /*3f50*/  LDSM.16.MT88.4 R32, [R217+0x2500] ;  /* 0x00250000d920783b */ /* 0x000eec0000004200 */
[----:B------:R-:W-:-:S02]  /*3f60*/  FFMA.FTZ R8, R102, c[0x0][0x2d0], -R0 ;  /* 0x0000b40066087a23 */ /* 0x000fc40000010800 */
[----:B-1----:R-:W-:Y:S02]  /*3f70*/  FFMA.FTZ R4, R57, c[0x0][0x2d0], -R12 ;  /* 0x0000b40039047a23 */ /* 0x002fe4000001080c */
[----:B------:R1:W-:Y:S01]  /*3f80*/  MUFU.EX2 R233, R8 ;  /* 0x0000000800e97308 */ /* 0x0003e20000000800 */
[----:B------:R-:W-:-:S07]  /*3f90*/  IMAD.MOV.U32 R57, RZ, RZ, R138 ;  /* 0x000000ffff397224 */ /* 0x000fce00078e008a */
[----:B------:R4:W5:Y:S01]  /*3fa0*/  MUFU.EX2 R5, R4 ;  /* 0x0000000400057308 */ /* 0x0009620000000800 */
[----:B-1----:R-:W-:-:S07]  /*3fb0*/  FFMA.FTZ R8, R106, c[0x0][0x2d0], -R0 ;  /* 0x0000b4006a087a23 */ /* 0x002fce0000010800 */
[----:B------:R1:W-:Y:S01]  /*3fc0*/  MUFU.EX2 R213, R8 ;  /* 0x0000000800d57308 */ /* 0x0003e20000000800 */
[----:B----4-:R-:W-:Y:S02]  /*3fd0*/  FFMA.FTZ R4, R58, c[0x0][0x2d0], -R12 ;  /* 0x0000b4003a047a23 */ /* 0x010fe4000001080c */
[----:B-----5:R-:W-:-:S05]  /*3fe0*/  IMAD.MOV.U32 R58, RZ, RZ, R5 ;  /* 0x000000ffff3a7224 */ /* 0x020fca00078e0005 */
[----:B------:R4:W-:Y:S01]  /*3ff0*/  MUFU.EX2 R242, R4 ;  /* 0x0000000400f27308 */ /* 0x0009e20000000800 */
[----:B------:R-:W-:Y:S01]  /*4000*/  F2FP.BF16.PACK_AB R5, R58, R240 ;  /* 0x000000f03a05723e */ /* 0x000fe200000010ff */
[----:B-1----:R-:W-:-:S06]  /*4010*/  FFMA.FTZ R8, R107, c[0x0][0x2d0], -R3 ;  /* 0x0000b4006b087a23 */ /* 0x002fcc0000010803 */
[----:B------:R1:W-:Y:S01]  /*4020*/  MUFU.EX2 R209, R8 ;  /* 0x0000000800d17308 */ /* 0x0003e20000000800 */
[----:B----4-:R-:W-:Y:S02]  /*4030*/  FFMA.FTZ R4, R59, c[0x0][0x2d0], -R12 ;  /* 0x0000b4003b047a23 */ /* 0x010fe4000001080c */
[----:B------:R-:W-:-:S05]  /*4040*/  IMAD.MOV.U32 R59, RZ, RZ, R137 ;  /* 0x000000ffff3b7224 */ /* 0x000fca00078e0089 */
[----:B------:R4:W5:Y:S01]  /*4050*/  MUFU.EX2 R241, R4 ;  /* 0x0000000400f17308 */ /* 0x0009620000000800 */
[----:B-1----:R-:W-:Y:S02]  /*4060*/  FFMA.FTZ R8, R128, c[0x0][0x2d0], -R3 ;  /* 0x0000b40080087a23 */ /* 0x002fe40000010803 */
[----:B------:R-:W-:-:S05]  /*4070*/  IMAD.MOV.U32 R128, RZ, RZ, R180 ;  /* 0x000000ffff807224 */ /* 0x000fca00078e00b4 */
[----:B------:R1:W-:Y:S01]  /*4080*/  MUFU.EX2 R191, R8 ;  /* 0x0000000800bf7308 */ /* 0x0003e20000000800 */
[----:B----4-:R-:W-:Y:S01]  /*4090*/  FFMA.FTZ R4, R100, c[0x0][0x2d0], -R0 ;  /* 0x0000b40064047a23 */ /* 0x010fe20000010800 */
[----:B-----5:R-:W-:Y:S01]  /*40a0*/  F2FP.BF16.PACK_AB R7, R241, R242 ;  /* 0x000000f2f107723e */ /* 0x020fe200000010ff */
[----:B------:R-:W-:-:S05]  /*40b0*/  IMAD.MOV.U32 R100, RZ, RZ, R136 ;  /* 0x000000ffff647224 */ /* 0x000fca00078e0088 */
[----:B------:R4:W-:Y:S01]  /*40c0*/  MUFU.EX2 R235, R4 ;  /* 0x0000000400eb7308 */ /* 0x0009e20000000800 */
[----:B-1----:R-:W-:Y:S02]  /*40d0*/  FFMA.FTZ R8, R129, c[0x0][0x2d0], -R3 ;  /* 0x0000b40081087a23 */ /* 0x002fe40000010803 */
[----:B------:R-:W-:-:S05]  /*40e0*/  IMAD.MOV.U32 R129, RZ, RZ, R14 ;  /* 0x000000ffff817224 */ /* 0x000fca00078e000e */
[----:B------:R1:W-:Y:S01]  /*40f0*/  MUFU.EX2 R208, R8 ;  /* 0x0000000800d07308 */ /* 0x0003e20000000800 */
[----:B------:R-:W-:Y:S02]  /*4100*/  FFMA.FTZ R14, R165, c[0x0][0x2d0], -R12 ;  /* 0x0000b400a50e7a23 */ /* 0x000fe4000001080c */
[----:B----4-:R-:W-:-:S05]  /*4110*/  FFMA.FTZ R4, R101, c[0x0][0x2d0], -R0 ;  /* 0x0000b40065047a23 */ /* 0x010fca0000010800 */
[----:B------:R4:W5:Y:S01]  /*4120*/  MUFU.EX2 R183, R4 ;  /* 0x0000000400b77308 */ /* 0x0009620000000800 */
[----:B-1----:R-:W-:-:S07]  /*4130*/  FFMA.FTZ R8, R130, c[0x0][0x2d0], -R3 ;  /* 0x0000b40082087a23 */ /* 0x002fce0000010803 */
[----:B------:R1:W-:Y:S01]  /*4140*/  MUFU.EX2 R180, R14 ;  /* 0x0000000e00b47308 */ /* 0x0003e20000000800 */
[----:B----4-:R-:W-:-:S07]  /*4150*/  F2FP.BF16.PACK_AB R4, R57, R245 ;  /* 0x000000f53904723e */ /* 0x010fce00000010ff */
[----:B------:R4:W4:Y:S01]  /*4160*/  MUFU.EX2 R206, R8 ;  /* 0x0000000800ce7308 */ /* 0x0009220000000800 */
[----:B--2---:R-:W-:Y:S01]  /*4170*/  HMMA.16816.F32.BF16 R160, R4, R16, R116 ;  /* 0x0000001004a0723c */ /* 0x004fe20000041874 */
[----:B-1----:R-:W-:-:S07]  /*4180*/  FFMA.FTZ R14, R166, c[0x0][0x2d0], -R12 ;  /* 0x0000b400a60e7a23 */ /* 0x002fce000001080c */
[----:B---3--:R-:W-:Y:S01]  /*4190*/  HMMA.16816.F32.BF16 R116, R4, R32, R108 ;  /* 0x000000200474723c */ /* 0x008fe2000004186c */
[----:B----4-:R-:W-:-:S04]  /*41a0*/  FFMA.FTZ R8, R131, c[0x0][0x2d0], -R13 ;  /* 0x0000b40083087a23 */ /* 0x010fc8000001080d */
[----:B------:R1:W-:Y:S03]  /*41b0*/  MUFU.EX2 R199, R8 ;  /* 0x0000000800c77308 */ /* 0x0003e60000000800 */
[C---:B------:R-:W-:Y:S08]  /*41c0*/  HMMA.16816.F32.BF16 R172, R4.reuse, R20, R120 ;  /* 0x0000001404ac723c */ /* 0x040ff00000041878 */
[----:B------:R-:W-:Y:S01]  /*41d0*/  HMMA.16816.F32.BF16 R108, R4, R36, R96 ;  /* 0x00000024046c723c */ /* 0x000fe20000041860 */
[----:B-1----:R-:W-:-:S07]  /*41e0*/  FFMA.FTZ R8, R154, c[0x0][0x2d0], -R13 ;  /* 0x0000b4009a087a23 */ /* 0x002fce000001080d */
[C---:B------:R-:W-:Y:S01]  /*41f0*/  HMMA.16816.F32.BF16 R176, R4.reuse, R24, R124 ;  /* 0x0000001804b0723c */ /* 0x040fe2000004187c */
[----:B------:R-:W-:Y:S01]  /*4200*/  IMAD.MOV.U32 R154, RZ, RZ, R192 ;  /* 0x000000ffff9a7224 */ /* 0x000fe200078e00c0 */
[----:B------:R1:W2:Y:S06]  /*4210*/  MUFU.EX2 R198, R8 ;  /* 0x0000000800c67308 */ /* 0x0002ac0000000800 */
[C---:B------:R-:W-:Y:S08]  /*4220*/  HMMA.16816.F32.BF16 R120, R4.reuse, R26, R92 ;  /* 0x0000001a0478723c */ /* 0x040ff0000004185c */
[----:B------:R-:W-:Y:S01]  /*4230*/  HMMA.16816.F32.BF16 R136, R4, R22, R88 ;  /* 0x000000160488723c */ /* 0x000fe20000041858 */
[----:B-1----:R-:W-:-:S02]  /*4240*/  FFMA.FTZ R8, R153, c[0x0][0x2d0], -R13 ;  /* 0x0000b40099087a23 */ /* 0x002fc4000001080d */
[----:B------:R-:W-:Y:S02]  /*4250*/  IMAD.MOV.U32 R153, RZ, RZ, R197 ;  /* 0x000000ffff997224 */ /* 0x000fe400078e00c5 */
[----:B------:R1:W-:Y:S03]  /*4260*/  MUFU.EX2 R197, R8 ;  /* 0x0000000800c57308 */ /* 0x0003e60000000800 */
[C---:B------:R-:W-:Y:S08]  /*4270*/  HMMA.16816.F32.BF16 R96, R4.reuse, R18, R84 ;  /* 0x000000120460723c */ /* 0x040ff00000041854 */
[----:B------:R-:W-:Y:S01]  /*4280*/  HMMA.16816.F32.BF16 R124, R4, R28, R112 ;  /* 0x0000001c047c723c */ /* 0x000fe20000041870 */
[----:B-1----:R-:W-:-:S07]  /*4290*/  FFMA.FTZ R8, R152, c[0x0][0x2d0], -R13 ;  /* 0x0000b40098087a23 */ /* 0x002fce000001080d */
[C---:B------:R-:W-:Y:S01]  /*42a0*/  HMMA.16816.F32.BF16 R92, R4.reuse, R30, R80 ;  /* 0x0000001e045c723c */ /* 0x040fe20000041850 */
[----:B------:R-:W-:Y:S02]  /*42b0*/  IMAD.MOV.U32 R152, RZ, RZ, R196 ;  /* 0x000000ffff987224 */ /* 0x000fe400078e00c4 */
[----:B------:R1:W-:Y:S05]  /*42c0*/  MUFU.EX2 R196, R8 ;  /* 0x0000000800c47308 */ /* 0x0003ea0000000800 */
[C---:B------:R-:W-:Y:S08]  /*42d0*/  HMMA.16816.F32.BF16 R88, R4.reuse, R34, R76 ;  /* 0x000000220458723c */ /* 0x040ff0000004184c */
[----:B------:R-:W-:Y:S01]  /*42e0*/  HMMA.16816.F32.BF16 R84, R4, R38, R68 ;  /* 0x000000260454723c */ /* 0x000fe20000041844 */
[----:B-1----:R-:W-:-:S02]  /*42f0*/  FFMA.FTZ R8, R155, c[0x0][0x2d0], -R12 ;  /* 0x0000b4009b087a23 */ /* 0x002fc4000001080c */
[----:B------:R-:W-:-:S04]  /*4300*/  IMAD.MOV.U32 R155, RZ, RZ, R100 ;  /* 0x000000ffff9b7224 */ /* 0x000fc800078e0064 */
[----:B-----5:R-:W-:Y:S02]  /*4310*/  F2FP.BF16.PACK_AB R4, R183, R235 ;  /* 0x000000ebb704723e */ /* 0x020fe400000010ff */
[----:B------:R-:W-:Y:S02]  /*4320*/  F2FP.BF16.PACK_AB R5, R191, R209 ;  /* 0x000000d1bf05723e */ /* 0x000fe400000010ff */
[----:B------:R-:W-:Y:S02]  /*4330*/  F2FP.BF16.PACK_AB R6, R213, R233 ;  /* 0x000000e9d506723e */ /* 0x000fe400000010ff */
[----:B------:R-:W-:-:S07]  /*4340*/  F2FP.BF16.PACK_AB R7, R206, R208 ;  /* 0x000000d0ce07723e */ /* 0x000fce00000010ff */
[C---:B------:R-:W-:Y:S08]  /*4350*/  HMMA.16816.F32.BF16 R76, R4.reuse, R20, R64 ;  /* 0x00000014044c723c */ /* 0x040ff00000041840 */
[C---:B------:R-:W-:Y:S08]  /*4360*/  HMMA.16816.F32.BF16 R64, R4.reuse, R32, R48 ;  /* 0x000000200440723c */ /* 0x040ff00000041830 */
[C---:B------:R-:W-:Y:S01]  /*4370*/  HMMA.16816.F32.BF16 R48, R4.reuse, R22, R140 ;  /* 0x000000160430723c */ /* 0x040fe2000004188c */
[----:B------:R-:W1:Y:S06]  /*4380*/  LDSM.16.MT88.4 R20, [R217+0x1900] ;  /* 0x00190000d914783b */ /* 0x000e6c0000004200 */
[----:B------:R-:W-:Y:S01]  /*4390*/  IMAD.MOV.U32 R141, RZ, RZ, R181 ;  /* 0x000000ffff8d7224 */ /* 0x000fe200078e00b5 */
[----:B------:R-:W-:Y:S01]  /*43a0*/  HMMA.16816.F32.BF16 R80, R4, R24, R72 ;  /* 0x000000180450723c */ /* 0x000fe20000041848 */
[----:B------:R3:W-:Y:S01]  /*43b0*/  MUFU.EX2 R181, R14 ;  /* 0x0000000e00b57308 */ /* 0x0007e20000000800 */
[----:B------:R-:W-:-:S02]  /*43c0*/  IMAD.MOV.U32 R143, RZ, RZ, R183 ;  /* 0x000000ffff8f7224 */ /* 0x000fc400078e00b7 */
[----:B------:R-:W-:-:S04]  /*43d0*/  IMAD.MOV.U32 R142, RZ, RZ, R182 ;  /* 0x000000ffff8e7224 */ /* 0x000fc800078e00b6 */
[C---:B------:R-:W-:Y:S01]  /*43e0*/  HMMA.16816.F32.BF16 R72, R4.reuse, R16, R60 ;  /* 0x000000100448723c */ /* 0x040fe2000004183c */
[----:B------:R4:W-:Y:S07]  /*43f0*/  MUFU.EX2 R183, R8 ;  /* 0x0000000800b77308 */ /* 0x0009ee0000000800 */
[----:B------:R-:W-:Y:S01]  /*4400*/  HMMA.16816.F32.BF16 R68, R4, R28, R52 ;  /* 0x0000001c0444723c */ /* 0x000fe20000041834 */
[----:B---3--:R-:W-:-:S04]  /*4410*/  FFMA.FTZ R14, R167, c[0x0][0x2d0], -R0 ;  /* 0x0000b400a70e7a23 */ /* 0x008fc80000010800 */
[----:B------:R3:W-:Y:S03]  /*4420*/  MUFU.EX2 R106, R14 ;  /* 0x0000000e006a7308 */ /* 0x0007e60000000800 */
[----:B------:R-:W-:Y:S01]  /*4430*/  HMMA.16816.F32.BF16 R192, R4, R36, R44 ;  /* 0x0000002404c0723c */ /* 0x000fe2000004182c */
[----:B----4-:R-:W-:-:S04]  /*4440*/  FFMA.FTZ R8, R164, c[0x0][0x2d0], -R12 ;  /* 0x0000b400a4087a23 */ /* 0x010fc8000001080c */
[----:B------:R4:W5:Y:S03]  /*4450*/  MUFU.EX2 R182, R8 ;  /* 0x0000000800b67308 */ /* 0x0009660000000800 */
[----:B------:R-:W-:Y:S01]  /*4460*/  HMMA.16816.F32.BF16 R40, R4, R30, R148 ;  /* 0x0000001e0428723c */ /* 0x000fe20000041894 */
[----:B------:R-:W-:Y:S01]  /*4470*/  LDSM.16.MT88.4 R28, [R217+0x2900] ;  /* 0x00290000d91c783b */ /* 0x000fe20000004200 */
[----:B---3--:R-:W-:-:S06]  /*4480*/  FFMA.FTZ R14, R184, c[0x0][0x2d0], -R0 ;  /* 0x0000b400b80e7a23 */ /* 0x008fcc0000010800 */
[C---:B------:R-:W-:Y:S01]  /*4490*/  HMMA.16816.F32.BF16 R60, R4.reuse, R26, R144 ;  /* 0x0000001a043c723c */ /* 0x040fe20000041890 */
[----:B------:R3:W1:Y:S01]  /*44a0*/  MUFU.EX2 R101, R14 ;  /* 0x0000000e00657308 */ /* 0x0006620000000800 */
[----:B------:R-:W-:Y:S04]  /*44b0*/  LDSM.16.MT88.4 R24, [R218+0x1900] ;  /* 0x00190000da18783b */ /* 0x000fe80000004200 */
[----:B----4-:R-:W-:Y:S01]  /*44c0*/  LDSM.16.MT88.4 R8, [R218+0x900] ;  /* 0x00090000da08783b */ /* 0x010fe20000004200 */
[----:B------:R-:W-:Y:S01]  /*44d0*/  IMAD.MOV.U32 R145, RZ, RZ, R57 ;  /* 0x000000ffff917224 */ /* 0x000fe200078e0039 */
[----:B------:R-:W-:Y:S01]  /*44e0*/  HMMA.16816.F32.BF16 R44, R4, R18, R132 ;  /* 0x00000012042c723c */ /* 0x000fe20000041884 */
[----:B------:R-:W-:Y:S01]  /*44f0*/  IMAD.MOV.U32 R147, RZ, RZ, R59 ;  /* 0x000000ffff937224 */ /* 0x000fe200078e003b */
[----:B------:R-:W4:Y:S01]  /*4500*/  LDSM.16.MT88.4 R16, [R217+0x900] ;  /* 0x00090000d910783b */ /* 0x000f220000004200 */
[----:B------:R-:W-:-:S02]  /*4510*/  IMAD.MOV.U32 R146, RZ, RZ, R58 ;  /* 0x000000ffff927224 */ /* 0x000fc400078e003a */
[----:B------:R-:W-:-:S03]  /*4520*/  IMAD.MOV.U32 R144, RZ, RZ, R191 ;  /* 0x000000ffff907224 */ /* 0x000fc600078e00bf */
[C---:B------:R-:W-:Y:S01]  /*4530*/  HMMA.16816.F32.BF16 R52, R4.reuse, R34, R156 ;  /* 0x000000220434723c */ /* 0x040fe2000004189c */
[----:B---3--:R-:W-:Y:S01]  /*4540*/  FFMA.FTZ R14, R186, c[0x0][0x2d0], -R0 ;  /* 0x0000b400ba0e7a23 */ /* 0x008fe20000010800 */
[----:B------:R-:W3:Y:S03]  /*4550*/  LDSM.16.MT88.4 R32, [R218+0x2900] ;  /* 0x00290000da20783b */ /* 0x000ee60000004200 */
[----:B------:R1:W-:Y:S01]  /*4560*/  MUFU.EX2 R102, R14 ;  /* 0x0000000e00667308 */ /* 0x0003e20000000800 */
[----:B------:R-:W3:Y:S02]  /*4570*/  LDSM.16.MT88.4 R156, [R217+0x1d00] ;  /* 0x001d0000d99c783b */ /* 0x000ee40000004200 */
[----:B------:R-:W-:Y:S07]  /*4580*/  HMMA.16816.F32.BF16 R36, R4, R38, R168 ;  /* 0x000000260424723c */ /* 0x000fee00000418a8 */
[----:B--2---:R-:W-:-:S02]  /*4590*/  F2FP.BF16.PACK_AB R4, R198, R199 ;  /* 0x000000c7c604723e */ /* 0x004fc400000010ff */
[----:B-----5:R-:W-:Y:S02]  /*45a0*/  F2FP.BF16.PACK_AB R5, R182, R183 ;  /* 0x000000b7b605723e */ /* 0x020fe400000010ff */
[----:B------:R-:W-:Y:S01]  /*45b0*/  F2FP.BF16.PACK_AB R6, R196, R197 ;  /* 0x000000c5c406723e */ /* 0x000fe200000010ff */
[----:B-1----:R-:W-:Y:S01]  /*45c0*/  FFMA.FTZ R14, R185, c[0x0][0x2d0], -R0 ;  /* 0x0000b400b90e7a23 */ /* 0x002fe20000010800 */
[----:B------:R-:W-:-:S03]  /*45d0*/  F2FP.BF16.PACK_AB R7, R181, R180 ;  /* 0x000000b4b507723e */ /* 0x000fc600000010ff */
[----:B------:R1:W-:Y:S04]  /*45e0*/  MUFU.EX2 R107, R14 ;  /* 0x0000000e006b7308 */ /* 0x0003e80000000800 */
[C---:B------:R-:W-:Y:S08]  /*45f0*/  HMMA.16816.F32.BF16 R148, R4.reuse, R20, R160 ;  /* 0x000000140494723c */ /* 0x040ff000000418a0 */
[----:B----4-:R-:W-:Y:S01]  /*4600*/  HMMA.16816.F32.BF16 R112, R4, R16, R176 ;  /* 0x000000100470723c */ /* 0x010fe200000418b0 */
[----:B-1----:R-:W-:-:S04]  /*4610*/  FFMA.FTZ R14, R189, c[0x0][0x2d0], -R3 ;  /* 0x0000b400bd0e7a23 */ /* 0x002fc80000010803 */
[----:B------:R1:W-:Y:S03]  /*4620*/  MUFU.EX2 R57, R14 ;  /* 0x0000000e00397308 */ /* 0x0003e60000000800 */
[C---:B------:R-:W-:Y:S01]  /*4630*/  HMMA.16816.F32.BF16 R132, R4.reuse, R8, R172 ;  /* 0x000000080484723c */ /* 0x040fe200000418ac */
[----:B------:R-:W-:Y:S07]  /*4640*/  LDSM.16.MT88.4 R172, [R218+0x1d00] ;  /* 0x001d0000daac783b */ /* 0x000fee0000004200 */
[----:B------:R-:W-:Y:S01]  /*4650*/  HMMA.16816.F32.BF16 R164, R4, R24, R124 ;  /* 0x0000001804a4723c */ /* 0x000fe2000004187c */
[----:B------:R-:W2:Y:S01]  /*4660*/  LDSM.16.MT88.4 R124, [R217+0xd00] ;  /* 0x000d0000d97c783b */ /* 0x000ea20000004200 */
[----:B-1----:R-:W-:-:S06]  /*4670*/  FFMA.FTZ R14, R187, c[0x0][0x2d0], -R3 ;  /* 0x0000b400bb0e7a23 */ /* 0x002fcc0000010803 */
[C---:B------:R-:W-:Y:S01]  /*4680*/  HMMA.16816.F32.BF16 R120, R4.reuse, R18, R120 ;  /* 0x000000120478723c */ /* 0x040fe20000041878 */
[----:B------:R1:W4:Y:S07]  /*4690*/  MUFU.EX2 R100, R14 ;  /* 0x0000000e00647308 */ /* 0x00032e0000000800 */
[C---:B------:R-:W-:Y:S08]  /*46a0*/  HMMA.16816.F32.BF16 R184, R4.reuse, R28, R116 ;  /* 0x0000001c04b8723c */ /* 0x040ff00000041874 */
[----:B------:R-:W-:Y:S01]  /*46b0*/  HMMA.16816.F32.BF16 R136, R4, R10, R136 ;  /* 0x0000000a0488723c */ /* 0x000fe20000041888 */
[----:B-1----:R-:W-:-:S04]  /*46c0*/  FFMA.FTZ R14, R190, c[0x0][0x2d0], -R3 ;  /* 0x0000b400be0e7a23 */ /* 0x002fc80000010803 */
[----:B------:R1:W-:Y:S03]  /*46d0*/  MUFU.EX2 R59, R14 ;  /* 0x0000000e003b7308 */ /* 0x0003e60000000800 */
[C---:B------:R-:W-:Y:S08]  /*46e0*/  HMMA.16816.F32.BF16 R96, R4.reuse, R22, R96 ;  /* 0x000000160460723c */ /* 0x040ff00000041860 */
[----:B------:R-:W-:Y:S01]  /*46f0*/  HMMA.16816.F32.BF16 R168, R4, R26, R92 ;  /* 0x0000001a04a8723c */ /* 0x000fe2000004185c */
[----:B-1----:R-:W-:-:S07]  /*4700*/  FFMA.FTZ R14, R188, c[0x0][0x2d0], -R3 ;  /* 0x0000b400bc0e7a23 */ /* 0x002fce0000010803 */
[C---:B------:R-:W-:Y:S01]  /*4710*/  HMMA.16816.F32.BF16 R88, R4.reuse, R30, R88 ;  /* 0x0000001e0458723c */ /* 0x040fe20000041858 */
[----:B------:R1:W5:Y:S07]  /*4720*/  MUFU.EX2 R58, R14 ;  /* 0x0000000e003a7308 */ /* 0x00036e0000000800 */
[C---:B---3--:R-:W-:Y:S08]  /*4730*/  HMMA.16816.F32.BF16 R188, R4.reuse, R32, R108 ;  /* 0x0000002004bc723c */ /* 0x048ff0000004186c */
[----:B------:R-:W-:Y:S01]  /*4740*/  HMMA.16816.F32.BF16 R116, R4, R34, R84 ;  /* 0x000000220474723c */ /* 0x000fe20000041854 */
[----:B-1----:R-:W-:-:S06]  /*4750*/  IMAD.MOV.U32 R14, RZ, RZ, R129 ;  /* 0x000000ffff0e7224 */ /* 0x002fcc00078e0081 */
[----:B------:R-:W-:Y:S02]  /*4760*/  F2FP.BF16.PACK_AB R4, R101, R106 ;  /* 0x0000006a6504723e */ /* 0x000fe400000010ff */
[----:B----4-:R-:W-:Y:S02]  /*4770*/  F2FP.BF16.PACK_AB R5, R100, R57 ;  /* 0x000000396405723e */ /* 0x010fe400000010ff */
[----:B------:R-:W-:Y:S02]  /*4780*/  F2FP.BF16.PACK_AB R6, R107, R102 ;  /* 0x000000666b06723e */ /* 0x000fe400000010ff */
[----:B-----5:R-:W-:-:S07]  /*4790*/  F2FP.BF16.PACK_AB R7, R58, R59 ;  /* 0x0000003b3a07723e */ /* 0x020fce00000010ff */
[C---:B------:R-:W-:Y:S01]  /*47a0*/  HMMA.16816.F32.BF16 R176, R4.reuse, R16, R80 ;  /* 0x0000001004b0723c */ /* 0x040fe20000041850 */
[----:B------:R-:W-:Y:S06]  /*47b0*/  LDSM.16.MT88.4 R80, [R217+0x2d00] ;  /* 0x002d0000d950783b */ /* 0x000fec0000004200 */
[----:B------:R-:W-:Y:S01]  /*47c0*/  IMAD.MOV.U32 R16, RZ, RZ, R128 ;  /* 0x000000ffff107224 */ /* 0x000fe200078e0080 */
[C---:B------:R-:W-:Y:S07]  /*47d0*/  HMMA.16816.F32.BF16 R108, R4.reuse, R10, R48 ;  /* 0x0000000a046c723c */ /* 0x040fee0000041830 */
[----:B------:R-:W-:Y:S01]  /*47e0*/  IMAD.MOV.U32 R50, RZ, RZ, R145 ;  /* 0x000000ffff327224 */ /* 0x000fe200078e0091 */
[----:B------:R-:W-:Y:S01]  /*47f0*/  HMMA.16816.F32.BF16 R128, R4, R8, R76 ;  /* 0x000000080480723c */ /* 0x000fe2000004184c */
[----:B------:R-:W-:-:S06]  /*4800*/  IMAD.MOV.U32 R51, RZ, RZ, R146 ;  /* 0x000000ffff337224 */ /* 0x000fcc00078e0092 */
[----:B------:R-:W-:Y:S01]  /*4810*/  FFMA.FTZ R8, R200, c[0x0][0x2d0], -R13 ;  /* 0x0000b400c8087a23 */ /* 0x000fe2000001080d */
[C---:B------:R-:W-:Y:S01]  /*4820*/  HMMA.16816.F32.BF16 R160, R4.reuse, R18, R60 ;  /* 0x0000001204a0723c */ /* 0x040fe2000004183c */
[----:B------:R-:W-:Y:S02]  /*4830*/  IMAD.MOV.U32 R76, RZ, RZ, R144 ;  /* 0x000000ffff4c7224 */ /* 0x000fe400078e0090 */
[----:B------:R1:W-:Y:S01]  /*4840*/  MUFU.EX2 R49, R8 ;  /* 0x0000000800317308 */ /* 0x0003e20000000800 */
[----:B------:R-:W-:Y:S02]  /*4850*/  IMAD.MOV.U32 R200, RZ, RZ, R147 ;  /* 0x000000ffffc87224 */ /* 0x000fe400078e0093 */
[----:B------:R-:W-:Y:S02]  /*4860*/  IMAD.MOV.U32 R79, RZ, RZ, R141 ;  /* 0x000000ffff4f7224 */ /* 0x000fe400078e008d */
[----:B------:R-:W-:Y:S01]  /*4870*/  HMMA.16816.F32.BF16 R60, R4, R22, R44 ;  /* 0x00000016043c723c */ /* 0x000fe2000004182c */
[----:B------:R-:W-:-:S02]  /*4880*/  IMAD.MOV.U32 R78, RZ, RZ, R142 ;  /* 0x000000ffff4e7224 */ /* 0x000fc400078e008e */
[----:B------:R-:W-:Y:S02]  /*4890*/  IMAD.MOV.U32 R77, RZ, RZ, R143 ;  /* 0x000000ffff4d7224 */ /* 0x000fe400078e008f */
[----:B------:R-:W3:Y:S02]  /*48a0*/  LDSM.16.MT88.4 R140, [R218+0xd00] ;  /* 0x000d0000da8c783b */ /* 0x000ee40000004200 */
[----:B------:R-:W-:Y:S01]  /*48b0*/  IMAD.MOV.U32 R45, RZ, RZ, R16 ;  /* 0x000000ffff2d7224 */ /* 0x000fe200078e0010 */
[----:B------:R-:W-:Y:S01]  /*48c0*/  HMMA.16816.F32.BF16 R68, R4, R24, R68 ;  /* 0x000000180444723c */ /* 0x000fe20000041844 */
[----:B------:R-:W-:Y:S02]  /*48d0*/  IMAD.MOV.U32 R47, RZ, RZ, R78 ;  /* 0x000000ffff2f7224 */ /* 0x000fe400078e004e */
[----:B-1----:R-:W-:Y:S02]  /*48e0*/  FFMA.FTZ R8, R201, c[0x0][0x2d0], -R13 ;  /* 0x0000b400c9087a23 */ /* 0x002fe4000001080d */
[----:B------:R-:W-:-:S02]  /*48f0*/  IMAD.MOV.U32 R46, RZ, RZ, R79 ;  /* 0x000000ffff2e7224 */ /* 0x000fc400078e004f */
[----:B------:R1:W4:Y:S01]  /*4900*/  MUFU.EX2 R48, R8 ;  /* 0x0000000800307308 */ /* 0x0003220000000800 */
[----:B------:R-:W-:Y:S01]  /*4910*/  HMMA.16816.F32.BF16 R144, R4, R20, R72 ;  /* 0x000000140490723c */ /* 0x000fe20000041848 */
[----:B------:R-:W-:-:S07]  /*4920*/  IMAD.MOV.U32 R201, RZ, RZ, R77 ;  /* 0x000000ffffc97224 */ /* 0x000fce00078e004d */
[----:B------:R-:W-:Y:S01]  /*4930*/  HMMA.16816.F32.BF16 R40, R4, R26, R40 ;  /* 0x0000001a0428723c */ /* 0x000fe20000041828 */
[----:B-1----:R-:W-:-:S07]  /*4940*/  FFMA.FTZ R8, R202, c[0x0][0x2d0], -R13 ;  /* 0x0000b400ca087a23 */ /* 0x002fce000001080d */
[C---:B------:R-:W-:Y:S01]  /*4950*/  HMMA.16816.F32.BF16 R64, R4.reuse, R28, R64 ;  /* 0x0000001c0440723c */ /* 0x040fe20000041840 */
[----:B------:R-:W-:Y:S01]  /*4960*/  IMAD.MOV.U32 R202, RZ, RZ, R14 ;  /* 0x000000ffffca7224 */ /* 0x000fe200078e000e */
[----:B----4-:R-:W-:Y:S01]  /*4970*/  F2FP.BF16.PACK_AB R92, R48, R49 ;  /* 0x00000031305c723e */ /* 0x010fe200000010ff */
[----:B------:R1:W-:Y:S01]  /*4980*/  MUFU.EX2 R44, R8 ;  /* 0x00000008002c7308 */ /* 0x0003e20000000800 */
[----:B------:R-:W-:Y:S02]  /*4990*/  IMAD.MOV.U32 R27, RZ, RZ, R152 ;  /* 0x000000ffff1b7224 */ /* 0x000fe400078e0098 */
[----:B------:R-:W-:Y:S02]  /*49a0*/  IMAD.MOV.U32 R26, RZ, RZ, R153 ;  /* 0x000000ffff1a7224 */ /* 0x000fe400078e0099 */
[----:B------:R-:W-:Y:S01]  /*49b0*/  HMMA.16816.F32.BF16 R52, R4, R30, R52 ;  /* 0x0000001e0434723c */ /* 0x000fe20000041834 */
[----:B------:R-:W-:-:S07]  /*49c0*/  IMAD.MOV.U32 R29, RZ, RZ, R15 ;  /* 0x000000ffff1d7224 */ /* 0x000fce00078e000f */
[C---:B------:R-:W-:Y:S01]  /*49d0*/  HMMA.16816.F32.BF16 R84, R4.reuse, R32, R192 ;  /* 0x000000200454723c */ /* 0x040fe200000418c0 */
[----:B-1----:R-:W-:Y:S02]  /*49e0*/  FFMA.FTZ R8, R203, c[0x0][0x2d0], -R13 ;  /* 0x0000b400cb087a23 */ /* 0x002fe4000001080d */
[----:B------:R-:W-:Y:S02]  /*49f0*/  IMAD.MOV.U32 R203, RZ, RZ, R155 ;  /* 0x000000ffffcb7224 */ /* 0x000fe400078e009b */
[----:B------:R1:W4:Y:S03]  /*4a00*/  MUFU.EX2 R25, R8 ;  /* 0x0000000800197308 */ /* 0x0003260000000800 */
[----:B------:R-:W-:Y:S07]  /*4a10*/  HMMA.16816.F32.BF16 R36, R4, R34, R36 ;  /* 0x000000220424723c */ /* 0x000fee0000041824 */
[----:B------:R-:W-:-:S02]  /*4a20*/  FFMA.FTZ R4, R212, c[0x0][0x2d0], -R0 ;  /* 0x0000b400d4047a23 */ /* 0x000fc40000010800 */
[----:B------:R-:W-:Y:S02]  /*4a30*/  FADD.FTZ R5, R244, R243 ;  /* 0x000000f3f4057221 */ /* 0x000fe40000010000 */
[----:B------:R5:W-:Y:S01]  /*4a40*/  MUFU.EX2 R18, R4 ;  /* 0x0000000400127308 */ /* 0x000be20000000800 */
[----:B-1----:R-:W-:Y:S01]  /*4a50*/  FFMA.FTZ R8, R211, c[0x0][0x2d0], -R12 ;  /* 0x0000b400d3087a23 */ /* 0x002fe2000001080c */
[----:B----4-:R-:W-:Y:S01]  /*4a60*/  F2FP.BF16.PACK_AB R94, R25, R44 ;  /* 0x0000002c195e723e */ /* 0x010fe200000010ff */
[----:B------:R-:W-:-:S05]  /*4a70*/  IMAD.MOV.U32 R211, RZ, RZ, R154 ;  /* 0x000000ffffd37224 */ /* 0x000fca00078e009a */
[----:B------:R1:W-:Y:S01]  /*4a80*/  MUFU.EX2 R24, R8 ;  /* 0x0000000800187308 */ /* 0x0003e20000000800 */
[----:B-----5:R-:W-:-:S04]  /*4a90*/  FADD.FTZ R4, R211, R29 ;  /* 0x0000001dd3047221 */ /* 0x020fc80000010000 */
[----:B------:R-:W-:Y:S02]  /*4aa0*/  FADD.FTZ R7, R203, R4 ;  /* 0x00000004cb077221 */ /* 0x000fe40000010000 */
[----:B-1----:R-:W-:-:S04]  /*4ab0*/  FFMA.FTZ R8, R205, c[0x0][0x2d0], -R12 ;  /* 0x0000b400cd087a23 */ /* 0x002fc8000001080c */
[----:B------:R1:W4:Y:S02]  /*4ac0*/  MUFU.EX2 R23, R8 ;  /* 0x0000000800177308 */ /* 0x0003240000000800 */
[----:B-1----:R-:W-:Y:S01]  /*4ad0*/  FFMA.FTZ R8, R204, c[0x0][0x2d0], -R12 ;  /* 0x0000b400cc087a23 */ /* 0x002fe2000001080c */
[----:B----4-:R-:W-:-:S05]  /*4ae0*/  F2FP.BF16.PACK_AB R93, R23, R24 ;  /* 0x00000018175d723e */ /* 0x010fca00000010ff */
[----:B------:R1:W-:Y:S02]  /*4af0*/  MUFU.EX2 R21, R8 ;  /* 0x0000000800157308 */ /* 0x0003e40000000800 */
[----:B-1----:R-:W-:Y:S02]  /*4b00*/  FFMA.FTZ R8, R210, c[0x0][0x2d0], -R12 ;  /* 0x0000b400d2087a23 */ /* 0x002fe4000001080c */
[----:B------:R-:W-:-:S04]  /*4b10*/  FADD.FTZ R12, R246, R5 ;  /* 0x00000005f60c7221 */ /* 0x000fc80000010000 */
[----:B------:R1:W4:Y:S01]  /*4b20*/  MUFU.EX2 R22, R8 ;  /* 0x0000000800167308 */ /* 0x0003220000000800 */
[----:B------:R-:W-:Y:S02]  /*4b30*/  FADD.FTZ R4, R250, R12 ;  /* 0x0000000cfa047221 */ /* 0x000fe40000010000 */
[----:B-1----:R-:W-:Y:S01]  /*4b40*/  FFMA.FTZ R8, R239, c[0x0][0x2d0], -R0 ;  /* 0x0000b400ef087a23 */ /* 0x002fe20000010800 */
[----:B----4-:R-:W-:-:S04]  /*4b50*/  F2FP.BF16.PACK_AB R95, R22, R21 ;  /* 0x00000015165f723e */ /* 0x010fc800000010ff */
[----:B------:R1:W-:Y:S03]  /*4b60*/  MUFU.EX2 R20, R8 ;  /* 0x0000000800147308 */ /* 0x0003e60000000800 */
[C---:B------:R-:W-:Y:S08]  /*4b70*/  HMMA.16816.F32.BF16 R152, R92.reuse, R158, R96 ;  /* 0x0000009e5c98723c */ /* 0x040ff00000041860 */
[----:B--2---:R-:W-:Y:S01]  /*4b80*/  HMMA.16816.F32.BF16 R112, R92, R124, R112 ;  /* 0x0000007c5c70723c */ /* 0x004fe20000041870 */
[----:B-1----:R-:W-:-:S02]  /*4b90*/  FFMA.FTZ R8, R207, c[0x0][0x2d0], -R0 ;  /* 0x0000b400cf087a23 */ /* 0x002fc40000010800 */
[----:B------:R-:W-:Y:S02]  /*4ba0*/  FFMA.FTZ R0, R214, c[0x0][0x2d0], -R0 ;  /* 0x0000b400d6007a23 */ /* 0x000fe40000010800 */
[----:B------:R1:W2:Y:S03]  /*4bb0*/  MUFU.EX2 R19, R8 ;  /* 0x0000000800137308 */ /* 0x0002a60000000800 */
[C---:B------:R-:W-:Y:S05]  /*4bc0*/  HMMA.16816.F32.BF16 R120, R92.reuse, R126, R120 ;  /* 0x0000007e5c78723c */ /* 0x040fea0000041878 */
[----:B------:R4:W5:Y:S03]  /*4bd0*/  MUFU.EX2 R17, R0 ;  /* 0x0000000000117308 */ /* 0x0009660000000800 */
[----:B---3--:R-:W-:Y:S01]  /*4be0*/  HMMA.16816.F32.BF16 R132, R92, R140, R132 ;  /* 0x0000008c5c84723c */ /* 0x008fe20000041884 */
[----:B-1----:R-:W1:Y:S01]  /*4bf0*/  LDSM.16.MT88.4 R8, [R218+0x2d00] ;  /* 0x002d0000da08783b */ /* 0x002e620000004200 */
[----:B--2---:R-:W-:-:S06]  /*4c00*/  F2FP.BF16.PACK_AB R96, R19, R20 ;  /* 0x000000141360723e */ /* 0x004fcc00000010ff */
[----:B------:R-:W-:Y:S01]  /*4c10*/  HMMA.16816.F32.BF16 R136, R92, R142, R136 ;  /* 0x0000008e5c88723c */ /* 0x000fe20000041888 */
[----:B----4-:R-:W-:Y:S01]  /*4c20*/  FFMA.FTZ R0, R200, c[0x0][0x2d0], -R3 ;  /* 0x0000b400c8007a23 */ /* 0x010fe20000010803 */
[----:B-----5:R-:W-:Y:S01]  /*4c30*/  F2FP.BF16.PACK_AB R98, R17, R18 ;  /* 0x000000121162723e */ /* 0x020fe200000010ff */
[----:B------:R-:W-:-:S05]  /*4c40*/  IMAD.MOV.U32 R200, RZ, RZ, R76 ;  /* 0x000000ffffc87224 */ /* 0x000fca00078e004c */
[C---:B------:R-:W-:Y:S01]  /*4c50*/  HMMA.16816.F32.BF16 R148, R92.reuse, R156, R148 ;  /* 0x0000009c5c94723c */ /* 0x040fe20000041894 */
[----:B------:R2:W-:Y:S07]  /*4c60*/  MUFU.EX2 R13, R0 ;  /* 0x00000000000d7308 */ /* 0x0005ee0000000800 */
[C---:B------:R-:W-:Y:S08]  /*4c70*/  HMMA.16816.F32.BF16 R76, R92.reuse, R82, R88 ;  /* 0x000000525c4c723c */ /* 0x040ff00000041858 */
[----:B------:R-:W-:Y:S01]  /*4c80*/  HMMA.16816.F32.BF16 R164, R92, R172, R164 ;  /* 0x000000ac5ca4723c */ /* 0x000fe200000418a4 */
[----:B--2---:R-:W-:-:S04]  /*4c90*/  FFMA.FTZ R0, R215, c[0x0][0x2d0], -R3 ;  /* 0x0000b400d7007a23 */ /* 0x004fc80000010803 */
[----:B------:R2:W3:Y:S03]  /*4ca0*/  MUFU.EX2 R14, R0 ;  /* 0x00000000000e7308 */ /* 0x0004e60000000800 */
[C---:B------:R-:W-:Y:S08]  /*4cb0*/  HMMA.16816.F32.BF16 R168, R92.reuse, R174, R168 ;  /* 0x000000ae5ca8723c */ /* 0x040ff000000418a8 */
[----:B------:R-:W-:Y:S01]  /*4cc0*/  HMMA.16816.F32.BF16 R72, R92, R80, R184 ;  /* 0x000000505c48723c */ /* 0x000fe200000418b8 */
[--C-:B--2---:R-:W-:Y:S01]  /*4cd0*/  FFMA.FTZ R0, R234, c[0x0][0x2d0], -R3.reuse ;  /* 0x0000b400ea007a23 */ /* 0x104fe20000010803 */
[----:B---3--:R-:W-:Y:S01]  /*4ce0*/  F2FP.BF16.PACK_AB R97, R14, R13 ;  /* 0x0000000d0e61723e */ /* 0x008fe200000010ff */
[----:B------:R-:W-:-:S05]  /*4cf0*/  FFMA.FTZ R3, R237, c[0x0][0x2d0], -R3 ;  /* 0x0000b400ed037a23 */ /* 0x000fca0000010803 */
[C---:B-1----:R-:W-:Y:S01]  /*4d00*/  HMMA.16816.F32.BF16 R88, R92.reuse, R8, R188 ;  /* 0x000000085c58723c */ /* 0x042fe200000418bc */
[----:B------:R1:W-:Y:S07]  /*4d10*/  MUFU.EX2 R15, R0 ;  /* 0x00000000000f7308 */ /* 0x0003ee0000000800 */
[----:B------:R-:W-:Y:S01]  /*4d20*/  HMMA.16816.F32.BF16 R92, R92, R10, R116 ;  /* 0x0000000a5c5c723c */ /* 0x000fe20000041874 */
[----:B------:R2:W3:Y:S01]  /*4d30*/  MUFU.EX2 R16, R3 ;  /* 0x0000000300107308 */ /* 0x0004e20000000800 */
[----:B-1----:R-:W-:-:S04]  /*4d40*/  FADD.FTZ R0, R251, R247 ;  /* 0x000000f7fb007221 */ /* 0x002fc80000010000 */
[----:B------:R-:W-:Y:S02]  /*4d50*/  FADD.FTZ R0, R252, R0 ;  /* 0x00000000fc007221 */ /* 0x000fe40000010000 */
[----:B--2---:R-:W-:Y:S01]  /*4d60*/  FADD.FTZ R3, R27, R26 ;  /* 0x0000001a1b037221 */ /* 0x004fe20000010000 */
[----:B---3--:R-:W-:Y:S01]  /*4d70*/  F2FP.BF16.PACK_AB R99, R16, R15 ;  /* 0x0000000f1063723e */ /* 0x008fe200000010ff */
[----:B------:R-:W-:Y:S02]  /*4d80*/  FADD.FTZ R5, R45, R0 ;  /* 0x000000002d057221 */ /* 0x000fe40000010000 */
[----:B------:R-:W-:Y:S02]  /*4d90*/  FADD.FTZ R6, R202, R3 ;  /* 0x00000003ca067221 */ /* 0x000fe40000010000 */
[----:B------:R-:W-:Y:S02]  /*4da0*/  FADD.FTZ R3, R46, R7 ;  /* 0x000000072e037221 */ /* 0x000fe40000010000 */
[----:B------:R-:W-:Y:S01]  /*4db0*/  FADD.FTZ R0, R47, R6 ;  /* 0x000000062f007221 */ /* 0x000fe20000010000 */
[----:B------:R-:W-:Y:S01]  /*4dc0*/  HMMA.16816.F32.BF16 R116, R96, R124, R176 ;  /* 0x0000007c6074723c */ /* 0x000fe200000418b0 */
[----:B------:R-:W-:-:S02]  /*4dd0*/  FADD.FTZ R7, R235, R5 ;  /* 0x00000005eb077221 */ /* 0x000fc40000010000 */
[----:B------:R-:W-:Y:S02]  /*4de0*/  FADD.FTZ R5, R240, R0 ;  /* 0x00000000f0057221 */ /* 0x000fe40000010000 */
[----:B------:R-:W-:Y:S02]  /*4df0*/  FADD.FTZ R0, R201, R7 ;  /* 0x00000007c9007221 */ /* 0x000fe40000010000 */
[----:B------:R-:W-:Y:S01]  /*4e00*/  FADD.FTZ R6, R209, R4 ;  /* 0x00000004d1067221 */ /* 0x000fe20000010000 */
[----:B------:R-:W-:Y:S01]  /*4e10*/  HMMA.16816.F32.BF16 R124, R96, R126, R160 ;  /* 0x0000007e607c723c */ /* 0x000fe200000418a0 */
[----:B------:R-:W-:Y:S02]  /*4e20*/  FADD.FTZ R4, R245, R3 ;  /* 0x00000003f5047221 */ /* 0x000fe40000010000 */
[----:B------:R-:W-:Y:S02]  /*4e30*/  FADD.FTZ R0, R233, R0 ;  /* 0x00000000e9007221 */ /* 0x000fe40000010000 */
[----:B------:R-:W-:-:S02]  /*4e40*/  FADD.FTZ R3, R200, R6 ;  /* 0x00000006c8037221 */ /* 0x000fc40000010000 */
[----:B------:R-:W-:Y:S01]  /*4e50*/  FADD.FTZ R5, R51, R5 ;  /* 0x0000000533057221 */ /* 0x000fe20000010000 */
[C---:B------:R-:W-:Y:S01]  /*4e60*/  HMMA.16816.F32.BF16 R160, R96.reuse, R172, R68 ;  /* 0x000000ac60a0723c */ /* 0x040fe20000041844 */
        /* <DEDUP_REMOVED lines=44> */
[----:B------:R1:W-:Y:S01]  /*5130*/  STL [R1+0x14], R0 ;  /* 0x0000140001007387 */ /* 0x0003e20000100800 */
[----:B------:R-:W-:Y:S01]  /*5140*/  FADD.FTZ R4, R44, R4 ;  /* 0x000000042c047221 */ /* 0x000fe20000010000 */
[----:B------:R-:W-:Y:S01]  /*5150*/  HMMA.16816.F32.BF16 R96, R96, R10, R36 ;  /* 0x0000000a6060723c */ /* 0x000fe20000041824 */
[----:B------:R-:W-:Y:S02]  /*5160*/  FADD.FTZ R6, R16, R3 ;  /* 0x0000000310067221 */ /* 0x000fe40000010000 */
[----:B------:R-:W-:-:S03]  /*5170*/  FADD.FTZ R3, R25, R4 ;  /* 0x0000000419037221 */ /* 0x000fc60000010000 */
[----:B------:R2:W-:Y:S01]  /*5180*/  STL [R1+0x18], R6 ;  /* 0x0000180601007387 */ /* 0x0005e20000100800 */
[----:B-1----:R-:W-:-:S05]  /*5190*/  FADD.FTZ R0, R22, R5 ;  /* 0x0000000516007221 */ /* 0x002fca0000010000 */
[----:B------:R2:W-:Y:S04]  /*51a0*/  STL [R1+0x20], R0 ;  /* 0x0000200001007387 */ /* 0x0005e80000100800 */
[----:B------:R2:W-:Y:S01]  /*51b0*/  STL [R1+0x1c], R3 ;  /* 0x00001c0301007387 */ /* 0x0005e20000100800 */
[----:B------:R-:W-:Y:S05]  /*51c0*/  @P0 BRA `(.L_x_2) ;  /* 0x0000437000000947 */ /* 0x000fea0003800000 */
[C---:B------:R-:W-:Y:S01]  /*51d0*/  IADD3 R50, R56.reuse, 0x20, RZ ;  /* 0x0000002038327810 */ /* 0x040fe20007ffe0ff */
[----:B------:R-:W-:Y:S01]  /*51e0*/  IMAD.MOV.U32 R107, RZ, RZ, R2 ;  /* 0x000000ffff6b7224 */ /* 0x000fe200078e0002 */
[----:B------:R-:W-:Y:S01]  /*51f0*/  IADD3 R51, R56, 0x40, RZ ;  /* 0x0000004038337810 */ /* 0x000fe20007ffe0ff */
[----:B------:R-:W-:Y:S01]  /*5200*/  IMAD.MOV.U32 R100, RZ, RZ, R104 ;  /* 0x000000ffff647224 */ /* 0x000fe200078e0068 */
[----:B--2---:R-:W-:Y:S01]  /*5210*/  SHF.R.S32.HI R0, RZ, 0x1f, R50 ;  /* 0x0000001fff007819 */ /* 0x004fe20000011432 */
[----:B------:R-:W-:Y:S01]  /*5220*/  IMAD.MOV.U32 R3, RZ, RZ, R105 ;  /* 0x000000ffff037224 */ /* 0x000fe200078e0069 */
[----:B------:R-:W-:Y:S01]  /*5230*/  SHF.R.S32.HI R4, RZ, 0x1f, R51 ;  /* 0x0000001fff047819 */ /* 0x000fe20000011433 */
[----:B------:R-:W-:Y:S01]  /*5240*/  IMAD.MOV.U32 R106, RZ, RZ, R103 ;  /* 0x000000ffff6a7224 */ /* 0x000fe200078e0067 */
[----:B------:R-:W-:Y:S01]  /*5250*/  LEA.HI R0, R0, R50, RZ, 0x3 ;  /* 0x0000003200007211 */ /* 0x000fe200078f18ff */
[----:B------:R-:W-:Y:S01]  /*5260*/  IMAD.WIDE R234, R56, 0x2, RZ ;  /* 0x0000000238ea7825 */ /* 0x000fe200078e02ff */
[----:B------:R-:W-:Y:S01]  /*5270*/  LEA.HI R4, R4, R51, RZ, 0x3 ;  /* 0x0000003304047211 */ /* 0x000fe200078f18ff */
[----:B------:R-:W-:Y:S01]  /*5280*/  UIADD3 UR7, UR7, -0x2, URZ ;  /* 0xfffffffe07077890 */ /* 0x000fe2000fffe03f */
[----:B------:R-:W-:-:S02]  /*5290*/  LOP3.LUT R0, R0, 0xfffffff8, RZ, 0xc0, !PT ;  /* 0xfffffff800007812 */ /* 0x000fc400078ec0ff */
[----:B------:R-:W-:Y:S02]  /*52a0*/  LOP3.LUT R2, R4, 0xfffffff8, RZ, 0xc0, !PT ;  /* 0xfffffff804027812 */ /* 0x000fe400078ec0ff */
[----:B------:R-:W-:Y:S02]  /*52b0*/  SHF.R.S32.HI R4, RZ, 0x1f, R0 ;  /* 0x0000001fff047819 */ /* 0x000fe40000011400 */
[----:B------:R-:W-:Y:S02]  /*52c0*/  SHF.R.S32.HI R5, RZ, 0x1f, R2 ;  /* 0x0000001fff057819 */ /* 0x000fe40000011402 */
[----:B------:R-:W2:Y:S01]  /*52d0*/  LDL R51, [R1+0x38] ;  /* 0x0000380001337983 */ /* 0x000ea20000100800 */
[C---:B------:R-:W-:Y:S01]  /*52e0*/  SHF.L.U64.HI R7, R0.reuse, 0x1, R4 ;  /* 0x0000000100077819 */ /* 0x040fe20000010204 */
[----:B------:R-:W-:Y:S01]  /*52f0*/  IMAD.SHL.U32 R6, R0, 0x2, RZ ;  /* 0x0000000200067824 */ /* 0x000fe200078e00ff */
[C---:B------:R-:W-:Y:S01]  /*5300*/  SHF.L.U64.HI R4, R2.reuse, 0x1, R5 ;  /* 0x0000000102047819 */ /* 0x040fe20000010205 */
[----:B------:R-:W-:Y:S01]  /*5310*/  IMAD.SHL.U32 R2, R2, 0x2, RZ ;  /* 0x0000000202027824 */ /* 0x000fe200078e00ff */
[----:B------:R-:W-:Y:S01]  /*5320*/  SEL R0, RZ, 0x10, P3 ;  /* 0x00000010ff007807 */ /* 0x000fe20001800000 */
[----:B------:R-:W-:Y:S01]  /*5330*/  STL [R1], R7 ;  /* 0x0000000701007387 */ /* 0x000fe20000100800 */
[----:B------:R-:W-:-:S02]  /*5340*/  SEL R5, RZ, 0x10, P5 ;  /* 0x00000010ff057807 */ /* 0x000fc40002800000 */
[----:B------:R-:W-:Y:S01]  /*5350*/  ISETP.NE.U32.AND P1, PT, R0, RZ, PT ;  /* 0x000000ff0000720c */ /* 0x000fe20003f25070 */
[----:B------:R1:W-:Y:S01]  /*5360*/  STL [R1+0x4], R6 ;  /* 0x0000040601007387 */ /* 0x0003e20000100800 */
[----:B------:R-:W-:-:S03]  /*5370*/  ISETP.NE.U32.AND P6, PT, R5, RZ, PT ;  /* 0x000000ff0500720c */ /* 0x000fc60003fc5070 */
[----:B------:R3:W-:Y:S04]  /*5380*/  STL [R1+0x8], R4 ;  /* 0x0000080401007387 */ /* 0x0007e80000100800 */
[----:B------:R4:W-:Y:S04]  /*5390*/  STL [R1+0xc], R2 ;  /* 0x00000c0201007387 */ /* 0x0009e80000100800 */
[----:B------:R5:W-:Y:S01]  /*53a0*/  STL [R1+0x4c], R0 ;  /* 0x00004c0001007387 */ /* 0x000be20000100800 */
[----:B-1----:R-:W-:Y:S02]  /*53b0*/  SEL R6, RZ, 0x10, P4 ;  /* 0x00000010ff067807 */ /* 0x002fe40002000000 */
[----:B---3--:R-:W-:-:S03]  /*53c0*/  IADD3 R4, -R0, 0x10, RZ ;  /* 0x0000001000047810 */ /* 0x008fc60007ffe1ff */
[----:B------:R1:W-:Y:S01]  /*53d0*/  STL [R1+0x48], R6 ;  /* 0x0000480601007387 */ /* 0x0003e20000100800 */
[C---:B------:R-:W-:Y:S02]  /*53e0*/  ISETP.NE.U32.AND P0, PT, R6.reuse, RZ, PT ;  /* 0x000000ff0600720c */ /* 0x040fe40003f05070 */
[----:B----4-:R-:W-:Y:S02]  /*53f0*/  IADD3 R2, -R6, 0x10, RZ ;  /* 0x0000001006027810 */ /* 0x010fe40007ffe1ff */
[----:B------:R-:W-:Y:S02]  /*5400*/  LOP3.LUT R4, R4, 0xf, RZ, 0xc0, !PT ;  /* 0x0000000f04047812 */ /* 0x000fe400078ec0ff */
[----:B-----5:R-:W-:Y:S02]  /*5410*/  IADD3 R0, -R5, 0x10, RZ ;  /* 0x0000001005007810 */ /* 0x020fe40007ffe1ff */
[----:B------:R-:W-:Y:S01]  /*5420*/  LOP3.LUT R2, R2, 0xf, RZ, 0xc0, !PT ;  /* 0x0000000f02027812 */ /* 0x000fe200078ec0ff */
[----:B------:R1:W-:Y:S01]  /*5430*/  STL [R1+0x34], R4 ;  /* 0x0000340401007387 */ /* 0x0003e20000100800 */
[----:B------:R-:W-:-:S05]  /*5440*/  LOP3.LUT R0, R0, 0xf, RZ, 0xc0, !PT ;  /* 0x0000000f00007812 */ /* 0x000fca00078ec0ff */
[----:B------:R1:W-:Y:S04]  /*5450*/  STL [R1+0x2c], R0 ;  /* 0x00002c0001007387 */ /* 0x0003e80000100800 */
[----:B------:R1:W-:Y:S01]  /*5460*/  STL [R1+0x30], R2 ;  /* 0x0000300201007387 */ /* 0x0003e20000100800 */
[----:B--2---:R-:W-:Y:S01]  /*5470*/  IMAD.SHL.U32 R233, R51, 0x2, RZ ;  /* 0x0000000233e97824 */ /* 0x004fe200078e00ff */
[----:B-1----:R-:W-:Y:S05]  /*5480*/  BRA `(.L_x_3) ;  /* 0x000003a000007947 */ /* 0x002fea0003800000 */
.L_x_5:
[----:B------:R-:W2:Y:S01]  /*5490*/  LDL R2, [R1+0x4] ;  /* 0x0000040001027983 */ /* 0x000ea20000100800 */
[----:B------:R-:W-:Y:S01]  /*54a0*/  IMAD.MOV.U32 R236, RZ, RZ, RZ ;  /* 0x000000ffffec7224 */ /* 0x000fe200078e00ff */
[----:B------:R-:W-:Y:S01]  /*54b0*/  PLOP3.LUT P0, PT, PT, PT, UP1, 0x80, 0x0 ;  /* 0x000000000000781c */ /* 0x000fe20003f0f018 */
[----:B------:R-:W-:Y:S01]  /*54c0*/  ULEA UR4, UR7, UR10, 0x6 ;  /* 0x0000000a07047291 */ /* 0x000fe2000f8e303f */
[----:B------:R-:W3:Y:S04]  /*54d0*/  LDL R104, [R1+0x10] ;  /* 0x0000100001687983 */ /* 0x000ee80000100800 */
[----:B------:R-:W4:Y:S04]  /*54e0*/  LDL R103, [R1+0xc] ;  /* 0x00000c0001677983 */ /* 0x000f280000100800 */
[----:B------:R-:W5:Y:S01]  /*54f0*/  LDL R102, [R1] ;  /* 0x0000000001667983 */ /* 0x000f620000100800 */
[----:B--2---:R-:W-:Y:S02]  /*5500*/  IMAD.MOV.U32 R105, RZ, RZ, R2 ;  /* 0x000000ffff697224 */ /* 0x004fe400078e0002 */
[----:B------:R-:W-:Y:S05]  /*5510*/  IMAD.U32 R2, RZ, RZ, UR4 ;  /* 0x00000004ff027e24 */ /* 0x000fea000f8e00ff */
[----:B---3--:R-:W-:Y:S05]  /*5520*/  IADD3 R2, R2, -0x40, R104 ;  /* 0xffffffc002027810 */ /* 0x008fea0007ffe068 */
[----:B------:R-:W-:Y:S01]  /*5530*/  @P0 IMAD.HI.U32 R4, R2, c[0x0][0x2bc], RZ ;  /* 0x0000af0002040a27 */ /* 0x000fe200078e00ff */
[----:B------:R-:W-:Y:S03]  /*5540*/  PLOP3.LUT P0, PT, PT, PT, UP1, 0x80, 0x0 ;  /* 0x000000000000781c */ /* 0x000fe60003f0f018 */
[----:B------:R-:W-:Y:S10]  /*5550*/  IMAD.MOV.U32 R0, RZ, RZ, R2 ;  /* 0x000000ffff007224 */ /* 0x000ff400078e0002 */
[----:B------:R-:W-:Y:S04]  /*5560*/  @P0 SHF.R.U32.HI R0, RZ, c[0x0][0x2c0], R4 ;  /* 0x0000b000ff000a19 */ /* 0x000fe80000011604 */
[C---:B------:R-:W-:Y:S04]  /*5570*/  @!P2 IADD3 R5, P0, R0.reuse, UR12, RZ ;  /* 0x0000000c0005ac10 */ /* 0x040fe8000ff1e0ff */
[----:B------:R-:W-:Y:S01]  /*5580*/  @!P2 LEA.HI.X.SX32 R6, R0, UR11, 0x1, P0 ;  /* 0x0000000b0006ac11 */ /* 0x000fe200080f0eff */
[----:B------:R-:W-:Y:S01]  /*5590*/  IMAD.MOV R0, RZ, RZ, -R0 ;  /* 0x000000ffff007224 */ /* 0x000fe200078e0a00 */
[C---:B------:R-:W-:Y:S03]  /*55a0*/  @!P2 LEA R4, P0, R5.reuse, c[0x0][0x2a0], 0x2 ;  /* 0x0000a8000504aa11 */ /* 0x040fe600078010ff */
[----:B------:R-:W-:Y:S01]  /*55b0*/  IMAD R238, R0, c[0x0][0x2b8], R2 ;  /* 0x0000ae0000ee7a24 */ /* 0x000fe200078e0202 */
[----:B------:R-:W-:Y:S04]  /*55c0*/  @!P2 LEA.HI.X R5, R5, c[0x0][0x2a4], R6, 0x2, P0 ;  /* 0x0000a9000505aa11 */ /* 0x000fe800000f1406 */
[----:B------:R-:W-:Y:S01]  /*55d0*/  SHF.R.S32.HI R0, RZ, 0x1f, R238 ;  /* 0x0000001fff007819 */ /* 0x000fe200000114ee */
[----:B------:R1:W2:Y:S04]  /*55e0*/  @!P2 LDG.E R236, [R4.64] ;  /* 0x0000000e04eca981 */ /* 0x0002a8000c1e1900 */
[----:B------:R-:W-:Y:S04]  /*55f0*/  IMAD R0, R0, c[0x0][0x1e0], RZ ;  /* 0x0000780000007a24 */ /* 0x000fe800078e02ff */
[C---:B------:R-:W-:Y:S02]  /*5600*/  IMAD R0, R238.reuse, c[0x0][0x1e4], R0 ;  /* 0x00007900ee007a24 */ /* 0x040fe400078e0200 */
[----:B-1----:R-:W-:Y:S04]  /*5610*/  IMAD.WIDE.U32 R4, R238, c[0x0][0x1e0], RZ ;  /* 0x00007800ee047a25 */ /* 0x002fe800078e00ff */
[----:B------:R-:W-:Y:S01]  /*5620*/  IMAD.IADD R5, R5, 0x1, R0 ;  /* 0x0000000105057824 */ /* 0x000fe200078e0200 */
[----:B--2---:R-:W-:Y:S03]  /*5630*/  SHF.R.S32.HI R2, RZ, 0x1f, R236 ;  /* 0x0000001fff027819 */ /* 0x004fe600000114ec */
[----:B------:R-:W-:Y:S04]  /*5640*/  IMAD.WIDE.U32 R4, R236, c[0x0][0x1f0], R4 ;  /* 0x00007c00ec047a25 */ /* 0x000fe800078e0004 */
[----:B------:R-:W-:Y:S01]  /*5650*/  IMAD R2, R2, c[0x0][0x1f0], RZ ;  /* 0x00007c0002027a24 */ /* 0x000fe200078e02ff */
[----:B------:R-:W-:Y:S03]  /*5660*/  IADD3 R0, P0, R4, UR18, RZ ;  /* 0x0000001204007c10 */ /* 0x000fe6000ff1e0ff */
[----:B------:R-:W-:Y:S05]  /*5670*/  IMAD R2, R236, c[0x0][0x1f4], R2 ;  /* 0x00007d00ec027a24 */ /* 0x000fea00078e0202 */
[----:B------:R-:W-:Y:S02]  /*5680*/  IADD3.X R4, R5, UR16, R2, P0, !PT ;  /* 0x0000001005047c10 */ /* 0x000fe400087fe402 */
[C---:B------:R-:W-:Y:S04]  /*5690*/  LEA R5, P0, R0.reuse, c[0x0][0x1c8], 0x1 ;  /* 0x0000720000057a11 */ /* 0x040fe800078008ff */
[----:B------:R-:W-:Y:S02]  /*56a0*/  LEA.HI.X R4, R0, c[0x0][0x1cc], R4, 0x1, P0 ;  /* 0x0000730000047a11 */ /* 0x000fe400000f0c04 */
[----:B------:R-:W1:Y:S04]  /*56b0*/  SHFL.IDX PT, R0, R5, RZ, 0x1c1f ;  /* 0x001c1fff05007589 */ /* 0x000e6800000e0000 */
[----:B------:R-:W2:Y:S01]  /*56c0*/  SHFL.IDX PT, R2, R4, RZ, 0x1c1f ;  /* 0x001c1fff04027589 */ /* 0x000ea200000e0000 */
[----:B-1----:R-:W-:Y:S05]  /*56d0*/  IADD3 R14, P0, R234, R0, RZ ;  /* 0x00000000ea0e7210 */ /* 0x002fea0007f1e0ff */
[C---:B--2---:R-:W-:Y:S01]  /*56e0*/  IMAD.X R15, R235.reuse, 0x1, R2, P0 ;  /* 0x00000001eb0f7824 */ /* 0x044fe200000e0602 */
[----:B------:R-:W-:Y:S04]  /*56f0*/  IADD3 R12, P0, R0, R105, RZ ;  /* 0x00000069000c7210 */ /* 0x000fe80007f1e0ff */
[----:B------:R-:W-:Y:S01]  /*5700*/  @!PT LDS RZ, [RZ] ;  /* 0x00000000fffff984 */ /* 0x000fe20000000800 */
[----:B------:R1:W-:Y:S01]  /*5710*/  LDGSTS.E.BYPASS.LTC128B.128 [R233+0x3100], [R14.64], !P3 ;  /* 0x031000000ee97fae */ /* 0x0003e2000d901d4e */
[----:B-----5:R-:W-:Y:S01]  /*5720*/  IMAD.X R13, R2, 0x1, R102, P0 ;  /* 0x00000001020d7824 */ /* 0x020fe200000e0666 */
[----:B----4-:R-:W-:Y:S02]  /*5730*/  IADD3 R10, P0, R0, R103, RZ ;  /* 0x00000067000a7210 */ /* 0x010fe40007f1e0ff */
[----:B------:R-:W2:Y:S03]  /*5740*/  SHFL.IDX PT, R0, R5, 0x1, 0x1c1f ;  /* 0x003c1f0005007f89 */ /* 0x000ea600000e0000 */
[--C-:B------:R-:W-:Y:S01]  /*5750*/  IMAD.X R11, R2, 0x1, R101.reuse, P0 ;  /* 0x00000001020b7824 */ /* 0x100fe200000e0665 */
[----:B------:R1:W-:Y:S04]  /*5760*/  LDGSTS.E.BYPASS.LTC128B.128 [R233+0x4100], [R12.64], !P4 ;  /* 0x041000000ce97fae */ /* 0x0003e8000e101d4e */
[----:B------:R-:W3:Y:S04]  /*5770*/  SHFL.IDX PT, R2, R4, 0x1, 0x1c1f ;  /* 0x003c1f0004027f89 */ /* 0x000ee800000e0000 */
[----:B------:R1:W-:Y:S01]  /*5780*/  LDGSTS.E.BYPASS.LTC128B.128 [R233+0x5100], [R10.64], !P5 ;  /* 0x051000000ae97fae */ /* 0x0003e2000e901d4e */
[----:B--2---:R-:W-:Y:S05]  /*5790*/  IADD3 R8, P0, R234, R0, RZ ;  /* 0x00000000ea087210 */ /* 0x004fea0007f1e0ff */
[----:B---3--:R-:W-:Y:S01]  /*57a0*/  IMAD.X R9, R235, 0x1, R2, P0 ;  /* 0x00000001eb097824 */ /* 0x008fe200000e0602 */
[----:B------:R-:W-:Y:S04]  /*57b0*/  IADD3 R6, P0, R0, R105, RZ ;  /* 0x0000006900067210 */ /* 0x000fe80007f1e0ff */
[----:B------:R1:W-:Y:S01]  /*57c0*/  LDGSTS.E.BYPASS.LTC128B.128 [R233+0x3900], [R8.64], !P3 ;  /* 0x0390000008e97fae */ /* 0x0003e2000d901d4e */
[----:B------:R-:W-:Y:S01]  /*57d0*/  IMAD.X R7, R2, 0x1, R102, P0 ;  /* 0x0000000102077824 */ /* 0x000fe200000e0666 */
[----:B------:R-:W-:Y:S04]  /*57e0*/  IADD3 R4, P0, R0, R103, RZ ;  /* 0x0000006700047210 */ /* 0x000fe80007f1e0ff */
[----:B------:R1:W-:Y:S01]  /*57f0*/  LDGSTS.E.BYPASS.LTC128B.128 [R233+0x4900], [R6.64], !P4 ;  /* 0x0490000006e97fae */ /* 0x0003e2000e101d4e */
[----:B------:R-:W-:Y:S05]  /*5800*/  IMAD.X R5, R2, 0x1, R101, P0 ;  /* 0x0000000102057824 */ /* 0x000fea00000e0665 */
[----:B------:R1:W-:Y:S01]  /*5810*/  LDGSTS.E.BYPASS.LTC128B.128 [R233+0x5900], [R4.64], !P5 ;  /* 0x0590000004e97fae */ /* 0x0003e2000e901d4e */
[----:B------:R-:W-:-:S05]  /*5820*/  BRA `(.L_x_4) ;  /* 0x000013d000007947 */ /* 0x000fca0003800000 */
.L_x_3:
[----:B------:R-:W2:Y:S01]  /*5830*/  LDL R11, [R1+0x34] ;  /* 0x00003400010b7983 */ /* 0x000ea20000100800 */
[----:B------:R-:W-:Y:S01]  /*5840*/  SHF.R.S32.HI R0, RZ, 0x1f, R238 ;  /* 0x0000001fff007819 */ /* 0x000fe200000114ee */
[----:B------:R-:W-:Y:S01]  /*5850*/  IMAD.WIDE.U32 R4, R238, c[0x0][0x208], RZ ;  /* 0x00008200ee047a25 */ /* 0x000fe200078e00ff */
[----:B------:R-:W-:Y:S01]  /*5860*/  SHF.R.S32.HI R2, RZ, 0x1f, R236 ;  /* 0x0000001fff027819 */ /* 0x000fe200000114ec */
[----:B------:R-:W3:Y:S01]  /*5870*/  LDL R10, [R1+0x30] ;  /* 0x00003000010a7983 */ /* 0x000ee20000100800 */
[----:B------:R-:W-:Y:S04]  /*5880*/  DEPBAR.LE SB0, 0x0 ;  /* 0x000080000000791a */ /* 0x000fe80000000000 */
[----:B------:R-:W3:Y:S01]  /*5890*/  LDL R8, [R1+0x4] ;  /* 0x0000040001087983 */ /* 0x000ee20000100800 */
[----:B------:R-:W-:Y:S01]  /*58a0*/  IMAD R0, R0, c[0x0][0x208], RZ ;  /* 0x0000820000007a24 */ /* 0x000fe200078e02ff */
[----:B------:R-:W-:Y:S01]  /*58b0*/  UISETP.GE.AND UP0, UPT, UR7, 0x1, UPT ;  /* 0x000000010700788c */ /* 0x000fe2000bf06270 */
[----:B------:R-:W-:Y:S01]  /*58c0*/  IMAD R2, R2, c[0x0][0x218], RZ ;  /* 0x0000860002027a24 */ /* 0x000fe200078e02ff */
[----:B------:R-:W4:Y:S01]  /*58d0*/  LDL R9, [R1+0x2c] ;  /* 0x00002c0001097983 */ /* 0x000f220000100800 */
[----:B------:R-:W-:Y:S02]  /*58e0*/  IMAD R0, R238, c[0x0][0x20c], R0 ;  /* 0x00008300ee007a24 */ /* 0x000fe400078e0200 */
[C---:B------:R-:W-:Y:S01]  /*58f0*/  IMAD R2, R236.reuse, c[0x0][0x21c], R2 ;  /* 0x00008700ec027a24 */ /* 0x040fe200078e0202 */
[----:B------:R-:W5:Y:S02]  /*5900*/  LDL R7, [R1] ;  /* 0x0000000001077983 */ /* 0x000f640000100800 */
[----:B------:R-:W-:Y:S02]  /*5910*/  IADD3 R5, R5, R0, RZ ;  /* 0x0000000005057210 */ /* 0x000fe40007ffe0ff */
[----:B------:R-:W4:Y:S03]  /*5920*/  LDL R6, [R1+0xc] ;  /* 0x00000c0001067983 */ /* 0x000f260000100800 */
[----:B------:R-:W-:Y:S01]  /*5930*/  IMAD.WIDE.U32 R4, R236, c[0x0][0x218], R4 ;  /* 0x00008600ec047a25 */ /* 0x000fe200078e0004 */
[----:B------:R-:W4:Y:S04]  /*5940*/  LDL R101, [R1+0x8] ;  /* 0x0000080001657983 */ /* 0x000f280000100800 */
[----:B------:R-:W4:Y:S04]  /*5950*/  LDL R201, [R1+0x4c] ;  /* 0x00004c0001c97983 */ /* 0x000f280000100800 */
[----:B------:R-:W-:Y:S01]  /*5960*/  BAR.SYNC.DEFER_BLOCKING 0x0 ;  /* 0x0000000000007b1d */ /* 0x000fe20000010000 */
[----:B------:R-:W-:Y:S04]  /*5970*/  IADD3 R0, P0, R4, UR20, RZ ;  /* 0x0000001404007c10 */ /* 0x000fe8000ff1e0ff */
[----:B------:R-:W-:Y:S02]  /*5980*/  IADD3.X R4, R5, UR5, R2, P0, !PT ;  /* 0x0000000505047c10 */ /* 0x000fe400087fe402 */
[C---:B------:R-:W-:Y:S04]  /*5990*/  LEA R5, P0, R0.reuse, c[0x0][0x1f8], 0x1 ;  /* 0x00007e0000057a11 */ /* 0x040fe800078008ff */
[----:B------:R-:W-:Y:S01]  /*59a0*/  LEA.HI.X R4, R0, c[0x0][0x1fc], R4, 0x1, P0 ;  /* 0x00007f0000047a11 */ /* 0x000fe200000f0c04 */
[----:B------:R-:W-:Y:S08]  /*59b0*/  LDSM.16.M88.4 R64, [R219+0x6100] ;  /* 0x00610000db40783b */ /* 0x000ff00000000200 */
[----:B------:R-:W4:Y:S04]  /*59c0*/  LDL R200, [R1+0x48] ;  /* 0x0000480001c87983 */ /* 0x000f280000100800 */
[----:B------:R-:W2:Y:S08]  /*59d0*/  SHFL.IDX PT, R0, R5, 0x1, 0x1c1f ;  /* 0x003c1f0005007f89 */ /* 0x000eb000000e0000 */
[----:B------:R-:W1:Y:S08]  /*59e0*/  SHFL.IDX PT, R2, R4, 0x1, 0x1c1f ;  /* 0x003c1f0004027f89 */ /* 0x000e7000000e0000 */
[----:B------:R-:W-:Y:S08]  /*59f0*/  LDSM.16.M88.4 R16, [R216+0x3100] ;  /* 0x00310000d810783b */ /* 0x000ff00000000200 */
[----:B------:R-:W-:Y:S08]  /*5a00*/  LDSM.16.M88.4 R60, [R219+0x7100] ;  /* 0x00710000db3c783b */ /* 0x000ff00000000200 */
[----:B------:R-:W-:Y:S08]  /*5a10*/  LDSM.16.M88.4 R32, [R216+0x3500] ;  /* 0x00350000d820783b */ /* 0x000ff00000000200 */
[----:B------:R-:W-:Y:S08]  /*5a20*/  LDSM.16.M88.4 R48, [R216+0x3900] ;  /* 0x00390000d830783b */ /* 0x000ff00000000200 */
[----:B------:R-:W-:Y:S08]  /*5a30*/  LDSM.16.M88.4 R108, [R216+0x3d00] ;  /* 0x003d0000d86c783b */ /* 0x000ff00000000200 */
[----:B------:R-:W-:Y:S08]  /*5a40*/  LDSM.16.M88.4 R176, [R220+0x6100] ;  /* 0x00610000dcb0783b */ /* 0x000ff00000000200 */
[----:B------:R-:W-:Y:S08]  /*5a50*/  LDSM.16.M88.4 R180, [R221] ;  /* 0x00000000ddb4783b */ /* 0x000ff00000000200 */
[----:B------:R-:W-:Y:S08]  /*5a60*/  LDSM.16.M88.4 R184, [R220+0x7100] ;  /* 0x00710000dcb8783b */ /* 0x000ff00000000200 */
[----:B------:R-:W-:Y:S01]  /*5a70*/  LDSM.16.M88.4 R188, [R232] ;  /* 0x00000000e8bc783b */ /* 0x000fe20000000200 */
[----:B--2---:R-:W-:Y:S04]  /*5a80*/  IADD3 R194, P1, P0, R11, R0, R234 ;  /* 0x000000000bc27210 */ /* 0x004fe8000783e0ea */
[----:B-1----:R-:W-:Y:S02]  /*5a90*/  IADD3.X R195, RZ, R2, R235, P1, P0 ;  /* 0x00000002ffc37210 */ /* 0x002fe40000fe04eb */
[----:B---3--:R-:W-:Y:S04]  /*5aa0*/  IADD3 R198, P1, P0, R10, R0, R8 ;  /* 0x000000000ac67210 */ /* 0x008fe8000783e008 */
[----:B-----5:R-:W-:Y:S02]  /*5ab0*/  IADD3.X R199, RZ, R2, R7, P1, P0 ;  /* 0x00000002ffc77210 */ /* 0x020fe40000fe0407 */
[----:B----4-:R-:W-:Y:S02]  /*5ac0*/  IADD3 R196, P1, P0, R9, R0, R6 ;  /* 0x0000000009c47210 */ /* 0x010fe4000783e006 */
[----:B------:R-:W1:Y:S02]  /*5ad0*/  SHFL.IDX PT, R0, R5, RZ, 0x1c1f ;  /* 0x001c1fff05007589 */ /* 0x000e6400000e0000 */
[----:B------:R-:W-:Y:S06]  /*5ae0*/  IADD3.X R197, RZ, R2, R101, P1, P0 ;  /* 0x00000002ffc57210 */ /* 0x000fec0000fe0465 */
[----:B------:R-:W2:Y:S01]  /*5af0*/  SHFL.IDX PT, R2, R4, RZ, 0x1c1f ;  /* 0x001c1fff04027589 */ /* 0x000ea200000e0000 */
[----:B-1----:R-:W-:Y:S04]  /*5b00*/  IADD3 R102, P0, R234, R0, RZ ;  /* 0x00000000ea667210 */ /* 0x002fe80007f1e0ff */
[----:B--2---:R-:W-:Y:S02]  /*5b10*/  IADD3.X R103, R235, R2, RZ, P0, !PT ;  /* 0x00000002eb677210 */ /* 0x004fe400007fe4ff */
[----:B------:R-:W-:Y:S04]  /*5b20*/  IADD3 R192, P0, R0, R8, RZ ;  /* 0x0000000800c07210 */ /* 0x000fe80007f1e0ff */
[----:B------:R-:W-:Y:S02]  /*5b30*/  IADD3.X R193, R2, R7, RZ, P0, !PT ;  /* 0x0000000702c17210 */ /* 0x000fe400007fe4ff */
[----:B------:R-:W-:Y:S02]  /*5b40*/  IADD3 R104, P0, R0, R6, RZ ;  /* 0x0000000600687210 */ /* 0x000fe40007f1e0ff */
[-C--:B------:R-:W-:Y:S03]  /*5b50*/  HMMA.16816.F32.BF16 R4, R64, R16.reuse, RZ ;  /* 0x000000104004723c */ /* 0x080fe600000418ff */
[----:B------:R-:W-:Y:S02]  /*5b60*/  IADD3.X R105, R2, R101, RZ, P0, !PT ;  /* 0x0000006502697210 */ /* 0x000fe400007fe4ff */
[----:B------:R-:W-:Y:S02]  /*5b70*/  ISETP.NE.U32.AND P0, PT, R201, RZ, PT ;  /* 0x000000ffc900720c */ /* 0x000fe40003f05070 */
[----:B------:R-:W-:Y:S01]  /*5b80*/  ISETP.NE.U32.AND P1, PT, R200, RZ, PT ;  /* 0x000000ffc800720c */ /* 0x000fe20003f25070 */
[C---:B------:R-:W-:Y:S08]  /*5b90*/  HMMA.16816.F32.BF16 R8, R60.reuse, R16, RZ ;  /* 0x000000103c08723c */ /* 0x040ff000000418ff */
[-C--:B------:R-:W-:Y:S08]  /*5ba0*/  HMMA.16816.F32.BF16 R12, R60, R18.reuse, RZ ;  /* 0x000000123c0c723c */ /* 0x080ff000000418ff */
        /* <DEDUP_REMOVED lines=12> */
[----:B------:R-:W-:Y:S01]  /*5c70*/  HMMA.16816.F32.BF16 R64, R64, R110, RZ ;  /* 0x0000006e4040723c */ /* 0x000fe200000418ff */
[----:B------:R-:W1:Y:S07]  /*5c80*/  LDSM.16.M88.4 R108, [R231] ;  /* 0x00000000e76c783b */ /* 0x000e6e0000000200 */
[-C--:B------:R-:W-:Y:S08]  /*5c90*/  HMMA.16816.F32.BF16 R4, R176, R180.reuse, R4 ;  /* 0x000000b4b004723c */ /* 0x080ff00000041804 */
[C---:B------:R-:W-:Y:S08]  /*5ca0*/  HMMA.16816.F32.BF16 R8, R184.reuse, R180, R8 ;  /* 0x000000b4b808723c */ /* 0x040ff00000041808 */
[-C--:B------:R-:W-:Y:S08]  /*5cb0*/  HMMA.16816.F32.BF16 R12, R184, R182.reuse, R12 ;  /* 0x000000b6b80c723c */ /* 0x080ff0000004180c */
[C---:B------:R-:W-:Y:S01]  /*5cc0*/  HMMA.16816.F32.BF16 R16, R176.reuse, R182, R16 ;  /* 0x000000b6b010723c */ /* 0x040fe20000041810 */
[----:B------:R-:W2:Y:S07]  /*5cd0*/  LDSM.16.M88.4 R180, [R230] ;  /* 0x00000000e6b4783b */ /* 0x000eae0000000200 */
[-C--:B------:R-:W-:Y:S01]  /*5ce0*/  HMMA.16816.F32.BF16 R20, R176, R188.reuse, R20 ;  /* 0x000000bcb014723c */ /* 0x080fe20000041814 */
[----:B------:R-:W-:Y:S01]  /*5cf0*/  @!PT LDS RZ, [RZ] ;  /* 0x00000000fffff984 */ /* 0x000fe20000000800 */
[----:B------:R-:W-:Y:S01]  /*5d00*/  @!PT LDS RZ, [RZ] ;  /* 0x00000000fffff984 */ /* 0x000fe20000000800 */
[----:B------:R-:W-:Y:S01]  /*5d10*/  @!PT LDS RZ, [RZ] ;  /* 0x00000000fffff984 */ /* 0x000fe20000000800 */
[----:B------:R3:W-:Y:S07]  /*5d20*/  LDGSTS.E.BYPASS.LTC128B.128 [R233+0x100], [R102.64], !P3 ;  /* 0x0010000066e97fae */ /* 0x0007ee000d901d4e */
[C---:B------:R-:W-:Y:S01]  /*5d30*/  HMMA.16816.F32.BF16 R24, R184.reuse, R188, R24 ;  /* 0x000000bcb818723c */ /* 0x040fe20000041818 */
[----:B------:R4:W-:Y:S07]  /*5d40*/  LDGSTS.E.BYPASS.LTC128B.128 [R233+0x1100], [R192.64], !P4 ;  /* 0x01100000c0e97fae */ /* 0x0009ee000e101d4e */
[-C--:B------:R-:W-:Y:S01]  /*5d50*/  HMMA.16816.F32.BF16 R28, R184, R190.reuse, R28 ;  /* 0x000000beb81c723c */ /* 0x080fe2000004181c */
[----:B------:R3:W-:Y:S07]  /*5d60*/  LDGSTS.E.BYPASS.LTC128B.128 [R233+0x2100], [R104.64], !P5 ;  /* 0x0210000068e97fae */ /* 0x0007ee000e901d4e */
[C---:B------:R-:W-:Y:S01]  /*5d70*/  HMMA.16816.F32.BF16 R32, R176.reuse, R190, R32 ;  /* 0x000000beb020723c */ /* 0x040fe20000041820 */
[----:B------:R4:W-:Y:S01]  /*5d80*/  LDGSTS.E.BYPASS.LTC128B.128.ZFILL [R233+0x900], [R194.64], P0 ;  /* 0x00900000c2e97fae */ /* 0x0009e20008141d4e */
[----:B------:R-:W-:Y:S06]  /*5d90*/  PLOP3.LUT P0, PT, PT, PT, UP0, 0x80, 0x0 ;  /* 0x000000000000781c */ /* 0x000fec0003f0f008 */
[-C--:B-1----:R-:W-:Y:S01]  /*5da0*/  HMMA.16816.F32.BF16 R36, R176, R108.reuse, R36 ;  /* 0x0000006cb024723c */ /* 0x082fe20000041824 */
[----:B------:R1:W-:Y:S07]  /*5db0*/  LDGSTS.E.BYPASS.LTC128B.128.ZFILL [R233+0x1900], [R198.64], P1 ;  /* 0x01900000c6e97fae */ /* 0x0003ee0008941d4e */
[C---:B------:R-:W-:Y:S01]  /*5dc0*/  HMMA.16816.F32.BF16 R40, R184.reuse, R108, R40 ;  /* 0x0000006cb828723c */ /* 0x040fe20000041828 */
[----:B------:R1:W-:Y:S07]  /*5dd0*/  LDGSTS.E.BYPASS.LTC128B.128.ZFILL [R233+0x2900], [R196.64], P6 ;  /* 0x02900000c4e97fae */ /* 0x0003ee000b141d4e */
[-C--:B------:R-:W-:Y:S01]  /*5de0*/  HMMA.16816.F32.BF16 R44, R184, R110.reuse, R44 ;  /* 0x0000006eb82c723c */ /* 0x080fe2000004182c */
[----:B------:R-:W-:Y:S07]  /*5df0*/  LDSM.16.M88.4 R200, [R219+0x9100] ;  /* 0x00910000dbc8783b */ /* 0x000fee0000000200 */
[C---:B------:R-:W-:Y:S01]  /*5e00*/  HMMA.16816.F32.BF16 R48, R176.reuse, R110, R48 ;  /* 0x0000006eb030723c */ /* 0x040fe20000041830 */
[----:B----4-:R-:W-:Y:S07]  /*5e10*/  LDSM.16.M88.4 R192, [R219+0x8100] ;  /* 0x00810000dbc0783b */ /* 0x010fee0000000200 */
[-C--:B--2---:R-:W-:Y:S01]  /*5e20*/  HMMA.16816.F32.BF16 R52, R176, R180.reuse, R52 ;  /* 0x000000b4b034723c */ /* 0x084fe20000041834 */
[----:B------:R-:W0:Y:S07]  /*5e30*/  LDGDEPBAR ;  /* 0x00000000000079af */ /* 0x000e2e0000000000 */
[C---:B------:R-:W-:Y:S01]  /*5e40*/  HMMA.16816.F32.BF16 R56, R184.reuse, R180, R56 ;  /* 0x000000b4b838723c */ /* 0x040fe20000041838 */
[----:B-1----:R-:W1:Y:S07]  /*5e50*/  LDSM.16.M88.4 R196, [R216+0x4100] ;  /* 0x00410000d8c4783b */ /* 0x002e6e0000000200 */
[-C--:B------:R-:W-:Y:S01]  /*5e60*/  HMMA.16816.F32.BF16 R60, R184, R182.reuse, R60 ;  /* 0x000000b6b83c723c */ /* 0x080fe2000004183c */
[----:B------:R-:W2:Y:S07]  /*5e70*/  LDSM.16.M88.4 R188, [R216+0x4500] ;  /* 0x00450000d8bc783b */ /* 0x000eae0000000200 */
[----:B------:R-:W-:Y:S01]  /*5e80*/  HMMA.16816.F32.BF16 R64, R176, R182, R64 ;  /* 0x000000b6b040723c */ /* 0x000fe20000041840 */
[----:B------:R-:W4:Y:S08]  /*5e90*/  LDSM.16.M88.4 R108, [R216+0x4900] ;  /* 0x00490000d86c783b */ /* 0x000f300000000200 */
[----:B------:R-:W5:Y:S08]  /*5ea0*/  LDSM.16.M88.4 R184, [R216+0x4d00] ;  /* 0x004d0000d8b8783b */ /* 0x000f700000000200 */
[----:B------:R-:W-:Y:S08]  /*5eb0*/  LDSM.16.M88.4 R204, [R220+0x8100] ;  /* 0x00810000dccc783b */ /* 0x000ff00000000200 */
[----:B------:R-:W3:Y:S01]  /*5ec0*/  LDSM.16.M88.4 R208, [R229] ;  /* 0x00000000e5d0783b */ /* 0x000ee20000000200 */
[-C--:B-1----:R-:W-:Y:S07]  /*5ed0*/  HMMA.16816.F32.BF16 R4, R192, R196.reuse, R4 ;  /* 0x000000c4c004723c */ /* 0x082fee0000041804 */
[----:B------:R-:W1:Y:S01]  /*5ee0*/  LDSM.16.M88.4 R212, [R220+0x9100] ;  /* 0x00910000dcd4783b */ /* 0x000e620000000200 */
[C---:B------:R-:W-:Y:S07]  /*5ef0*/  HMMA.16816.F32.BF16 R8, R200.reuse, R196, R8 ;  /* 0x000000c4c808723c */ /* 0x040fee0000041808 */
[----:B------:R-:W1:Y:S01]  /*5f00*/  LDSM.16.M88.4 R176, [R228] ;  /* 0x00000000e4b0783b */ /* 0x000e620000000200 */
[-C--:B------:R-:W-:Y:S07]  /*5f10*/  HMMA.16816.F32.BF16 R12, R200, R198.reuse, R12 ;  /* 0x000000c6c80c723c */ /* 0x080fee000004180c */
[----:B------:R-:W1:Y:S01]  /*5f20*/  LDSM.16.M88.4 R180, [R227] ;  /* 0x00000000e3b4783b */ /* 0x000e620000000200 */
[C---:B------:R-:W-:Y:S07]  /*5f30*/  HMMA.16816.F32.BF16 R16, R192.reuse, R198, R16 ;  /* 0x000000c6c010723c */ /* 0x040fee0000041810 */
[----:B------:R-:W-:Y:S01]  /*5f40*/  LDSM.16.M88.4 R196, [R216+0x5900] ;  /* 0x00590000d8c4783b */ /* 0x000fe20000000200 */
[-C--:B--2---:R-:W-:Y:S08]  /*5f50*/  HMMA.16816.F32.BF16 R20, R192, R188.reuse, R20 ;  /* 0x000000bcc014723c */ /* 0x084ff00000041814 */
[C---:B------:R-:W-:Y:S08]  /*5f60*/  HMMA.16816.F32.BF16 R24, R200.reuse, R188, R24 ;  /* 0x000000bcc818723c */ /* 0x040ff00000041818 */
[-C--:B------:R-:W-:Y:S08]  /*5f70*/  HMMA.16816.F32.BF16 R28, R200, R190.reuse, R28 ;  /* 0x000000bec81c723c */ /* 0x080ff0000004181c */
[C---:B------:R-:W-:Y:S01]  /*5f80*/  HMMA.16816.F32.BF16 R32, R192.reuse, R190, R32 ;  /* 0x000000bec020723c */ /* 0x040fe20000041820 */
[----:B------:R-:W-:Y:S07]  /*5f90*/  LDSM.16.M88.4 R188, [R216+0x5100] ;  /* 0x00510000d8bc783b */ /* 0x000fee0000000200 */
[-C--:B----4-:R-:W-:Y:S08]  /*5fa0*/  HMMA.16816.F32.BF16 R36, R192, R108.reuse, R36 ;  /* 0x0000006cc024723c */ /* 0x090ff00000041824 */
[C---:B------:R-:W-:Y:S08]  /*5fb0*/  HMMA.16816.F32.BF16 R40, R200.reuse, R108, R40 ;  /* 0x0000006cc828723c */ /* 0x040ff00000041828 */
[-C--:B------:R-:W-:Y:S08]  /*5fc0*/  HMMA.16816.F32.BF16 R44, R200, R110.reuse, R44 ;  /* 0x0000006ec82c723c */ /* 0x080ff0000004182c */
[C---:B------:R-:W-:Y:S01]  /*5fd0*/  HMMA.16816.F32.BF16 R48, R192.reuse, R110, R48 ;  /* 0x0000006ec030723c */ /* 0x040fe20000041830 */
[----:B------:R-:W2:Y:S07]  /*5fe0*/  LDSM.16.M88.4 R108, [R226] ;  /* 0x00000000e26c783b */ /* 0x000eae0000000200 */
[-C--:B-----5:R-:W-:Y:S08]  /*5ff0*/  HMMA.16816.F32.BF16 R52, R192, R184.reuse, R52 ;  /* 0x000000b8c034723c */ /* 0x0a0ff00000041834 */
[C---:B------:R-:W-:Y:S08]  /*6000*/  HMMA.16816.F32.BF16 R56, R200.reuse, R184, R56 ;  /* 0x000000b8c838723c */ /* 0x040ff00000041838 */
[-C--:B------:R-:W-:Y:S01]  /*6010*/  HMMA.16816.F32.BF16 R60, R200, R186.reuse, R60 ;  /* 0x000000bac83c723c */ /* 0x080fe2000004183c */
[----:B------:R-:W-:Y:S07]  /*6020*/  LDSM.16.M88.4 R200, [R216+0x5d00] ;  /* 0x005d0000d8c8783b */ /* 0x000fee0000000200 */
[----:B------:R-:W-:Y:S01]  /*6030*/  HMMA.16816.F32.BF16 R64, R192, R186, R64 ;  /* 0x000000bac040723c */ /* 0x000fe20000041840 */
[----:B------:R-:W4:Y:S07]  /*6040*/  LDSM.16.M88.4 R184, [R219+0xa100] ;  /* 0x00a10000dbb8783b */ /* 0x000f2e0000000200 */
[-C--:B---3--:R-:W-:Y:S01]  /*6050*/  HMMA.16816.F32.BF16 R4, R204, R208.reuse, R4 ;  /* 0x000000d0cc04723c */ /* 0x088fe20000041804 */
[----:B------:R-:W3:Y:S07]  /*6060*/  LDSM.16.M88.4 R192, [R219+0xb100] ;  /* 0x00b10000dbc0783b */ /* 0x000eee0000000200 */
[C---:B-1----:R-:W-:Y:S08]  /*6070*/  HMMA.16816.F32.BF16 R8, R212.reuse, R208, R8 ;  /* 0x000000d0d408723c */ /* 0x042ff00000041808 */
[-C--:B------:R-:W-:Y:S08]  /*6080*/  HMMA.16816.F32.BF16 R12, R212, R210.reuse, R12 ;  /* 0x000000d2d40c723c */ /* 0x080ff0000004180c */
[C---:B------:R-:W-:Y:S01]  /*6090*/  HMMA.16816.F32.BF16 R16, R204.reuse, R210, R16 ;  /* 0x000000d2cc10723c */ /* 0x040fe20000041810 */
[----:B------:R-:W-:Y:S07]  /*60a0*/  LDSM.16.M88.4 R208, [R225] ;  /* 0x00000000e1d0783b */ /* 0x000fee0000000200 */
[-C--:B------:R-:W-:Y:S08]  /*60b0*/  HMMA.16816.F32.BF16 R20, R204, R176.reuse, R20 ;  /* 0x000000b0cc14723c */ /* 0x080ff00000041814 */
[C---:B------:R-:W-:Y:S08]  /*60c0*/  HMMA.16816.F32.BF16 R24, R212.reuse, R176, R24 ;  /* 0x000000b0d418723c */ /* 0x040ff00000041818 */
[-C--:B------:R-:W-:Y:S08]  /*60d0*/  HMMA.16816.F32.BF16 R28, R212, R178.reuse, R28 ;  /* 0x000000b2d41c723c */ /* 0x080ff0000004181c */
[C---:B------:R-:W-:Y:S01]  /*60e0*/  HMMA.16816.F32.BF16 R32, R204.reuse, R178, R32 ;  /* 0x000000b2cc20723c */ /* 0x040fe20000041820 */
[----:B------:R-:W1:Y:S07]  /*60f0*/  LDSM.16.M88.4 R176, [R216+0x5500] ;  /* 0x00550000d8b0783b */ /* 0x000e6e0000000200 */
[-C--:B------:R-:W-:Y:S08]  /*6100*/  HMMA.16816.F32.BF16 R36, R204, R180.reuse, R36 ;  /* 0x000000b4cc24723c */ /* 0x080ff00000041824 */
[C---:B------:R-:W-:Y:S08]  /*6110*/  HMMA.16816.F32.BF16 R40, R212.reuse, R180, R40 ;  /* 0x000000b4d428723c */ /* 0x040ff00000041828 */
[-C--:B------:R-:W-:Y:S08]  /*6120*/  HMMA.16816.F32.BF16 R44, R212, R182.reuse, R44 ;  /* 0x000000b6d42c723c */ /* 0x080ff0000004182c */
[C---:B------:R-:W-:Y:S01]  /*6130*/  HMMA.16816.F32.BF16 R48, R204.reuse, R182, R48 ;  /* 0x000000b6cc30723c */ /* 0x040fe20000041830 */
[----:B------:R-:W5:Y:S07]  /*6140*/  LDSM.16.M88.4 R180, [R220+0xa100] ;  /* 0x00a10000dcb4783b */ /* 0x000f6e0000000200 */
[-C--:B--2---:R-:W-:Y:S08]  /*6150*/  HMMA.16816.F32.BF16 R52, R204, R108.reuse, R52 ;  /* 0x0000006ccc34723c */ /* 0x084ff00000041834 */
[C---:B------:R-:W-:Y:S08]  /*6160*/  HMMA.16816.F32.BF16 R56, R212.reuse, R108, R56 ;  /* 0x0000006cd438723c */ /* 0x040ff00000041838 */
[-C--:B------:R-:W-:Y:S08]  /*6170*/  HMMA.16816.F32.BF16 R60, R212, R110.reuse, R60 ;  /* 0x0000006ed43c723c */ /* 0x080ff0000004183c */
[----:B------:R-:W-:Y:S01]  /*6180*/  HMMA.16816.F32.BF16 R64, R204, R110, R64 ;  /* 0x0000006ecc40723c */ /* 0x000fe20000041840 */
[----:B------:R-:W2:Y:S07]  /*6190*/  LDSM.16.M88.4 R108, [R220+0xb100] ;  /* 0x00b10000dc6c783b */ /* 0x000eae0000000200 */
[-C--:B----4-:R-:W-:Y:S08]  /*61a0*/  HMMA.16816.F32.BF16 R4, R184, R188.reuse, R4 ;  /* 0x000000bcb804723c */ /* 0x090ff00000041804 */
[C---:B---3--:R-:W-:Y:S08]  /*61b0*/  HMMA.16816.F32.BF16 R8, R192.reuse, R188, R8 ;  /* 0x000000bcc008723c */ /* 0x048ff00000041808 */
[-C--:B------:R-:W-:Y:S08]  /*61c0*/  HMMA.16816.F32.BF16 R12, R192, R190.reuse, R12 ;  /* 0x000000bec00c723c */ /* 0x080ff0000004180c */
[C---:B------:R-:W-:Y:S08]  /*61d0*/  HMMA.16816.F32.BF16 R16, R184.reuse, R190, R16 ;  /* 0x000000beb810723c */ /* 0x040ff00000041810 */
[-C--:B-1----:R-:W-:Y:S08]  /*61e0*/  HMMA.16816.F32.BF16 R20, R184, R176.reuse, R20 ;  /* 0x000000b0b814723c */ /* 0x082ff00000041814 */
[C---:B------:R-:W-:Y:S08]  /*61f0*/  HMMA.16816.F32.BF16 R24, R192.reuse, R176, R24 ;  /* 0x000000b0c018723c */ /* 0x040ff00000041818 */
[-C--:B------:R-:W-:Y:S08]  /*6200*/  HMMA.16816.F32.BF16 R28, R192, R178.reuse, R28 ;  /* 0x000000b2c01c723c */ /* 0x080ff0000004181c */
        /* <DEDUP_REMOVED lines=8> */
[----:B------:R-:W-:Y:S08]  /*6290*/  HMMA.16816.F32.BF16 R64, R184, R202, R64 ;  /* 0x000000cab840723c */ /* 0x000ff00000041840 */
[-C--:B-----5:R-:W-:Y:S08]  /*62a0*/  HMMA.16816.F32.BF16 R4, R180, R208.reuse, R4 ;  /* 0x000000d0b404723c */ /* 0x0a0ff00000041804 */
[C---:B--2---:R-:W-:Y:S08]  /*62b0*/  HMMA.16816.F32.BF16 R8, R108.reuse, R208, R8 ;  /* 0x000000d06c08723c */ /* 0x044ff00000041808 */
[-C--:B------:R-:W-:Y:S08]  /*62c0*/  HMMA.16816.F32.BF16 R12, R108, R210.reuse, R12 ;  /* 0x000000d26c0c723c */ /* 0x080ff0000004180c */
[----:B------:R-:W-:Y:S01]  /*62d0*/  FMUL.FTZ R4, R4, c[0x0][0x320] ;  /* 0x0000c80004047a20 */ /* 0x000fe20000410000 */
[C---:B------:R-:W-:Y:S03]  /*62e0*/  HMMA.16816.F32.BF16 R16, R180.reuse, R210, R16 ;  /* 0x000000d2b410723c */ /* 0x040fe60000041810 */
[----:B------:R-:W1:Y:S01]  /*62f0*/  MUFU.TANH R177, R4 ;  /* 0x0000000400b17308 */ /* 0x000e620000002400 */
[----:B------:R-:W-:Y:S02]  /*6300*/  FMUL.FTZ R5, R5, c[0x0][0x320] ;  /* 0x0000c80005057a20 */ /* 0x000fe40000410000 */
[----:B------:R-:W-:Y:S02]  /*6310*/  FMUL.FTZ R6, R6, c[0x0][0x320] ;  /* 0x0000c80006067a20 */ /* 0x000fe40000410000 */
[----:B------:R-:W-:Y:S04]  /*6320*/  FMUL.FTZ R7, R7, c[0x0][0x320] ;  /* 0x0000c80007077a20 */ /* 0x000fe80000410000 */
[----:B------:R-:W-:Y:S01]  /*6330*/  FMUL.FTZ R8, R8, c[0x0][0x320] ;  /* 0x0000c80008087a20 */ /* 0x000fe20000410000 */
[----:B------:R-:W2:Y:S01]  /*6340*/  MUFU.TANH R186, R5 ;  /* 0x0000000500ba7308 */ /* 0x000ea20000002400 */
[----:B------:R-:W-:Y:S02]  /*6350*/  FMUL.FTZ R9, R9, c[0x0][0x320] ;  /* 0x0000c80009097a20 */ /* 0x000fe40000410000 */
[----:B------:R-:W-:Y:S02]  /*6360*/  FMUL.FTZ R10, R10, c[0x0][0x320] ;  /* 0x0000c8000a0a7a20 */ /* 0x000fe40000410000 */
[----:B------:R-:W-:Y:S02]  /*6370*/  FMUL.FTZ R11, R11, c[0x0][0x320] ;  /* 0x0000c8000b0b7a20 */ /* 0x000fe40000410000 */
[----:B------:R-:W-:Y:S02]  /*6380*/  FMUL.FTZ R12, R12, c[0x0][0x320] ;  /* 0x0000c8000c0c7a20 */ /* 0x000fe40000410000 */
[----:B------:R-:W-:Y:S01]  /*6390*/  FMUL.FTZ R13, R13, c[0x0][0x320] ;  /* 0x0000c8000d0d7a20 */ /* 0x000fe20000410000 */
[----:B------:R-:W3:Y:S01]  /*63a0*/  MUFU.TANH R178, R6 ;  /* 0x0000000600b27308 */ /* 0x000ee20000002400 */
[----:B------:R-:W-:Y:S02]  /*63b0*/  FMUL.FTZ R16, R16, c[0x0][0x320] ;  /* 0x0000c80010107a20 */ /* 0x000fe40000410000 */
[----:B------:R-:W-:Y:S02]  /*63c0*/  FMUL.FTZ R14, R14, c[0x0][0x320] ;  /* 0x0000c8000e0e7a20 */ /* 0x000fe40000410000 */
[----:B------:R-:W-:Y:S05]  /*63d0*/  FMUL.FTZ R15, R15, c[0x0][0x320] ;  /* 0x0000c8000f0f7a20 */ /* 0x000fea0000410000 */
[----:B------:R4:W1:Y:S10]  /*63e0*/  MUFU.TANH R188, R7 ;  /* 0x0000000700bc7308 */ /* 0x0008740000002400 */
[----:B------:R-:W1:Y:S10]  /*63f0*/  MUFU.TANH R187, R8 ;  /* 0x0000000800bb7308 */ /* 0x000e740000002400 */
[----:B------:R-:W1:Y:S01]  /*6400*/  MUFU.TANH R191, R9 ;  /* 0x0000000900bf7308 */ /* 0x000e620000002400 */
[----:B----4-:R-:W4:Y:S09]  /*6410*/  LDSM.16.M88.4 R4, [R224] ;  /* 0x00000000e004783b */ /* 0x010f320000000200 */
[----:B------:R-:W1:Y:S10]  /*6420*/  MUFU.TANH R185, R10 ;  /* 0x0000000a00b97308 */ /* 0x000e740000002400 */
[----:B------:R5:W1:Y:S10]  /*6430*/  MUFU.TANH R192, R11 ;  /* 0x0000000b00c07308 */ /* 0x000a740000002400 */
[----:B------:R1:W1:Y:S10]  /*6440*/  MUFU.TANH R176, R16 ;  /* 0x0000001000b07308 */ /* 0x0002740000002400 */
[----:B------:R2:W2:Y:S01]  /*6450*/  MUFU.TANH R184, R12 ;  /* 0x0000000c00b87308 */ /* 0x0004a20000002400 */
[----:B-----5:R-:W5:Y:S01]  /*6460*/  LDSM.16.M88.4 R8, [R223] ;  /* 0x00000000df08783b */ /* 0x020f620000000200 */
[-C--:B----4-:R-:W-:Y:S08]  /*6470*/  HMMA.16816.F32.BF16 R20, R180, R4.reuse, R20 ;  /* 0x00000004b414723c */ /* 0x090ff00000041814 */
[----:B------:R4:W2:Y:S01]  /*6480*/  MUFU.TANH R179, R13 ;  /* 0x0000000d00b37308 */ /* 0x0008a20000002400 */
[C---:B------:R-:W-:Y:S04]  /*6490*/  HMMA.16816.F32.BF16 R24, R108.reuse, R4, R24 ;  /* 0x000000046c18723c */ /* 0x040fe80000041818 */
[----:B-1----:R-:W-:Y:S02]  /*64a0*/  FMUL.FTZ R16, R17, c[0x0][0x320] ;  /* 0x0000c80011107a20 */ /* 0x002fe40000410000 */
[----:B------:R-:W-:Y:S03]  /*64b0*/  FMUL.FTZ R17, R18, c[0x0][0x320] ;  /* 0x0000c80012117a20 */ /* 0x000fe60000410000 */
[----:B------:R4:W1:Y:S01]  /*64c0*/  MUFU.TANH R190, R14 ;  /* 0x0000000e00be7308 */ /* 0x0008620000002400 */
[-C--:B------:R-:W-:Y:S03]  /*64d0*/  HMMA.16816.F32.BF16 R28, R108, R6.reuse, R28 ;  /* 0x000000066c1c723c */ /* 0x080fe6000004181c */
[----:B------:R-:W-:Y:S05]  /*64e0*/  FMUL.FTZ R18, R19, c[0x0][0x320] ;  /* 0x0000c80013127a20 */ /* 0x000fea0000410000 */
[C---:B------:R-:W-:Y:S01]  /*64f0*/  HMMA.16816.F32.BF16 R32, R180.reuse, R6, R32 ;  /* 0x00000006b420723c */ /* 0x040fe20000041820 */
[----:B------:R4:W1:Y:S01]  /*6500*/  MUFU.TANH R189, R15 ;  /* 0x0000000f00bd7308 */ /* 0x0008620000002400 */
[----:B------:R-:W1:Y:S01]  /*6510*/  LDSM.16.M88.4 R4, [R222] ;  /* 0x00000000de04783b */ /* 0x000e620000000200 */
[----:B------:R-:W-:Y:S04]  /*6520*/  DEPBAR.LE SB0, 0x0 ;  /* 0x000080000000791a */ /* 0x000fe80000000000 */
[----:B------:R-:W-:Y:S02]  /*6530*/  FMUL.FTZ R20, R20, c[0x0][0x320] ;  /* 0x0000c80014147a20 */ /* 0x000fe40000410000 */
[----:B------:R-:W-:Y:S02]  /*6540*/  FMUL.FTZ R21, R21, c[0x0][0x320] ;  /* 0x0000c80015157a20 */ /* 0x000fe40000410000 */
[----:B------:R-:W1:Y:S01]  /*6550*/  MUFU.TANH R16, R16 ;  /* 0x0000001000107308 */ /* 0x000e620000002400 */
[----:B------:R-:W-:Y:S01]  /*6560*/  BAR.SYNC.DEFER_BLOCKING 0x0 ;  /* 0x0000000000007b1d */ /* 0x000fe20000010000 */
[----:B------:R-:W-:Y:S01]  /*6570*/  FMUL.FTZ R22, R22, c[0x0][0x320] ;  /* 0x0000c80016167a20 */ /* 0x000fe20000410000 */
[-C--:B-----5:R-:W-:Y:S05]  /*6580*/  HMMA.16816.F32.BF16 R36, R180, R8.reuse, R36 ;  /* 0x00000008b424723c */ /* 0x0a0fea0000041824 */
[----:B------:R-:W-:Y:S02]  /*6590*/  FMUL.FTZ R23, R23, c[0x0][0x320] ;  /* 0x0000c80017177a20 */ /* 0x000fe40000410000 */
[----:B------:R-:W1:Y:S01]  /*65a0*/  MUFU.TANH R17, R17 ;  /* 0x0000001100117308 */ /* 0x000e620000002400 */
[----:B------:R-:W-:Y:S01]  /*65b0*/  FMUL.FTZ R24, R24, c[0x0][0x320] ;  /* 0x0000c80018187a20 */ /* 0x000fe20000410000 */
[C---:B------:R-:W-:Y:S04]  /*65c0*/  HMMA.16816.F32.BF16 R40, R108.reuse, R8, R40 ;  /* 0x000000086c28723c */ /* 0x040fe80000041828 */
[----:B------:R-:W-:Y:S02]  /*65d0*/  FMUL.FTZ R25, R25, c[0x0][0x320] ;  /* 0x0000c80019197a20 */ /* 0x000fe40000410000 */
[----:B------:R-:W-:Y:S02]  /*65e0*/  FMUL.FTZ R26, R26, c[0x0][0x320] ;  /* 0x0000c8001a1a7a20 */ /* 0x000fe40000410000 */
[----:B------:R-:W2:Y:S01]  /*65f0*/  MUFU.TANH R18, R18 ;  /* 0x0000001200127308 */ /* 0x000ea20000002400 */
[-C--:B------:R-:W-:Y:S03]  /*6600*/  HMMA.16816.F32.BF16 R44, R108, R10.reuse, R44 ;  /* 0x0000000a6c2c723c */ /* 0x080fe6000004182c */
[----:B------:R-:W-:Y:S02]  /*6610*/  FMUL.FTZ R27, R27, c[0x0][0x320] ;  /* 0x0000c8001b1b7a20 */ /* 0x000fe40000410000 */
[----:B------:R-:W-:Y:S02]  /*6620*/  FMUL.FTZ R28, R28, c[0x0][0x320] ;  /* 0x0000c8001c1c7a20 */ /* 0x000fe40000410000 */
[----:B------:R-:W-:Y:S01]  /*6630*/  FMUL.FTZ R29, R29, c[0x0][0x320] ;  /* 0x0000c8001d1d7a20 */ /* 0x000fe20000410000 */
[C---:B------:R-:W-:Y:S01]  /*6640*/  HMMA.16816.F32.BF16 R48, R180.reuse, R10, R48 ;  /* 0x0000000ab430723c */ /* 0x040fe20000041830 */
[----:B------:R4:W2:Y:S03]  /*6650*/  MUFU.TANH R193, R20 ;  /* 0x0000001400c17308 */ /* 0x0008a60000002400 */
[----:B------:R-:W-:Y:S02]  /*6660*/  FMUL.FTZ R30, R30, c[0x0][0x320] ;  /* 0x0000c8001e1e7a20 */ /* 0x000fe40000410000 */
[----:B------:R-:W-:Y:S02]  /*6670*/  FMUL.FTZ R31, R31, c[0x0][0x320] ;  /* 0x0000c8001f1f7a20 */ /* 0x000fe40000410000 */
[-C--:B-1----:R-:W-:Y:S03]  /*6680*/  HMMA.16816.F32.BF16 R52, R180, R4.reuse, R52 ;  /* 0x00000004b434723c */ /* 0x082fe60000041834 */
[----:B------:R4:W1:Y:S01]  /*6690*/  MUFU.TANH R194, R21 ;  /* 0x0000001500c27308 */ /* 0x0008620000002400 */
[----:B------:R-:W-:Y:S02]  /*66a0*/  FMUL.FTZ R32, R32, c[0x0][0x320] ;  /* 0x0000c80020207a20 */ /* 0x000fe40000410000 */
[----:B------:R-:W-:Y:S02]  /*66b0*/  FMUL.FTZ R33, R33, c[0x0][0x320] ;  /* 0x0000c80021217a20 */ /* 0x000fe40000410000 */
[C---:B------:R-:W-:Y:S04]  /*66c0*/  HMMA.16816.F32.BF16 R56, R108.reuse, R4, R56 ;  /* 0x000000046c38723c */ /* 0x040fe80000041838 */
[----:B------:R-:W-:Y:S01]  /*66d0*/  FMUL.FTZ R46, R46, c[0x0][0x320] ;  /* 0x0000c8002e2e7a20 */ /* 0x000fe20000410000 */
[----:B------:R4:W1:Y:S01]  /*66e0*/  MUFU.TANH R197, R22 ;  /* 0x0000001600c57308 */ /* 0x0008620000002400 */
[----:B------:R-:W-:Y:S02]  /*66f0*/  FMUL.FTZ R47, R47, c[0x0][0x320] ;  /* 0x0000c8002f2f7a20 */ /* 0x000fe40000410000 */
[-C--:B------:R-:W-:Y:S04]  /*6700*/  HMMA.16816.F32.BF16 R60, R108, R6.reuse, R60 ;  /* 0x000000066c3c723c */ /* 0x080fe8000004183c */
[----:B------:R-:W-:Y:S02]  /*6710*/  FMUL.FTZ R50, R50, c[0x0][0x320] ;  /* 0x0000c80032327a20 */ /* 0x000fe40000410000 */
[----:B------:R-:W-:Y:S01]  /*6720*/  FMUL.FTZ R51, R51, c[0x0][0x320] ;  /* 0x0000c80033337a20 */ /* 0x000fe20000410000 */
[----:B------:R4:W1:Y:S01]  /*6730*/  MUFU.TANH R199, R23 ;  /* 0x0000001700c77308 */ /* 0x0008620000002400 */
[----:B------:R-:W-:Y:S04]  /*6740*/  HMMA.16816.F32.BF16 R64, R180, R6, R64 ;  /* 0x00000006b440723c */ /* 0x000fe80000041840 */
[----:B------:R-:W-:Y:S02]  /*6750*/  FMUL.FTZ R34, R34, c[0x0][0x320] ;  /* 0x0000c80022227a20 */ /* 0x000fe40000410000 */
[----:B------:R-:W-:Y:S02]  /*6760*/  FMUL.FTZ R35, R35, c[0x0][0x320] ;  /* 0x0000c80023237a20 */ /* 0x000fe40000410000 */
[----:B------:R-:W-:Y:S01]  /*6770*/  FMUL.FTZ R36, R36, c[0x0][0x320] ;  /* 0x0000c80024247a20 */ /* 0x000fe20000410000 */
[----:B------:R4:W1:Y:S03]  /*6780*/  MUFU.TANH R202, R24 ;  /* 0x0000001800ca7308 */ /* 0x0008660000002400 */
[----:B------:R-:W-:Y:S02]  /*6790*/  FMUL.FTZ R37, R37, c[0x0][0x320] ;  /* 0x0000c80025257a20 */ /* 0x000fe40000410000 */
[----:B------:R-:W-:Y:S02]  /*67a0*/  FMUL.FTZ R38, R38, c[0x0][0x320] ;  /* 0x0000c80026267a20 */ /* 0x000fe40000410000 */
[----:B------:R-:W-:Y:S02]  /*67b0*/  FMUL.FTZ R39, R39, c[0x0][0x320] ;  /* 0x0000c80027277a20 */ /* 0x000fe40000410000 */
[----:B------:R-:W-:Y:S01]  /*67c0*/  FMUL.FTZ R40, R40, c[0x0][0x320] ;  /* 0x0000c80028287a20 */ /* 0x000fe20000410000 */
[----:B------:R4:W1:Y:S01]  /*67d0*/  MUFU.TANH R201, R25 ;  /* 0x0000001900c97308 */ /* 0x0008620000002400 */
[----:B------:R-:W-:Y:S02]  /*67e0*/  FMUL.FTZ R41, R41, c[0x0][0x320] ;  /* 0x0000c80029297a20 */ /* 0x000fe40000410000 */
        /* <DEDUP_REMOVED lines=25> */
[----:B------:R-:W-:Y:S05]  /*6980*/  FMUL.FTZ R67, R67, c[0x0][0x320] ;  /* 0x0000c80043437a20 */ /* 0x000fea0000410000 */
[----:B------:R4:W1:Y:S10]  /*6990*/  MUFU.TANH R207, R30 ;  /* 0x0000001e00cf7308 */ /* 0x0008740000002400 */
        /* <DEDUP_REMOVED lines=36> */
[----:B------:R4:W1:Y:S02]  /*6be0*/  MUFU.TANH R183, R67 ;  /* 0x0000004300b77308 */ /* 0x0008640000002400 */
[----:B-1234-:R-:W-:-:S05]  /*6bf0*/  @P0 BRA `(.L_x_5) ;  /* 0xffffe89000000947 */ /* 0x01efca000383ffff */
.L_x_4:
[----:B------:R-:W-:Y:S01]  /*6c00*/  FMNMX.FTZ R105, R177, R3, !PT ;  /* 0x00000003b1697209 */ /* 0x000fe20007810000 */
[----:B------:R-:W-:Y:S01]  /*6c10*/  LDSM.16.MT88.4 R20, [R217+0x100] ;  /* 0x00010000d914783b */ /* 0x000fe20000004200 */
[----:B------:R-:W-:Y:S01]  /*6c20*/  FMNMX.FTZ R0, R178, R100, !PT ;  /* 0x00000064b2007209 */ /* 0x000fe20007810000 */
[----:B------:R-:W-:Y:S01]  /*6c30*/  UIADD3 UR4, UR7, -0x1, URZ ;  /* 0xffffffff07047890 */ /* 0x000fe2000fffe03f */
[----:B------:R-:W-:Y:S02]  /*6c40*/  FMNMX.FTZ R105, R186, R105, !PT ;  /* 0x00000069ba697209 */ /* 0x000fe40007810000 */
[----:B------:R-:W-:Y:S02]  /*6c50*/  FMNMX.FTZ R0, R188, R0, !PT ;  /* 0x00000000bc007209 */ /* 0x000fe40007810000 */
[----:B------:R-:W-:Y:S01]  /*6c60*/  FMNMX.FTZ R105, R176, R105, !PT ;  /* 0x00000069b0697209 */ /* 0x000fe20007810000 */
[----:B------:R-:W-:Y:S01]  /*6c70*/  LDSM.16.MT88.4 R36, [R218+0x100] ;  /* 0x00010000da24783b */ /* 0x000fe20000004200 */
[----:B------:R-:W-:Y:S02]  /*6c80*/  FMNMX.FTZ R0, R17, R0, !PT ;  /* 0x0000000011007209 */ /* 0x000fe40007810000 */
        /* <DEDUP_REMOVED lines=8> */
[----:B------:R-:W-:Y:S01]  /*6d10*/  STL [R1+0x54], R216 ;  /* 0x000054d801007387 */ /* 0x000fe20000100800 */
[----:B------:R-:W-:Y:S02]  /*6d20*/  FMNMX.FTZ R0, R199, R0, !PT ;  /* 0x00000000c7007209 */ /* 0x000fe40007810000 */
[----:B------:R-:W-:Y:S01]  /*6d30*/  FMNMX.FTZ R105, R195, R105, !PT ;  /* 0x00000069c3697209 */ /* 0x000fe20007810000 */
[----:B------:R-:W0:Y:S01]  /*6d40*/  LDGDEPBAR ;  /* 0x00000000000079af */ /* 0x000e220000000000 */
[----:B------:R-:W-:Y:S02]  /*6d50*/  FMNMX.FTZ R2, R191, R2, !PT ;  /* 0x00000002bf027209 */ /* 0x000fe40007810000 */
        /* <DEDUP_REMOVED lines=22> */
[----:B------:R-:W-:Y:S01]  /*6ec0*/  FMNMX.FTZ R0, R250, R0, !PT ;  /* 0x00000000fa007209 */ /* 0x000fe20007810000 */
[----:B-1----:R-:W-:Y:S01]  /*6ed0*/  SHFL.BFLY PT, R5, R105, 0x2, 0x1f ;  /* 0x0c401f0069057f89 */ /* 0x002fe200000e0000 */
[----:B------:R-:W-:Y:S02]  /*6ee0*/  FMNMX.FTZ R2, R240, R2, !PT ;  /* 0x00000002f0027209 */ /* 0x000fe40007810000 */
[----:B------:R-:W-:Y:S02]  /*6ef0*/  FMNMX.FTZ R0, R182, R0, !PT ;  /* 0x00000000b6007209 */ /* 0x000fe40007810000 */
[----:B------:R-:W-:Y:S02]  /*6f00*/  FMNMX.FTZ R2, R243, R2, !PT ;  /* 0x00000002f3027209 */ /* 0x000fe40007810000 */
[----:B------:R-:W-:Y:S02]  /*6f10*/  FMNMX.FTZ R0, R183, R0, !PT ;  /* 0x00000000b7007209 */ /* 0x000fe40007810000 */
[----:B------:R-:W-:Y:S02]  /*6f20*/  FMNMX.FTZ R2, R244, R2, !PT ;  /* 0x00000002f4027209 */ /* 0x000fe40007810000 */
[----:B------:R-:W-:Y:S01]  /*6f30*/  FMNMX.FTZ R4, R185, R107, !PT ;  /* 0x0000006bb9047209 */ /* 0x000fe20007810000 */
[----:B------:R-:W-:Y:S01]  /*6f40*/  SHFL.BFLY PT, R104, R0, 0x2, 0x1f ;  /* 0x0c401f0000687f89 */ /* 0x000fe200000e0000 */
        /* <DEDUP_REMOVED lines=8> */
[----:B------:R-:W-:Y:S01]  /*6fd0*/  ISETP.LT.AND P0, PT, RZ, UR7, PT ;  /* 0x00000007ff007c0c */ /* 0x000fe2000bf01270 */
[----:B------:R-:W1:Y:S01]  /*6fe0*/  SHFL.BFLY PT, R103, R2, 0x2, 0x1f ;  /* 0x0c401f0002677f89 */ /* 0x000e6200000e0000 */
[----:B------:R-:W-:Y:S01]  /*6ff0*/  FMNMX.FTZ R4, R204, R4, !PT ;  /* 0x00000004cc047209 */ /* 0x000fe20007810000 */
[----:B------:R-:W-:Y:S01]  /*7000*/  UMOV UR7, UR4 ;  /* 0x0000000400077c82 */ /* 0x000fe20008000000 */
[----:B-1----:R-:W-:Y:S02]  /*7010*/  FMNMX.FTZ R103, R2, R103, !PT ;  /* 0x0000006702677209 */ /* 0x002fe40007810000 */
[----:B------:R-:W-:Y:S02]  /*7020*/  FMNMX.FTZ R105, R105, R5, !PT ;  /* 0x0000000569697209 */ /* 0x000fe40007810000 */
[----:B------:R-:W-:Y:S01]  /*7030*/  FMNMX.FTZ R104, R0, R104, !PT ;  /* 0x0000006800687209 */ /* 0x000fe20007810000 */
[----:B------:R-:W1:Y:S01]  /*7040*/  SHFL.BFLY PT, R6, R103, 0x1, 0x1f ;  /* 0x0c201f0067067f89 */ /* 0x000e6200000e0000 */
[----:B------:R-:W-:Y:S04]  /*7050*/  FMNMX.FTZ R0, R207, R4, !PT ;  /* 0x00000004cf007209 */ /* 0x000fe80007810000 */
[----:B------:R-:W-:Y:S03]  /*7060*/  FMNMX.FTZ R0, R208, R0, !PT ;  /* 0x00000000d0007209 */ /* 0x000fe60007810000 */
[----:B------:R-:W2:Y:S01]  /*7070*/  SHFL.BFLY PT, R5, R105, 0x1, 0x1f ;  /* 0x0c201f0069057f89 */ /* 0x000ea200000e0000 */
[----:B------:R-:W-:Y:S04]  /*7080*/  FMNMX.FTZ R0, R241, R0, !PT ;  /* 0x00000000f1007209 */ /* 0x000fe80007810000 */
[----:B------:R-:W-:Y:S03]  /*7090*/  FMNMX.FTZ R0, R242, R0, !PT ;  /* 0x00000000f2007209 */ /* 0x000fe60007810000 */
[----:B------:R-:W3:Y:S01]  /*70a0*/  SHFL.BFLY PT, R4, R104, 0x1, 0x1f ;  /* 0x0c201f0068047f89 */ /* 0x000ee200000e0000 */
[----:B------:R-:W-:Y:S04]  /*70b0*/  FMNMX.FTZ R0, R245, R0, !PT ;  /* 0x00000000f5007209 */ /* 0x000fe80007810000 */
[----:B------:R-:W-:Y:S02]  /*70c0*/  FMNMX.FTZ R2, R246, R0, !PT ;  /* 0x00000000f6027209 */ /* 0x000fe40007810000 */
[----:B-1----:R-:W-:Y:S02]  /*70d0*/  FMNMX.FTZ R103, R103, R6, !PT ;  /* 0x0000000667677209 */ /* 0x002fe40007810000 */
[----:B--2---:R-:W-:Y:S05]  /*70e0*/  FMNMX.FTZ R105, R105, R5, !PT ;  /* 0x0000000569697209 */ /* 0x004fea0007810000 */
[----:B------:R-:W-:Y:S01]  /*70f0*/  FADD.FTZ R0, -R105, R3 ;  /* 0x0000000369007221 */ /* 0x000fe20000010100 */
[----:B------:R-:W-:Y:S01]  /*7100*/  FMNMX.FTZ R3, R51, R2, !PT ;  /* 0x0000000233037209 */ /* 0x000fe20007810000 */
[----:B------:R-:W-:Y:S01]  /*7110*/  FMUL.FTZ R111, R105, c[0x0][0x2d0] ;  /* 0x0000b400696f7a20 */ /* 0x000fe20000410000 */
[----:B---3--:R-:W-:Y:S01]  /*7120*/  FMNMX.FTZ R104, R104, R4, !PT ;  /* 0x0000000468687209 */ /* 0x008fe20007810000 */
[----:B------:R-:W-:Y:S01]  /*7130*/  FMUL.FTZ R2, R0, c[0x0][0x2d0] ;  /* 0x0000b40000027a20 */ /* 0x000fe20000410000 */
[----:B------:R-:W-:Y:S01]  /*7140*/  FMNMX.FTZ R0, R50, R3, !PT ;  /* 0x0000000332007209 */ /* 0x000fe20007810000 */
[--C-:B------:R-:W-:Y:S02]  /*7150*/  FFMA.FTZ R4, R177, c[0x0][0x2d0], -R111.reuse ;  /* 0x0000b400b1047a23 */ /* 0x100fe4000001086f */
[----:B------:R1:W2:Y:S01]  /*7160*/  MUFU.EX2 R102, R2 ;  /* 0x0000000200667308 */ /* 0x0002a20000000800 */
[----:B------:R-:W-:Y:S01]  /*7170*/  FMNMX.FTZ R0, R108, R0, !PT ;  /* 0x000000006c007209 */ /* 0x000fe20007810000 */
[----:B------:R-:W-:Y:S02]  /*7180*/  FMUL.FTZ R110, R104, c[0x0][0x2d0] ;  /* 0x0000b400686e7a20 */ /* 0x000fe40000410000 */
[--C-:B------:R-:W-:Y:S01]  /*7190*/  FFMA.FTZ R40, R194, c[0x0][0x2d0], -R111.reuse ;  /* 0x0000b400c2287a23 */ /* 0x100fe2000001086f */
[----:B------:R-:W-:Y:S01]  /*71a0*/  FMNMX.FTZ R0, R109, R0, !PT ;  /* 0x000000006d007209 */ /* 0x000fe20007810000 */
[--C-:B------:R-:W-:Y:S02]  /*71b0*/  FFMA.FTZ R60, R198, c[0x0][0x2d0], -R110.reuse ;  /* 0x0000b400c63c7a23 */ /* 0x100fe4000001086e */
[----:B------:R-:W-:Y:S02]  /*71c0*/  FFMA.FTZ R64, R200, c[0x0][0x2d0], -R110 ;  /* 0x0000b400c8407a23 */ /* 0x000fe4000001086e */
[----:B------:R-:W3:Y:S01]  /*71d0*/  SHFL.BFLY PT, R3, R0, 0x2, 0x1f ;  /* 0x0c401f0000037f89 */ /* 0x000ee200000e0000 */
[----:B------:R-:W-:Y:S10]  /*71e0*/  MUFU.EX2 R177, R4 ;  /* 0x0000000400b17308 */ /* 0x000ff40000000800 */
[----:B------:R-:W-:Y:S01]  /*71f0*/  MUFU.EX2 R56, R40 ;  /* 0x0000002800387308 */ /* 0x000fe20000000800 */
[----:B-1----:R-:W-:Y:S02]  /*7200*/  FADD.FTZ R2, -R104, R100 ;  /* 0x0000006468027221 */ /* 0x002fe40000010100 */
[----:B--2---:R-:W-:Y:S02]  /*7210*/  FMUL.FTZ R33, R102, R141 ;  /* 0x0000008d66217220 */ /* 0x004fe40000410000 */
[----:B------:R-:W-:Y:S02]  /*7220*/  FMUL.FTZ R2, R2, c[0x0][0x2d0] ;  /* 0x0000b40002027a20 */ /* 0x000fe40000410000 */
[C---:B------:R-:W-:Y:S03]  /*7230*/  FMUL.FTZ R32, R102.reuse, R140 ;  /* 0x0000008c66207220 */ /* 0x040fe60000410000 */
[----:B------:R1:W-:Y:S01]  /*7240*/  MUFU.EX2 R216, R64 ;  /* 0x0000004000d87308 */ /* 0x0003e20000000800 */
[----:B------:R-:W-:Y:S01]  /*7250*/  FMUL.FTZ R65, R102, R173 ;  /* 0x000000ad66417220 */ /* 0x000fe20000410000 */
[----:B---3--:R-:W-:Y:S01]  /*7260*/  FMNMX.FTZ R0, R0, R3, !PT ;  /* 0x0000000300007209 */ /* 0x008fe20007810000 */
[--C-:B------:R-:W-:Y:S02]  /*7270*/  FFMA.FTZ R3, R16, c[0x0][0x2d0], -R111.reuse ;  /* 0x0000b40010037a23 */ /* 0x100fe4000001086f */
[C---:B------:R-:W-:Y:S02]  /*7280*/  FMUL.FTZ R16, R102.reuse, R124 ;  /* 0x0000007c66107220 */ /* 0x040fe40000410000 */
[C---:B------:R-:W-:Y:S03]  /*7290*/  FMUL.FTZ R68, R102.reuse, R68 ;  /* 0x0000004466447220 */ /* 0x040fe60000410000 */
[----:B------:R2:W-:Y:S01]  /*72a0*/  MUFU.EX2 R7, R3 ;  /* 0x0000000300077308 */ /* 0x0005e20000000800 */
[C---:B------:R-:W-:Y:S02]  /*72b0*/  FMUL.FTZ R69, R102.reuse, R69 ;  /* 0x0000004566457220 */ /* 0x040fe40000410000 */
[C---:B------:R-:W-:Y:S02]  /*72c0*/  FMUL.FTZ R80, R102.reuse, R80 ;  /* 0x0000005066507220 */ /* 0x040fe40000410000 */
[C---:B------:R-:W-:Y:S02]  /*72d0*/  FMUL.FTZ R81, R102.reuse, R81 ;  /* 0x0000005166517220 */ /* 0x040fe40000410000 */
[C---:B------:R-:W-:Y:S02]  /*72e0*/  FMUL.FTZ R84, R102.reuse, R84 ;  /* 0x0000005466547220 */ /* 0x040fe40000410000 */
[C---:B------:R-:W-:Y:S01]  /*72f0*/  FMUL.FTZ R85, R102.reuse, R85 ;  /* 0x0000005566557220 */ /* 0x040fe20000410000 */
[----:B------:R3:W4:Y:S01]  /*7300*/  MUFU.EX2 R101, R2 ;  /* 0x0000000200657308 */ /* 0x0007220000000800 */
[C---:B------:R-:W-:Y:S02]  /*7310*/  FMUL.FTZ R96, R102.reuse, R96 ;  /* 0x0000006066607220 */ /* 0x040fe40000410000 */
[C---:B------:R-:W-:Y:S02]  /*7320*/  FMUL.FTZ R97, R102.reuse, R97 ;  /* 0x0000006166617220 */ /* 0x040fe40000410000 */
[----:B-1----:R-:W-:Y:S02]  /*7330*/  FMUL.FTZ R64, R102, R172 ;  /* 0x000000ac66407220 */ /* 0x002fe40000410000 */
[----:B--2---:R-:W-:Y:S04]  /*7340*/  FFMA.FTZ R3, R178, c[0x0][0x2d0], -R110 ;  /* 0x0000b400b2037a23 */ /* 0x004fe8000001086e */
[----:B------:R1:W-:Y:S01]  /*7350*/  MUFU.EX2 R4, R3 ;  /* 0x0000000300047308 */ /* 0x0003e20000000800 */
[----:B---3--:R-:W-:Y:S02]  /*7360*/  FADD.FTZ R2, -R103, R106 ;  /* 0x0000006a67027221 */ /* 0x008fe40000010100 */
[C---:B----4-:R-:W-:Y:S02]  /*7370*/  FMUL.FTZ R19, R101.reuse, R127 ;  /* 0x0000007f65137220 */ /* 0x050fe40000410000 */
[----:B------:R-:W-:Y:S02]  /*7380*/  FMUL.FTZ R2, R2, c[0x0][0x2d0] ;  /* 0x0000b40002027a20 */ /* 0x000fe40000410000 */
[C---:B------:R-:W-:Y:S03]  /*7390*/  FMUL.FTZ R34, R101.reuse, R142 ;  /* 0x0000008e65227220 */ /* 0x040fe60000410000 */
[----:B------:R2:W3:Y:S01]  /*73a0*/  MUFU.EX2 R100, R2 ;  /* 0x0000000200647308 */ /* 0x0004e20000000800 */
[C---:B------:R-:W-:Y:S02]  /*73b0*/  FMUL.FTZ R35, R101.reuse, R143 ;  /* 0x0000008f65237220 */ /* 0x040fe40000410000 */
[C---:B------:R-:W-:Y:S02]  /*73c0*/  FMUL.FTZ R66, R101.reuse, R174 ;  /* 0x000000ae65427220 */ /* 0x040fe40000410000 */
[C---:B------:R-:W-:Y:S02]  /*73d0*/  FMUL.FTZ R67, R101.reuse, R175 ;  /* 0x000000af65437220 */ /* 0x040fe40000410000 */
[C---:B------:R-:W-:Y:S01]  /*73e0*/  FMUL.FTZ R70, R101.reuse, R70 ;  /* 0x0000004665467220 */ /* 0x040fe20000410000 */
[----:B------:R-:W-:Y:S01]  /*73f0*/  LDSM.16.MT88.4 R172, [R218+0x1d00] ;  /* 0x001d0000daac783b */ /* 0x000fe20000004200 */
[C---:B------:R-:W-:Y:S02]  /*7400*/  FMUL.FTZ R71, R101.reuse, R71 ;  /* 0x0000004765477220 */ /* 0x040fe40000410000 */
[--C-:B-1----:R-:W-:Y:S01]  /*7410*/  FFMA.FTZ R3, R188, c[0x0][0x2d0], -R110.reuse ;  /* 0x0000b400bc037a23 */ /* 0x102fe2000001086e */
[----:B------:R-:W-:Y:S01]  /*7420*/  MOV R188, R51 ;  /* 0x0000003300bc7202 */ /* 0x000fe20000000f00 */
[C---:B------:R-:W-:Y:S02]  /*7430*/  FMUL.FTZ R51, R101.reuse, R159 ;  /* 0x0000009f65337220 */ /* 0x040fe40000410000 */
[----:B------:R1:W4:Y:S01]  /*7440*/  MUFU.EX2 R43, R3 ;  /* 0x00000003002b7308 */ /* 0x0003220000000800 */
[C---:B------:R-:W-:Y:S02]  /*7450*/  FMUL.FTZ R82, R101.reuse, R82 ;  /* 0x0000005265527220 */ /* 0x040fe40000410000 */
[C---:B------:R-:W-:Y:S02]  /*7460*/  FMUL.FTZ R83, R101.reuse, R83 ;  /* 0x0000005365537220 */ /* 0x040fe40000410000 */
[C---:B------:R-:W-:Y:S02]  /*7470*/  FMUL.FTZ R86, R101.reuse, R86 ;  /* 0x0000005665567220 */ /* 0x040fe40000410000 */
[----:B------:R-:W-:Y:S02]  /*7480*/  FMUL.FTZ R87, R101, R87 ;  /* 0x0000005765577220 */ /* 0x000fe40000410000 */
[--C-:B--2---:R-:W-:Y:S02]  /*7490*/  FFMA.FTZ R2, R186, c[0x0][0x2d0], -R111.reuse ;  /* 0x0000b400ba027a23 */ /* 0x104fe4000001086f */
[C---:B---3--:R-:W-:Y:S02]  /*74a0*/  FMUL.FTZ R9, R100.reuse, R113 ;  /* 0x0000007164097220 */ /* 0x048fe40000410000 */
[----:B------:R2:W-:Y:S01]  /*74b0*/  MUFU.EX2 R186, R2 ;  /* 0x0000000200ba7308 */ /* 0x0005e20000000800 */
[C---:B------:R-:W-:Y:S02]  /*74c0*/  FMUL.FTZ R12, R100.reuse, R120 ;  /* 0x00000078640c7220 */ /* 0x040fe40000410000 */
[C---:B------:R-:W-:Y:S02]  /*74d0*/  FMUL.FTZ R13, R100.reuse, R121 ;  /* 0x00000079640d7220 */ /* 0x040fe40000410000 */
[C---:B------:R-:W-:Y:S02]  /*74e0*/  FMUL.FTZ R24, R100.reuse, R132 ;  /* 0x0000008464187220 */ /* 0x040fe40000410000 */
[C---:B------:R-:W-:Y:S02]  /*74f0*/  FMUL.FTZ R25, R100.reuse, R133 ;  /* 0x0000008564197220 */ /* 0x040fe40000410000 */
[----:B------:R-:W-:Y:S02]  /*7500*/  FMUL.FTZ R28, R100, R136 ;  /* 0x00000088641c7220 */ /* 0x000fe40000410000 */
[----:B-1----:R-:W-:Y:S01]  /*7510*/  FFMA.FTZ R3, R17, c[0x0][0x2d0], -R110 ;  /* 0x0000b40011037a23 */ /* 0x002fe2000001086e */
[----:B----4-:R-:W-:Y:S01]  /*7520*/  MOV R133, R43 ;  /* 0x0000002b00857202 */ /* 0x010fe20000000f00 */
[----:B------:R-:W-:Y:S02]  /*7530*/  FMUL.FTZ R17, R102, R125 ;  /* 0x0000007d66117220 */ /* 0x000fe40000410000 */
[----:B------:R1:W3:Y:S01]  /*7540*/  MUFU.EX2 R49, R3 ;  /* 0x0000000300317308 */ /* 0x0002e20000000800 */
[C---:B------:R-:W-:Y:S02]  /*7550*/  FMUL.FTZ R29, R100.reuse, R137 ;  /* 0x00000089641d7220 */ /* 0x040fe40000410000 */
[C---:B------:R-:W-:Y:S02]  /*7560*/  FMUL.FTZ R40, R100.reuse, R148 ;  /* 0x0000009464287220 */ /* 0x040fe40000410000 */
[C---:B------:R-:W-:Y:S02]  /*7570*/  FMUL.FTZ R57, R100.reuse, R165 ;  /* 0x000000a564397220 */ /* 0x040fe40000410000 */
[----:B------:R-:W-:Y:S02]  /*7580*/  FMUL.FTZ R61, R100, R169 ;  /* 0x000000a9643d7220 */ /* 0x000fe40000410000 */
[----:B--2---:R-:W-:Y:S02]  /*7590*/  FFMA.FTZ R2, R176, c[0x0][0x2d0], -R111 ;  /* 0x0000b400b0027a23 */ /* 0x004fe4000001086f */
[----:B------:R-:W-:Y:S02]  /*75a0*/  FMUL.FTZ R176, R103, c[0x0][0x2d0] ;  /* 0x0000b40067b07a20 */ /* 0x000fe40000410000 */
[----:B------:R2:W4:Y:S01]  /*75b0*/  MUFU.EX2 R8, R2 ;  /* 0x0000000200087308 */ /* 0x0005220000000800 */
[----:B------:R-:W-:Y:S02]  /*75c0*/  FMUL.FTZ R72, R100, R72 ;  /* 0x0000004864487220 */ /* 0x000fe40000410000 */
[--C-:B------:R-:W-:Y:S02]  /*75d0*/  FFMA.FTZ R106, R202, c[0x0][0x2d0], -R176.reuse ;  /* 0x0000b400ca6a7a23 */ /* 0x100fe400000108b0 */
[C---:B------:R-:W-:Y:S02]  /*75e0*/  FMUL.FTZ R73, R100.reuse, R73 ;  /* 0x0000004964497220 */ /* 0x040fe40000410000 */
[C---:B------:R-:W-:Y:S02]  /*75f0*/  FMUL.FTZ R76, R100.reuse, R76 ;  /* 0x0000004c644c7220 */ /* 0x040fe40000410000 */
[C---:B------:R-:W-:Y:S02]  /*7600*/  FMUL.FTZ R77, R100.reuse, R77 ;  /* 0x0000004d644d7220 */ /* 0x040fe40000410000 */
[--C-:B-1----:R-:W-:Y:S01]  /*7610*/  FFMA.FTZ R3, R187, c[0x0][0x2d0], -R176.reuse ;  /* 0x0000b400bb037a23 */ /* 0x102fe200000108b0 */
[----:B------:R-:W-:Y:S01]  /*7620*/  MOV R187, R4 ;  /* 0x0000000400bb7202 */ /* 0x000fe20000000f00 */
[C---:B------:R-:W-:Y:S01]  /*7630*/  FMUL.FTZ R88, R100.reuse, R88 ;  /* 0x0000005864587220 */ /* 0x040fe20000410000 */
[----:B---3--:R-:W-:Y:S01]  /*7640*/  MOV R136, R49 ;  /* 0x0000003100887202 */ /* 0x008fe20000000f00 */
[----:B------:R1:W-:Y:S01]  /*7650*/  MUFU.EX2 R44, R3 ;  /* 0x00000003002c7308 */ /* 0x0003e20000000800 */
[C---:B------:R-:W-:Y:S02]  /*7660*/  FMUL.FTZ R89, R100.reuse, R89 ;  /* 0x0000005964597220 */ /* 0x040fe40000410000 */
[C---:B------:R-:W-:Y:S02]  /*7670*/  FMUL.FTZ R92, R100.reuse, R92 ;  /* 0x0000005c645c7220 */ /* 0x040fe40000410000 */
[C---:B------:R-:W-:Y:S02]  /*7680*/  FMUL.FTZ R93, R100.reuse, R93 ;  /* 0x0000005d645d7220 */ /* 0x040fe40000410000 */
[C---:B------:R-:W-:Y:S01]  /*7690*/  FMUL.FTZ R98, R101.reuse, R98 ;  /* 0x0000006265627220 */ /* 0x040fe20000410000 */
[----:B--2---:R-:W2:Y:S01]  /*76a0*/  SHFL.BFLY PT, R2, R0, 0x1, 0x1f ;  /* 0x0c201f0000027f89 */ /* 0x004ea200000e0000 */
[----:B----4-:R-:W-:Y:S01]  /*76b0*/  MOV R178, R8 ;  /* 0x0000000800b27202 */ /* 0x010fe20000000f00 */
[----:B------:R-:W-:Y:S02]  /*76c0*/  FMUL.FTZ R8, R100, R112 ;  /* 0x0000007064087220 */ /* 0x000fe40000410000 */
[----:B------:R-:W-:Y:S02]  /*76d0*/  FMUL.FTZ R99, R101, R99 ;  /* 0x0000006365637220 */ /* 0x000fe40000410000 */
[----:B-1----:R-:W-:Y:S04]  /*76e0*/  FFMA.FTZ R3, R191, c[0x0][0x2d0], -R176 ;  /* 0x0000b400bf037a23 */ /* 0x002fe800000108b0 */
[----:B------:R1:W3:Y:S01]  /*76f0*/  MUFU.EX2 R48, R3 ;  /* 0x0000000300307308 */ /* 0x0002e20000000800 */
[----:B--2---:R-:W-:Y:S01]  /*7700*/  FMNMX.FTZ R2, R0, R2, !PT ;  /* 0x0000000200027209 */ /* 0x004fe20007810000 */
[----:B------:R-:W-:Y:S02]  /*7710*/  FFMA.FTZ R0, R18, c[0x0][0x2d0], -R110 ;  /* 0x0000b40012007a23 */ /* 0x000fe4000001086e */
[----:B------:R-:W-:Y:S06]  /*7720*/  FMUL.FTZ R18, R101, R126 ;  /* 0x0000007e65127220 */ /* 0x000fec0000410000 */
[----:B------:R2:W4:Y:S01]  /*7730*/  MUFU.EX2 R45, R0 ;  /* 0x00000000002d7308 */ /* 0x0005220000000800 */
[----:B------:R-:W-:Y:S01]  /*7740*/  LDSM.16.MT88.4 R124, [R217+0x2100] ;  /* 0x00210000d97c783b */ /* 0x000fe20000004200 */
[----:B-1----:R-:W-:Y:S01]  /*7750*/  FFMA.FTZ R3, R184, c[0x0][0x2d0], -R176 ;  /* 0x0000b400b8037a23 */ /* 0x002fe200000108b0 */
[----:B---3--:R-:W-:Y:S02]  /*7760*/  F2FP.BF16.PACK_AB R112, R48, R44 ;  /* 0x0000002c3070723e */ /* 0x008fe400000010ff */
[----:B------:R-:W-:Y:S05]  /*7770*/  MOV R137, R48 ;  /* 0x0000003000897202 */ /* 0x000fea0000000f00 */
[----:B------:R1:W-:Y:S01]  /*7780*/  MUFU.EX2 R184, R3 ;  /* 0x0000000300b87308 */ /* 0x0003e20000000800 */
[----:B------:R-:W-:Y:S02]  /*7790*/  FFMA.FTZ R48, R199, c[0x0][0x2d0], -R110 ;  /* 0x0000b400c7307a23 */ /* 0x000fe4000001086e */
[----:B--2---:R-:W-:Y:S01]  /*77a0*/  FADD.FTZ R0, -R2, R107 ;  /* 0x0000006b02007221 */ /* 0x004fe20000010100 */
[----:B------:R-:W-:Y:S01]  /*77b0*/  MOV R107, R50 ;  /* 0x00000032006b7202 */ /* 0x000fe20000000f00 */
[----:B------:R-:W-:Y:S02]  /*77c0*/  FMUL.FTZ R50, R101, R158 ;  /* 0x0000009e65327220 */ /* 0x000fe40000410000 */
[----:B------:R-:W-:Y:S01]  /*77d0*/  FMUL.FTZ R0, R0, c[0x0][0x2d0] ;  /* 0x0000b40000007a20 */ /* 0x000fe20000410000 */
[----:B------:R-:W-:Y:S01]  /*77e0*/  MOV R143, R107 ;  /* 0x0000006b008f7202 */ /* 0x000fe20000000f00 */
[----:B------:R-:W-:Y:S04]  /*77f0*/  FFMA.FTZ R107, R210, c[0x0][0x2d0], -R111 ;  /* 0x0000b400d26b7a23 */ /* 0x000fe8000001086f */
[----:B------:R-:W2:Y:S01]  /*7800*/  MUFU.EX2 R0, R0 ;  /* 0x0000000000007308 */ /* 0x000ea20000000800 */
[----:B-1----:R-:W-:Y:S01]  /*7810*/  FFMA.FTZ R3, R179, c[0x0][0x2d0], -R176 ;  /* 0x0000b400b3037a23 */ /* 0x002fe200000108b0 */
[----:B------:R-:W-:Y:S01]  /*7820*/  MOV R179, R7 ;  /* 0x0000000700b37202 */ /* 0x000fe20000000f00 */
[----:B------:R-:W-:Y:S01]  /*7830*/  FMUL.FTZ R7, R101, R119 ;  /* 0x0000007765077220 */ /* 0x000fe20000410000 */
[----:B----4-:R-:W-:Y:S06]  /*7840*/  F2FP.BF16.PACK_AB R119, R45, R49 ;  /* 0x000000312d77723e */ /* 0x010fec00000010ff */
[----:B------:R1:W-:Y:S01]  /*7850*/  MUFU.EX2 R5, R3 ;  /* 0x0000000300057308 */ /* 0x0003e20000000800 */
[----:B------:R-:W-:Y:S02]  /*7860*/  FMUL.FTZ R49, R102, R157 ;  /* 0x0000009d66317220 */ /* 0x000fe40000410000 */
[C---:B--2---:R-:W-:Y:S02]  /*7870*/  FMUL.FTZ R10, R0.reuse, R114 ;  /* 0x00000072000a7220 */ /* 0x044fe40000410000 */
[C---:B------:R-:W-:Y:S02]  /*7880*/  FMUL.FTZ R11, R0.reuse, R115 ;  /* 0x00000073000b7220 */ /* 0x040fe40000410000 */
[C---:B------:R-:W-:Y:S02]  /*7890*/  FMUL.FTZ R14, R0.reuse, R122 ;  /* 0x0000007a000e7220 */ /* 0x040fe40000410000 */
[C---:B------:R-:W-:Y:S02]  /*78a0*/  FMUL.FTZ R15, R0.reuse, R123 ;  /* 0x0000007b000f7220 */ /* 0x040fe40000410000 */
[C---:B------:R-:W-:Y:S01]  /*78b0*/  FMUL.FTZ R26, R0.reuse, R134 ;  /* 0x00000086001a7220 */ /* 0x040fe20000410000 */
[----:B------:R-:W-:Y:S01]  /*78c0*/  MOV R134, R44 ;  /* 0x0000002c00867202 */ /* 0x000fe20000000f00 */
[----:B------:R-:W-:Y:S01]  /*78d0*/  FMUL.FTZ R27, R0, R135 ;  /* 0x00000087001b7220 */ /* 0x000fe20000410000 */
[----:B------:R-:W2:Y:S01]  /*78e0*/  LDSM.16.MT88.4 R120, [R218+0x1100] ;  /* 0x00110000da78783b */ /* 0x000ea20000004200 */
[----:B-1----:R-:W-:Y:S01]  /*78f0*/  FMUL.FTZ R3, R2, c[0x0][0x2d0] ;  /* 0x0000b40002037a20 */ /* 0x002fe20000410000 */
[----:B------:R-:W-:Y:S01]  /*7900*/  MOV R135, R45 ;  /* 0x0000002d00877202 */ /* 0x000fe20000000f00 */
[C---:B------:R-:W-:Y:S01]  /*7910*/  FMUL.FTZ R30, R0.reuse, R138 ;  /* 0x0000008a001e7220 */ /* 0x040fe20000410000 */
[----:B------:R-:W-:Y:S01]  /*7920*/  MOV R138, R46 ;  /* 0x0000002e008a7202 */ /* 0x000fe20000000f00 */
[--C-:B------:R-:W-:Y:S01]  /*7930*/  FFMA.FTZ R4, R185, c[0x0][0x2d0], -R3.reuse ;  /* 0x0000b400b9047a23 */ /* 0x100fe20000010803 */
[----:B------:R-:W-:Y:S01]  /*7940*/  MOV R185, R47 ;  /* 0x0000002f00b97202 */ /* 0x000fe20000000f00 */
[C---:B------:R-:W-:Y:S01]  /*7950*/  FMUL.FTZ R31, R0.reuse, R139 ;  /* 0x0000008b001f7220 */ /* 0x040fe20000410000 */
[----:B------:R-:W-:Y:S01]  /*7960*/  MOV R159, R138 ;  /* 0x0000008a009f7202 */ /* 0x000fe20000000f00 */
[----:B------:R1:W3:Y:S01]  /*7970*/  MUFU.EX2 R6, R4 ;  /* 0x0000000400067308 */ /* 0x0002e20000000800 */
[----:B------:R-:W-:Y:S01]  /*7980*/  FFMA.FTZ R44, R197, c[0x0][0x2d0], -R110 ;  /* 0x0000b400c52c7a23 */ /* 0x000fe2000001086e */
[----:B------:R-:W-:Y:S01]  /*7990*/  MOV R138, R137 ;  /* 0x00000089008a7202 */ /* 0x000fe20000000f00 */
[----:B------:R-:W-:Y:S01]  /*79a0*/  FMUL.FTZ R46, R0, R154 ;  /* 0x0000009a002e7220 */ /* 0x000fe20000410000 */
[----:B------:R-:W-:Y:S01]  /*79b0*/  MOV R137, R136 ;  /* 0x0000008800897202 */ /* 0x000fe20000000f00 */
[----:B------:R-:W-:Y:S01]  /*79c0*/  FMUL.FTZ R45, R100, R153 ;  /* 0x00000099642d7220 */ /* 0x000fe20000410000 */
[----:B------:R-:W-:Y:S01]  /*79d0*/  MOV R136, R187 ;  /* 0x000000bb00887202 */ /* 0x000fe20000000f00 */
[C---:B------:R-:W-:Y:S02]  /*79e0*/  FMUL.FTZ R47, R0.reuse, R155 ;  /* 0x0000009b002f7220 */ /* 0x040fe40000410000 */
[C---:B------:R-:W-:Y:S01]  /*79f0*/  FMUL.FTZ R58, R0.reuse, R166 ;  /* 0x000000a6003a7220 */ /* 0x040fe20000410000 */
[----:B------:R4:W-:Y:S01]  /*7a00*/  MUFU.EX2 R155, R60 ;  /* 0x0000003c009b7308 */ /* 0x0009e20000000800 */
[C---:B------:R-:W-:Y:S02]  /*7a10*/  FMUL.FTZ R59, R0.reuse, R167 ;  /* 0x000000a7003b7220 */ /* 0x040fe40000410000 */
[C---:B------:R-:W-:Y:S02]  /*7a20*/  FMUL.FTZ R62, R0.reuse, R170 ;  /* 0x000000aa003e7220 */ /* 0x040fe40000410000 */
[C---:B------:R-:W-:Y:S02]  /*7a30*/  FMUL.FTZ R63, R0.reuse, R171 ;  /* 0x000000ab003f7220 */ /* 0x040fe40000410000 */
[C---:B------:R-:W-:Y:S02]  /*7a40*/  FMUL.FTZ R74, R0.reuse, R74 ;  /* 0x0000004a004a7220 */ /* 0x040fe40000410000 */
[C---:B------:R-:W-:Y:S02]  /*7a50*/  FMUL.FTZ R75, R0.reuse, R75 ;  /* 0x0000004b004b7220 */ /* 0x040fe40000410000 */
[C---:B------:R-:W-:Y:S02]  /*7a60*/  FMUL.FTZ R78, R0.reuse, R78 ;  /* 0x0000004e004e7220 */ /* 0x040fe40000410000 */
[----:B------:R-:W-:Y:S02]  /*7a70*/  FMUL.FTZ R79, R0, R79 ;  /* 0x0000004f004f7220 */ /* 0x000fe40000410000 */
[--C-:B-1----:R-:W-:Y:S01]  /*7a80*/  FFMA.FTZ R4, R192, c[0x0][0x2d0], -R3.reuse ;  /* 0x0000b400c0047a23 */ /* 0x102fe20000010803 */
[----:B---3--:R-:W-:Y:S01]  /*7a90*/  MOV R192, R6 ;  /* 0x0000000600c07202 */ /* 0x008fe20000000f00 */
[----:B------:R-:W-:Y:S01]  /*7aa0*/  FMUL.FTZ R6, R101, R118 ;  /* 0x0000007665067220 */ /* 0x000fe20000410000 */
[----:B------:R-:W-:Y:S01]  /*7ab0*/  F2FP.BF16.PACK_AB R118, R179, R178 ;  /* 0x000000b2b376723e */ /* 0x000fe200000010ff */
[----:B------:R1:W3:Y:S01]  /*7ac0*/  MUFU.EX2 R42, R4 ;  /* 0x00000004002a7308 */ /* 0x0002e20000000800 */
[C---:B------:R-:W-:Y:S01]  /*7ad0*/  FMUL.FTZ R90, R0.reuse, R90 ;  /* 0x0000005a005a7220 */ /* 0x040fe20000410000 */
[----:B------:R-:W-:Y:S01]  /*7ae0*/  MOV R141, R192 ;  /* 0x000000c0008d7202 */ /* 0x000fe20000000f00 */
[----:B------:R-:W-:Y:S02]  /*7af0*/  FMUL.FTZ R91, R0, R91 ;  /* 0x0000005b005b7220 */ /* 0x000fe40000410000 */
[----:B----4-:R-:W-:Y:S02]  /*7b00*/  FMUL.FTZ R60, R100, R168 ;  /* 0x000000a8643c7220 */ /* 0x010fe40000410000 */
[C---:B------:R-:W-:Y:S02]  /*7b10*/  FMUL.FTZ R94, R0.reuse, R94 ;  /* 0x0000005e005e7220 */ /* 0x040fe40000410000 */
[----:B------:R-:W-:Y:S02]  /*7b20*/  FMUL.FTZ R95, R0, R95 ;  /* 0x0000005f005f7220 */ /* 0x000fe40000410000 */
[--C-:B------:R-:W-:Y:S02]  /*7b30*/  FFMA.FTZ R108, R108, c[0x0][0x2d0], -R3.reuse ;  /* 0x0000b4006c6c7a23 */ /* 0x100fe40000010803 */
[--C-:B-1----:R-:W-:Y:S01]  /*7b40*/  FFMA.FTZ R4, R190, c[0x0][0x2d0], -R3.reuse ;  /* 0x0000b400be047a23 */ /* 0x102fe20000010803 */
[----:B---3--:R-:W-:Y:S02]  /*7b50*/  F2FP.BF16.PACK_AB R113, R42, R192 ;  /* 0x000000c02a71723e */ /* 0x008fe400000010ff */
[----:B------:R-:W-:Y:S01]  /*7b60*/  MOV R132, R42 ;  /* 0x0000002a00847202 */ /* 0x000fe20000000f00 */
[----:B------:R1:W-:Y:S01]  /*7b70*/  MUFU.EX2 R191, R4 ;  /* 0x0000000400bf7308 */ /* 0x0003e20000000800 */
[----:B------:R-:W-:Y:S09]  /*7b80*/  FMUL.FTZ R42, R0, R150 ;  /* 0x00000096002a7220 */ /* 0x000ff20000410000 */
[----:B------:R3:W-:Y:S01]  /*7b90*/  MUFU.EX2 R150, R48 ;  /* 0x0000003000967308 */ /* 0x0007e20000000800 */
[----:B-1----:R-:W-:Y:S01]  /*7ba0*/  FFMA.FTZ R4, R189, c[0x0][0x2d0], -R3 ;  /* 0x0000b400bd047a23 */ /* 0x002fe20000010803 */
[----:B------:R-:W-:Y:S01]  /*7bb0*/  MOV R189, R5 ;  /* 0x0000000500bd7202 */ /* 0x000fe20000000f00 */
[----:B------:R-:W-:Y:S01]  /*7bc0*/  FMUL.FTZ R5, R102, R117 ;  /* 0x0000007566057220 */ /* 0x000fe20000410000 */
[----:B------:R-:W-:Y:S06]  /*7bd0*/  F2FP.BF16.PACK_AB R117, R43, R187 ;  /* 0x000000bb2b75723e */ /* 0x000fec00000010ff */
[----:B------:R1:W4:Y:S01]  /*7be0*/  MUFU.EX2 R190, R4 ;  /* 0x0000000400be7308 */ /* 0x0003220000000800 */
[----:B------:R-:W-:Y:S01]  /*7bf0*/  F2FP.BF16.PACK_AB R114, R189, R184 ;  /* 0x000000b8bd72723e */ /* 0x000fe200000010ff */
[----:B------:R-:W-:Y:S01]  /*7c00*/  FMUL.FTZ R43, R0, R151 ;  /* 0x00000097002b7220 */ /* 0x000fe20000410000 */
[----:B------:R-:W-:Y:S01]  /*7c10*/  MOV R187, R188 ;  /* 0x000000bc00bb7202 */ /* 0x000fe20000000f00 */
[C---:B---3--:R-:W-:Y:S02]  /*7c20*/  FMUL.FTZ R48, R102.reuse, R156 ;  /* 0x0000009c66307220 */ /* 0x048fe40000410000 */
[----:B-1----:R-:W-:Y:S01]  /*7c30*/  FMUL.FTZ R4, R102, R116 ;  /* 0x0000007466047220 */ /* 0x002fe20000410000 */
[----:B------:R-:W-:Y:S02]  /*7c40*/  F2FP.BF16.PACK_AB R116, R186, R177 ;  /* 0x000000b1ba74723e */ /* 0x000fe400000010ff */
[----:B----4-:R-:W-:Y:S02]  /*7c50*/  F2FP.BF16.PACK_AB R115, R190, R191 ;  /* 0x000000bfbe73723e */ /* 0x010fe400000010ff */
[----:B------:R-:W-:Y:S03]  /*7c60*/  MOV R142, R190 ;  /* 0x000000be008e7202 */ /* 0x000fe60000000f00 */
[-C--:B------:R-:W-:Y:S08]  /*7c70*/  HMMA.16816.F32.BF16 R4, R116, R20.reuse, R4 ;  /* 0x000000147404723c */ /* 0x080ff00000041804 */
[C---:B------:R-:W-:Y:S07]  /*7c80*/  HMMA.16816.F32.BF16 R8, R112.reuse, R20, R8 ;  /* 0x000000147008723c */ /* 0x040fee0000041808 */
[C---:B------:R-:W-:Y:S01]  /*7c90*/  FMUL.FTZ R20, R102.reuse, R128 ;  /* 0x0000008066147220 */ /* 0x040fe20000410000 */
[-C--:B------:R-:W-:Y:S01]  /*7ca0*/  HMMA.16816.F32.BF16 R12, R112, R22.reuse, R12 ;  /* 0x00000016700c723c */ /* 0x080fe2000004180c */
[C---:B------:R-:W-:Y:S07]  /*7cb0*/  FMUL.FTZ R21, R102.reuse, R129 ;  /* 0x0000008166157220 */ /* 0x040fee0000410000 */
[C---:B------:R-:W-:Y:S07]  /*7cc0*/  HMMA.16816.F32.BF16 R16, R116.reuse, R22, R16 ;  /* 0x000000167410723c */ /* 0x040fee0000041810 */
[C---:B------:R-:W-:Y:S02]  /*7cd0*/  FMUL.FTZ R22, R101.reuse, R130 ;  /* 0x0000008265167220 */ /* 0x040fe40000410000 */
[----:B------:R-:W-:Y:S02]  /*7ce0*/  FMUL.FTZ R23, R101, R131 ;  /* 0x0000008365177220 */ /* 0x000fe40000410000 */
[----:B------:R-:W-:Y:S05]  /*7cf0*/  LDSM.16.MT88.4 R128, [R218+0x500] ;  /* 0x00050000da80783b */ /* 0x000fea0000004200 */
[-C--:B------:R-:W-:Y:S08]  /*7d00*/  HMMA.16816.F32.BF16 R20, R116, R36.reuse, R20 ;  /* 0x000000247414723c */ /* 0x080ff00000041814 */
[C---:B------:R-:W-:Y:S07]  /*7d10*/  HMMA.16816.F32.BF16 R24, R112.reuse, R36, R24 ;  /* 0x000000247018723c */ /* 0x040fee0000041818 */
[----:B------:R-:W-:Y:S01]  /*7d20*/  FMUL.FTZ R37, R102, R145 ;  /* 0x0000009166257220 */ /* 0x000fe20000410000 */
[-C--:B------:R-:W-:Y:S01]  /*7d30*/  HMMA.16816.F32.BF16 R28, R112, R38.reuse, R28 ;  /* 0x00000026701c723c */ /* 0x080fe2000004181c */
[----:B------:R1:W-:Y:S03]  /*7d40*/  MUFU.EX2 R145, R44 ;  /* 0x0000002c00917308 */ /* 0x0003e60000000800 */
[--C-:B------:R-:W-:Y:S04]  /*7d50*/  FFMA.FTZ R36, R193, c[0x0][0x2d0], -R111.reuse ;  /* 0x0000b400c1247a23 */ /* 0x100fe8000001086f */
[C---:B------:R-:W-:Y:S03]  /*7d60*/  HMMA.16816.F32.BF16 R32, R116.reuse, R38, R32 ;  /* 0x000000267420723c */ /* 0x040fe60000041820 */
[----:B------:R3:W4:Y:S04]  /*7d70*/  MUFU.EX2 R41, R36 ;  /* 0x0000002400297308 */ /* 0x0007280000000800 */
[C---:B------:R-:W-:Y:S02]  /*7d80*/  FMUL.FTZ R39, R101.reuse, R147 ;  /* 0x0000009365277220 */ /* 0x040fe40000410000 */
[----:B------:R-:W-:Y:S04]  /*7d90*/  FMUL.FTZ R38, R101, R146 ;  /* 0x0000009265267220 */ /* 0x000fe80000410000 */
[----:B------:R2:W-:Y:S01]  /*7da0*/  MUFU.EX2 R147, R106 ;  /* 0x0000006a00937308 */ /* 0x0005e20000000800 */
[----:B-1----:R-:W-:Y:S02]  /*7db0*/  FMUL.FTZ R44, R100, R152 ;  /* 0x00000098642c7220 */ /* 0x002fe40000410000 */
[----:B---3--:R-:W-:Y:S01]  /*7dc0*/  FMUL.FTZ R36, R102, R144 ;  /* 0x0000009066247220 */ /* 0x008fe20000410000 */
[----:B----4-:R-:W-:Y:S01]  /*7dd0*/  MOV R144, R41 ;  /* 0x0000002900907202 */ /* 0x010fe20000000f00 */
[----:B------:R-:W-:Y:S01]  /*7de0*/  FMUL.FTZ R41, R100, R149 ;  /* 0x0000009564297220 */ /* 0x000fe20000410000 */
[----:B------:R-:W-:Y:S01]  /*7df0*/  MOV R149, R56 ;  /* 0x0000003800957202 */ /* 0x000fe20000000f00 */
[--C-:B------:R-:W-:Y:S03]  /*7e00*/  FFMA.FTZ R56, R195, c[0x0][0x2d0], -R111.reuse ;  /* 0x0000b400c3387a23 */ /* 0x100fe6000001086f */
[-C--:B------:R-:W-:Y:S01]  /*7e10*/  HMMA.16816.F32.BF16 R36, R116, R52.reuse, R36 ;  /* 0x000000347424723c */ /* 0x080fe20000041824 */
[----:B------:R1:W-:Y:S01]  /*7e20*/  MUFU.EX2 R158, R56 ;  /* 0x00000038009e7308 */ /* 0x0003e20000000800 */
[--C-:B--2---:R-:W-:Y:S06]  /*7e30*/  FFMA.FTZ R106, R201, c[0x0][0x2d0], -R176.reuse ;  /* 0x0000b400c96a7a23 */ /* 0x104fec00000108b0 */
[C---:B------:R-:W-:Y:S03]  /*7e40*/  HMMA.16816.F32.BF16 R40, R112.reuse, R52, R40 ;  /* 0x000000347028723c */ /* 0x040fe60000041828 */
[----:B------:R2:W-:Y:S04]  /*7e50*/  MUFU.EX2 R151, R106 ;  /* 0x0000006a00977308 */ /* 0x0005e80000000800 */
[----:B------:R-:W-:Y:S01]  /*7e60*/  FFMA.FTZ R52, R196, c[0x0][0x2d0], -R111 ;  /* 0x0000b400c4347a23 */ /* 0x000fe2000001086f */
[-C--:B------:R-:W-:Y:S01]  /*7e70*/  HMMA.16816.F32.BF16 R44, R112, R54.reuse, R44 ;  /* 0x00000036702c723c */ /* 0x080fe2000004182c */
[----:B------:R-:W-:Y:S04]  /*7e80*/  FMUL.FTZ R53, R102, R161 ;  /* 0x000000a166357220 */ /* 0x000fe80000410000 */
[----:B------:R3:W4:Y:S03]  /*7e90*/  MUFU.EX2 R153, R52 ;  /* 0x0000003400997308 */ /* 0x0007260000000800 */
[C---:B------:R-:W-:Y:S01]  /*7ea0*/  HMMA.16816.F32.BF16 R48, R116.reuse, R54, R48 ;  /* 0x000000367430723c */ /* 0x040fe20000041830 */
[----:B-1----:R-:W-:Y:S06]  /*7eb0*/  FMUL.FTZ R56, R100, R164 ;  /* 0x000000a464387220 */ /* 0x002fec0000410000 */
[C---:B------:R-:W-:Y:S02]  /*7ec0*/  FMUL.FTZ R54, R101.reuse, R162 ;  /* 0x000000a265367220 */ /* 0x040fe40000410000 */
[----:B------:R-:W-:Y:S03]  /*7ed0*/  FMUL.FTZ R55, R101, R163 ;  /* 0x000000a365377220 */ /* 0x000fe60000410000 */
[--C-:B--2---:R-:W-:Y:S04]  /*7ee0*/  FFMA.FTZ R106, R203, c[0x0][0x2d0], -R3.reuse ;  /* 0x0000b400cb6a7a23 */ /* 0x104fe80000010803 */
[----:B------:R1:W-:Y:S01]  /*7ef0*/  MUFU.EX2 R148, R106 ;  /* 0x0000006a00947308 */ /* 0x0003e20000000800 */
[----:B---3--:R-:W-:Y:S07]  /*7f00*/  FMUL.FTZ R52, R102, R160 ;  /* 0x000000a066347220 */ /* 0x008fee0000410000 */
[-C--:B------:R-:W-:Y:S08]  /*7f10*/  HMMA.16816.F32.BF16 R52, R116, R120.reuse, R52 ;  /* 0x000000787434723c */ /* 0x080ff00000041834 */
[C---:B------:R-:W-:Y:S01]  /*7f20*/  HMMA.16816.F32.BF16 R56, R112.reuse, R120, R56 ;  /* 0x000000787038723c */ /* 0x040fe20000041838 */
[--C-:B-1----:R-:W-:Y:S07]  /*7f30*/  FFMA.FTZ R106, R204, c[0x0][0x2d0], -R3.reuse ;  /* 0x0000b400cc6a7a23 */ /* 0x102fee0000010803 */
[-C--:B------:R-:W-:Y:S01]  /*7f40*/  HMMA.16816.F32.BF16 R60, R112, R122.reuse, R60 ;  /* 0x0000007a703c723c */ /* 0x080fe2000004183c */
[----:B------:R1:W-:Y:S07]  /*7f50*/  MUFU.EX2 R152, R106 ;  /* 0x0000006a00987308 */ /* 0x0003ee0000000800 */
[C---:B------:R-:W-:Y:S01]  /*7f60*/  HMMA.16816.F32.BF16 R64, R116.reuse, R122, R64 ;  /* 0x0000007a7440723c */ /* 0x040fe20000041840 */
[----:B------:R-:W2:Y:S07]  /*7f70*/  LDSM.16.MT88.4 R120, [R218+0x2100] ;  /* 0x00210000da78783b */ /* 0x000eae0000004200 */
[-C--:B------:R-:W-:Y:S08]  /*7f80*/  HMMA.16816.F32.BF16 R68, R116, R124.reuse, R68 ;  /* 0x0000007c7444723c */ /* 0x080ff00000041844 */
[C---:B------:R-:W-:Y:S01]  /*7f90*/  HMMA.16816.F32.BF16 R72, R112.reuse, R124, R72 ;  /* 0x0000007c7048723c */ /* 0x040fe20000041848 */
[--C-:B-1----:R-:W-:Y:S04]  /*7fa0*/  FFMA.FTZ R106, R205, c[0x0][0x2d0], -R176.reuse ;  /* 0x0000b400cd6a7a23 */ /* 0x102fe800000108b0 */
[----:B------:R1:W-:Y:S03]  /*7fb0*/  MUFU.EX2 R156, R106 ;  /* 0x0000006a009c7308 */ /* 0x0003e60000000800 */
[-C--:B------:R-:W-:Y:S08]  /*7fc0*/  HMMA.16816.F32.BF16 R76, R112, R126.reuse, R76 ;  /* 0x0000007e704c723c */ /* 0x080ff0000004184c */
[C---:B------:R-:W-:Y:S01]  /*7fd0*/  HMMA.16816.F32.BF16 R80, R116.reuse, R126, R80 ;  /* 0x0000007e7450723c */ /* 0x040fe20000041850 */
[----:B------:R-:W3:Y:S07]  /*7fe0*/  LDSM.16.MT88.4 R124, [R217+0x500] ;  /* 0x00050000d97c783b */ /* 0x000eee0000004200 */
[-C--:B--2---:R-:W-:Y:S01]  /*7ff0*/  HMMA.16816.F32.BF16 R84, R116, R120.reuse, R84 ;  /* 0x000000787454723c */ /* 0x084fe20000041854 */
[--C-:B-1----:R-:W-:Y:S07]  /*8000*/  FFMA.FTZ R106, R206, c[0x0][0x2d0], -R176.reuse ;  /* 0x0000b400ce6a7a23 */ /* 0x102fee00000108b0 */
[C---:B------:R-:W-:Y:S01]  /*8010*/  HMMA.16816.F32.BF16 R88, R112.reuse, R120, R88 ;  /* 0x000000787058723c */ /* 0x040fe20000041858 */
[----:B------:R1:W2:Y:S07]  /*8020*/  MUFU.EX2 R154, R106 ;  /* 0x0000006a009a7308 */ /* 0x0002ae0000000800 */
[-C--:B------:R-:W-:Y:S07]  /*8030*/  HMMA.16816.F32.BF16 R92, R112, R122.reuse, R92 ;  /* 0x0000007a705c723c */ /* 0x080fee000004185c */
[----:B----4-:R-:W-:Y:S01]  /*8040*/  F2FP.BF16.PACK_AB R114, R158, R153 ;  /* 0x000000999e72723e */ /* 0x010fe200000010ff */
[----:B------:R-:W-:Y:S01]  /*8050*/  HMMA.16816.F32.BF16 R96, R116, R122, R96 ;  /* 0x0000007a7460723c */ /* 0x000fe20000041860 */
[----:B------:R-:W-:Y:S01]  /*8060*/  F2FP.BF16.PACK_AB R115, R216, R155 ;  /* 0x0000009bd873723e */ /* 0x000fe200000010ff */
[----:B------:R-:W4:Y:S02]  /*8070*/  LDSM.16.MT88.4 R120, [R217+0x1500] ;  /* 0x00150000d978783b */ /* 0x000f240000004200 */
[----:B------:R-:W-:Y:S02]  /*8080*/  F2FP.BF16.PACK_AB R112, R149, R144 ;  /* 0x000000909570723e */ /* 0x000fe400000010ff */
[----:B------:R-:W-:Y:S02]  /*8090*/  F2FP.BF16.PACK_AB R113, R150, R145 ;  /* 0x000000919671723e */ /* 0x000fe400000010ff */
[----:B------:R-:W-:Y:S01]  /*80a0*/  F2FP.BF16.PACK_AB R116, R151, R147 ;  /* 0x000000939774723e */ /* 0x000fe200000010ff */
[--C-:B-1----:R-:W-:Y:S03]  /*80b0*/  FFMA.FTZ R106, R207, c[0x0][0x2d0], -R3.reuse ;  /* 0x0000b400cf6a7a23 */ /* 0x102fe60000010803 */
[----:B--2---:R-:W-:Y:S01]  /*80c0*/  F2FP.BF16.PACK_AB R118, R154, R156 ;  /* 0x0000009c9a76723e */ /* 0x004fe200000010ff */
[-C--:B---3--:R-:W-:Y:S01]  /*80d0*/  HMMA.16816.F32.BF16 R4, R112, R124.reuse, R4 ;  /* 0x0000007c7004723c */ /* 0x088fe20000041804 */
[----:B------:R1:W-:Y:S01]  /*80e0*/  MUFU.EX2 R157, R106 ;  /* 0x0000006a009d7308 */ /* 0x0003e20000000800 */
[----:B------:R-:W-:Y:S01]  /*80f0*/  F2FP.BF16.PACK_AB R117, R152, R148 ;  /* 0x000000949875723e */ /* 0x000fe200000010ff */
[----:B-1----:R-:W-:Y:S08]  /*8100*/  FFMA.FTZ R106, R208, c[0x0][0x2d0], -R3 ;  /* 0x0000b400d06a7a23 */ /* 0x002ff00000010803 */
[----:B------:R1:W-:Y:S10]  /*8110*/  MUFU.EX2 R208, R107 ;  /* 0x0000006b00d07308 */ /* 0x0003f40000000800 */
[----:B------:R2:W3:Y:S01]  /*8120*/  MUFU.EX2 R146, R106 ;  /* 0x0000006a00927308 */ /* 0x0004e20000000800 */
[----:B-1----:R-:W-:Y:S01]  /*8130*/  FFMA.FTZ R107, R240, c[0x0][0x2d0], -R176 ;  /* 0x0000b400f06b7a23 */ /* 0x002fe200000108b0 */
[----:B------:R-:W-:Y:S08]  /*8140*/  MOV R240, R156 ;  /* 0x0000009c00f07202 */ /* 0x000ff00000000f00 */
[----:B------:R1:W-:Y:S01]  /*8150*/  MUFU.EX2 R204, R107 ;  /* 0x0000006b00cc7308 */ /* 0x0003e20000000800 */
[--C-:B--2---:R-:W-:Y:S01]  /*8160*/  FFMA.FTZ R106, R213, c[0x0][0x2d0], -R111.reuse ;  /* 0x0000b400d56a7a23 */ /* 0x104fe2000001086f */
[----:B---3--:R-:W-:Y:S02]  /*8170*/  F2FP.BF16.PACK_AB R119, R146, R157 ;  /* 0x0000009d9277723e */ /* 0x008fe400000010ff */
[----:B------:R-:W-:Y:S06]  /*8180*/  MOV R210, R146 ;  /* 0x0000009200d27202 */ /* 0x000fec0000000f00 */
[----:B------:R2:W-:Y:S01]  /*8190*/  MUFU.EX2 R139, R106 ;  /* 0x0000006a008b7308 */ /* 0x0005e20000000800 */
[----:B------:R-:W-:Y:S02]  /*81a0*/  MOV R146, R136 ;  /* 0x0000008800927202 */ /* 0x000fe40000000f00 */
[----:B------:R-:W-:Y:S01]  /*81b0*/  MOV R136, R134 ;  /* 0x0000008600887202 */ /* 0x000fe20000000f00 */
[C---:B------:R-:W-:Y:S01]  /*81c0*/  HMMA.16816.F32.BF16 R8, R116.reuse, R124, R8 ;  /* 0x0000007c7408723c */ /* 0x040fe20000041808 */
[----:B------:R-:W-:Y:S02]  /*81d0*/  MOV R134, R132 ;  /* 0x0000008400867202 */ /* 0x000fe40000000f00 */
[----:B------:R-:W-:Y:S05]  /*81e0*/  MOV R132, R177 ;  /* 0x000000b100847202 */ /* 0x000fea0000000f00 */
[-C--:B------:R-:W-:Y:S01]  /*81f0*/  HMMA.16816.F32.BF16 R12, R116, R126.reuse, R12 ;  /* 0x0000007e740c723c */ /* 0x080fe2000004180c */
[--C-:B-1----:R-:W-:Y:S07]  /*8200*/  FFMA.FTZ R107, R183, c[0x0][0x2d0], -R110.reuse ;  /* 0x0000b400b76b7a23 */ /* 0x102fee000001086e */
[C---:B------:R-:W-:Y:S01]  /*8210*/  HMMA.16816.F32.BF16 R16, R112.reuse, R126, R16 ;  /* 0x0000007e7010723c */ /* 0x040fe20000041810 */
[----:B------:R-:W1:Y:S01]  /*8220*/  LDSM.16.MT88.4 R124, [R218+0x1500] ;  /* 0x00150000da7c783b */ /* 0x000e620000004200 */
[----:B------:R-:W-:Y:S02]  /*8230*/  MUFU.EX2 R190, R107 ;  /* 0x0000006b00be7308 */ /* 0x000fe40000000800 */
[--C-:B--2---:R-:W-:Y:S04]  /*8240*/  FFMA.FTZ R106, R214, c[0x0][0x2d0], -R111.reuse ;  /* 0x0000b400d66a7a23 */ /* 0x104fe8000001086f */
[-C--:B------:R-:W-:Y:S04]  /*8250*/  HMMA.16816.F32.BF16 R20, R112, R128.reuse, R20 ;  /* 0x000000807014723c */ /* 0x080fe80000041814 */
[----:B------:R2:W3:Y:S04]  /*8260*/  MUFU.EX2 R140, R106 ;  /* 0x0000006a008c7308 */ /* 0x0004e80000000800 */
[C---:B------:R-:W-:Y:S06]  /*8270*/  HMMA.16816.F32.BF16 R24, R116.reuse, R128, R24 ;  /* 0x000000807418723c */ /* 0x040fec0000041818 */
[----:B------:R-:W-:Y:S02]  /*8280*/  MUFU.EX2 R107, R108 ;  /* 0x0000006c006b7308 */ /* 0x000fe40000000800 */
[-C--:B------:R-:W-:Y:S08]  /*8290*/  HMMA.16816.F32.BF16 R28, R116, R130.reuse, R28 ;  /* 0x00000082741c723c */ /* 0x080ff0000004181c */
[C---:B------:R-:W-:Y:S01]  /*82a0*/  HMMA.16816.F32.BF16 R32, R112.reuse, R130, R32 ;  /* 0x000000827020723c */ /* 0x040fe20000041820 */
[----:B------:R-:W1:Y:S03]  /*82b0*/  LDSM.16.MT88.4 R128, [R217+0x2500] ;  /* 0x00250000d980783b */ /* 0x000e660000004200 */
[--C-:B--2---:R-:W-:Y:S01]  /*82c0*/  FFMA.FTZ R106, R215, c[0x0][0x2d0], -R110.reuse ;  /* 0x0000b400d76a7a23 */ /* 0x104fe2000001086e */
[----:B---3--:R-:W-:Y:S02]  /*82d0*/  MOV R215, R140 ;  /* 0x0000008c00d77202 */ /* 0x008fe40000000f00 */
[----:B------:R-:W-:Y:S01]  /*82e0*/  MOV R140, R191 ;  /* 0x000000bf008c7202 */ /* 0x000fe20000000f00 */
[-C--:B----4-:R-:W-:Y:S01]  /*82f0*/  HMMA.16816.F32.BF16 R36, R112, R120.reuse, R36 ;  /* 0x000000787024723c */ /* 0x090fe20000041824 */
[----:B------:R2:W-:Y:S07]  /*8300*/  MUFU.EX2 R214, R106 ;  /* 0x0000006a00d67308 */ /* 0x0005ee0000000800 */
[C---:B------:R-:W-:Y:S08]  /*8310*/  HMMA.16816.F32.BF16 R40, R116.reuse, R120, R40 ;  /* 0x000000787428723c */ /* 0x040ff00000041828 */
[-C--:B------:R-:W-:Y:S08]  /*8320*/  HMMA.16816.F32.BF16 R44, R116, R122.reuse, R44 ;  /* 0x0000007a742c723c */ /* 0x080ff0000004182c */
[C---:B------:R-:W-:Y:S01]  /*8330*/  HMMA.16816.F32.BF16 R48, R112.reuse, R122, R48 ;  /* 0x0000007a7030723c */ /* 0x040fe20000041830 */
[--C-:B--2---:R-:W-:Y:S01]  /*8340*/  FFMA.FTZ R106, R237, c[0x0][0x2d0], -R110.reuse ;  /* 0x0000b400ed6a7a23 */ /* 0x104fe2000001086e */
[----:B------:R-:W2:Y:S02]  /*8350*/  LDSM.16.MT88.4 R120, [R218+0x2500] ;  /* 0x00250000da78783b */ /* 0x000ea40000004200 */
[----:B------:R-:W-:Y:S01]  /*8360*/  MOV R237, R139 ;  /* 0x0000008b00ed7202 */ /* 0x000fe20000000f00 */
[----:B------:R3:W4:Y:S01]  /*8370*/  MUFU.EX2 R213, R106 ;  /* 0x0000006a00d57308 */ /* 0x0007220000000800 */
[----:B------:R-:W-:Y:S02]  /*8380*/  MOV R139, R189 ;  /* 0x000000bd008b7202 */ /* 0x000fe40000000f00 */
[-C--:B-1----:R-:W-:Y:S08]  /*8390*/  HMMA.16816.F32.BF16 R52, R112, R124.reuse, R52 ;  /* 0x0000007c7034723c */ /* 0x082ff00000041834 */
[C---:B------:R-:W-:Y:S08]  /*83a0*/  HMMA.16816.F32.BF16 R56, R116.reuse, R124, R56 ;  /* 0x0000007c7438723c */ /* 0x040ff00000041838 */
[-C--:B------:R-:W-:Y:S01]  /*83b0*/  HMMA.16816.F32.BF16 R60, R116, R126.reuse, R60 ;  /* 0x0000007e743c723c */ /* 0x080fe2000004183c */
[----:B---3--:R-:W-:Y:S07]  /*83c0*/  FFMA.FTZ R106, R209, c[0x0][0x2d0], -R111 ;  /* 0x0000b400d16a7a23 */ /* 0x008fee000001086f */
[C---:B------:R-:W-:Y:S01]  /*83d0*/  HMMA.16816.F32.BF16 R64, R112.reuse, R126, R64 ;  /* 0x0000007e7040723c */ /* 0x040fe20000041840 */
[----:B------:R1:W3:Y:S01]  /*83e0*/  MUFU.EX2 R209, R106 ;  /* 0x0000006a00d17308 */ /* 0x0002e20000000800 */
[----:B------:R-:W3:Y:S06]  /*83f0*/  LDSM.16.MT88.4 R124, [R217+0x900] ;  /* 0x00090000d97c783b */ /* 0x000eec0000004200 */
[-C--:B------:R-:W-:Y:S08]  /*8400*/  HMMA.16816.F32.BF16 R68, R112, R128.reuse, R68 ;  /* 0x000000807044723c */ /* 0x080ff00000041844 */
[C---:B------:R-:W-:Y:S08]  /*8410*/  HMMA.16816.F32.BF16 R72, R116.reuse, R128, R72 ;  /* 0x000000807448723c */ /* 0x040ff00000041848 */
[-C--:B------:R-:W-:Y:S01]  /*8420*/  HMMA.16816.F32.BF16 R76, R116, R130.reuse, R76 ;  /* 0x00000082744c723c */ /* 0x080fe2000004184c */
[--C-:B-1----:R-:W-:Y:S03]  /*8430*/  FFMA.FTZ R106, R211, c[0x0][0x2d0], -R110.reuse ;  /* 0x0000b400d36a7a23 */ /* 0x102fe6000001086e */
[----:B------:R-:W-:Y:S01]  /*8440*/  MOV R211, R154 ;  /* 0x0000009a00d37202 */ /* 0x000fe20000000f00 */
[----:B------:R1:W-:Y:S03]  /*8450*/  MUFU.EX2 R207, R106 ;  /* 0x0000006a00cf7308 */ /* 0x0003e60000000800 */
[C---:B------:R-:W-:Y:S01]  /*8460*/  HMMA.16816.F32.BF16 R80, R112.reuse, R130, R80 ;  /* 0x000000827050723c */ /* 0x040fe20000041850 */
[----:B------:R-:W3:Y:S07]  /*8470*/  LDSM.16.MT88.4 R128, [R218+0x900] ;  /* 0x00090000da80783b */ /* 0x000eee0000004200 */
[-C--:B--2---:R-:W-:Y:S08]  /*8480*/  HMMA.16816.F32.BF16 R84, R112, R120.reuse, R84 ;  /* 0x000000787054723c */ /* 0x084ff00000041854 */
[C---:B------:R-:W-:Y:S01]  /*8490*/  HMMA.16816.F32.BF16 R88, R116.reuse, R120, R88 ;  /* 0x000000787458723c */ /* 0x040fe20000041858 */
[----:B-1----:R-:W-:Y:S03]  /*84a0*/  FFMA.FTZ R106, R212, c[0x0][0x2d0], -R110 ;  /* 0x0000b400d46a7a23 */ /* 0x002fe6000001086e */
[----:B------:R-:W-:Y:S04]  /*84b0*/  MOV R212, R158 ;  /* 0x0000009e00d47202 */ /* 0x000fe80000000f00 */
[-C--:B------:R-:W-:Y:S01]  /*84c0*/  HMMA.16816.F32.BF16 R92, R116, R122.reuse, R92 ;  /* 0x0000007a745c723c */ /* 0x080fe2000004185c */
[----:B------:R1:W2:Y:S07]  /*84d0*/  MUFU.EX2 R206, R106 ;  /* 0x0000006a00ce7308 */ /* 0x0002ae0000000800 */
[----:B------:R-:W-:Y:S01]  /*84e0*/  HMMA.16816.F32.BF16 R96, R112, R122, R96 ;  /* 0x0000007a7060723c */ /* 0x000fe20000041860 */
[----:B------:R-:W2:Y:S06]  /*84f0*/  LDSM.16.MT88.4 R120, [R217+0x1900] ;  /* 0x00190000d978783b */ /* 0x000eac0000004200 */
[----:B------:R-:W-:Y:S02]  /*8500*/  F2FP.BF16.PACK_AB R112, R215, R237 ;  /* 0x000000edd770723e */ /* 0x000fe400000010ff */
[----:B----4-:R-:W-:Y:S03]  /*8510*/  F2FP.BF16.PACK_AB R113, R213, R214 ;  /* 0x000000d6d571723e */ /* 0x010fe600000010ff */
[----:B---3--:R-:W-:Y:S01]  /*8520*/  F2FP.BF16.PACK_AB R114, R208, R209 ;  /* 0x000000d1d072723e */ /* 0x008fe200000010ff */
[--C-:B-1----:R-:W-:Y:S01]  /*8530*/  FFMA.FTZ R106, R239, c[0x0][0x2d0], -R176.reuse ;  /* 0x0000b400ef6a7a23 */ /* 0x102fe200000108b0 */
[----:B--2---:R-:W-:Y:S02]  /*8540*/  F2FP.BF16.PACK_AB R115, R206, R207 ;  /* 0x000000cfce73723e */ /* 0x004fe400000010ff */
[----:B------:R-:W-:Y:S01]  /*8550*/  MOV R239, R157 ;  /* 0x0000009d00ef7202 */ /* 0x000fe20000000f00 */
[----:B------:R1:W2:Y:S04]  /*8560*/  MUFU.EX2 R205, R106 ;  /* 0x0000006a00cd7308 */ /* 0x0002a80000000800 */
[-C--:B------:R-:W-:Y:S01]  /*8570*/  HMMA.16816.F32.BF16 R4, R112, R124.reuse, R4 ;  /* 0x0000007c7004723c */ /* 0x080fe20000041804 */
[--C-:B-1----:R-:W-:Y:S01]  /*8580*/  FFMA.FTZ R106, R241, c[0x0][0x2d0], -R3.reuse ;  /* 0x0000b400f16a7a23 */ /* 0x102fe20000010803 */
[----:B--2---:R-:W-:Y:S02]  /*8590*/  F2FP.BF16.PACK_AB R116, R204, R205 ;  /* 0x000000cdcc74723e */ /* 0x004fe400000010ff */
[----:B------:R-:W-:Y:S02]  /*85a0*/  MOV R241, R155 ;  /* 0x0000009b00f17202 */ /* 0x000fe40000000f00 */
[----:B------:R1:W-:Y:S02]  /*85b0*/  MUFU.EX2 R202, R106 ;  /* 0x0000006a00ca7308 */ /* 0x0003e40000000800 */
[--C-:B-1----:R-:W-:Y:S01]  /*85c0*/  FFMA.FTZ R106, R242, c[0x0][0x2d0], -R3.reuse ;  /* 0x0000b400f26a7a23 */ /* 0x102fe20000010803 */
[----:B------:R-:W-:Y:S07]  /*85d0*/  MOV R242, R153 ;  /* 0x0000009900f27202 */ /* 0x000fee0000000f00 */
[----:B------:R1:W2:Y:S02]  /*85e0*/  MUFU.EX2 R203, R106 ;  /* 0x0000006a00cb7308 */ /* 0x0002a40000000800 */
[--C-:B-1----:R-:W-:Y:S01]  /*85f0*/  FFMA.FTZ R106, R243, c[0x0][0x2d0], -R176.reuse ;  /* 0x0000b400f36a7a23 */ /* 0x102fe200000108b0 */
[----:B--2---:R-:W-:Y:S02]  /*8600*/  F2FP.BF16.PACK_AB R117, R203, R202 ;  /* 0x000000cacb75723e */ /* 0x004fe400000010ff */
[----:B------:R-:W-:Y:S05]  /*8610*/  MOV R243, R152 ;  /* 0x0000009800f37202 */ /* 0x000fea0000000f00 */
[----:B------:R1:W-:Y:S02]  /*8620*/  MUFU.EX2 R200, R106 ;  /* 0x0000006a00c87308 */ /* 0x0003e40000000800 */
[----:B-1----:R-:W-:Y:S01]  /*8630*/  FFMA.FTZ R106, R244, c[0x0][0x2d0], -R176 ;  /* 0x0000b400f46a7a23 */ /* 0x002fe200000108b0 */
        /* <DEDUP_REMOVED lines=12> */
[----:B------:R1:W-:Y:S01]  /*8700*/  MUFU.EX2 R197, R106 ;  /* 0x0000006a00c57308 */ /* 0x0003e20000000800 */
[C---:B------:R-:W-:Y:S08]  /*8710*/  HMMA.16816.F32.BF16 R8, R116.reuse, R124, R8 ;  /* 0x0000007c7408723c */ /* 0x040ff00000041808 */
[-C--:B------:R-:W-:Y:S08]  /*8720*/  HMMA.16816.F32.BF16 R12, R116, R126.reuse, R12 ;  /* 0x0000007e740c723c */ /* 0x080ff0000004180c */
[C---:B------:R-:W-:Y:S01]  /*8730*/  HMMA.16816.F32.BF16 R16, R112.reuse, R126, R16 ;  /* 0x0000007e7010723c */ /* 0x040fe20000041810 */
[----:B------:R-:W2:Y:S03]  /*8740*/  LDSM.16.MT88.4 R124, [R218+0x1900] ;  /* 0x00190000da7c783b */ /* 0x000ea60000004200 */
[--C-:B-1----:R-:W-:Y:S01]  /*8750*/  FFMA.FTZ R106, R248, c[0x0][0x2d0], -R111.reuse ;  /* 0x0000b400f86a7a23 */ /* 0x102fe2000001086f */
[----:B------:R-:W-:Y:S02]  /*8760*/  MOV R248, R147 ;  /* 0x0000009300f87202 */ /* 0x000fe40000000f00 */
[----:B------:R-:W-:Y:S01]  /*8770*/  MOV R147, R184 ;  /* 0x000000b800937202 */ /* 0x000fe20000000f00 */
[-C--:B------:R-:W-:Y:S01]  /*8780*/  HMMA.16816.F32.BF16 R20, R112, R128.reuse, R20 ;  /* 0x000000807014723c */ /* 0x080fe20000041814 */
[----:B------:R1:W3:Y:S07]  /*8790*/  MUFU.EX2 R196, R106 ;  /* 0x0000006a00c47308 */ /* 0x0002ee0000000800 */
[C---:B------:R-:W-:Y:S08]  /*87a0*/  HMMA.16816.F32.BF16 R24, R116.reuse, R128, R24 ;  /* 0x000000807418723c */ /* 0x040ff00000041818 */
[-C--:B------:R-:W-:Y:S08]  /*87b0*/  HMMA.16816.F32.BF16 R28, R116, R130.reuse, R28 ;  /* 0x00000082741c723c */ /* 0x080ff0000004181c */
[C---:B------:R-:W-:Y:S01]  /*87c0*/  HMMA.16816.F32.BF16 R32, R112.reuse, R130, R32 ;  /* 0x000000827020723c */ /* 0x040fe20000041820 */
[--C-:B-1----:R-:W-:Y:S01]  /*87d0*/  FFMA.FTZ R106, R249, c[0x0][0x2d0], -R110.reuse ;  /* 0x0000b400f96a7a23 */ /* 0x102fe2000001086e */
[----:B------:R-:W1:Y:S02]  /*87e0*/  LDSM.16.MT88.4 R128, [R217+0x2900] ;  /* 0x00290000d980783b */ /* 0x000e640000004200 */
[----:B---3--:R-:W-:Y:S01]  /*87f0*/  F2FP.BF16.PACK_AB R108, R196, R197 ;  /* 0x000000c5c46c723e */ /* 0x008fe200000010ff */
[----:B------:R3:W-:Y:S01]  /*8800*/  MUFU.EX2 R194, R106 ;  /* 0x0000006a00c27308 */ /* 0x0007e20000000800 */
[----:B------:R-:W-:Y:S02]  /*8810*/  MOV R249, R145 ;  /* 0x0000009100f97202 */ /* 0x000fe40000000f00 */
[-C--:B------:R-:W-:Y:S01]  /*8820*/  HMMA.16816.F32.BF16 R36, R112, R120.reuse, R36 ;  /* 0x000000787024723c */ /* 0x080fe20000041824 */
[----:B------:R-:W-:Y:S07]  /*8830*/  MOV R145, R140 ;  /* 0x0000008c00917202 */ /* 0x000fee0000000f00 */
[C---:B------:R-:W-:Y:S08]  /*8840*/  HMMA.16816.F32.BF16 R40, R116.reuse, R120, R40 ;  /* 0x000000787428723c */ /* 0x040ff00000041828 */
[-C--:B------:R-:W-:Y:S01]  /*8850*/  HMMA.16816.F32.BF16 R44, R116, R122.reuse, R44 ;  /* 0x0000007a742c723c */ /* 0x080fe2000004182c */
[--C-:B---3--:R-:W-:Y:S03]  /*8860*/  FFMA.FTZ R106, R250, c[0x0][0x2d0], -R110.reuse ;  /* 0x0000b400fa6a7a23 */ /* 0x108fe6000001086e */
[----:B------:R-:W-:Y:S04]  /*8870*/  MOV R250, R144 ;  /* 0x0000009000fa7202 */ /* 0x000fe80000000f00 */
[C---:B------:R-:W-:Y:S01]  /*8880*/  HMMA.16816.F32.BF16 R48, R112.reuse, R122, R48 ;  /* 0x0000007a7030723c */ /* 0x040fe20000041830 */
[----:B------:R3:W-:Y:S01]  /*8890*/  MUFU.EX2 R195, R106 ;  /* 0x0000006a00c37308 */ /* 0x0007e20000000800 */
[----:B------:R-:W4:Y:S02]  /*88a0*/  LDSM.16.MT88.4 R120, [R218+0x2900] ;  /* 0x00290000da78783b */ /* 0x000f240000004200 */
[----:B------:R-:W-:Y:S04]  /*88b0*/  MOV R144, R141 ;  /* 0x0000008d00907202 */ /* 0x000fe80000000f00 */
[-C--:B--2---:R-:W-:Y:S08]  /*88c0*/  HMMA.16816.F32.BF16 R52, R112, R124.reuse, R52 ;  /* 0x0000007c7034723c */ /* 0x084ff00000041834 */
[C---:B------:R-:W-:Y:S08]  /*88d0*/  HMMA.16816.F32.BF16 R56, R116.reuse, R124, R56 ;  /* 0x0000007c7438723c */ /* 0x040ff00000041838 */
[-C--:B------:R-:W-:Y:S01]  /*88e0*/  HMMA.16816.F32.BF16 R60, R116, R126.reuse, R60 ;  /* 0x0000007e743c723c */ /* 0x080fe2000004183c */
[--C-:B---3--:R-:W-:Y:S04]  /*88f0*/  FFMA.FTZ R106, R180, c[0x0][0x2d0], -R111.reuse ;  /* 0x0000b400b46a7a23 */ /* 0x108fe8000001086f */
[----:B------:R2:W-:Y:S03]  /*8900*/  MUFU.EX2 R192, R106 ;  /* 0x0000006a00c07308 */ /* 0x0005e60000000800 */
[C---:B------:R-:W-:Y:S01]  /*8910*/  HMMA.16816.F32.BF16 R64, R112.reuse, R126, R64 ;  /* 0x0000007e7040723c */ /* 0x040fe20000041840 */
[----:B------:R-:W3:Y:S07]  /*8920*/  LDSM.16.MT88.4 R124, [R217+0xd00] ;  /* 0x000d0000d97c783b */ /* 0x000eee0000004200 */
[-C--:B-1----:R-:W-:Y:S08]  /*8930*/  HMMA.16816.F32.BF16 R68, R112, R128.reuse, R68 ;  /* 0x000000807044723c */ /* 0x082ff00000041844 */
[C---:B------:R-:W-:Y:S01]  /*8940*/  HMMA.16816.F32.BF16 R72, R116.reuse, R128, R72 ;  /* 0x000000807448723c */ /* 0x040fe20000041848 */
[----:B--2---:R-:W-:Y:S07]  /*8950*/  FFMA.FTZ R106, R181, c[0x0][0x2d0], -R111 ;  /* 0x0000b400b56a7a23 */ /* 0x004fee000001086f */
[-C--:B------:R-:W-:Y:S01]  /*8960*/  HMMA.16816.F32.BF16 R76, R116, R130.reuse, R76 ;  /* 0x00000082744c723c */ /* 0x080fe2000004184c */
[----:B------:R1:W2:Y:S07]  /*8970*/  MUFU.EX2 R193, R106 ;  /* 0x0000006a00c17308 */ /* 0x0002ae0000000800 */
[C---:B------:R-:W-:Y:S08]  /*8980*/  HMMA.16816.F32.BF16 R80, R112.reuse, R130, R80 ;  /* 0x000000827050723c */ /* 0x040ff00000041850 */
[-C--:B----4-:R-:W-:Y:S08]  /*8990*/  HMMA.16816.F32.BF16 R84, R112, R120.reuse, R84 ;  /* 0x000000787054723c */ /* 0x090ff00000041854 */
[C---:B------:R-:W-:Y:S01]  /*89a0*/  HMMA.16816.F32.BF16 R88, R116.reuse, R120, R88 ;  /* 0x000000787458723c */ /* 0x040fe20000041858 */
[----:B-1----:R-:W-:Y:S02]  /*89b0*/  FFMA.FTZ R106, R182, c[0x0][0x2d0], -R110 ;  /* 0x0000b400b66a7a23 */ /* 0x002fe4000001086e */
[----:B------:R-:W-:Y:S01]  /*89c0*/  LDSM.16.MT88.4 R180, [R217+0x2d00] ;  /* 0x002d0000d9b4783b */ /* 0x000fe20000004200 */
[----:B--2---:R-:W-:Y:S01]  /*89d0*/  F2FP.BF16.PACK_AB R110, R193, R192 ;  /* 0x000000c0c16e723e */ /* 0x004fe200000010ff */
[----:B------:R1:W2:Y:S03]  /*89e0*/  MUFU.EX2 R191, R106 ;  /* 0x0000006a00bf7308 */ /* 0x0002a60000000800 */
[-C--:B------:R-:W-:Y:S08]  /*89f0*/  HMMA.16816.F32.BF16 R92, R116, R122.reuse, R92 ;  /* 0x0000007a745c723c */ /* 0x080ff0000004185c */
[----:B------:R-:W-:Y:S01]  /*8a00*/  HMMA.16816.F32.BF16 R96, R112, R122, R96 ;  /* 0x0000007a7060723c */ /* 0x000fe20000041860 */
[--C-:B-1----:R-:W-:Y:S03]  /*8a10*/  FFMA.FTZ R106, R251, c[0x0][0x2d0], -R176.reuse ;  /* 0x0000b400fb6a7a23 */ /* 0x102fe600000108b0 */
[----:B--2---:R-:W-:Y:S01]  /*8a20*/  F2FP.BF16.PACK_AB R111, R190, R191 ;  /* 0x000000bfbe6f723e */ /* 0x004fe200000010ff */
[----:B------:R1:W-:Y:S02]  /*8a30*/  MUFU.EX2 R189, R106 ;  /* 0x0000006a00bd7308 */ /* 0x0003e40000000800 */
[--C-:B-1----:R-:W-:Y:S08]  /*8a40*/  FFMA.FTZ R106, R252, c[0x0][0x2d0], -R176.reuse ;  /* 0x0000b400fc6a7a23 */ /* 0x102ff000000108b0 */
[----:B------:R1:W-:Y:S02]  /*8a50*/  MUFU.EX2 R188, R106 ;  /* 0x0000006a00bc7308 */ /* 0x0003e40000000800 */
[--C-:B-1----:R-:W-:Y:S08]  /*8a60*/  FFMA.FTZ R106, R187, c[0x0][0x2d0], -R3.reuse ;  /* 0x0000b400bb6a7a23 */ /* 0x102ff00000010803 */
[----:B------:R1:W-:Y:S02]  /*8a70*/  MUFU.EX2 R187, R106 ;  /* 0x0000006a00bb7308 */ /* 0x0003e40000000800 */
[--C-:B-1----:R-:W-:Y:S01]  /*8a80*/  FFMA.FTZ R106, R143, c[0x0][0x2d0], -R3.reuse ;  /* 0x0000b4008f6a7a23 */ /* 0x102fe20000010803 */
[----:B------:R-:W-:Y:S01]  /*8a90*/  MOV R143, R142 ;  /* 0x0000008e008f7202 */ /* 0x000fe20000000f00 */
[----:B------:R-:W-:Y:S01]  /*8aa0*/  FFMA.FTZ R3, R109, c[0x0][0x2d0], -R3 ;  /* 0x0000b4006d037a23 */ /* 0x000fe20000010803 */
[----:B------:R-:W-:Y:S02]  /*8ab0*/  MOV R142, R139 ;  /* 0x0000008b008e7202 */ /* 0x000fe40000000f00 */
[----:B------:R-:W-:Y:S03]  /*8ac0*/  MOV R139, R186 ;  /* 0x000000ba008b7202 */ /* 0x000fe60000000f00 */
[----:B------:R1:W2:Y:S01]  /*8ad0*/  MUFU.EX2 R186, R106 ;  /* 0x0000006a00ba7308 */ /* 0x0002a20000000800 */
[----:B------:R-:W-:Y:S02]  /*8ae0*/  F2FP.BF16.PACK_AB R109, R195, R194 ;  /* 0x000000c2c36d723e */ /* 0x000fe400000010ff */
[----:B------:R-:W-:Y:S02]  /*8af0*/  MOV R251, R143 ;  /* 0x0000008f00fb7202 */ /* 0x000fe40000000f00 */
[----:B------:R-:W-:Y:S02]  /*8b00*/  MOV R252, R142 ;  /* 0x0000008e00fc7202 */ /* 0x000fe40000000f00 */
[----:B------:R-:W4:Y:S01]  /*8b10*/  LDSM.16.MT88.4 R140, [R218+0xd00] ;  /* 0x000d0000da8c783b */ /* 0x000f220000004200 */
[-C--:B---3--:R-:W-:Y:S07]  /*8b20*/  HMMA.16816.F32.BF16 R116, R108, R124.reuse, R4 ;  /* 0x0000007c6c74723c */ /* 0x088fee0000041804 */
[----:B------:R-:W-:Y:S02]  /*8b30*/  MOV R7, R179 ;  /* 0x000000b300077202 */ /* 0x000fe40000000f00 */
[----:B------:R-:W-:Y:S03]  /*8b40*/  MOV R5, R146 ;  /* 0x0000009200057202 */ /* 0x000fe60000000f00 */
[----:B------:R-:W-:Y:S02]  /*8b50*/  MOV R6, R145 ;  /* 0x0000009100067202 */ /* 0x000fe40000000f00 */
[----:B------:R-:W-:Y:S01]  /*8b60*/  MOV R4, R147 ;  /* 0x0000009300047202 */ /* 0x000fe20000000f00 */
[--C-:B-1----:R-:W-:Y:S01]  /*8b70*/  FFMA.FTZ R106, R185, c[0x0][0x2d0], -R176.reuse ;  /* 0x0000b400b96a7a23 */ /* 0x102fe200000108b0 */
[----:B--2---:R-:W-:Y:S03]  /*8b80*/  F2FP.BF16.PACK_AB R177, R186, R187 ;  /* 0x000000bbbab1723e */ /* 0x004fe600000010ff */
[----:B------:R1:W-:Y:S02]  /*8b90*/  MUFU.EX2 R185, R106 ;  /* 0x0000006a00b97308 */ /* 0x0003e40000000800 */
[----:B-1----:R-:W-:Y:S01]  /*8ba0*/  FFMA.FTZ R106, R159, c[0x0][0x2d0], -R176 ;  /* 0x0000b4009f6a7a23 */ /* 0x002fe200000108b0 */
[----:B------:R-:W-:Y:S01]  /*8bb0*/  F2FP.BF16.PACK_AB R176, R188, R189 ;  /* 0x000000bdbcb0723e */ /* 0x000fe200000010ff */
[----:B------:R-:W1:Y:S06]  /*8bc0*/  LDSM.16.MT88.4 R156, [R217+0x1d00] ;  /* 0x001d0000d99c783b */ /* 0x000e6c0000004200 */
[----:B------:R-:W-:Y:S10]  /*8bd0*/  MUFU.EX2 R184, R106 ;  /* 0x0000006a00b87308 */ /* 0x000ff40000000800 */
[----:B------:R2:W3:Y:S02]  /*8be0*/  MUFU.EX2 R106, R3 ;  /* 0x00000003006a7308 */ /* 0x0004e40000000800 */
[----:B--2---:R-:W-:Y:S02]  /*8bf0*/  MOV R3, R135 ;  /* 0x0000008700037202 */ /* 0x004fe40000000f00 */
[----:B---3--:R-:W-:Y:S02]  /*8c00*/  F2FP.BF16.PACK_AB R179, R106, R107 ;  /* 0x0000006b6ab3723e */ /* 0x008fe400000010ff */
[----:B------:R-:W-:Y:S02]  /*8c10*/  MOV R135, R133 ;  /* 0x0000008500877202 */ /* 0x000fe40000000f00 */
[----:B------:R-:W-:Y:S02]  /*8c20*/  MOV R133, R178 ;  /* 0x000000b200857202 */ /* 0x000fe40000000f00 */
[----:B------:R-:W-:Y:S07]  /*8c30*/  F2FP.BF16.PACK_AB R178, R184, R185 ;  /* 0x000000b9b8b2723e */ /* 0x000fee00000010ff */
[C---:B------:R-:W-:Y:S07]  /*8c40*/  HMMA.16816.F32.BF16 R112, R176.reuse, R124, R8 ;  /* 0x0000007cb070723c */ /* 0x040fee0000041808 */
[----:B------:R-:W-:Y:S01]  /*8c50*/  MOV R10, R137 ;  /* 0x00000089000a7202 */ /* 0x000fe20000000f00 */
[-C--:B------:R-:W-:Y:S01]  /*8c60*/  HMMA.16816.F32.BF16 R120, R176, R126.reuse, R12 ;  /* 0x0000007eb078723c */ /* 0x080fe2000004180c */
[----:B------:R-:W-:Y:S03]  /*8c70*/  MOV R11, R144 ;  /* 0x00000090000b7202 */ /* 0x000fe60000000f00 */
[----:B------:R-:W-:Y:S02]  /*8c80*/  MOV R9, R139 ;  /* 0x0000008b00097202 */ /* 0x000fe40000000f00 */
[----:B------:R-:W-:Y:S02]  /*8c90*/  MOV R8, R138 ;  /* 0x0000008a00087202 */ /* 0x000fe40000000f00 */
[C---:B------:R-:W-:Y:S01]  /*8ca0*/  HMMA.16816.F32.BF16 R124, R108.reuse, R126, R16 ;  /* 0x0000007e6c7c723c */ /* 0x040fe20000041810 */
[----:B------:R-:W2:Y:S03]  /*8cb0*/  LDL.LU R19, [R1+0x14] ;  /* 0x0000140001137983 */ /* 0x000ea60000300800 */
[----:B------:R-:W-:Y:S02]  /*8cc0*/  MOV R15, R133 ;  /* 0x00000085000f7202 */ /* 0x000fe40000000f00 */
[----:B------:R-:W-:Y:S02]  /*8cd0*/  MOV R13, R135 ;  /* 0x00000087000d7202 */ /* 0x000fe40000000f00 */
[-C--:B----4-:R-:W-:Y:S01]  /*8ce0*/  HMMA.16816.F32.BF16 R128, R108, R140.reuse, R20 ;  /* 0x0000008c6c80723c */ /* 0x090fe20000041814 */
[----:B------:R-:W-:Y:S03]  /*8cf0*/  MOV R18, R132 ;  /* 0x0000008400127202 */ /* 0x000fe60000000f00 */
[----:B------:R-:W-:Y:S02]  /*8d00*/  MOV R14, R134 ;  /* 0x00000086000e7202 */ /* 0x000fe40000000f00 */
[----:B------:R-:W-:Y:S02]  /*8d10*/  MOV R12, R136 ;  /* 0x00000088000c7202 */ /* 0x000fe40000000f00 */
[C---:B------:R-:W-:Y:S08]  /*8d20*/  HMMA.16816.F32.BF16 R132, R176.reuse, R140, R24 ;  /* 0x0000008cb084723c */ /* 0x040ff00000041818 */
        /* <DEDUP_REMOVED lines=13> */
[C---:B------:R-:W-:Y:S01]  /*8e00*/  HMMA.16816.F32.BF16 R80, R108.reuse, R182, R80 ;  /* 0x000000b66c50723c */ /* 0x040fe20000041850 */
[----:B--2---:R-:W-:Y:S03]  /*8e10*/  FFMA.FTZ R102, R102, R19, R18 ;  /* 0x0000001366667223 */ /* 0x004fe60000010012 */
[----:B------:R-:W-:Y:S02]  /*8e20*/  MOV R18, R5 ;  /* 0x0000000500127202 */ /* 0x000fe40000000f00 */
[----:B------:R-:W-:Y:S01]  /*8e30*/  MOV R5, R6 ;  /* 0x0000000600057202 */ /* 0x000fe20000000f00 */
[----:B------:R-:W-:Y:S01]  /*8e40*/  FADD.FTZ R9, R9, R102 ;  /* 0x0000006609097221 */ /* 0x000fe20000010000 */
[----:B------:R-:W-:Y:S04]  /*8e50*/  MOV R6, R7 ;  /* 0x0000000700067202 */ /* 0x000fe80000000f00 */
[----:B------:R-:W-:Y:S02]  /*8e60*/  MOV R7, R3 ;  /* 0x0000000300077202 */ /* 0x000fe40000000f00 */
        /* <DEDUP_REMOVED lines=16> */
[----:B------:R1:W5:Y:S01]  /*8f70*/  LDL.LU R216, [R1+0x54] ;  /* 0x0000540001d87983 */ /* 0x0003620000300800 */
[----:B------:R-:W-:Y:S02]  /*8f80*/  MOV R19, R12 ;  /* 0x0000000c00137202 */ /* 0x000fe40000000f00 */
[----:B------:R-:W-:Y:S01]  /*8f90*/  MOV R12, R13 ;  /* 0x0000000d000c7202 */ /* 0x000fe20000000f00 */
[----:B------:R-:W2:Y:S01]  /*8fa0*/  LDL.LU R17, [R1+0x18] ;  /* 0x0000180001117983 */ /* 0x000ea20000300800 */
[----:B------:R-:W-:Y:S02]  /*8fb0*/  MOV R13, R14 ;  /* 0x0000000e000d7202 */ /* 0x000fe40000000f00 */
[----:B------:R-:W-:Y:S01]  /*8fc0*/  MOV R14, R15 ;  /* 0x0000000f000e7202 */ /* 0x000fe20000000f00 */
[----:B------:R-:W3:Y:S01]  /*8fd0*/  LDL.LU R16, [R1+0x1c] ;  /* 0x00001c0001107983 */ /* 0x000ee20000300800 */
[----:B------:R-:W-:Y:S02]  /*8fe0*/  MOV R15, R10 ;  /* 0x0000000a000f7202 */ /* 0x000fe40000000f00 */
[----:B------:R-:W-:Y:S02]  /*8ff0*/  MOV R10, R4 ;  /* 0x00000004000a7202 */ /* 0x000fe40000000f00 */
[----:B------:R-:W4:Y:S01]  /*9000*/  LDL.LU R4, [R1+0x20] ;  /* 0x0000200001047983 */ /* 0x000f220000300800 */
[----:B--2---:R-:W-:Y:S01]  /*9010*/  FFMA.FTZ R101, R101, R17, R18 ;  /* 0x0000001165657223 */ /* 0x004fe20000010012 */
[----:B------:R-:W-:Y:S02]  /*9020*/  MOV R18, R13 ;  /* 0x0000000d00127202 */ /* 0x000fe40000000f00 */
[----:B------:R-:W-:Y:S01]  /*9030*/  MOV R13, R15 ;  /* 0x0000000f000d7202 */ /* 0x000fe20000000f00 */
[----:B---3--:R-:W-:Y:S01]  /*9040*/  FFMA.FTZ R100, R100, R16, R19 ;  /* 0x0000001064647223 */ /* 0x008fe20000010013 */
[----:B------:R-:W-:Y:S01]  /*9050*/  MOV R15, R5 ;  /* 0x00000005000f7202 */ /* 0x000fe20000000f00 */
[----:B------:R-:W-:Y:S01]  /*9060*/  FADD.FTZ R12, R12, R101 ;  /* 0x000000650c0c7221 */ /* 0x000fe20000010000 */
[----:B------:R-:W-:Y:S01]  /*9070*/  MOV R19, R14 ;  /* 0x0000000e00137202 */ /* 0x000fe20000000f00 */
[----:B------:R-:W-:Y:S01]  /*9080*/  FADD.FTZ R8, R8, R100 ;  /* 0x0000006408087221 */ /* 0x000fe20000010000 */
[----:B------:R-:W-:Y:S01]  /*9090*/  MOV R14, R10 ;  /* 0x0000000a000e7202 */ /* 0x000fe20000000f00 */
[----:B----4-:R-:W-:Y:S01]  /*90a0*/  FFMA.FTZ R0, R0, R4, R11 ;  /* 0x0000000400007223 */ /* 0x010fe2000001000b */
[----:B------:R-:W-:Y:S01]  /*90b0*/  MOV R10, R6 ;  /* 0x00000006000a7202 */ /* 0x000fe20000000f00 */
[----:B------:R-:W-:Y:S01]  /*90c0*/  FADD.FTZ R9, R19, R9 ;  /* 0x0000000913097221 */ /* 0x000fe20000010000 */
[----:B------:R-:W-:Y:S01]  /*90d0*/  MOV R11, R7 ;  /* 0x00000007000b7202 */ /* 0x000fe20000000f00 */
[----:B------:R-:W-:Y:S01]  /*90e0*/  FADD.FTZ R0, R18, R0 ;  /* 0x0000000012007221 */ /* 0x000fe20000010000 */
[----:B------:R-:W2:Y:S01]  /*90f0*/  LDSM.16.MT88.4 R4, [R218+0x2d00] ;  /* 0x002d0000da04783b */ /* 0x000ea20000004200 */
[----:B------:R-:W-:Y:S01]  /*9100*/  FADD.FTZ R12, R13, R12 ;  /* 0x0000000c0d0c7221 */ /* 0x000fe20000010000 */
[----:B------:R-:W-:Y:S01]  /*9110*/  MOV R100, R104 ;  /* 0x0000006800647202 */ /* 0x000fe20000000f00 */
[----:B------:R-:W-:Y:S02]  /*9120*/  FADD.FTZ R8, R14, R8 ;  /* 0x000000080e087221 */ /* 0x000fe40000010000 */
        /* <DEDUP_REMOVED lines=17> */
[----:B------:R-:W-:Y:S01]  /*9240*/  FADD.FTZ R0, R240, R10 ;  /* 0x0000000af0007221 */ /* 0x000fe20000010000 */
[-C--:B--2---:R-:W-:Y:S01]  /*9250*/  HMMA.16816.F32.BF16 R84, R108, R4.reuse, R84 ;  /* 0x000000046c54723c */ /* 0x084fe20000041854 */
[----:B------:R-:W-:Y:S02]  /*9260*/  FADD.FTZ R11, R212, R8 ;  /* 0x00000008d40b7221 */ /* 0x000fe40000010000 */
[----:B------:R-:W-:Y:S02]  /*9270*/  FADD.FTZ R10, R211, R3 ;  /* 0x00000003d30a7221 */ /* 0x000fe40000010000 */
[----:B------:R-:W-:Y:S02]  /*9280*/  FADD.FTZ R8, R237, R12 ;  /* 0x0000000ced087221 */ /* 0x000fe40000010000 */
[----:B------:R-:W-:Y:S01]  /*9290*/  FADD.FTZ R9, R210, R0 ;  /* 0x00000000d2097221 */ /* 0x000fe20000010000 */
[C---:B------:R-:W-:Y:S01]  /*92a0*/  HMMA.16816.F32.BF16 R88, R176.reuse, R4, R88 ;  /* 0x00000004b058723c */ /* 0x040fe20000041858 */
[----:B------:R-:W-:Y:S03]  /*92b0*/  FADD.FTZ R3, R214, R11 ;  /* 0x0000000bd6037221 */ /* 0x000fe60000010000 */
[----:B------:R-:W-:Y:S02]  /*92c0*/  FADD.FTZ R0, R205, R10 ;  /* 0x0000000acd007221 */ /* 0x000fe40000010000 */
[----:B------:R-:W-:Y:S02]  /*92d0*/  FADD.FTZ R11, R215, R8 ;  /* 0x00000008d70b7221 */ /* 0x000fe40000010000 */
[----:B------:R-:W-:Y:S01]  /*92e0*/  FADD.FTZ R12, R202, R9 ;  /* 0x00000009ca0c7221 */ /* 0x000fe20000010000 */
[-C--:B------:R-:W-:Y:S03]  /*92f0*/  HMMA.16816.F32.BF16 R92, R176, R6.reuse, R92 ;  /* 0x00000006b05c723c */ /* 0x080fe6000004185c */
[----:B------:R-:W-:Y:S02]  /*9300*/  FADD.FTZ R10, R213, R3 ;  /* 0x00000003d50a7221 */ /* 0x000fe40000010000 */
[----:B------:R-:W-:Y:S02]  /*9310*/  FADD.FTZ R9, R204, R0 ;  /* 0x00000000cc097221 */ /* 0x000fe40000010000 */
[----:B------:R-:W-:Y:S01]  /*9320*/  FADD.FTZ R3, R209, R11 ;  /* 0x0000000bd1037221 */ /* 0x000fe20000010000 */
[----:B------:R-:W-:Y:S01]  /*9330*/  HMMA.16816.F32.BF16 R96, R108, R6, R96 ;  /* 0x000000066c60723c */ /* 0x000fe20000041860 */
[----:B------:R-:W-:Y:S03]  /*9340*/  FADD.FTZ R8, R203, R12 ;  /* 0x0000000ccb087221 */ /* 0x000fe60000010000 */
[----:B------:R-:W-:Y:S02]  /*9350*/  FADD.FTZ R0, R207, R10 ;  /* 0x0000000acf007221 */ /* 0x000fe40000010000 */
[----:B------:R-:W-:Y:S02]  /*9360*/  FADD.FTZ R11, R200, R9 ;  /* 0x00000009c80b7221 */ /* 0x000fe40000010000 */
[----:B------:R-:W-:Y:S04]  /*9370*/  FADD.FTZ R9, R208, R3 ;  /* 0x00000003d0097221 */ /* 0x000fe80000010000 */
        /* <DEDUP_REMOVED lines=15> */
[----:B------:R-:W-:Y:S01]  /*9470*/  STL [R1+0x14], R5 ;  /* 0x0000140501007387 */ /* 0x000fe20000100800 */
[----:B------:R-:W-:Y:S02]  /*9480*/  FADD.FTZ R4, R190, R4 ;  /* 0x00000004be047221 */ /* 0x000fe40000010000 */
[----:B------:R-:W-:Y:S02]  /*9490*/  FADD.FTZ R0, R186, R8 ;  /* 0x00000008ba007221 */ /* 0x000fe40000010000 */
[----:B------:R-:W-:Y:S01]  /*94a0*/  FADD.FTZ R3, R184, R3 ;  /* 0x00000003b8037221 */ /* 0x000fe20000010000 */
[----:B------:R-:W-:Y:S01]  /*94b0*/  STL [R1+0x18], R4 ;  /* 0x0000180401007387 */ /* 0x000fe20000100800 */
[----:B------:R-:W-:Y:S01]  /*94c0*/  FADD.FTZ R0, R107, R0 ;  /* 0x000000006b007221 */ /* 0x000fe20000010000 */
[----:B------:R-:W-:Y:S02]  /*94d0*/  MOV R107, R2 ;  /* 0x00000002006b7202 */ /* 0x000fe40000000f00 */
[----:B------:R2:W-:Y:S01]  /*94e0*/  STL [R1+0x1c], R3 ;  /* 0x00001c0301007387 */ /* 0x0005e20000100800 */
[----:B------:R-:W-:Y:S01]  /*94f0*/  FADD.FTZ R0, R106, R0 ;  /* 0x000000006a007221 */ /* 0x000fe20000010000 */
[----:B------:R-:W-:Y:S04]  /*9500*/  MOV R106, R103 ;  /* 0x00000067006a7202 */ /* 0x000fe80000000f00 */
[----:B------:R1:W-:Y:S01]  /*9510*/  STL [R1+0x20], R0 ;  /* 0x0000200001007387 */ /* 0x0003e20000100800 */
[----:B--2---:R-:W-:Y:S01]  /*9520*/  MOV R3, R105 ;  /* 0x0000006900037202 */ /* 0x004fe20000000f00 */
[----:B-1---5:R-:W-:-:S05]  /*9530*/  @P0 BRA `(.L_x_3) ;  /* 0xffffc2f000000947 */ /* 0x022fca000383ffff */
.L_x_2:
[----:B--2---:R-:W2:Y:S01]  /*9540*/  LDL.LU R0, [R1+0x14] ;  /* 0x0000140001007983 */ /* 0x004ea20000300800 */
[----:B------:R-:W-:Y:S01]  /*9550*/  MOV R64, c[0x0][0x4e8] ;  /* 0x00013a0000407a02 */ /* 0x000fe20000000f00 */
[----:B------:R-:W1:Y:S01]  /*9560*/  S2UR UR7, SR_CTAID.Y ;  /* 0x00000000000779c3 */ /* 0x000e620000002600 */
[----:B------:R-:W-:Y:S01]  /*9570*/  ULDC.64 UR4, c[0x0][0x490] ;  /* 0x0001240000047ab9 */ /* 0x000fe20000000a00 */
[----:B------:R-:W3:Y:S04]  /*9580*/  LDL.LU R12, [R1+0x18] ;  /* 0x00001800010c7983 */ /* 0x000ee80000300800 */
[----:B------:R-:W4:Y:S04]  /*9590*/  LDL.LU R11, [R1+0x1c] ;  /* 0x00001c00010b7983 */ /* 0x000f280000300800 */
[----:B------:R-:W4:Y:S04]  /*95a0*/  LDL.LU R4, [R1+0x20] ;  /* 0x0000200001047983 */ /* 0x000f280000300800 */
[----:B------:R-:W4:Y:S04]  /*95b0*/  LDL.LU R10, [R1+0x44] ;  /* 0x00004400010a7983 */ /* 0x000f280000300800 */
[----:B------:R-:W4:Y:S04]  /*95c0*/  LDL.LU R5, [R1+0x50] ;  /* 0x0000500001057983 */ /* 0x000f280000300800 */
[----:B------:R-:W4:Y:S01]  /*95d0*/  LDL.LU R13, [R1+0x40] ;  /* 0x00004000010d7983 */ /* 0x000f220000300800 */
[----:B------:R-:W-:Y:S01]  /*95e0*/  ISETP.NE.AND P5, PT, R64, 0x1, PT ;  /* 0x000000014000780c */ /* 0x000fe20003fa5270 */
[----:B-1----:R-:W-:-:S02]  /*95f0*/  UIMAD.WIDE.U32 UR8, UR7, UR4, URZ ;  /* 0x00000004070872a5 */ /* 0x002fc4000f8e003f */
[----:B------:R-:W-:Y:S01]  /*9600*/  USHF.R.S32.HI UR6, URZ, 0x1f, UR7 ;  /* 0x0000001f3f067899 */ /* 0x000fe20008011407 */
[----:B------:R-:W-:Y:S01]  /*9610*/  MOV R66, 0xff800000 ;  /* 0xff80000000427802 */ /* 0x000fe20000000f00 */
[----:B------:R-:W4:Y:S02]  /*9620*/  LDL.LU R106, [R1+0x38] ;  /* 0x00003800016a7983 */ /* 0x000f240000300800 */
[----:B------:R-:W-:Y:S01]  /*9630*/  UIMAD UR4, UR6, UR4, URZ ;  /* 0x00000004060472a4 */ /* 0x000fe2000f8e023f */
[----:B------:R-:W-:Y:S01]  /*9640*/  MOV R65, 0xff800000 ;  /* 0xff80000000417802 */ /* 0x000fe20000000f00 */
[----:B------:R-:W4:Y:S02]  /*9650*/  LDL R102, [R1+0x3c] ;  /* 0x00003c0001667983 */ /* 0x000f240000100800 */
[----:B------:R-:W-:-:S04]  /*9660*/  UIMAD UR4, UR7, UR5, UR4 ;  /* 0x00000005070472a4 */ /* 0x000fc8000f8e0204 */
[----:B------:R-:W-:Y:S01]  /*9670*/  UIADD3 UR4, UR9, UR4, URZ ;  /* 0x0000000409047290 */ /* 0x000fe2000fffe03f */
[----:B------:R-:W-:Y:S06]  /*9680*/  BAR.SYNC.DEFER_BLOCKING 0x1, 0x80 ;  /* 0x0042000000007b1d */ /* 0x000fec0000010000 */
[----:B--2---:R-:W1:Y:S04]  /*9690*/  SHFL.BFLY PT, R6, R0, 0x2, 0x1f ;  /* 0x0c401f0000067f89 */ /* 0x004e6800000e0000 */
[----:B---3--:R-:W2:Y:S04]  /*96a0*/  SHFL.BFLY PT, R7, R12, 0x2, 0x1f ;  /* 0x0c401f000c077f89 */ /* 0x008ea800000e0000 */
[----:B----4-:R-:W3:Y:S04]  /*96b0*/  SHFL.BFLY PT, R8, R11, 0x2, 0x1f ;  /* 0x0c401f000b087f89 */ /* 0x010ee800000e0000 */
[----:B------:R-:W4:Y:S01]  /*96c0*/  SHFL.BFLY PT, R9, R4, 0x2, 0x1f ;  /* 0x0c401f0004097f89 */ /* 0x000f2200000e0000 */
[----:B-1----:R-:W-:-:S02]  /*96d0*/  FADD.FTZ R6, R6, R0 ;  /* 0x0000000006067221 */ /* 0x002fc40000010000 */
[----:B--2---:R-:W-:-:S03]  /*96e0*/  FADD.FTZ R7, R7, R12 ;  /* 0x0000000c07077221 */ /* 0x004fc60000010000 */
[----:B------:R-:W1:Y:S01]  /*96f0*/  SHFL.BFLY PT, R0, R6, 0x1, 0x1f ;  /* 0x0c201f0006007f89 */ /* 0x000e6200000e0000 */
[----:B---3--:R-:W-:-:S03]  /*9700*/  FADD.FTZ R8, R8, R11 ;  /* 0x0000000b08087221 */ /* 0x008fc60000010000 */
[----:B------:R-:W2:Y:S01]  /*9710*/  S2R R12, SR_TID.X ;  /* 0x00000000000c7919 */ /* 0x000ea20000002100 */
[----:B----4-:R-:W-:-:S03]  /*9720*/  FADD.FTZ R9, R9, R4 ;  /* 0x0000000409097221 */ /* 0x010fc60000010000 */
[----:B------:R-:W3:Y:S04]  /*9730*/  SHFL.BFLY PT, R3, R7, 0x1, 0x1f ;  /* 0x0c201f0007037f89 */ /* 0x000ee800000e0000 */
[----:B------:R-:W4:Y:S04]  /*9740*/  SHFL.BFLY PT, R4, R8, 0x1, 0x1f ;  /* 0x0c201f0008047f89 */ /* 0x000f2800000e0000 */
[----:B------:R-:W4:Y:S01]  /*9750*/  SHFL.BFLY PT, R11, R9, 0x1, 0x1f ;  /* 0x0c201f00090b7f89 */ /* 0x000f2200000e0000 */
[----:B-1----:R-:W-:Y:S01]  /*9760*/  FADD.FTZ R6, R6, R0 ;  /* 0x0000000006067221 */ /* 0x002fe20000010000 */
[----:B------:R-:W-:-:S02]  /*9770*/  SHF.R.S32.HI R0, RZ, 0x2, R10 ;  /* 0x00000002ff007819 */ /* 0x000fc4000001140a */
[----:B------:R-:W-:Y:S02]  /*9780*/  MOV R10, R13 ;  /* 0x0000000d000a7202 */ /* 0x000fe40000000f00 */
[----:B--2---:R-:W-:Y:S02]  /*9790*/  SHF.R.S32.HI R14, RZ, 0x1f, R12 ;  /* 0x0000001fff0e7819 */ /* 0x004fe4000001140c */
[----:B------:R-:W-:Y:S01]  /*97a0*/  LEA R63, R5, R0, 0x4 ;  /* 0x00000000053f7211 */ /* 0x000fe200078e20ff */
[----:B---3--:R-:W-:Y:S01]  /*97b0*/  FADD.FTZ R7, R7, R3 ;  /* 0x0000000307077221 */ /* 0x008fe20000010000 */
[----:B------:R-:W-:Y:S01]  /*97c0*/  LEA.HI R101, R14, R12, RZ, 0x5 ;  /* 0x0000000c0e657211 */ /* 0x000fe200078f28ff */
[----:B------:R-:W-:Y:S01]  /*97d0*/  @P5 IMAD.HI.U32 R3, R13, c[0x0][0x4ec], RZ ;  /* 0x00013b000d035a27 */ /* 0x000fe200078e00ff */
[----:B------:R-:W-:Y:S02]  /*97e0*/  FSETP.NE.FTZ.AND P3, PT, R6, RZ, PT ;  /* 0x000000ff0600720b */ /* 0x000fe40003f75000 */
[----:B------:R-:W-:Y:S01]  /*97f0*/  LOP3.LUT R5, R101, 0xffffffe0, RZ, 0xc0, !PT ;  /* 0xffffffe065057812 */ /* 0x000fe200078ec0ff */
[----:B----4-:R-:W-:Y:S01]  /*9800*/  FADD.FTZ R8, R8, R4 ;  /* 0x0000000408087221 */ /* 0x010fe20000010000 */
[----:B------:R-:W-:Y:S01]  /*9810*/  @P5 SHF.R.U32.HI R10, RZ, c[0x0][0x4f0], R3 ;  /* 0x00013c00ff0a5a19 */ /* 0x000fe20000011603 */
[----:B------:R-:W-:Y:S01]  /*9820*/  FADD.FTZ R9, R9, R11 ;  /* 0x0000000b09097221 */ /* 0x000fe20000010000 */
[----:B------:R-:W-:Y:S01]  /*9830*/  MOV R0, RZ ;  /* 0x000000ff00007202 */ /* 0x000fe20000000f00 */
[----:B------:R-:W-:Y:S01]  /*9840*/  IMAD.IADD R3, R12, 0x1, -R5 ;  /* 0x000000010c037824 */ /* 0x000fe200078e0a05 */
[----:B------:R-:W-:-:S02]  /*9850*/  FSETP.NE.FTZ.AND P1, PT, R8, RZ, PT ;  /* 0x000000ff0800720b */ /* 0x000fc40003f35000 */
[----:B------:R-:W-:Y:S02]  /*9860*/  FSETP.NE.FTZ.AND P0, PT, R9, RZ, PT ;  /* 0x000000ff0900720b */ /* 0x000fe40003f15000 */
[----:B------:R-:W-:Y:S01]  /*9870*/  LOP3.LUT P4, RZ, R3, 0x3, RZ, 0xc0, !PT ;  /* 0x0000000303ff7812 */ /* 0x000fe2000788c0ff */
[----:B------:R-:W-:Y:S01]  /*9880*/  IMAD.MOV.U32 R3, RZ, RZ, RZ ;  /* 0x000000ffff037224 */ /* 0x000fe200078e00ff */
[----:B------:R-:W1:Y:S01]  /*9890*/  @P3 MUFU.RCP R0, R6 ;  /* 0x0000000600003308 */ /* 0x000e620000001000 */
[----:B------:R-:W-:Y:S02]  /*98a0*/  FSETP.NE.FTZ.AND P2, PT, R7, RZ, PT ;  /* 0x000000ff0700720b */ /* 0x000fe40003f55000 */
[----:B------:R-:W-:Y:S02]  /*98b0*/  MOV R4, RZ ;  /* 0x000000ff00047202 */ /* 0x000fe40000000f00 */
[----:B------:R-:W-:Y:S02]  /*98c0*/  IADD3 R5, -R10, RZ, RZ ;  /* 0x000000ff0a057210 */ /* 0x000fe40007ffe1ff */
[----:B------:R-:W-:Y:S01]  /*98d0*/  LEA.HI R14, R14, R12, RZ, 0x2 ;  /* 0x0000000c0e0e7211 */ /* 0x000fe200078f10ff */
[----:B------:R-:W2:Y:S02]  /*98e0*/  @P1 MUFU.RCP R3, R8 ;  /* 0x0000000800031308 */ /* 0x000ea40000001000 */
[----:B------:R-:W-:Y:S01]  /*98f0*/  IMAD R100, R5, c[0x0][0x4e8], R13 ;  /* 0x00013a0005647a24 */ /* 0x000fe200078e020d */
[----:B------:R-:W-:Y:S01]  /*9900*/  LOP3.LUT R15, R14, 0xfffffffc, RZ, 0xc0, !PT ;  /* 0xfffffffc0e0f7812 */ /* 0x000fe200078ec0ff */
[----:B-1----:R-:W-:-:S02]  /*9910*/  FMUL.FTZ R117, R0, R117 ;  /* 0x0000007500757220 */ /* 0x002fc40000410000 */
[C---:B------:R-:W-:Y:S02]  /*9920*/  FMUL.FTZ R16, R0.reuse, R116 ;  /* 0x0000007400107220 */ /* 0x040fe40000410000 */
[C---:B------:R-:W-:Y:S02]  /*9930*/  FMUL.FTZ R125, R0.reuse, R125 ;  /* 0x0000007d007d7220 */ /* 0x040fe40000410000 */
[C---:B------:R-:W-:Y:S02]  /*9940*/  FMUL.FTZ R18, R0.reuse, R124 ;  /* 0x0000007c00127220 */ /* 0x040fe40000410000 */
[----:B--2---:R-:W-:Y:S02]  /*9950*/  FMUL.FTZ R56, R3, R76 ;  /* 0x0000004c03387220 */ /* 0x004fe40000410000 */
[C---:B------:R-:W-:Y:S01]  /*9960*/  FMUL.FTZ R129, R0.reuse, R129 ;  /* 0x0000008100817220 */ /* 0x040fe20000410000 */
[----:B------:R-:W1:Y:S01]  /*9970*/  S2R R76, SR_CTAID.X ;  /* 0x00000000004c7919 */ /* 0x000e620000002500 */
[----:B------:R-:W-:-:S02]  /*9980*/  FMUL.FTZ R43, R0, R128 ;  /* 0x00000080002b7220 */ /* 0x000fc40000410000 */
[C---:B------:R-:W-:Y:S02]  /*9990*/  FMUL.FTZ R141, R0.reuse, R141 ;  /* 0x0000008d008d7220 */ /* 0x040fe40000410000 */
[C---:B------:R-:W-:Y:S02]  /*99a0*/  FMUL.FTZ R39, R0.reuse, R140 ;  /* 0x0000008c00277220 */ /* 0x040fe40000410000 */
[C---:B------:R-:W-:Y:S02]  /*99b0*/  FMUL.FTZ R145, R0.reuse, R145 ;  /* 0x0000009100917220 */ /* 0x040fe40000410000 */
[C---:B------:R-:W-:Y:S02]  /*99c0*/  FMUL.FTZ R35, R0.reuse, R144 ;  /* 0x0000009000237220 */ /* 0x040fe40000410000 */
[C---:B------:R-:W-:Y:S02]  /*99d0*/  FMUL.FTZ R157, R0.reuse, R157 ;  /* 0x0000009d009d7220 */ /* 0x040fe40000410000 */
        /* <DEDUP_REMOVED lines=12> */
[----:B------:R-:W-:Y:S01]  /*9aa0*/  FMUL.FTZ R50, R0, R96 ;  /* 0x0000006000327220 */ /* 0x000fe20000410000 */
[----:B------:R-:W-:Y:S01]  /*9ab0*/  MOV R0, RZ ;  /* 0x000000ff00007202 */ /* 0x000fe20000000f00 */
[----:B------:R-:W2:Y:S01]  /*9ac0*/  @P3 MUFU.LG2 R6, R6 ;  /* 0x0000000600063308 */ /* 0x000ea20000000c00 */
[----:B------:R-:W-:-:S02]  /*9ad0*/  FMUL.FTZ R113, R3, R113 ;  /* 0x0000007103717220 */ /* 0x000fc40000410000 */
[C---:B------:R-:W-:Y:S02]  /*9ae0*/  FMUL.FTZ R20, R3.reuse, R112 ;  /* 0x0000007003147220 */ /* 0x040fe40000410000 */
[----:B------:R-:W-:-:S03]  /*9af0*/  FMUL.FTZ R121, R3, R121 ;  /* 0x0000007903797220 */ /* 0x000fc60000410000 */
[----:B------:R-:W-:Y:S01]  /*9b00*/  @P2 MUFU.RCP R4, R7 ;  /* 0x0000000700042308 */ /* 0x000fe20000001000 */
[C---:B------:R-:W-:Y:S02]  /*9b10*/  FMUL.FTZ R62, R3.reuse, R120 ;  /* 0x00000078033e7220 */ /* 0x040fe40000410000 */
[C---:B------:R-:W-:Y:S02]  /*9b20*/  FMUL.FTZ R133, R3.reuse, R133 ;  /* 0x0000008503857220 */ /* 0x040fe40000410000 */
[C---:B------:R-:W-:Y:S02]  /*9b30*/  FMUL.FTZ R41, R3.reuse, R132 ;  /* 0x0000008403297220 */ /* 0x040fe40000410000 */
[C---:B------:R-:W-:Y:S01]  /*9b40*/  FMUL.FTZ R137, R3.reuse, R137 ;  /* 0x0000008903897220 */ /* 0x040fe20000410000 */
[----:B------:R-:W3:Y:S01]  /*9b50*/  @P0 MUFU.RCP R0, R9 ;  /* 0x0000000900000308 */ /* 0x000ee20000001000 */
        /* <DEDUP_REMOVED lines=15> */
[----:B------:R-:W-:Y:S01]  /*9c50*/  FMUL.FTZ R48, R3, R92 ;  /* 0x0000005c03307220 */ /* 0x000fe20000410000 */
[----:B------:R-:W-:Y:S01]  /*9c60*/  @P3 MOV R3, 0x3f317218 ;  /* 0x3f31721800033802 */ /* 0x000fe20000000f00 */
[----:B------:R-:W4:Y:S01]  /*9c70*/  @P2 MUFU.LG2 R7, R7 ;  /* 0x0000000700072308 */ /* 0x000f220000000c00 */
[----:B--2---:R-:W-:Y:S01]  /*9c80*/  @P3 FMUL.FTZ R6, R6, 0.69314718246459960938 ;  /* 0x3f31721806063820 */ /* 0x004fe20000410000 */
[----:B------:R-:W-:Y:S02]  /*9c90*/  MOV R5, UR9 ;  /* 0x0000000900057c02 */ /* 0x000fe40008000f00 */
[----:B------:R-:W-:Y:S01]  /*9ca0*/  @P3 FMUL.FTZ R3, R3, c[0x0][0x2d0] ;  /* 0x0000b40003033a20 */ /* 0x000fe20000410000 */
[----:B------:R-:W-:Y:S01]  /*9cb0*/  MOV R68, 0xff800000 ;  /* 0xff80000000447802 */ /* 0x000fe20000000f00 */
[C---:B---3--:R-:W-:Y:S01]  /*9cc0*/  FMUL.FTZ R115, R0.reuse, R115 ;  /* 0x0000007300737220 */ /* 0x048fe20000410000 */
[----:B------:R-:W-:Y:S01]  /*9cd0*/  IADD3 R15, -R15, R12, RZ ;  /* 0x0000000c0f0f7210 */ /* 0x000fe20007ffe1ff */
        /* <DEDUP_REMOVED lines=22> */
[----:B------:R-:W-:Y:S01]  /*9e40*/  FMUL.FTZ R46, R0, R94 ;  /* 0x0000005e002e7220 */ /* 0x000fe20000410000 */
[----:B-1----:R-:W-:Y:S01]  /*9e50*/  LEA R0, R76, R63, 0x7 ;  /* 0x0000003f4c007211 */ /* 0x002fe200078e38ff */
[----:B------:R-:W-:Y:S02]  /*9e60*/  @P3 FFMA.FTZ R68, R3, R105, R6 ;  /* 0x0000006903443223 */ /* 0x000fe40000010006 */
[----:B------:R-:W1:Y:S01]  /*9e70*/  @P0 MUFU.LG2 R6, R9 ;  /* 0x0000000900060308 */ /* 0x000e620000000c00 */
[----:B------:R-:W-:Y:S01]  /*9e80*/  FMUL.FTZ R61, R4, R70 ;  /* 0x00000046043d7220 */ /* 0x000fe20000410000 */
[----:B------:R-:W-:Y:S01]  /*9e90*/  IADD3 R5, R0, 0x8, RZ ;  /* 0x0000000800057810 */ /* 0x000fe20007ffe0ff */
[----:B------:R-:W-:-:S02]  /*9ea0*/  IMAD R70, R64, c[0x0][0x388], RZ ;  /* 0x0000e20040467a24 */ /* 0x000fc400078e02ff */
        /* <DEDUP_REMOVED lines=22> */
[----:B------:R-:W-:Y:S01]  /*a010*/  FMUL.FTZ R49, R4, R98 ;  /* 0x0000006204317220 */ /* 0x000fe20000410000 */
[----:B------:R-:W2:Y:S01]  /*a020*/  @P1 MUFU.LG2 R8, R8 ;  /* 0x0000000800081308 */ /* 0x000ea20000000c00 */
[----:B------:R-:W-:Y:S01]  /*a030*/  IMAD.U32 R4, RZ, RZ, UR8 ;  /* 0x00000008ff047e24 */ /* 0x000fe2000f8e00ff */
[----:B------:R-:W-:-:S02]  /*a040*/  @P2 MOV R3, 0x3f317218 ;  /* 0x3f31721800032802 */ /* 0x000fc40000000f00 */
[-C--:B------:R-:W-:Y:S01]  /*a050*/  ISETP.GE.OR P6, PT, R5, R70.reuse, P4 ;  /* 0x000000460500720c */ /* 0x080fe200027c6670 */
[----:B------:R-:W-:Y:S01]  /*a060*/  IMAD.MOV.U32 R12, RZ, RZ, R4 ;  /* 0x000000ffff0c7224 */ /* 0x000fe200078e0004 */
[C---:B------:R-:W-:Y:S01]  /*a070*/  IADD3 R4, R0.reuse, 0x40, RZ ;  /* 0x0000004000047810 */ /* 0x040fe20007ffe0ff */
[----:B----4-:R-:W-:Y:S01]  /*a080*/  @P2 FMUL.FTZ R5, R7, 0.69314718246459960938 ;  /* 0x3f31721807052820 */ /* 0x010fe20000410000 */
[C---:B------:R-:W-:Y:S01]  /*a090*/  ISETP.GE.OR P3, PT, R0.reuse, R70, P4 ;  /* 0x000000460000720c */ /* 0x040fe20002766670 */
[----:B------:R-:W3:Y:S01]  /*a0a0*/  S2R R72, SR_CTAID.Z ;  /* 0x0000000000487919 */ /* 0x000ee20000002700 */
[----:B------:R-:W-:Y:S01]  /*a0b0*/  IADD3 R7, R0, 0x48, RZ ;  /* 0x0000004800077810 */ /* 0x000fe20007ffe0ff */
[----:B------:R-:W-:Y:S01]  /*a0c0*/  @P2 FMUL.FTZ R3, R3, c[0x0][0x2d0] ;  /* 0x0000b40003032a20 */ /* 0x000fe20000410000 */
[----:B------:R-:W-:Y:S01]  /*a0d0*/  @P0 MOV R0, 0x3f317218 ;  /* 0x3f31721800000802 */ /* 0x000fe20000000f00 */
[----:B-1----:R-:W-:Y:S02]  /*a0e0*/  @P0 FMUL.FTZ R6, R6, 0.69314718246459960938 ;  /* 0x3f31721806060820 */ /* 0x002fe40000410000 */
[----:B------:R-:W-:Y:S01]  /*a0f0*/  @P2 FFMA.FTZ R66, R3, R104, R5 ;  /* 0x0000006803422223 */ /* 0x000fe20000010005 */
[----:B------:R-:W-:Y:S01]  /*a100*/  @P1 MOV R3, 0x3f317218 ;  /* 0x3f31721800031802 */ /* 0x000fe20000000f00 */
[----:B------:R-:W-:-:S02]  /*a110*/  @P0 FMUL.FTZ R0, R0, c[0x0][0x2d0] ;  /* 0x0000b40000000a20 */ /* 0x000fc40000410000 */
[----:B------:R-:W-:Y:S01]  /*a120*/  IMAD.MOV.U32 R64, RZ, RZ, -0x800000 ;  /* 0xff800000ff407424 */ /* 0x000fe200078e00ff */
[----:B------:R-:W-:Y:S01]  /*a130*/  MOV R13, UR4 ;  /* 0x00000004000d7c02 */ /* 0x000fe20008000f00 */
[----:B------:R-:W-:Y:S01]  /*a140*/  @P0 FFMA.FTZ R64, R0, R2, R6 ;  /* 0x0000000200400223 */ /* 0x000fe20000010006 */
[----:B------:R-:W-:Y:S01]  /*a150*/  SHF.R.S32.HI R0, RZ, 0x2, R14 ;  /* 0x00000002ff007819 */ /* 0x000fe2000001140e */
[----:B------:R-:W-:Y:S01]  /*a160*/  ULDC.64 UR4, c[0x0][0x3e8] ;  /* 0x0000fa0000047ab9 */ /* 0x000fe20000000a00 */
[----:B------:R-:W-:Y:S01]  /*a170*/  P2R R67, PR, RZ, 0x40 ;  /* 0x00000040ff437803 */ /* 0x000fe20000000000 */
[----:B--2---:R-:W-:Y:S01]  /*a180*/  @P1 FMUL.FTZ R8, R8, 0.69314718246459960938 ;  /* 0x3f31721808081820 */ /* 0x004fe20000410000 */
[-C--:B------:R-:W-:Y:S01]  /*a190*/  ISETP.GE.OR P6, PT, R4, R70.reuse, P4 ;  /* 0x000000460400720c */ /* 0x080fe200027c6670 */
[----:B------:R-:W-:Y:S01]  /*a1a0*/  @P1 FMUL.FTZ R3, R3, c[0x0][0x2d0] ;  /* 0x0000b40003031a20 */ /* 0x000fe20000410000 */
[----:B------:R-:W-:Y:S01]  /*a1b0*/  UIMAD UR6, UR6, UR4, URZ ;  /* 0x00000004060672a4 */ /* 0x000fe2000f8e023f */
[----:B------:R-:W-:-:S02]  /*a1c0*/  ISETP.GE.OR P4, PT, R7, R70, P4 ;  /* 0x000000460700720c */ /* 0x000fc40002786670 */
[----:B------:R-:W-:Y:S01]  /*a1d0*/  LEA.HI R2, R15, R15, RZ, 0x1 ;  /* 0x0000000f0f027211 */ /* 0x000fe200078f08ff */
[----:B------:R-:W-:Y:S01]  /*a1e0*/  @P1 FFMA.FTZ R65, R3, R103, R8 ;  /* 0x0000006703411223 */ /* 0x000fe20000010008 */
[----:B------:R-:W-:Y:S01]  /*a1f0*/  SHF.R.S32.HI R7, RZ, 0x1f, R0 ;  /* 0x0000001fff077819 */ /* 0x000fe20000011400 */
[----:B------:R-:W-:Y:S01]  /*a200*/  UIMAD.WIDE.U32 UR8, UR7, UR4, URZ ;  /* 0x00000004070872a5 */ /* 0x000fe2000f8e003f */
[----:B------:R-:W-:Y:S01]  /*a210*/  SHF.R.S32.HI R3, RZ, 0x5, R101 ;  /* 0x00000005ff037819 */ /* 0x000fe20000011465 */
[----:B------:R-:W-:Y:S01]  /*a220*/  UIMAD UR5, UR7, UR5, UR6 ;  /* 0x00000005070572a4 */ /* 0x000fe2000f8e0206 */
[C---:B------:R-:W-:Y:S02]  /*a230*/  LOP3.LUT R6, R2.reuse, 0x1ffffffe, RZ, 0xc0, !PT ;  /* 0x1ffffffe02067812 */ /* 0x040fe400078ec0ff */
[----:B------:R-:W-:Y:S02]  /*a240*/  LEA.HI R7, R7, R0, RZ, 0x3 ;  /* 0x0000000007077211 */ /* 0x000fe400078f18ff */
[----:B------:R-:W-:Y:S01]  /*a250*/  SHF.L.U32 R2, R2, 0x5, RZ ;  /* 0x0000000502027819 */ /* 0x000fe200000006ff */
[----:B------:R-:W-:Y:S01]  /*a260*/  UIADD3 UR5, UR9, UR5, URZ ;  /* 0x0000000509057290 */ /* 0x000fe2000fffe03f */
[----:B------:R-:W-:-:S02]  /*a270*/  LEA R14, R3, R15, 0x8 ;  /* 0x0000000f030e7211 */ /* 0x000fc400078e40ff */
[----:B------:R-:W-:Y:S02]  /*a280*/  IADD3 R3, R15, -R6, RZ ;  /* 0x800000060f037210 */ /* 0x000fe40007ffe0ff */
[----:B------:R-:W-:Y:S02]  /*a290*/  LOP3.LUT R6, R7, 0xfffffff8, RZ, 0xc0, !PT ;  /* 0xfffffff807067812 */ /* 0x000fe400078ec0ff */
[----:B------:R-:W-:Y:S02]  /*a2a0*/  LOP3.LUT R2, R2, 0xffffffc0, RZ, 0xc0, !PT ;  /* 0xffffffc002027812 */ /* 0x000fe400078ec0ff */
[----:B---3--:R-:W-:Y:S02]  /*a2b0*/  SHF.R.S32.HI R8, RZ, 0x1f, R72 ;  /* 0x0000001fff087819 */ /* 0x008fe40000011448 */
[----:B------:R-:W-:Y:S02]  /*a2c0*/  MOV R4, UR8 ;  /* 0x0000000800047c02 */ /* 0x000fe40008000f00 */
[----:B------:R-:W-:Y:S01]  /*a2d0*/  MOV R5, UR9 ;  /* 0x0000000900057c02 */ /* 0x000fe20008000f00 */
[----:B------:R-:W-:Y:S01]  /*a2e0*/  IMAD.U32 R5, RZ, RZ, UR5 ;  /* 0x00000005ff057e24 */ /* 0x000fe2000f8e00ff */
[----:B------:R-:W-:Y:S01]  /*a2f0*/  IADD3 R7, R0, -R6, RZ ;  /* 0x8000000600077210 */ /* 0x000fe20007ffe0ff */
[----:B------:R-:W-:-:S02]  /*a300*/  IMAD R0, R3, 0x8, R2 ;  /* 0x0000000803007824 */ /* 0x000fc400078e0202 */
[----:B------:R-:W-:Y:S02]  /*a310*/  IMAD R9, R8, c[0x0][0x3f0], RZ ;  /* 0x0000fc0008097a24 */ /* 0x000fe400078e02ff */
[----:B------:R-:W-:Y:S01]  /*a320*/  IMAD.WIDE.U32 R2, R72, c[0x0][0x3f0], R4 ;  /* 0x0000fc0048027a25 */ /* 0x000fe200078e0004 */
[----:B------:R-:W-:-:S03]  /*a330*/  IADD3 R5, R63, R0, RZ ;  /* 0x000000003f057210 */ /* 0x000fc60007ffe0ff */
[----:B------:R-:W-:Y:S01]  /*a340*/  IMAD R6, R72, c[0x0][0x3f4], R9 ;  /* 0x0000fd0048067a24 */ /* 0x000fe200078e0209 */
[----:B------:R-:W-:Y:S02]  /*a350*/  LEA.HI R0, R7, R7, RZ, 0x1 ;  /* 0x0000000707007211 */ /* 0x000fe400078f08ff */
[----:B------:R-:W-:Y:S01]  /*a360*/  SHF.R.S32.HI R4, RZ, 0x1f, R10 ;  /* 0x0000001fff047819 */ /* 0x000fe2000001140a */
[----:B------:R-:W-:Y:S01]  /*a370*/  IMAD R8, R8, c[0x0][0x498], RZ ;  /* 0x0001260008087a24 */ /* 0x000fe200078e02ff */
[----:B------:R-:W-:Y:S02]  /*a380*/  LEA R9, R76, R5, 0x7 ;  /* 0x000000054c097211 */ /* 0x000fe400078e38ff */
[----:B------:R-:W-:Y:S02]  /*a390*/  IADD3 R3, R3, R6, RZ ;  /* 0x0000000603037210 */ /* 0x000fe40007ffe0ff */
[----:B------:R-:W-:Y:S01]  /*a3a0*/  LOP3.LUT R6, R0, 0x3fffffe, RZ, 0xc0, !PT ;  /* 0x03fffffe00067812 */ /* 0x000fe200078ec0ff */
[----:B------:R-:W-:Y:S01]  /*a3b0*/  IMAD R4, R4, c[0x0][0x3e0], RZ ;  /* 0x0000f80004047a24 */ /* 0x000fe200078e02ff */
[----:B------:R-:W-:Y:S01]  /*a3c0*/  SHF.R.S32.HI R0, RZ, 0x1, R0 ;  /* 0x00000001ff007819 */ /* 0x000fe20000011400 */
[----:B------:R-:W-:Y:S01]  /*a3d0*/  IMAD R63, R72, c[0x0][0x49c], R8 ;  /* 0x00012700483f7a24 */ /* 0x000fe200078e0208 */
[----:B------:R-:W-:Y:S01]  /*a3e0*/  IADD3 R8, R7, -R6, RZ ;  /* 0x8000000607087210 */ /* 0x000fe20007ffe0ff */
[----:B------:R-:W-:Y:S01]  /*a3f0*/  @P5 IMAD.HI.U32 R5, R9, c[0x0][0x4ec], RZ ;  /* 0x00013b0009055a27 */ /* 0x000fe200078e00ff */
[----:B------:R-:W-:-:S03]  /*a400*/  SHF.L.U32 R6, R0, 0x6, RZ ;  /* 0x0000000600067819 */ /* 0x000fc600000006ff */
[C---:B------:R-:W-:Y:S02]  /*a410*/  IMAD R7, R10.reuse, c[0x0][0x3e4], R4 ;  /* 0x0000f9000a077a24 */ /* 0x040fe400078e0204 */
[----:B------:R-:W-:Y:S01]  /*a420*/  IMAD.MOV.U32 R4, RZ, RZ, R9 ;  /* 0x000000ffff047224 */ /* 0x000fe200078e0009 */
[----:B------:R-:W-:Y:S01]  /*a430*/  @P5 SHF.R.U32.HI R4, RZ, c[0x0][0x4f0], R5 ;  /* 0x00013c00ff045a19 */ /* 0x000fe20000011605 */
[----:B------:R-:W-:Y:S01]  /*a440*/  IMAD.WIDE.U32 R2, R10, c[0x0][0x3e0], R2 ;  /* 0x0000f8000a027a25 */ /* 0x000fe200078e0002 */
[----:B------:R-:W-:Y:S02]  /*a450*/  LOP3.LUT R5, R6, 0xc0, RZ, 0xc0, !PT ;  /* 0x000000c006057812 */ /* 0x000fe400078ec0ff */
[----:B------:R-:W-:Y:S02]  /*a460*/  LEA R10, R8, R14, 0x4 ;  /* 0x0000000e080a7211 */ /* 0x000fe400078e20ff */
[C---:B------:R-:W-:Y:S02]  /*a470*/  LOP3.LUT P1, RZ, R0.reuse, 0x2, RZ, 0xc0, !PT ;  /* 0x0000000200ff7812 */ /* 0x040fe4000782c0ff */
[----:B------:R-:W-:-:S02]  /*a480*/  LOP3.LUT R8, R0, 0x1, RZ, 0xc0, !PT ;  /* 0x0000000100087812 */ /* 0x000fc400078ec0ff */
[----:B------:R-:W-:Y:S02]  /*a490*/  IADD3 R6, -R4, RZ, RZ ;  /* 0x000000ff04067210 */ /* 0x000fe40007ffe1ff */
[----:B------:R-:W-:Y:S01]  /*a4a0*/  LEA.HI R0, R5, R5, RZ, 0x1d ;  /* 0x0000000505007211 */ /* 0x000fe200078fe8ff */
[----:B------:R-:W-:Y:S01]  /*a4b0*/  IMAD.WIDE.U32 R12, R72, c[0x0][0x498], R12 ;  /* 0x00012600480c7a25 */ /* 0x000fe200078e000c */
[----:B------:R-:W-:Y:S02]  /*a4c0*/  IADD3 R3, R3, R7, RZ ;  /* 0x0000000703037210 */ /* 0x000fe40007ffe0ff */
[----:B------:R-:W-:Y:S01]  /*a4d0*/  SHF.R.S32.HI R5, RZ, 0x1f, R100 ;  /* 0x0000001fff057819 */ /* 0x000fe20000011464 */
[----:B------:R-:W-:Y:S01]  /*a4e0*/  IMAD R6, R6, c[0x0][0x4e8], R9 ;  /* 0x00013a0006067a24 */ /* 0x000fe200078e0209 */
[----:B------:R-:W-:Y:S01]  /*a4f0*/  ISETP.NE.U32.AND P2, PT, R8, 0x1, PT ;  /* 0x000000010800780c */ /* 0x000fe20003f45070 */
[----:B------:R-:W-:Y:S01]  /*a500*/  IMAD.U32 R0, R10, 0x2, R0 ;  /* 0x000000020a007824 */ /* 0x000fe200078e0000 */
[----:B------:R-:W-:Y:S01]  /*a510*/  SHF.R.S32.HI R7, RZ, 0x1f, R4 ;  /* 0x0000001fff077819 */ /* 0x000fe20000011404 */
[----:B------:R-:W-:Y:S01]  /*a520*/  IMAD R5, R5, c[0x0][0x3d8], RZ ;  /* 0x0000f60005057a24 */ /* 0x000fe200078e02ff */
[----:B------:R-:W-:Y:S01]  /*a530*/  IADD3 R4, P0, R4, R12, RZ ;  /* 0x0000000c04047210 */ /* 0x000fe20007f1e0ff */
[----:B------:R-:W-:Y:S01]  /*a540*/  IMAD.WIDE.U32 R14, R100, c[0x0][0x3d8], R2 ;  /* 0x0000f600640e7a25 */ /* 0x000fe200078e0002 */
[----:B------:R-:W-:-:S02]  /*a550*/  SHF.R.S32.HI R3, RZ, 0x1f, R6 ;  /* 0x0000001fff037819 */ /* 0x000fc40000011406 */
[----:B------:R-:W-:Y:S02]  /*a560*/  SHF.L.U32 R0, R0, 0x1, RZ ;  /* 0x0000000100007819 */ /* 0x000fe400000006ff */
[----:B------:R-:W-:Y:S01]  /*a570*/  ISETP.NE.AND P5, PT, R67, RZ, PT ;  /* 0x000000ff4300720c */ /* 0x000fe20003fa5270 */
[----:B------:R-:W-:Y:S01]  /*a580*/  IMAD R67, R100, c[0x0][0x3dc], R5 ;  /* 0x0000f70064437a24 */ /* 0x000fe200078e0205 */
[----:B------:R-:W-:Y:S01]  /*a590*/  IADD3.X R5, R7, R13, R63, P0, !PT ;  /* 0x0000000d07057210 */ /* 0x000fe200007fe43f */
[----:B------:R-:W-:Y:S01]  /*a5a0*/  IMAD R3, R3, c[0x0][0x488], RZ ;  /* 0x0001220003037a24 */ /* 0x000fe200078e02ff */
[C---:B------:R-:W-:Y:S02]  /*a5b0*/  IADD3 R7, R0.reuse, 0x80, RZ ;  /* 0x0000008000077810 */ /* 0x040fe40007ffe0ff */
[----:B------:R-:W-:Y:S01]  /*a5c0*/  IADD3 R2, R0, 0x70, RZ ;  /* 0x0000007000027810 */ /* 0x000fe20007ffe0ff */
[----:B------:R-:W-:Y:S01]  /*a5d0*/  IMAD.WIDE.U32 R4, R6, c[0x0][0x488], R4 ;  /* 0x0001220006047a25 */ /* 0x000fe200078e0004 */
[----:B------:R-:W-:-:S02]  /*a5e0*/  @P2 IADD3 R2, R7, 0x10, RZ ;  /* 0x0000001007022810 */ /* 0x000fc40007ffe0ff */
[----:B------:R-:W-:Y:S01]  /*a5f0*/  MOV R7, 0x20 ;  /* 0x0000002000077802 */ /* 0x000fe20000000f00 */
[----:B------:R-:W-:Y:S01]  /*a600*/  IMAD R3, R6, c[0x0][0x48c], R3 ;  /* 0x0001230006037a24 */ /* 0x000fe200078e0203 */
[----:B------:R-:W-:Y:S02]  /*a610*/  F2FP.BF16.PACK_AB R16, R117, R16 ;  /* 0x000000107510723e */ /* 0x000fe400000010ff */
[----:B------:R-:W-:Y:S02]  /*a620*/  F2FP.BF16.PACK_AB R11, R119, R11 ;  /* 0x0000000b770b723e */ /* 0x000fe400000010ff */
[----:B------:R-:W-:Y:S02]  /*a630*/  SEL R7, R7, 0xffffffe0, !P1 ;  /* 0xffffffe007077807 */ /* 0x000fe40004800000 */
[----:B------:R-:W-:Y:S02]  /*a640*/  LEA R6, P0, R4, c[0x0][0x450], 0x2 ;  /* 0x0001140004067a11 */ /* 0x000fe400078010ff */
[----:B------:R-:W-:-:S02]  /*a650*/  IADD3 R5, R5, R3, RZ ;  /* 0x0000000305057210 */ /* 0x000fc40007ffe0ff */
[----:B------:R-:W-:Y:S02]  /*a660*/  F2FP.BF16.PACK_AB R18, R125, R18 ;  /* 0x000000127d12723e */ /* 0x000fe400000010ff */
[----:B------:R-:W-:Y:S02]  /*a670*/  F2FP.BF16.PACK_AB R17, R127, R17 ;  /* 0x000000117f11723e */ /* 0x000fe400000010ff */
[----:B------:R-:W-:Y:S02]  /*a680*/  F2FP.BF16.PACK_AB R20, R113, R20 ;  /* 0x000000147114723e */ /* 0x000fe400000010ff */
[----:B------:R-:W-:Y:S02]  /*a690*/  F2FP.BF16.PACK_AB R19, R115, R19 ;  /* 0x000000137313723e */ /* 0x000fe400000010ff */
[----:B------:R-:W-:Y:S02]  /*a6a0*/  F2FP.BF16.PACK_AB R62, R121, R62 ;  /* 0x0000003e793e723e */ /* 0x000fe400000010ff */
[----:B------:R-:W-:Y:S01]  /*a6b0*/  F2FP.BF16.PACK_AB R44, R123, R44 ;  /* 0x0000002c7b2c723e */ /* 0x000fe200000010ff */
[----:B------:R-:W-:Y:S01]  /*a6c0*/  STS [R0+0x80], R16 ;  /* 0x0000801000007388 */ /* 0x000fe20000000800 */
[----:B------:R-:W-:-:S02]  /*a6d0*/  F2FP.BF16.PACK_AB R43, R129, R43 ;  /* 0x0000002b812b723e */ /* 0x000fc400000010ff */
[----:B------:R-:W-:Y:S01]  /*a6e0*/  F2FP.BF16.PACK_AB R42, R131, R42 ;  /* 0x0000002a832a723e */ /* 0x000fe200000010ff */
[----:B------:R-:W-:Y:S01]  /*a6f0*/  STS [R0+0x280], R11 ;  /* 0x0002800b00007388 */ /* 0x000fe20000000800 */
[----:B------:R-:W-:Y:S02]  /*a700*/  IADD3 R3, R0, R7, RZ ;  /* 0x0000000700037210 */ /* 0x000fe40007ffe0ff */
[----:B------:R-:W-:Y:S01]  /*a710*/  LEA.HI.X R5, R4, c[0x0][0x454], R5, 0x2, P0 ;  /* 0x0001150004057a11 */ /* 0x000fe200000f1405 */
[----:B------:R-:W-:Y:S01]  /*a720*/  IMAD.IADD R4, R7, 0x1, R2 ;  /* 0x0000000107047824 */ /* 0x000fe200078e0202 */
[----:B------:R-:W-:Y:S01]  /*a730*/  F2FP.BF16.PACK_AB R39, R141, R39 ;  /* 0x000000278d27723e */ /* 0x000fe200000010ff */
[----:B------:R-:W-:Y:S01]  /*a740*/  STS [R2], R18 ;  /* 0x0000001202007388 */ /* 0x000fe20000000800 */
[----:B------:R-:W-:Y:S02]  /*a750*/  F2FP.BF16.PACK_AB R38, R143, R38 ;  /* 0x000000268f26723e */ /* 0x000fe400000010ff */
[----:B------:R-:W-:Y:S01]  /*a760*/  F2FP.BF16.PACK_AB R41, R133, R41 ;  /* 0x000000298529723e */ /* 0x000fe200000010ff */
[----:B------:R-:W-:Y:S01]  /*a770*/  STS [R2+0x200], R17 ;  /* 0x0002001102007388 */ /* 0x000fe20000000800 */
[----:B------:R-:W-:-:S02]  /*a780*/  F2FP.BF16.PACK_AB R40, R135, R40 ;  /* 0x000000288728723e */ /* 0x000fc400000010ff */
[----:B------:R-:W-:Y:S01]  /*a790*/  F2FP.BF16.PACK_AB R37, R137, R37 ;  /* 0x000000258925723e */ /* 0x000fe200000010ff */
[----:B------:R-:W-:Y:S01]  /*a7a0*/  STS [R0+0x1080], R20 ;  /* 0x0010801400007388 */ /* 0x000fe20000000800 */
[----:B------:R-:W-:Y:S02]  /*a7b0*/  F2FP.BF16.PACK_AB R36, R139, R36 ;  /* 0x000000248b24723e */ /* 0x000fe400000010ff */
[----:B------:R-:W-:Y:S01]  /*a7c0*/  F2FP.BF16.PACK_AB R35, R145, R35 ;  /* 0x000000239123723e */ /* 0x000fe200000010ff */
[----:B------:R-:W-:Y:S01]  /*a7d0*/  STS [R0+0x1280], R19 ;  /* 0x0012801300007388 */ /* 0x000fe20000000800 */
[----:B------:R-:W-:Y:S02]  /*a7e0*/  F2FP.BF16.PACK_AB R34, R147, R34 ;  /* 0x000000229322723e */ /* 0x000fe400000010ff */
[----:B------:R-:W-:Y:S01]  /*a7f0*/  F2FP.BF16.PACK_AB R31, R157, R31 ;  /* 0x0000001f9d1f723e */ /* 0x000fe200000010ff */
[----:B------:R-:W-:Y:S01]  /*a800*/  STS [R2+0x1000], R62 ;  /* 0x0010003e02007388 */ /* 0x000fe20000000800 */
[----:B------:R-:W-:-:S03]  /*a810*/  F2FP.BF16.PACK_AB R30, R159, R30 ;  /* 0x0000001e9f1e723e */ /* 0x000fc600000010ff */
[----:B------:R-:W-:Y:S01]  /*a820*/  STS [R2+0x1200], R44 ;  /* 0x0012002c02007388 */ /* 0x000fe20000000800 */
[----:B------:R-:W-:Y:S02]  /*a830*/  F2FP.BF16.PACK_AB R33, R149, R33 ;  /* 0x000000219521723e */ /* 0x000fe400000010ff */
[----:B------:R-:W-:Y:S01]  /*a840*/  F2FP.BF16.PACK_AB R32, R151, R32 ;  /* 0x000000209720723e */ /* 0x000fe200000010ff */
[----:B------:R-:W-:Y:S01]  /*a850*/  STS [R3+0x80], R43 ;  /* 0x0000802b03007388 */ /* 0x000fe20000000800 */
[----:B------:R-:W-:-:S03]  /*a860*/  F2FP.BF16.PACK_AB R29, R153, R29 ;  /* 0x0000001d991d723e */ /* 0x000fc600000010ff */
[----:B------:R-:W-:Y:S01]  /*a870*/  STS [R3+0x280], R42 ;  /* 0x0002802a03007388 */ /* 0x000fe20000000800 */
[----:B------:R-:W-:-:S03]  /*a880*/  F2FP.BF16.PACK_AB R28, R155, R28 ;  /* 0x0000001c9b1c723e */ /* 0x000fc600000010ff */
[----:B------:R-:W-:Y:S01]  /*a890*/  STS [R4], R39 ;  /* 0x0000002704007388 */ /* 0x000fe20000000800 */
[----:B------:R-:W-:-:S03]  /*a8a0*/  F2FP.BF16.PACK_AB R27, R161, R27 ;  /* 0x0000001ba11b723e */ /* 0x000fc600000010ff */
[----:B------:R-:W-:Y:S01]  /*a8b0*/  STS [R4+0x200], R38 ;  /* 0x0002002604007388 */ /* 0x000fe20000000800 */
        /* <DEDUP_REMOVED lines=23> */
[----:B------:R-:W-:Y:S04]  /*aa30*/  STS [R2+0x3200], R28 ;  /* 0x0032001c02007388 */ /* 0x000fe80000000800 */
        /* <DEDUP_REMOVED lines=9> */
[----:B------:R1:W-:Y:S04]  /*aad0*/  STS [R0+0x4280], R61 ;  /* 0x0042803d00007388 */ /* 0x0003e80000000800 */
[----:B------:R-:W-:Y:S04]  /*aae0*/  STS [R2+0x4000], R58 ;  /* 0x0040003a02007388 */ /* 0x000fe80000000800 */
[----:B------:R-:W-:Y:S04]  /*aaf0*/  STS [R2+0x4200], R57 ;  /* 0x0042003902007388 */ /* 0x000fe80000000800 */
[----:B------:R2:W-:Y:S04]  /*ab00*/  STS [R0+0x5080], R60 ;  /* 0x0050803c00007388 */ /* 0x0005e80000000800 */
[----:B-1----:R1:W5:Y:S04]  /*ab10*/  LDL R61, [R1+0x24] ;  /* 0x00002400013d7983 */ /* 0x0023680000100800 */
[----:B--2---:R1:W5:Y:S01]  /*ab20*/  LDL R60, [R1+0x28] ;  /* 0x00002800013c7983 */ /* 0x0043620000100800 */
[----:B------:R-:W-:-:S02]  /*ab30*/  F2FP.BF16.PACK_AB R59, R75, R59 ;  /* 0x0000003b4b3b723e */ /* 0x000fc400000010ff */
[----:B------:R-:W-:Y:S02]  /*ab40*/  F2FP.BF16.PACK_AB R56, R77, R56 ;  /* 0x000000384d38723e */ /* 0x000fe400000010ff */
[----:B------:R-:W-:Y:S02]  /*ab50*/  F2FP.BF16.PACK_AB R55, R79, R55 ;  /* 0x000000374f37723e */ /* 0x000fe400000010ff */
[----:B------:R-:W-:Y:S02]  /*ab60*/  F2FP.BF16.PACK_AB R54, R85, R54 ;  /* 0x000000365536723e */ /* 0x000fe400000010ff */
[----:B------:R-:W-:Y:S02]  /*ab70*/  F2FP.BF16.PACK_AB R53, R87, R53 ;  /* 0x000000355735723e */ /* 0x000fe400000010ff */
[----:B------:R-:W-:Y:S02]  /*ab80*/  F2FP.BF16.PACK_AB R50, R97, R50 ;  /* 0x000000326132723e */ /* 0x000fe400000010ff */
[----:B------:R-:W-:Y:S01]  /*ab90*/  F2FP.BF16.PACK_AB R49, R99, R49 ;  /* 0x000000316331723e */ /* 0x000fe200000010ff */
[----:B------:R2:W-:Y:S01]  /*aba0*/  STS [R0+0x5280], R59 ;  /* 0x0052803b00007388 */ /* 0x0005e20000000800 */
[----:B------:R-:W-:-:S02]  /*abb0*/  F2FP.BF16.PACK_AB R52, R89, R52 ;  /* 0x000000345934723e */ /* 0x000fc400000010ff */
[----:B------:R-:W-:Y:S01]  /*abc0*/  F2FP.BF16.PACK_AB R51, R91, R51 ;  /* 0x000000335b33723e */ /* 0x000fe200000010ff */
[----:B------:R-:W-:Y:S01]  /*abd0*/  STS [R2+0x5000], R56 ;  /* 0x0050003802007388 */ /* 0x000fe20000000800 */
[----:B------:R-:W-:Y:S02]  /*abe0*/  F2FP.BF16.PACK_AB R48, R93, R48 ;  /* 0x000000305d30723e */ /* 0x000fe400000010ff */
[----:B------:R-:W-:Y:S01]  /*abf0*/  F2FP.BF16.PACK_AB R46, R95, R46 ;  /* 0x0000002e5f2e723e */ /* 0x000fe200000010ff */
        /* <DEDUP_REMOVED lines=9> */
[----:B------:R-:W-:Y:S04]  /*ac90*/  SHFL.IDX PT, R10, R6, RZ, 0x1c1f ;  /* 0x001c1fff060a7589 */ /* 0x000fe800000e0000 */
[----:B------:R-:W3:Y:S04]  /*aca0*/  SHFL.IDX PT, R11, R5, RZ, 0x1c1f ;  /* 0x001c1fff050b7589 */ /* 0x000ee800000e0000 */
[----:B------:R-:W-:Y:S06]  /*acb0*/  BAR.SYNC.DEFER_BLOCKING 0x1, 0x80 ;  /* 0x0042000000007b1d */ /* 0x000fec0000010000 */
[----:B------:R-:W-:Y:S04]  /*acc0*/  SHFL.IDX PT, R8, R6, 0x1, 0x1c1f ;  /* 0x003c1f0006087f89 */ /* 0x000fe800000e0000 */
[----:B------:R-:W4:Y:S04]  /*acd0*/  SHFL.IDX PT, R9, R5, 0x1, 0x1c1f ;  /* 0x003c1f0005097f89 */ /* 0x000f2800000e0000 */
[----:B------:R-:W-:Y:S04]  /*ace0*/  SHFL.IDX PT, R12, R6, 0x2, 0x1c1f ;  /* 0x005c1f00060c7f89 */ /* 0x000fe800000e0000 */
[----:B------:R-:W1:Y:S04]  /*acf0*/  SHFL.IDX PT, R13, R5, 0x2, 0x1c1f ;  /* 0x005c1f00050d7f89 */ /* 0x000e6800000e0000 */
[----:B------:R-:W-:Y:S04]  /*ad00*/  SHFL.IDX PT, R6, R6, 0x3, 0x1c1f ;  /* 0x007c1f0006067f89 */ /* 0x000fe800000e0000 */
[----:B------:R1:W1:Y:S01]  /*ad10*/  SHFL.IDX PT, R7, R5, 0x3, 0x1c1f ;  /* 0x007c1f0005077f89 */ /* 0x00026200000e0000 */
[----:B--2---:R-:W-:-:S03]  /*ad20*/  SHF.L.U32 R0, R106, 0x1, RZ ;  /* 0x000000016a007819 */ /* 0x004fc600000006ff */
[----:B---3--:R-:W-:Y:S04]  /*ad30*/  @!P3 ST.E [R10.64], R68 ;  /* 0x000000440a00b985 */ /* 0x008fe8000c10190e */
[----:B----4-:R-:W-:Y:S04]  /*ad40*/  @!P5 ST.E [R8.64], R66 ;  /* 0x000000420800d985 */ /* 0x010fe8000c10190e */
[----:B-1----:R1:W-:Y:S04]  /*ad50*/  @!P6 ST.E [R12.64], R65 ;  /* 0x000000410c00e985 */ /* 0x0023e8000c10190e */
[----:B------:R-:W2:Y:S04]  /*ad60*/  S2R R5, SR_TID.X ;  /* 0x0000000000057919 */ /* 0x000ea80000002100 */
[----:B------:R3:W-:Y:S04]  /*ad70*/  @!P4 ST.E [R6.64], R64 ;  /* 0x000000400600c985 */ /* 0x0007e8000c10190e */
[----:B------:R3:W4:Y:S04]  /*ad80*/  LDS.128 R32, [R0+0x880] ;  /* 0x0008800000207984 */ /* 0x0007280000000c00 */
[----:B------:R3:W3:Y:S04]  /*ad90*/  LDS.128 R44, [R0+0x1080] ;  /* 0x00108000002c7984 */ /* 0x0006e80000000c00 */
[----:B------:R1:W3:Y:S04]  /*ada0*/  LDS.128 R52, [R0+0x1880] ;  /* 0x0018800000347984 */ /* 0x0002e80000000c00 */
[----:B------:R1:W3:Y:S04]  /*adb0*/  LDS.128 R28, [R0+0x2880] ;  /* 0x00288000001c7984 */ /* 0x0002e80000000c00 */
[----:B------:R3:W3:Y:S04]  /*adc0*/  LDS.128 R40, [R0+0x3080] ;  /* 0x0030800000287984 */ /* 0x0006e80000000c00 */
[----:B------:R3:W3:Y:S04]  /*add0*/  LDS.128 R48, [R0+0x3880] ;  /* 0x0038800000307984 */ /* 0x0006e80000000c00 */
[----:B------:R3:W3:Y:S04]  /*ade0*/  LDS.128 R24, [R0+0x4880] ;  /* 0x0048800000187984 */ /* 0x0006e80000000c00 */
[----:B------:R3:W3:Y:S04]  /*adf0*/  LDS.128 R36, [R0+0x5080] ;  /* 0x0050800000247984 */ /* 0x0006e80000000c00 */
[----:B------:R3:W3:Y:S01]  /*ae00*/  LDS.128 R56, [R0+0x5880] ;  /* 0x0058800000387984 */ /* 0x0006e20000000c00 */
[----:B------:R-:W-:-:S02]  /*ae10*/  IADD3 R2, R15, R67, RZ ;  /* 0x000000430f027210 */ /* 0x000fc40007ffe0ff */
[C---:B-1----:R-:W-:Y:S02]  /*ae20*/  LEA R13, P0, R14.reuse, c[0x0][0x380], 0x1 ;  /* 0x0000e0000e0d7a11 */ /* 0x042fe400078008ff */
[----:B--2---:R-:W-:Y:S02]  /*ae30*/  SHF.R.S32.HI R4, RZ, 0x1f, R5 ;  /* 0x0000001fff047819 */ /* 0x004fe40000011405 */
[----:B------:R-:W-:Y:S02]  /*ae40*/  LEA.HI.X R14, R14, c[0x0][0x384], R2, 0x1, P0 ;  /* 0x0000e1000e0e7a11 */ /* 0x000fe400000f0c02 */
[----:B------:R-:W-:Y:S02]  /*ae50*/  ISETP.GE.AND P0, PT, R102, R70, PT ;  /* 0x000000466600720c */ /* 0x000fe40003f06270 */
[----:B------:R-:W-:-:S04]  /*ae60*/  LEA.HI R4, R4, R5, RZ, 0x2 ;  /* 0x0000000504047211 */ /* 0x000fc800078f10ff */
[----:B------:R-:W-:Y:S01]  /*ae70*/  LOP3.LUT R4, R4, 0xfffffffc, RZ, 0xc0, !PT ;  /* 0xfffffffc04047812 */ /* 0x000fe200078ec0ff */
[----:B------:R1:W2:Y:S01]  /*ae80*/  SHFL.IDX PT, R2, R13, RZ, 0x1c1f ;  /* 0x001c1fff0d027589 */ /* 0x0002a200000e0000 */
[----:B------:R-:W-:Y:S02]  /*ae90*/  BSSY B0, `(.L_x_6) ;  /* 0x0000017000007945 */ /* 0x000fe40003800000 */
[----:B------:R-:W-:Y:S01]  /*aea0*/  IADD3 R4, -R4, R5, RZ ;  /* 0x0000000504047210 */ /* 0x000fe20007ffe1ff */
[----:B------:R1:W1:Y:S03]  /*aeb0*/  SHFL.IDX PT, R3, R14, RZ, 0x1c1f ;  /* 0x001c1fff0e037589 */ /* 0x00026600000e0000 */
[----:B------:R-:W-:Y:S01]  /*aec0*/  SHF.L.U32 R12, R4, 0x3, RZ ;  /* 0x00000003040c7819 */ /* 0x000fe200000006ff */
[----:B------:R-:W-:Y:S05]  /*aed0*/  @P0 BRA `(.L_x_7) ;  /* 0x0000012000000947 */ /* 0x000fea0003800000 */
[----:B----4-:R-:W4:Y:S01]  /*aee0*/  LDS.128 R20, [R0+0x80] ;  /* 0x0000800000147984 */ /* 0x010f220000000c00 */
[----:B-----5:R-:W-:-:S02]  /*aef0*/  ISETP.GE.AND P1, PT, R61, c[0x0][0x3c8], PT ;  /* 0x0000f2003d007a0c */ /* 0x020fc40003f26270 */
[----:B------:R-:W-:Y:S01]  /*af00*/  ISETP.GE.AND P0, PT, R60, c[0x0][0x3c8], PT ;  /* 0x0000f2003c007a0c */ /* 0x000fe20003f06270 */
[----:B------:R-:W3:Y:S01]  /*af10*/  LDS.128 R16, [R0+0x2080] ;  /* 0x0020800000107984 */ /* 0x000ee20000000c00 */
[----:B------:R-:W-:-:S03]  /*af20*/  ISETP.GE.AND P2, PT, R12, c[0x0][0x3c8], PT ;  /* 0x0000f2000c007a0c */ /* 0x000fc60003f46270 */
[----:B------:R2:W1:Y:S06]  /*af30*/  LDS.128 R8, [R0+0x4080] ;  /* 0x0040800000087984 */ /* 0x00046c0000000c00 */
[----:B------:R-:W-:-:S04]  /*af40*/  @!P1 SHF.R.S32.HI R4, RZ, 0x1f, R61 ;  /* 0x0000001fff049819 */ /* 0x000fc8000001143d */
[----:B------:R-:W-:Y:S01]  /*af50*/  @!P1 LEA.HI R4, R4, R61, RZ, 0x3 ;  /* 0x0000003d04049211 */ /* 0x000fe200078f18ff */
[----:B-123--:R-:W-:-:S03]  /*af60*/  @!P2 IMAD.WIDE R6, R12, 0x2, R2 ;  /* 0x000000020c06a825 */ /* 0x00efc600078e0202 */
[----:B------:R-:W-:-:S05]  /*af70*/  @!P1 LOP3.LUT R4, R4, 0xfffffff8, RZ, 0xc0, !PT ;  /* 0xfffffff804049812 */ /* 0x000fca00078ec0ff */
[----:B------:R-:W-:Y:S01]  /*af80*/  @!P1 IMAD.WIDE R4, R4, 0x2, R2 ;  /* 0x0000000204049825 */ /* 0x000fe200078e0202 */
[----:B------:R-:W-:-:S04]  /*af90*/  @!P0 SHF.R.S32.HI R0, RZ, 0x1f, R60 ;  /* 0x0000001fff008819 */ /* 0x000fc8000001143c */
[----:B------:R-:W-:-:S04]  /*afa0*/  @!P0 LEA.HI R0, R0, R60, RZ, 0x3 ;  /* 0x0000003c00008211 */ /* 0x000fc800078f18ff */
[----:B------:R-:W-:Y:S01]  /*afb0*/  @!P0 LOP3.LUT R0, R0, 0xfffffff8, RZ, 0xc0, !PT ;  /* 0xfffffff800008812 */ /* 0x000fe200078ec0ff */
[----:B----4-:R1:W-:Y:S04]  /*afc0*/  @!P2 ST.E.128 [R6.64], R20 ;  /* 0x000000140600a985 */ /* 0x0103e8000c101d0e */
[----:B------:R-:W-:Y:S01]  /*afd0*/  @!P0 IMAD.WIDE R2, R0, 0x2, R2 ;  /* 0x0000000200028825 */ /* 0x000fe200078e0202 */
[----:B------:R1:W-:Y:S04]  /*afe0*/  @!P1 ST.E.128 [R4.64], R16 ;  /* 0x0000001004009985 */ /* 0x0003e8000c101d0e */
[----:B------:R1:W-:Y:S02]  /*aff0*/  @!P0 ST.E.128 [R2.64], R8 ;  /* 0x0000000802008985 */ /* 0x0003e4000c101d0e */
.L_x_7:
[----:B----4-:R-:W-:Y:S05]  /*b000*/  BSYNC B0 ;  /* 0x0000000000007941 */ /* 0x010fea0003800000 */
.L_x_6:
[----:B---3--:R-:W-:Y:S01]  /*b010*/  IADD3 R0, R102, 0x20, RZ ;  /* 0x0000002066007810 */ /* 0x008fe20007ffe0ff */
[----:B-1----:R1:W3:Y:S01]  /*b020*/  SHFL.IDX PT, R3, R14, 0x1, 0x1c1f ;  /* 0x003c1f000e037f89 */ /* 0x0022e200000e0000 */
[----:B------:R-:W-:Y:S02]  /*b030*/  BSSY B0, `(.L_x_8) ;  /* 0x0000013000007945 */ /* 0x000fe40003800000 */
[----:B------:R-:W-:Y:S01]  /*b040*/  ISETP.GE.AND P0, PT, R0, R70, PT ;  /* 0x000000460000720c */ /* 0x000fe20003f06270 */
[----:B--2---:R1:W2:-:S12]  /*b050*/  SHFL.IDX PT, R2, R13, 0x1, 0x1c1f ;  /* 0x003c1f000d027f89 */ /* 0x00429800000e0000 */
[----:B------:R-:W-:Y:S05]  /*b060*/  @P0 BRA `(.L_x_9) ;  /* 0x000000f000000947 */ /* 0x000fea0003800000 */
[----:B-----5:R-:W-:Y:S02]  /*b070*/  ISETP.GE.AND P1, PT, R61, c[0x0][0x3c8], PT ;  /* 0x0000f2003d007a0c */ /* 0x020fe40003f26270 */
[----:B------:R-:W-:Y:S02]  /*b080*/  ISETP.GE.AND P0, PT, R60, c[0x0][0x3c8], PT ;  /* 0x0000f2003c007a0c */ /* 0x000fe40003f06270 */
[----:B------:R-:W-:-:S09]  /*b090*/  ISETP.GE.AND P2, PT, R12, c[0x0][0x3c8], PT ;  /* 0x0000f2000c007a0c */ /* 0x000fd20003f46270 */
[----:B------:R-:W-:Y:S02]  /*b0a0*/  @!P1 SHF.R.S32.HI R4, RZ, 0x1f, R61 ;  /* 0x0000001fff049819 */ /* 0x000fe4000001143d */
[----:B------:R-:W-:Y:S02]  /*b0b0*/  @!P0 SHF.R.S32.HI R0, RZ, 0x1f, R60 ;  /* 0x0000001fff008819 */ /* 0x000fe4000001143c */
[----:B------:R-:W-:Y:S01]  /*b0c0*/  @!P1 LEA.HI R4, R4, R61, RZ, 0x3 ;  /* 0x0000003d04049211 */ /* 0x000fe200078f18ff */
[--C-:B--23--:R-:W-:Y:S01]  /*b0d0*/  @!P2 IMAD.WIDE R6, R12, 0x2, R2.reuse ;  /* 0x000000020c06a825 */ /* 0x10cfe200078e0202 */
[----:B------:R-:W-:Y:S02]  /*b0e0*/  @!P0 LEA.HI R0, R0, R60, RZ, 0x3 ;  /* 0x0000003c00008211 */ /* 0x000fe400078f18ff */
[----:B------:R-:W-:Y:S02]  /*b0f0*/  @!P1 LOP3.LUT R4, R4, 0xfffffff8, RZ, 0xc0, !PT ;  /* 0xfffffff804049812 */ /* 0x000fe400078ec0ff */
[----:B------:R-:W-:Y:S01]  /*b100*/  @!P0 LOP3.LUT R0, R0, 0xfffffff8, RZ, 0xc0, !PT ;  /* 0xfffffff800008812 */ /* 0x000fe200078ec0ff */
[----:B------:R2:W-:Y:S02]  /*b110*/  @!P2 ST.E.128 [R6.64], R32 ;  /* 0x000000200600a985 */ /* 0x0005e4000c101d0e */
[----:B------:R-:W-:-:S04]  /*b120*/  @!P1 IMAD.WIDE R4, R4, 0x2, R2 ;  /* 0x0000000204049825 */ /* 0x000fc800078e0202 */
[----:B------:R-:W-:Y:S01]  /*b130*/  @!P0 IMAD.WIDE R2, R0, 0x2, R2 ;  /* 0x0000000200028825 */ /* 0x000fe200078e0202 */
[----:B------:R2:W-:Y:S04]  /*b140*/  @!P1 ST.E.128 [R4.64], R28 ;  /* 0x0000001c04009985 */ /* 0x0005e8000c101d0e */
[----:B------:R2:W-:Y:S02]  /*b150*/  @!P0 ST.E.128 [R2.64], R24 ;  /* 0x0000001802008985 */ /* 0x0005e4000c101d0e */
.L_x_9:
[----:B------:R-:W-:Y:S05]  /*b160*/  BSYNC B0 ;  /* 0x0000000000007941 */ /* 0x000fea0003800000 */
.L_x_8:
[----:B------:R-:W-:Y:S01]  /*b170*/  IADD3 R0, R102, 0x40, RZ ;  /* 0x0000004066007810 */ /* 0x000fe20007ffe0ff */
[----:B--23--:R2:W3:Y:S01]  /*b180*/  SHFL.IDX PT, R3, R14, 0x2, 0x1c1f ;  /* 0x005c1f000e037f89 */ /* 0x00c4e200000e0000 */
[----:B------:R-:W-:Y:S02]  /*b190*/  BSSY B0, `(.L_x_10) ;  /* 0x0000013000007945 */ /* 0x000fe40003800000 */
[----:B------:R-:W-:Y:S01]  /*b1a0*/  ISETP.GE.AND P0, PT, R0, R70, PT ;  /* 0x000000460000720c */ /* 0x000fe20003f06270 */
[----:B------:R2:W4:-:S12]  /*b1b0*/  SHFL.IDX PT, R2, R13, 0x2, 0x1c1f ;  /* 0x005c1f000d027f89 */ /* 0x00051800000e0000 */
[----:B------:R-:W-:Y:S05]  /*b1c0*/  @P0 BRA `(.L_x_11) ;  /* 0x000000f000000947 */ /* 0x000fea0003800000 */
[----:B-----5:R-:W-:Y:S02]  /*b1d0*/  ISETP.GE.AND P1, PT, R61, c[0x0][0x3c8], PT ;  /* 0x0000f2003d007a0c */ /* 0x020fe40003f26270 */
[----:B------:R-:W-:Y:S02]  /*b1e0*/  ISETP.GE.AND P0, PT, R60, c[0x0][0x3c8], PT ;  /* 0x0000f2003c007a0c */ /* 0x000fe40003f06270 */
[----:B------:R-:W-:-:S09]  /*b1f0*/  ISETP.GE.AND P2, PT, R12, c[0x0][0x3c8], PT ;  /* 0x0000f2000c007a0c */ /* 0x000fd20003f46270 */
[----:B------:R-:W-:Y:S02]  /*b200*/  @!P1 SHF.R.S32.HI R4, RZ, 0x1f, R61 ;  /* 0x0000001fff049819 */ /* 0x000fe4000001143d */
[----:B------:R-:W-:Y:S02]  /*b210*/  @!P0 SHF.R.S32.HI R0, RZ, 0x1f, R60 ;  /* 0x0000001fff008819 */ /* 0x000fe4000001143c */
[----:B------:R-:W-:Y:S01]  /*b220*/  @!P1 LEA.HI R4, R4, R61, RZ, 0x3 ;  /* 0x0000003d04049211 */ /* 0x000fe200078f18ff */
[--C-:B---34-:R-:W-:Y:S01]  /*b230*/  @!P2 IMAD.WIDE R6, R12, 0x2, R2.reuse ;  /* 0x000000020c06a825 */ /* 0x118fe200078e0202 */
        /* <DEDUP_REMOVED lines=8> */
.L_x_11:
[----:B------:R-:W-:Y:S05]  /*b2c0*/  BSYNC B0 ;  /* 0x0000000000007941 */ /* 0x000fea0003800000 */
.L_x_10:
[----:B------:R-:W-:Y:S01]  /*b2d0*/  IADD3 R0, R102, 0x60, RZ ;  /* 0x0000006066007810 */ /* 0x000fe20007ffe0ff */
[----:B---3--:R3:W1:Y:S03]  /*b2e0*/  SHFL.IDX PT, R3, R14, 0x3, 0x1c1f ;  /* 0x007c1f000e037f89 */ /* 0x00866600000e0000 */
[----:B------:R-:W-:Y:S01]  /*b2f0*/  ISETP.GE.AND P0, PT, R0, R70, PT ;  /* 0x000000460000720c */ /* 0x000fe20003f06270 */
[----:B----4-:R3:W4:-:S12]  /*b300*/  SHFL.IDX PT, R2, R13, 0x3, 0x1c1f ;  /* 0x007c1f000d027f89 */ /* 0x01071800000e0000 */
[----:B------:R-:W-:Y:S05]  /*b310*/  @P0 EXIT ;  /* 0x000000000000094d */ /* 0x000fea0003800000 */
[----:B-----5:R-:W-:Y:S02]  /*b320*/  ISETP.GE.AND P0, PT, R61, c[0x0][0x3c8], PT ;  /* 0x0000f2003d007a0c */ /* 0x020fe40003f06270 */
[----:B------:R-:W-:-:S11]  /*b330*/  ISETP.GE.AND P1, PT, R12, c[0x0][0x3c8], PT ;  /* 0x0000f2000c007a0c */ /* 0x000fd60003f26270 */
[----:B------:R-:W-:Y:S02]  /*b340*/  @!P0 SHF.R.S32.HI R0, RZ, 0x1f, R61 ;  /* 0x0000001fff008819 */ /* 0x000fe4000001143d */
[----:B-1--4-:R-:W-:Y:S02]  /*b350*/  @!P1 IMAD.WIDE R6, R12, 0x2, R2 ;  /* 0x000000020c069825 */ /* 0x012fe400078e0202 */
[----:B------:R-:W-:-:S03]  /*b360*/  @!P0 LEA.HI R0, R0, R61, RZ, 0x3 ;  /* 0x0000003d00008211 */ /* 0x000fc600078f18ff */
[----:B------:R1:W-:Y:S01]  /*b370*/  @!P1 ST.E.128 [R6.64], R52 ;  /* 0x0000003406009985 */ /* 0x0003e2000c101d0e */
[----:B------:R-:W-:-:S05]  /*b380*/  @!P0 LOP3.LUT R0, R0, 0xfffffff8, RZ, 0xc0, !PT ;  /* 0xfffffff800008812 */ /* 0x000fca00078ec0ff */
[----:B------:R-:W-:-:S05]  /*b390*/  @!P0 IMAD.WIDE R4, R0, 0x2, R2 ;  /* 0x0000000200048825 */ /* 0x000fca00078e0202 */
[----:B------:R1:W-:Y:S01]  /*b3a0*/  @!P0 ST.E.128 [R4.64], R48 ;  /* 0x0000003004008985 */ /* 0x0003e2000c101d0e */
[----:B------:R-:W-:-:S13]  /*b3b0*/  ISETP.GE.AND P0, PT, R60, c[0x0][0x3c8], PT ;  /* 0x0000f2003c007a0c */ /* 0x000fda0003f06270 */
[----:B------:R-:W-:Y:S05]  /*b3c0*/  @P0 EXIT ;  /* 0x000000000000094d */ /* 0x000fea0003800000 */
[----:B------:R-:W-:-:S04]  /*b3d0*/  SHF.R.S32.HI R0, RZ, 0x1f, R60 ;  /* 0x0000001fff007819 */ /* 0x000fc8000001143c */
[----:B------:R-:W-:-:S04]  /*b3e0*/  LEA.HI R0, R0, R60, RZ, 0x3 ;  /* 0x0000003c00007211 */ /* 0x000fc800078f18ff */
[----:B------:R-:W-:-:S05]  /*b3f0*/  LOP3.LUT R0, R0, 0xfffffff8, RZ, 0xc0, !PT ;  /* 0xfffffff800007812 */ /* 0x000fca00078ec0ff */
[----:B------:R-:W-:-:S05]  /*b400*/  IMAD.WIDE R2, R0, 0x2, R2 ;  /* 0x0000000200027825 */ /* 0x000fca00078e0202 */
[----:B------:R-:W-:Y:S01]  /*b410*/  ST.E.128 [R2.64], R56 ;  /* 0x0000003802007985 */ /* 0x000fe2000c101d0e */
[----:B------:R-:W-:Y:S05]  /*b420*/  EXIT ;  /* 0x000000000000794d */ /* 0x000fea0003800000 */
.L_x_12:
[----:B------:R-:W-:-:S00]  /*b430*/  BRA `(.L_x_12) ;  /* 0xfffffff000007947 */ /* 0x000fc0000383ffff */
[----:B------:R-:W-:-:S00]  /*b440*/  NOP ;  /* 0x0000000000007918 */ /* 0x000fc00000000000 */
        /* <DEDUP_REMOVED lines=11> */
.L_x_1710:


//--------------------- .text._ZN7cutlass13device_kernelIN5flash19enable_sm80_to_sm89INS1_16FlashAttnFwdSm80INS1_25CollectiveMainloopFwdSm80ILi4ELi1ELb0EN4cute5tupleIJNS5_1CILi128EEENS7_ILi64EEENS7_ILi96EEEEEELi96ENS_10bfloat16_tEfNS_4arch4Sm80ELb0ELb0ELb1ELb1ELb1ELb0ELb1ELb0EEENS1_21CollectiveEpilogueFwdINS6_IJS8_SA_S9_EEENS6_IJNS7_ILi1EEESI_SI_EEESC_SE_Li128ELb1ELb1ELb0ELb0EEENS1_19SingleTileSchedulerILb1ELb0ELb1ELi128EEEEEEEEEvNT_6ParamsE --------------------------
	.section	.text._ZN7cutlass13device_kernelIN5flash19enable_sm80_to_sm89INS1_16FlashAttnFwdSm80INS1_25CollectiveMainloopFwdSm80ILi4ELi1ELb0EN4cute5tupleIJNS5_1CILi128EEENS7_ILi64EEENS7_ILi96EEEEEELi96ENS_10bfloat16_tEfNS_4arch4Sm80ELb0ELb0ELb1ELb1ELb1ELb0ELb1ELb0EEENS1_21CollectiveEpilogueFwdINS6_IJS8_SA_S9_EEENS6_IJNS7_ILi1EEESI_SI_EEESC_SE_Li128ELb1ELb1ELb0ELb0EEENS1_19SingleTileSchedulerILb1ELb0ELb1ELi128EEEEEEEEEvNT_6ParamsE,"ax",@progbits
	.sectioninfo	@"SHI_REGISTERS=255"
	.align	128
.text._ZN7cutlass13device_kernelIN5flash19enable_sm80_to_sm89INS1_16FlashAttnFwdSm80INS1_25CollectiveMainloopFwdSm80ILi4ELi1ELb0EN4cute5tupleIJNS5_1CILi128EEENS7_ILi64EEENS7_ILi96EEEEEELi96ENS_10bfloat16_tEfNS_4arch4Sm80ELb0ELb0ELb1ELb1ELb1ELb0ELb1ELb0EEENS1_21CollectiveEpilogueFwdINS6_IJS8_SA_S9_EEENS6_IJNS7_ILi1EEESI_SI_EEESC_SE_Li128ELb1ELb1ELb0ELb0EEENS1_19SingleTileSchedulerILb1ELb0ELb1ELi128EEEEEEEEEvNT_6ParamsE:
        .type           _ZN7cutlass13device_kernelIN5flash19enable_sm80_to_sm89INS1_16FlashAttnFwdSm80INS1_25CollectiveMainloopFwdSm80ILi4ELi1ELb0EN4cute5tupleIJNS5_1CILi128EEENS7_ILi64EEENS7_ILi96EEEEEELi96ENS_10bfloat16_tEfNS_4arch4Sm80ELb0ELb0ELb1ELb1ELb1ELb0ELb1ELb0EEENS1_21CollectiveEpilogueFwdINS6_IJS8_SA_S9_EEENS6_IJNS7_ILi1EEESI_SI_EEESC_SE_Li128ELb1ELb1ELb0ELb0EEENS1_19SingleTileSchedulerILb1ELb0ELb1ELi128EEEEEEEEEvNT_6ParamsE,@function
        .size           _ZN7cutlass13device_kernelIN5flash19enable_sm80_to_sm89INS1_16FlashAttnFwdSm80INS1_25CollectiveMainloopFwdSm80ILi4ELi1ELb0EN4cute5tupleIJNS5_1CILi128EEENS7_ILi64EEENS7_ILi96EEEEEELi96ENS_10bfloat16_tEfNS_4arch4Sm80ELb0ELb0ELb1ELb1ELb1ELb0ELb1ELb0EEENS1_21CollectiveEpilogueFwdINS6_IJS8_SA_S9_EEENS6_IJNS7_ILi1EEESI_SI_EEESC_SE_Li128ELb1ELb1ELb0ELb0EEENS1_19SingleTileSchedulerILb1ELb0ELb1ELi128EEEEEEEEEvNT_6ParamsE,(.L_x_1711 - _ZN7cutlass13device_kernelIN5flash19enable_sm80_to_sm89INS1_16FlashAttnFwdSm80INS1_25CollectiveMainloopFwdSm80ILi4ELi1ELb0EN4cute5tupleIJNS5_1CILi128EEENS7_ILi64EEENS7_ILi96EEEEEELi96ENS_10bfloat16_tEfNS_4arch4Sm80ELb0ELb0ELb1ELb1ELb1ELb0ELb1ELb0EEENS1_21CollectiveEpilogueFwdINS6_IJS8_SA_S9_EEENS6_IJNS7_ILi1EEESI_SI_EEESC_SE_Li128ELb1ELb1ELb0ELb0EEENS1_19SingleTileSchedulerILb1ELb0ELb1ELi128EEEEEEEEEvNT_6ParamsE)
        .other          _ZN7cutlass13device_kernelIN5flash19enable_sm80_to_sm89INS1_16FlashAttnFwdSm80INS1_25CollectiveMainloopFwdSm80ILi4ELi1ELb0EN4cute5tupleIJNS5_1CILi128EEENS7_ILi64EEENS7_ILi96EEEEEELi96ENS_10bfloat16_tEfNS_4arch4Sm80ELb0ELb0ELb1ELb1ELb1ELb0ELb1ELb0EEENS1_21CollectiveEpilogueFwdINS6_IJS8_SA_S9_EEENS6_IJNS7_ILi1EEESI_SI_EEESC_SE_Li128ELb1ELb1ELb0ELb0EEENS1_19SingleTileSchedulerILb1ELb0ELb1ELi128EEEEEEEEEvNT_6ParamsE,@"STO_CUDA_ENTRY STV_DEFAULT"
_ZN7cutlass13device_kernelIN5flash19enable_sm80_to_sm89INS1_16FlashAttnFwdSm80INS1_25CollectiveMainloopFwdSm80ILi4ELi1ELb0EN4cute5tupleIJNS5_1CILi128EEENS7_ILi64EEENS7_ILi96EEEEEELi96ENS_10bfloat16_tEfNS_4arch4Sm80ELb0ELb0ELb1ELb1ELb1ELb0ELb1ELb0EEENS1_21CollectiveEpilogueFwdINS6_IJS8_SA_S9_EEENS6_IJNS7_ILi1EEESI_SI_EEESC_SE_Li128ELb1ELb1ELb0ELb0EEENS1_19SingleTileSchedulerILb1ELb0ELb1ELi128EEEEEEEEEvNT_6ParamsE:
[----:B------:R-:W-:Y:S02]  /*0000*/  MOV R1, c[0x0][0x28] ;  /* 0x00000a0000017a02 */ /* 0x000fe40000000f00 */
[----:B------:R-:W1:Y:S01]  /*0010*/  S2R R163, SR_TID.X ;  /* 0x0000000000a37919 */ /* 0x000e620000002100 */
[----:B------:R-:W-:Y:S01]  /*0020*/  IMAD.MOV.U32 R9, RZ, RZ, 0x4 ;  /* 0x00000004ff097424 */ /* 0x000fe200078e00ff */
[----:B------:R-:W-:Y:S01]  /*0030*/  ULDC.64 UR6, c[0x0][0x118] ;  /* 0x0000460000067ab9 */ /* 0x000fe20000000a00 */
[----:B------:R-:W-:Y:S01]  /*0040*/  IADD3 R1, R1, -0x38, RZ ;  /* 0xffffffc801017810 */ /* 0x000fe20007ffe0ff */
[----:B------:R-:W2:Y:S04]  /*0050*/  S2R R5, SR_CTAID.Z ;  /* 0x0000000000057919 */ /* 0x000ea80000002700 */
[----:B------:R-:W3:Y:S01]  /*0060*/  S2R R48, SR_CTAID.X ;  /* 0x0000000000307919 */ /* 0x000ee20000002500 */
[----:B-1----:R-:W-:Y:S01]  /*0070*/  SHF.R.U32.HI R0, RZ, 0x5, R163 ;  /* 0x00000005ff007819 */ /* 0x002fe200000116a3 */
[----:B--2---:R-:W-:-:S05]  /*0080*/  IMAD.WIDE R2, R5, R9, c[0x0][0x568] ;  /* 0x00015a0005027625 */ /* 0x004fca00078e0209 */
[----:B------:R-:W1:Y:S02]  /*0090*/  SHFL.IDX PT, R0, R0, RZ, 0x1f ;  /* 0x00001fff00007589 */ /* 0x000e6400000e0000 */
[----:B-1----:R-:W-:-:S13]  /*00a0*/  ISETP.NE.AND P0, PT, R0, RZ, PT ;  /* 0x000000ff0000720c */ /* 0x002fda0003f05270 */
[----:B------:R-:W-:Y:S05]  /*00b0*/  @!P0 BRA `(.L_x_13) ;  /* 0x0000014000008947 */ /* 0x000fea0003800000 */
[----:B---3--:R-:W-:-:S04]  /*00c0*/  ISETP.NE.U32.AND P0, PT, RZ, c[0x0][0x568], PT ;  /* 0x00015a00ff007a0c */ /* 0x008fc80003f05070 */
[----:B------:R-:W-:-:S13]  /*00d0*/  ISETP.NE.AND.EX P0, PT, RZ, c[0x0][0x56c], PT, P0 ;  /* 0x00015b00ff007a0c */ /* 0x000fda0003f05300 */
[----:B------:R-:W-:Y:S05]  /*00e0*/  @!P0 BRA `(.L_x_14) ;  /* 0x0000002000008947 */ /* 0x000fea0003800000 */
[----:B------:R1:W5:Y:S01]  /*00f0*/  LDG.E R0, [R2.64] ;  /* 0x0000000602007981 */ /* 0x000362000c1e1900 */
[----:B------:R-:W-:Y:S05]  /*0100*/  BRA `(.L_x_15) ;  /* 0x0000009000007947 */ /* 0x000fea0003800000 */
.L_x_14:
[----:B------:R-:W-:-:S04]  /*0110*/  ISETP.NE.U32.AND P0, PT, RZ, c[0x0][0x560], PT ;  /* 0x00015800ff007a0c */ /* 0x000fc80003f05070 */
[----:B------:R-:W-:-:S13]  /*0120*/  ISETP.NE.AND.EX P0, PT, RZ, c[0x0][0x564], PT, P0 ;  /* 0x00015900ff007a0c */ /* 0x000fda0003f05300 */
[----:B------:R-:W-:Y:S05]  /*0130*/  @!P0 BRA `(.L_x_16) ;  /* 0x0000005000008947 */ /* 0x000fea0003800000 */
[----:B------:R-:W-:-:S05]  /*0140*/  IMAD.WIDE R2, R5, R9, c[0x0][0x560] ;  /* 0x0001580005027625 */ /* 0x000fca00078e0209 */
[----:B------:R-:W2:Y:S04]  /*0150*/  LDG.E R4, [R2.64] ;  /* 0x0000000602047981 */ /* 0x000ea8000c1e1900 */
[----:B------:R-:W2:Y:S02]  /*0160*/  LDG.E R0, [R2.64+0x4] ;  /* 0x0000040602007981 */ /* 0x000ea4000c1e1900 */
[----:B--2---:R-:W-:Y:S01]  /*0170*/  IADD3 R0, -R4, R0, RZ ;  /* 0x0000000004007210 */ /* 0x004fe20007ffe1ff */
[----:B------:R-:W-:Y:S05]  /*0180*/  BRA `(.L_x_15) ;  /* 0x0000001000007947 */ /* 0x000fea0003800000 */
.L_x_16:
[----:B------:R-:W-:-:S05]  /*0190*/  MOV R0, c[0x0][0x54c] ;  /* 0x0001530000007a02 */ /* 0x000fca0000000f00 */
.L_x_15:
[----:B-----5:R-:W-:Y:S01]  /*01a0*/  IMAD R0, R0, c[0x0][0x548], RZ ;  /* 0x0001520000007a24 */ /* 0x020fe200078e02ff */
[----:B-1----:R-:W-:-:S04]  /*01b0*/  SHF.L.U32 R2, R48, 0x7, RZ ;  /* 0x0000000730027819 */ /* 0x002fc800000006ff */
[----:B------:R-:W-:-:S04]  /*01c0*/  ISETP.GE.AND P0, PT, R2, R0, PT ;  /* 0x000000000200720c */ /* 0x000fc80003f06270 */
[----:B------:R-:W-:-:S05]  /*01d0*/  SEL R0, R5, 0xffffffff, !P0 ;  /* 0xffffffff05007807 */ /* 0x000fca0004000000 */
[----:B------:R1:W-:Y:S01]  /*01e0*/  STL [R1+0x2c], R0 ;  /* 0x00002c0001007387 */ /* 0x0003e20000100800 */
[----:B------:R-:W-:Y:S05]  /*01f0*/  BRA `(.L_x_17) ;  /* 0x0000013000007947 */ /* 0x000fea0003800000 */
.L_x_13:
[----:B---3--:R-:W-:-:S04]  /*0200*/  ISETP.NE.U32.AND P0, PT, RZ, c[0x0][0x568], PT ;  /* 0x00015a00ff007a0c */ /* 0x008fc80003f05070 */
[----:B------:R-:W-:-:S13]  /*0210*/  ISETP.NE.AND.EX P0, PT, RZ, c[0x0][0x56c], PT, P0 ;  /* 0x00015b00ff007a0c */ /* 0x000fda0003f05300 */
[----:B------:R-:W-:Y:S05]  /*0220*/  @!P0 BRA `(.L_x_18) ;  /* 0x0000002000008947 */ /* 0x000fea0003800000 */
[----:B------:R1:W5:Y:S01]  /*0230*/  LDG.E R0, [R2.64] ;  /* 0x0000000602007981 */ /* 0x000362000c1e1900 */
[----:B------:R-:W-:Y:S05]  /*0240*/  BRA `(.L_x_19) ;  /* 0x0000009000007947 */ /* 0x000fea0003800000 */
.L_x_18:
        /* <DEDUP_REMOVED lines=8> */
.L_x_20:
[----:B------:R-:W-:-:S05]  /*02d0*/  MOV R0, c[0x0][0x54c] ;  /* 0x0001530000007a02 */ /* 0x000fca0000000f00 */
.L_x_19:
[----:B-----5:R-:W-:Y:S01]  /*02e0*/  IMAD R0, R0, c[0x0][0x548], RZ ;  /* 0x0001520000007a24 */ /* 0x020fe200078e02ff */
[----:B-1----:R-:W-:-:S04]  /*02f0*/  SHF.L.U32 R2, R48, 0x7, RZ ;  /* 0x0000000730027819 */ /* 0x002fc800000006ff */
[----:B------:R-:W-:-:S04]  /*0300*/  ISETP.GE.AND P0, PT, R2, R0, PT ;  /* 0x000000000200720c */ /* 0x000fc80003f06270 */
[----:B------:R-:W-:-:S05]  /*0310*/  SEL R0, R5, 0xffffffff, !P0 ;  /* 0xffffffff05007807 */ /* 0x000fca0004000000 */
[----:B------:R1:W-:Y:S04]  /*0320*/  STL [R1+0x2c], R0 ;  /* 0x00002c0001007387 */ /* 0x0003e80000100800 */
.L_x_17:
[----:B------:R-:W2:Y:S02]  /*0330*/  LDL R56, [R1+0x2c] ;  /* 0x00002c0001387983 */ /* 0x000ea40000100800 */
[----:B--2---:R-:W-:-:S13]  /*0340*/  ISETP.GE.AND P0, PT, R56, RZ, PT ;  /* 0x000000ff3800720c */ /* 0x004fda0003f06270 */
[----:B------:R-:W-:Y:S05]  /*0350*/  @!P0 EXIT ;  /* 0x000000000000894d */ /* 0x000fea0003800000 */
[----:B------:R-:W-:Y:S01]  /*0360*/  ISETP.NE.U32.AND P0, PT, RZ, c[0x0][0x370], PT ;  /* 0x0000dc00ff007a0c */ /* 0x000fe20003f05070 */
[----:B------:R-:W-:Y:S01]  /*0370*/  IMAD.MOV.U32 R175, RZ, RZ, RZ ;  /* 0x000000ffffaf7224 */ /* 0x000fe200078e00ff */
[----:B------:R-:W-:Y:S01]  /*0380*/  ISETP.NE.U32.AND P2, PT, RZ, c[0x0][0x360], PT ;  /* 0x0000d800ff007a0c */ /* 0x000fe20003f45070 */
[----:B------:R-:W-:Y:S01]  /*0390*/  IMAD.MOV.U32 R13, RZ, RZ, c[0x0][0x168] ;  /* 0x00005a00ff0d7624 */ /* 0x000fe200078e00ff */
[----:B------:R-:W-:Y:S01]  /*03a0*/  ISETP.NE.AND.EX P1, PT, RZ, c[0x0][0x374], PT, P0 ;  /* 0x0000dd00ff007a0c */ /* 0x000fe20003f25300 */
[----:B------:R-:W-:Y:S01]  /*03b0*/  IMAD.MOV.U32 R8, RZ, RZ, RZ ;  /* 0x000000ffff087224 */ /* 0x000fe200078e00ff */
[----:B------:R-:W-:Y:S01]  /*03c0*/  ISETP.NE.AND.EX P0, PT, RZ, c[0x0][0x364], PT, P2 ;  /* 0x0000d900ff007a0c */ /* 0x000fe20003f05320 */
[----:B------:R-:W-:Y:S01]  /*03d0*/  IMAD.WIDE R4, R56, R9, c[0x0][0x348] ;  /* 0x0000d20038047625 */ /* 0x000fe200078e0209 */
[----:B------:R-:W-:-:S04]  /*03e0*/  ISETP.NE.U32.AND P3, PT, RZ, c[0x0][0x348], PT ;  /* 0x0000d200ff007a0c */ /* 0x000fc80003f65070 */
[----:B------:R-:W-:-:S05]  /*03f0*/  ISETP.NE.AND.EX P2, PT, RZ, c[0x0][0x34c], PT, P3 ;  /* 0x0000d300ff007a0c */ /* 0x000fca0003f45330 */
[----:B------:R-:W-:-:S04]  /*0400*/  @P1 IMAD.WIDE R6, R56, R9, c[0x0][0x370] ;  /* 0x0000dc0038061625 */ /* 0x000fc800078e0209 */
[----:B------:R-:W-:Y:S01]  /*0410*/  @P0 IMAD.WIDE R2, R56, R9, c[0x0][0x360] ;  /* 0x0000d80038020625 */ /* 0x000fe200078e0209 */
[----:B------:R-:W2:Y:S04]  /*0420*/  @P1 LDG.E R175, [R6.64] ;  /* 0x0000000606af1981 */ /* 0x000ea8000c1e1900 */
[----:B------:R3:W5:Y:S04]  /*0430*/  @P2 LDG.E R8, [R4.64] ;  /* 0x0000000604082981 */ /* 0x000768000c1e1900 */
[----:B------:R3:W5:Y:S01]  /*0440*/  @P0 LDG.E R13, [R2.64] ;  /* 0x00000006020d0981 */ /* 0x000762000c1e1900 */
[----:B------:R-:W-:-:S02]  /*0450*/  ULDC UR5, c[0x0][0x2ac] ;  /* 0x0000ab0000057ab9 */ /* 0x000fc40000000800 */
[----:B------:R-:W-:Y:S01]  /*0460*/  ULDC UR4, c[0x0][0x1d0] ;  /* 0x0000740000047ab9 */ /* 0x000fe20000000800 */
[----:B------:R-:W4:Y:S01]  /*0470*/  S2R R52, SR_CTAID.Y ;  /* 0x0000000000347919 */ /* 0x000f220000002600 */
[----:B------:R-:W-:-:S06]  /*0480*/  UIMAD UR4, UR5, UR4, URZ ;  /* 0x00000004050472a4 */ /* 0x000fcc000f8e023f */
[----:B-1----:R-:W-:Y:S01]  /*0490*/  IMAD.U32 R0, RZ, RZ, UR4 ;  /* 0x00000004ff007e24 */ /* 0x002fe2000f8e00ff */
[----:B----4-:R-:W-:Y:S01]  /*04a0*/  SHF.R.S32.HI R55, RZ, 0x1f, R52 ;  /* 0x0000001fff377819 */ /* 0x010fe20000011434 */
[----:B--2---:R3:W-:Y:S01]  /*04b0*/  STL [R1+0x18], R175 ;  /* 0x000018af01007387 */ /* 0x0047e20000100800 */
[----:B------:R-:W-:Y:S05]  /*04c0*/  @P0 BRA `(.L_x_21) ;  /* 0x0000004000000947 */ /* 0x000fea0003800000 */
[----:B------:R-:W-:Y:S05]  /*04d0*/  @!P2 BRA `(.L_x_21) ;  /* 0x000000300000a947 */ /* 0x000fea0003800000 */
[----:B---3--:R-:W2:Y:S04]  /*04e0*/  LDG.E R3, [R4.64] ;  /* 0x0000000604037981 */ /* 0x008ea8000c1e1900 */
[----:B------:R-:W2:Y:S02]  /*04f0*/  LDG.E R2, [R4.64+0x4] ;  /* 0x0000040604027981 */ /* 0x000ea4000c1e1900 */
[----:B--2--5:R-:W-:Y:S02]  /*0500*/  IADD3 R13, -R3, R2, RZ ;  /* 0x00000002030d7210 */ /* 0x024fe40007ffe1ff */
.L_x_21:
[----:B------:R-:W-:-:S04]  /*0510*/  ISETP.NE.U32.AND P0, PT, RZ, c[0x0][0x368], PT ;  /* 0x0000da00ff007a0c */ /* 0x000fc80003f05070 */
[----:B------:R-:W-:-:S13]  /*0520*/  ISETP.NE.AND.EX P0, PT, RZ, c[0x0][0x36c], PT, P0 ;  /* 0x0000db00ff007a0c */ /* 0x000fda0003f05300 */
[----:B------:R-:W-:Y:S05]  /*0530*/  @!P0 BRA `(.L_x_22) ;  /* 0x0000003000008947 */ /* 0x000fea0003800000 */
[----:B---3--:R-:W-:-:S05]  /*0540*/  IMAD.WIDE R2, R56, R9, c[0x0][0x368] ;  /* 0x0000da0038027625 */ /* 0x008fca00078e0209 */
[----:B------:R1:W5:Y:S01]  /*0550*/  LDG.E R0, [R2.64] ;  /* 0x0000000602007981 */ /* 0x000362000c1e1900 */
[----:B------:R-:W-:Y:S05]  /*0560*/  BRA `(.L_x_23) ;  /* 0x0000007000007947 */ /* 0x000fea0003800000 */
.L_x_22:
[----:B------:R-:W-:-:S04]  /*0570*/  ISETP.NE.U32.AND P0, PT, RZ, c[0x0][0x350], PT ;  /* 0x0000d400ff007a0c */ /* 0x000fc80003f05070 */
[----:B------:R-:W-:-:S13]  /*0580*/  ISETP.NE.AND.EX P0, PT, RZ, c[0x0][0x354], PT, P0 ;  /* 0x0000d500ff007a0c */ /* 0x000fda0003f05300 */
[----:B------:R-:W-:Y:S05]  /*0590*/  @!P0 BRA `(.L_x_23) ;  /* 0x0000004000008947 */ /* 0x000fea0003800000 */
[----:B---3--:R-:W-:-:S05]  /*05a0*/  IMAD.WIDE R2, R56, R9, c[0x0][0x350] ;  /* 0x0000d40038027625 */ /* 0x008fca00078e0209 */
[----:B------:R-:W2:Y:S04]  /*05b0*/  LDG.E R4, [R2.64] ;  /* 0x0000000602047981 */ /* 0x000ea8000c1e1900 */
[----:B------:R-:W2:Y:S02]  /*05c0*/  LDG.E R0, [R2.64+0x4] ;  /* 0x0000040602007981 */ /* 0x000ea4000c1e1900 */
[----:B--2---:R-:W-:-:S05]  /*05d0*/  IADD3 R0, -R4, R0, RZ ;  /* 0x0000000004007210 */ /* 0x004fca0007ffe1ff */
.L_x_23:
[----:B-----5:R-:W-:Y:S01]  /*05e0*/  IMAD.IADD R65, R0, 0x1, -R175 ;  /* 0x0000000100417824 */ /* 0x020fe200078e0aaf */
[----:B------:R-:W-:Y:S01]  /*05f0*/  PLOP3.LUT P4, PT, PT, PT, PT, 0x80, 0x0 ;  /* 0x000000000000781c */ /* 0x000fe20003f8f070 */
[----:B------:R-:W-:Y:S01]  /*0600*/  CS2R R94, SRZ ;  /* 0x00000000005e7805 */ /* 0x000fe2000001ff00 */
[----:B------:R-:W-:Y:S01]  /*0610*/  CS2R R92, SRZ ;  /* 0x00000000005c7805 */ /* 0x000fe2000001ff00 */
[----:B------:R-:W-:Y:S01]  /*0620*/  CS2R R98, SRZ ;  /* 0x0000000000627805 */ /* 0x000fe2000001ff00 */
[C---:B------:R-:W-:Y:S01]  /*0630*/  ISETP.GE.AND P0, PT, R65.reuse, 0x1, PT ;  /* 0x000000014100780c */ /* 0x040fe20003f06270 */
[----:B------:R-:W-:Y:S01]  /*0640*/  CS2R R96, SRZ ;  /* 0x0000000000607805 */ /* 0x000fe2000001ff00 */
[----:B------:R-:W-:Y:S01]  /*0650*/  IADD3 R0, R65, 0x3f, RZ ;  /* 0x0000003f41007810 */ /* 0x000fe20007ffe0ff */
[----:B------:R-:W-:Y:S01]  /*0660*/  IMAD.MOV.U32 R12, RZ, RZ, RZ ;  /* 0x000000ffff0c7224 */ /* 0x000fe200078e00ff */
[----:B------:R-:W-:Y:S01]  /*0670*/  MOV R90, RZ ;  /* 0x000000ff005a7202 */ /* 0x000fe20000000f00 */
[----:B------:R-:W-:Y:S01]  /*0680*/  CS2R R88, SRZ ;  /* 0x0000000000587805 */ /* 0x000fe2000001ff00 */
[----:B-1-3--:R-:W-:Y:S01]  /*0690*/  SHF.R.S32.HI R2, RZ, 0x1f, R0 ;  /* 0x0000001fff027819 */ /* 0x00afe20000011400 */
[----:B------:R-:W-:Y:S01]  /*06a0*/  CS2R R86, SRZ ;  /* 0x0000000000567805 */ /* 0x000fe2000001ff00 */
[----:B------:R-:W-:Y:S01]  /*06b0*/  CS2R R84, SRZ ;  /* 0x0000000000547805 */ /* 0x000fe2000001ff00 */
[----:B------:R-:W-:Y:S01]  /*06c0*/  CS2R R14, SRZ ;  /* 0x00000000000e7805 */ /* 0x000fe2000001ff00 */
[----:B------:R-:W-:Y:S01]  /*06d0*/  LEA.HI R29, R2, R0, RZ, 0x6 ;  /* 0x00000000021d7211 */ /* 0x000fe200078f30ff */
[----:B------:R-:W-:Y:S01]  /*06e0*/  IMAD.MOV.U32 R78, RZ, RZ, RZ ;  /* 0x000000ffff4e7224 */ /* 0x000fe200078e00ff */
[----:B------:R-:W-:Y:S01]  /*06f0*/  CS2R R16, SRZ ;  /* 0x0000000000107805 */ /* 0x000fe2000001ff00 */
[----:B------:R-:W-:Y:S01]  /*0700*/  IMAD.MOV.U32 R76, RZ, RZ, RZ ;  /* 0x000000ffff4c7224 */ /* 0x000fe200078e00ff */
[----:B------:R-:W-:Y:S01]  /*0710*/  MOV R82, RZ ;  /* 0x000000ff00527202 */ /* 0x000fe20000000f00 */
[----:B------:R-:W-:Y:S01]  /*0720*/  IMAD.MOV.U32 R80, RZ, RZ, RZ ;  /* 0x000000ffff507224 */ /* 0x000fe200078e00ff */
[----:B------:R-:W-:Y:S01]  /*0730*/  CS2R R18, SRZ ;  /* 0x0000000000127805 */ /* 0x000fe2000001ff00 */
[----:B------:R-:W-:Y:S01]  /*0740*/  IMAD.MOV.U32 R74, RZ, RZ, RZ ;  /* 0x000000ffff4a7224 */ /* 0x000fe200078e00ff */
[----:B------:R-:W-:Y:S01]  /*0750*/  MOV R72, RZ ;  /* 0x000000ff00487202 */ /* 0x000fe20000000f00 */
        /* <DEDUP_REMOVED lines=10> */
[----:B------:R-:W-:Y:S01]  /*0800*/  CS2R R26, SRZ ;  /* 0x00000000001a7805 */ /* 0x000fe2000001ff00 */
[----:B------:R-:W-:Y:S01]  /*0810*/  IMAD.MOV.U32 R164, RZ, RZ, RZ ;  /* 0x000000ffffa47224 */ /* 0x000fe200078e00ff */
[----:B------:R-:W-:Y:S01]  /*0820*/  MOV R162, RZ ;  /* 0x000000ff00a27202 */ /* 0x000fe20000000f00 */
[----:B------:R-:W-:Y:S01]  /*0830*/  IMAD.MOV.U32 R28, RZ, RZ, RZ ;  /* 0x000000ffff1c7224 */ /* 0x000fe200078e00ff */
[----:B------:R-:W-:Y:S01]  /*0840*/  MOV R160, RZ ;  /* 0x000000ff00a07202 */ /* 0x000fe20000000f00 */
[----:B------:R-:W-:Y:S01]  /*0850*/  CS2R R154, SRZ ;  /* 0x00000000009a7805 */ /* 0x000fe2000001ff00 */
[----:B------:R-:W-:Y:S01]  /*0860*/  CS2R R30, SRZ ;  /* 0x00000000001e7805 */ /* 0x000fe2000001ff00 */
[----:B------:R-:W-:Y:S01]  /*0870*/  IMAD.MOV.U32 R152, RZ, RZ, RZ ;  /* 0x000000ffff987224 */ /* 0x000fe200078e00ff */
[----:B------:R-:W-:Y:S01]  /*0880*/  MOV R158, RZ ;  /* 0x000000ff009e7202 */ /* 0x000fe20000000f00 */
[----:B------:R-:W-:Y:S01]  /*0890*/  CS2R R32, SRZ ;  /* 0x0000000000207805 */ /* 0x000fe2000001ff00 */
[----:B------:R-:W-:Y:S01]  /*08a0*/  IMAD.MOV.U32 R156, RZ, RZ, RZ ;  /* 0x000000ffff9c7224 */ /* 0x000fe200078e00ff */
[----:B------:R-:W-:Y:S01]  /*08b0*/  CS2R R150, SRZ ;  /* 0x0000000000967805 */ /* 0x000fe2000001ff00 */
        /* <DEDUP_REMOVED lines=18> */
[----:B------:R-:W-:Y:S01]  /*09e0*/  CS2R R42, SRZ ;  /* 0x00000000002a7805 */ /* 0x000fe2000001ff00 */
[----:B------:R-:W-:Y:S01]  /*09f0*/  MOV R126, RZ ;  /* 0x000000ff007e7202 */ /* 0x000fe20000000f00 */
[----:B------:R-:W-:Y:S01]  /*0a00*/  IMAD.MOV.U32 R124, RZ, RZ, RZ ;  /* 0x000000ffff7c7224 */ /* 0x000fe200078e00ff */
[----:B------:R-:W-:Y:S01]  /*0a10*/  CS2R R114, SRZ ;  /* 0x0000000000727805 */ /* 0x000fe2000001ff00 */
[----:B------:R-:W-:Y:S01]  /*0a20*/  MOV R112, RZ ;  /* 0x000000ff00707202 */ /* 0x000fe20000000f00 */
[----:B------:R-:W-:Y:S01]  /*0a30*/  CS2R R44, SRZ ;  /* 0x00000000002c7805 */ /* 0x000fe2000001ff00 */
[----:B------:R-:W-:Y:S01]  /*0a40*/  IMAD.MOV.U32 R118, RZ, RZ, RZ ;  /* 0x000000ffff767224 */ /* 0x000fe200078e00ff */
[----:B------:R-:W-:Y:S01]  /*0a50*/  MOV R116, RZ ;  /* 0x000000ff00747202 */ /* 0x000fe20000000f00 */
[----:B------:R-:W-:Y:S01]  /*0a60*/  IMAD.MOV.U32 R54, RZ, RZ, RZ ;  /* 0x000000ffff367224 */ /* 0x000fe200078e00ff */
[----:B------:R-:W-:Y:S01]  /*0a70*/  MOV R53, RZ ;  /* 0x000000ff00357202 */ /* 0x000fe20000000f00 */
[----:B------:R-:W-:Y:S01]  /*0a80*/  CS2R R50, SRZ ;  /* 0x0000000000327805 */ /* 0x000fe2000001ff00 */
[----:B------:R-:W-:Y:S05]  /*0a90*/  @!P0 BRA `(.L_x_24) ;  /* 0x000094a000008947 */ /* 0x000fea0003800000 */
[----:B------:R-:W-:-:S04]  /*0aa0*/  ISETP.NE.U32.AND P5, PT, RZ, c[0x0][0x340], PT ;  /* 0x0000d000ff007a0c */ /* 0x000fc80003fa5070 */
[----:B------:R-:W-:-:S13]  /*0ab0*/  ISETP.NE.AND.EX P5, PT, RZ, c[0x0][0x344], PT, P5 ;  /* 0x0000d100ff007a0c */ /* 0x000fda0003fa5350 */
[----:B------:R-:W-:-:S05]  /*0ac0*/  @P5 IMAD.WIDE R2, R56, R9, c[0x0][0x340] ;  /* 0x0000d00038025625 */ /* 0x000fca00078e0209 */
[----:B------:R1:W5:Y:S01]  /*0ad0*/  @P5 LDG.E R14, [R2.64] ;  /* 0x00000006020e5981 */ /* 0x000362000c1e1900 */
[----:B------:R-:W-:Y:S01]  /*0ae0*/  SHF.R.S32.HI R10, RZ, 0x1f, R163 ;  /* 0x0000001fff0a7819 */ /* 0x000fe200000114a3 */
[----:B------:R-:W-:Y:S01]  /*0af0*/  IMAD.MOV.U32 R6, RZ, RZ, c[0x0][0x2c4] ;  /* 0x0000b100ff067624 */ /* 0x000fe200078e00ff */
[----:B------:R-:W-:Y:S01]  /*0b00*/  SHF.R.S32.HI R0, RZ, 0x1f, R8 ;  /* 0x0000001fff007819 */ /* 0x000fe20000011408 */
[----:B------:R-:W-:Y:S01]  /*0b10*/  IMAD R13, R13, c[0x0][0x2c4], RZ ;  /* 0x0000b1000d0d7a24 */ /* 0x000fe200078e02ff */
[-C--:B------:R-:W-:Y:S01]  /*0b20*/  LEA.HI R5, R10, R163.reuse, RZ, 0x2 ;  /* 0x000000a30a057211 */ /* 0x080fe200078f10ff */
[----:B------:R-:W-:Y:S01]  /*0b30*/  BSSY B0, `(.L_x_25) ;  /* 0x000005e000007945 */ /* 0x000fe20003800000 */
[----:B------:R-:W-:Y:S01]  /*0b40*/  ISETP.NE.AND P0, PT, R6, 0x1, PT ;  /* 0x000000010600780c */ /* 0x000fe20003f05270 */
[----:B------:R-:W-:Y:S01]  /*0b50*/  IMAD R0, R0, c[0x0][0x178], RZ ;  /* 0x00005e0000007a24 */ /* 0x000fe200078e02ff */
[----:B------:R-:W-:Y:S02]  /*0b60*/  LOP3.LUT R4, R5, 0xfffffffc, RZ, 0xc0, !PT ;  /* 0xfffffffc05047812 */ /* 0x000fe400078ec0ff */
[----:B------:R-:W-:Y:S01]  /*0b70*/  SHF.R.S32.HI R17, RZ, 0x2, R5 ;  /* 0x00000002ff117819 */ /* 0x000fe20000011405 */
[----:B------:R-:W-:Y:S01]  /*0b80*/  IMAD R0, R8, c[0x0][0x17c], R0 ;  /* 0x00005f0008007a24 */ /* 0x000fe200078e0200 */
[-C--:B------:R-:W-:Y:S01]  /*0b90*/  LEA.HI R24, R10, R163.reuse, RZ, 0x3 ;  /* 0x000000a30a187211 */ /* 0x080fe200078f18ff */
[----:B------:R-:W-:Y:S01]  /*0ba0*/  IMAD.IADD R9, R163, 0x1, -R4 ;  /* 0x00000001a3097824 */ /* 0x000fe200078e0a04 */
[----:B------:R-:W-:Y:S01]  /*0bb0*/  SEL R4, R56, RZ, !P2 ;  /* 0x000000ff38047207 */ /* 0x000fe20005000000 */
[----:B------:R-:W-:Y:S01]  /*0bc0*/  IMAD R5, R55, c[0x0][0x1b8], RZ ;  /* 0x00006e0037057a24 */ /* 0x000fe200078e02ff */
[-C--:B------:R-:W-:Y:S01]  /*0bd0*/  LEA.HI R20, R10, R163.reuse, RZ, 0x4 ;  /* 0x000000a30a147211 */ /* 0x080fe200078f20ff */
[C---:B------:R-:W-:Y:S01]  /*0be0*/  IMAD R171, R9.reuse, 0x20, R17 ;  /* 0x0000002009ab7824 */ /* 0x040fe200078e0211 */
[----:B------:R-:W-:Y:S01]  /*0bf0*/  SHF.R.S32.HI R22, RZ, 0x3, R24 ;  /* 0x00000003ff167819 */ /* 0x000fe20000011418 */
[----:B------:R-:W-:Y:S01]  /*0c00*/  IMAD R5, R52, c[0x0][0x1bc], R5 ;  /* 0x00006f0034057a24 */ /* 0x000fe200078e0205 */
[----:B------:R-:W-:Y:S01]  /*0c10*/  SHF.R.S32.HI R174, RZ, 0x6, R29 ;  /* 0x00000006ffae7819 */ /* 0x000fe2000001141d */
[----:B------:R-:W-:Y:S01]  /*0c20*/  IMAD.SHL.U32 R64, R9, 0x8, RZ ;  /* 0x0000000809407824 */ /* 0x000fe200078e00ff */
[----:B------:R2:W-:Y:S01]  /*0c30*/  STL [R1+0x4], R171 ;  /* 0x000004ab01007387 */ /* 0x0005e20000100800 */
[----:B------:R-:W-:Y:S01]  /*0c40*/  IMAD R16, R48, 0x80, R17 ;  /* 0x0000008030107824 */ /* 0x000fe200078e0211 */
[----:B------:R-:W-:Y:S01]  /*0c50*/  LEA.HI R162, R10, R163, RZ, 0x5 ;  /* 0x000000a30aa27211 */ /* 0x000fe200078f28ff */
[----:B-1----:R-:W-:Y:S01]  /*0c60*/  IMAD.WIDE.U32 R2, R8, c[0x0][0x178], RZ ;  /* 0x00005e0008027a25 */ /* 0x002fe200078e00ff */
[----:B------:R2:W-:Y:S01]  /*0c70*/  STL [R1], R174 ;  /* 0x000000ae01007387 */ /* 0x0005e20000100800 */
[----:B------:R-:W-:-:S02]  /*0c80*/  IADD3 R19, R64, 0x20, RZ ;  /* 0x0000002040137810 */ /* 0x000fc40007ffe0ff */
[----:B------:R-:W-:Y:S01]  /*0c90*/  IMAD.IADD R3, R3, 0x1, R0 ;  /* 0x0000000103037824 */ /* 0x000fe200078e0200 */
[----:B------:R-:W-:Y:S01]  /*0ca0*/  SHF.R.S32.HI R0, RZ, 0x1f, R56 ;  /* 0x0000001fff007819 */ /* 0x000fe20000011438 */
[----:B------:R-:W-:Y:S01]  /*0cb0*/  IMAD R8, R48, 0x80, R171 ;  /* 0x0000008030087824 */ /* 0x000fe200078e02ab */
[----:B------:R-:W-:Y:S01]  /*0cc0*/  SHF.R.S32.HI R23, RZ, 0x5, R162 ;  /* 0x00000005ff177819 */ /* 0x000fe200000114a2 */
[----:B------:R-:W-:Y:S01]  /*0cd0*/  IMAD.WIDE.U32 R2, R52, c[0x0][0x1b8], R2 ;  /* 0x00006e0034027a25 */ /* 0x000fe200078e0002 */
[----:B------:R-:W-:Y:S02]  /*0ce0*/  SEL R6, R0, RZ, !P2 ;  /* 0x000000ff00067207 */ /* 0x000fe40005000000 */
[----:B------:R-:W-:Y:S01]  /*0cf0*/  IADD3 R49, R64, 0x40, RZ ;  /* 0x0000004040317810 */ /* 0x000fe20007ffe0ff */
[----:B------:R-:W-:Y:S01]  /*0d00*/  @P0 IMAD.HI.U32 R7, R8, c[0x0][0x2c8], RZ ;  /* 0x0000b20008070a27 */ /* 0x000fe200078e00ff */
[----:B------:R-:W-:Y:S02]  /*0d10*/  ISETP.GE.AND P4, PT, R64, c[0x0][0x198], PT ;  /* 0x0000660040007a0c */ /* 0x000fe40003f86270 */
[----:B------:R-:W-:Y:S01]  /*0d20*/  ISETP.GE.AND P3, PT, R19, c[0x0][0x198], PT ;  /* 0x0000660013007a0c */ /* 0x000fe20003f66270 */
[----:B------:R-:W-:Y:S01]  /*0d30*/  IMAD.IADD R3, R3, 0x1, R5 ;  /* 0x0000000103037824 */ /* 0x000fe200078e0205 */
[----:B------:R-:W-:Y:S01]  /*0d40*/  ISETP.GE.AND P2, PT, R49, c[0x0][0x198], PT ;  /* 0x0000660031007a0c */ /* 0x000fe20003f46270 */
[----:B------:R-:W-:Y:S01]  /*0d50*/  IMAD.MOV.U32 R0, RZ, RZ, R8 ;  /* 0x000000ffff007224 */ /* 0x000fe200078e0008 */
[----:B------:R-:W-:Y:S01]  /*0d60*/  @P0 SHF.R.U32.HI R0, RZ, c[0x0][0x2cc], R7 ;  /* 0x0000b300ff000a19 */ /* 0x000fe20000011607 */
[----:B------:R-:W-:-:S02]  /*0d70*/  IMAD R5, R6, c[0x0][0x1c0], RZ ;  /* 0x0000700006057a24 */ /* 0x000fc400078e02ff */
[----:B------:R-:W-:-:S04]  /*0d80*/  IMAD.WIDE.U32 R2, R4, c[0x0][0x1c0], R2 ;  /* 0x0000700004027a25 */ /* 0x000fc800078e0002 */
[----:B------:R-:W-:Y:S01]  /*0d90*/  IMAD R6, R4, c[0x0][0x1c4], R5 ;  /* 0x0000710004067a24 */ /* 0x000fe200078e0205 */
[--C-:B------:R-:W-:Y:S01]  /*0da0*/  SHF.R.S32.HI R5, RZ, 0x1f, R0.reuse ;  /* 0x0000001fff057819 */ /* 0x100fe20000011400 */
[----:B------:R-:W-:Y:S02]  /*0db0*/  IMAD.MOV R4, RZ, RZ, -R0 ;  /* 0x000000ffff047224 */ /* 0x000fe400078e0a00 */
[----:B------:R-:W-:Y:S01]  /*0dc0*/  IMAD.IADD R3, R3, 0x1, R6 ;  /* 0x0000000103037824 */ /* 0x000fe200078e0206 */
[----:B------:R-:W-:Y:S01]  /*0dd0*/  LOP3.LUT R6, R20, 0xfffffff0, RZ, 0xc0, !PT ;  /* 0xfffffff014067812 */ /* 0x000fe200078ec0ff */
[----:B------:R-:W-:Y:S02]  /*0de0*/  IMAD R5, R5, c[0x0][0x1b0], RZ ;  /* 0x00006c0005057a24 */ /* 0x000fe400078e02ff */
[----:B------:R-:W-:Y:S02]  /*0df0*/  IMAD R4, R4, c[0x0][0x2c4], R8 ;  /* 0x0000b10004047a24 */ /* 0x000fe400078e0208 */
[----:B------:R-:W-:-:S02]  /*0e00*/  IMAD R5, R0, c[0x0][0x1b4], R5 ;  /* 0x00006d0000057a24 */ /* 0x000fc400078e0205 */
[----:B------:R-:W-:Y:S01]  /*0e10*/  IMAD.WIDE.U32 R2, R0, c[0x0][0x1b0], R2 ;  /* 0x00006c0000027a25 */ /* 0x000fe200078e0002 */
[----:B------:R-:W-:-:S03]  /*0e20*/  SHF.R.S32.HI R0, RZ, 0x1f, R4 ;  /* 0x0000001fff007819 */ /* 0x000fc60000011404 */
[----:B------:R-:W-:Y:S02]  /*0e30*/  IMAD.IADD R3, R3, 0x1, R5 ;  /* 0x0000000103037824 */ /* 0x000fe400078e0205 */
[----:B------:R-:W-:Y:S02]  /*0e40*/  IMAD R0, R0, c[0x0][0x1a8], RZ ;  /* 0x00006a0000007a24 */ /* 0x000fe400078e02ff */
[----:B------:R-:W-:Y:S02]  /*0e50*/  IMAD.SHL.U32 R5, R22, 0x40, RZ ;  /* 0x0000004016057824 */ /* 0x000fe400078e00ff */
[----:B------:R-:W-:Y:S02]  /*0e60*/  IMAD.IADD R18, R163, 0x1, -R6 ;  /* 0x00000001a3127824 */ /* 0x000fe400078e0a06 */
[C---:B------:R-:W-:Y:S01]  /*0e70*/  IMAD R7, R4.reuse, c[0x0][0x1ac], R0 ;  /* 0x00006b0004077a24 */ /* 0x040fe200078e0200 */
[----:B------:R-:W-:Y:S01]  /*0e80*/  LOP3.LUT R0, R5, 0xc0, RZ, 0xc0, !PT ;  /* 0x000000c005007812 */ /* 0x000fe200078ec0ff */
[----:B------:R-:W-:Y:S01]  /*0e90*/  IMAD.WIDE.U32 R2, R4, c[0x0][0x1a8], R2 ;  /* 0x00006a0004027a25 */ /* 0x000fe200078e0002 */
[----:B------:R-:W-:-:S02]  /*0ea0*/  LEA.HI R15, R18, R18, RZ, 0x1 ;  /* 0x00000012120f7211 */ /* 0x000fc400078f08ff */
[----:B------:R-:W-:Y:S01]  /*0eb0*/  SHF.R.U32.HI R5, RZ, 0x3, R0 ;  /* 0x00000003ff057819 */ /* 0x000fe20000011600 */
[----:B------:R-:W-:Y:S01]  /*0ec0*/  IMAD.IADD R4, R3, 0x1, R7 ;  /* 0x0000000103047824 */ /* 0x000fe200078e0207 */
[----:B------:R-:W-:Y:S02]  /*0ed0*/  LOP3.LUT R0, R0, 0x18, R64, 0xf8, !PT ;  /* 0x0000001800007812 */ /* 0x000fe400078ef840 */
[--C-:B------:R-:W-:Y:S02]  /*0ee0*/  SHF.R.S32.HI R6, RZ, 0x1, R15.reuse ;  /* 0x00000001ff067819 */ /* 0x100fe4000001140f */
[----:B------:R-:W-:Y:S02]  /*0ef0*/  SHF.R.S32.HI R3, RZ, 0x1f, R15 ;  /* 0x0000001fff037819 */ /* 0x000fe4000001140f */
[----:B------:R-:W-:Y:S02]  /*0f00*/  LEA R12, P0, R2, c[0x0][0x160], 0x1 ;  /* 0x00005800020c7a11 */ /* 0x000fe400078008ff */
[----:B------:R-:W-:-:S02]  /*0f10*/  LOP3.LUT R5, R0, R5, RZ, 0x3c, !PT ;  /* 0x0000000500057212 */ /* 0x000fc400078e3cff */
[----:B------:R-:W-:Y:S02]  /*0f20*/  LEA.HI R0, R3, R6, RZ, 0x2 ;  /* 0x0000000603007211 */ /* 0x000fe400078f10ff */
[----:B------:R-:W-:Y:S02]  /*0f30*/  LEA.HI R7, R17, R17, RZ, 0x1 ;  /* 0x0000001111077211 */ /* 0x000fe400078f08ff */
[----:B------:R-:W-:Y:S02]  /*0f40*/  LEA.HI.X R11, R2, c[0x0][0x164], R4, 0x1, P0 ;  /* 0x00005900020b7a11 */ /* 0x000fe400000f0c04 */
[----:B------:R-:W-:Y:S01]  /*0f50*/  ISETP.GE.AND P0, PT, R16, R13, PT ;  /* 0x0000000d1000720c */ /* 0x000fe20003f06270 */
[----:B------:R2:W1:Y:S01]  /*0f60*/  SHFL.IDX PT, R2, R12, RZ, 0x1c1f ;  /* 0x001c1fff0c027589 */ /* 0x00046200000e0000 */
[----:B------:R-:W-:Y:S02]  /*0f70*/  LOP3.LUT R4, R0, 0xfffffffc, RZ, 0xc0, !PT ;  /* 0xfffffffc00047812 */ /* 0x000fe400078ec0ff */
[----:B------:R-:W-:Y:S01]  /*0f80*/  LOP3.LUT R0, R7, 0x7fffffe, RZ, 0xc0, !PT ;  /* 0x07fffffe07007812 */ /* 0x000fe200078ec0ff */
[----:B------:R2:W3:Y:S02]  /*0f90*/  SHFL.IDX PT, R3, R11, RZ, 0x1c1f ;  /* 0x001c1fff0b037589 */ /* 0x0004e400000e0000 */
[----:B------:R-:W-:-:S02]  /*0fa0*/  IMAD.IADD R21, R6, 0x1, -R4 ;  /* 0x0000000106157824 */ /* 0x000fc400078e0a04 */
[----:B------:R-:W-:Y:S02]  /*0fb0*/  IMAD.IADD R0, R17, 0x1, -R0 ;  /* 0x0000000111007824 */ /* 0x000fe400078e0a00 */
[----:B------:R-:W-:Y:S01]  /*0fc0*/  IMAD.MOV.U32 R4, RZ, RZ, 0x10 ;  /* 0x00000010ff047424 */ /* 0x000fe200078e00ff */
[----:B------:R-:W-:Y:S01]  /*0fd0*/  LOP3.LUT P1, RZ, R21, 0x2, RZ, 0xc0, !PT ;  /* 0x0000000215ff7812 */ /* 0x000fe2000782c0ff */
[----:B------:R-:W-:-:S03]  /*0fe0*/  IMAD R0, R23, 0x8, R0 ;  /* 0x0000000817007824 */ /* 0x000fc600078e0200 */
[----:B------:R-:W-:Y:S01]  /*0ff0*/  SEL R4, R4, 0xfffffff0, !P1 ;  /* 0xfffffff004047807 */ /* 0x000fe20004800000 */
[----:B------:R-:W-:Y:S02]  /*1000*/  IMAD.U32 R226, R0, 0x20, R5 ;  /* 0x0000002000e27824 */ /* 0x000fe400078e0005 */
[----:B------:R-:W-:Y:S01]  /*1010*/  @!P5 IMAD.MOV.U32 R14, RZ, RZ, R56 ;  /* 0x000000ffff0ed224 */ /* 0x000fe200078e0038 */
[----:B------:R-:W-:Y:S05]  /*1020*/  @P0 BRA `(.L_x_26) ;  /* 0x000000e000000947 */ /* 0x000fea0003800000 */
[----:B-123--:R-:W-:Y:S01]  /*1030*/  SHF.R.S32.HI R5, RZ, 0x1f, R19 ;  /* 0x0000001fff057819 */ /* 0x00efe20000011413 */
[----:B------:R-:W-:Y:S01]  /*1040*/  IMAD.WIDE R8, R64, 0x2, R2 ;  /* 0x0000000240087825 */ /* 0x000fe200078e0202 */
[----:B------:R-:W-:Y:S02]  /*1050*/  SHF.R.S32.HI R0, RZ, 0x1f, R49 ;  /* 0x0000001fff007819 */ /* 0x000fe40000011431 */
[----:B------:R-:W-:Y:S02]  /*1060*/  LEA.HI R5, R5, R19, RZ, 0x3 ;  /* 0x0000001305057211 */ /* 0x000fe400078f18ff */
[----:B------:R-:W-:-:S02]  /*1070*/  LEA.HI R0, R0, R49, RZ, 0x3 ;  /* 0x0000003100007211 */ /* 0x000fc400078f18ff */
[----:B------:R-:W-:Y:S02]  /*1080*/  LOP3.LUT R5, R5, 0xfffffff8, RZ, 0xc0, !PT ;  /* 0xfffffff805057812 */ /* 0x000fe400078ec0ff */
[----:B------:R-:W-:Y:S01]  /*1090*/  LOP3.LUT R10, R0, 0xfffffff8, RZ, 0xc0, !PT ;  /* 0xfffffff8000a7812 */ /* 0x000fe200078ec0ff */
[----:B------:R-:W-:Y:S02]  /*10a0*/  IMAD.SHL.U32 R0, R226, 0x2, RZ ;  /* 0x00000002e2007824 */ /* 0x000fe400078e00ff */
[----:B------:R-:W-:-:S03]  /*10b0*/  IMAD.WIDE R6, R5, 0x2, R2 ;  /* 0x0000000205067825 */ /* 0x000fc600078e0202 */
[----:B------:R-:W-:Y:S01]  /*10c0*/  @!PT LDS RZ, [RZ] ;  /* 0x00000000fffff984 */ /* 0x000fe20000000800 */
[----:B------:R1:W-:Y:S01]  /*10d0*/  LDGSTS.E.BYPASS.LTC128B.128 [R0+0x6100], [R8.64], !P4 ;  /* 0x0610000008007fae */ /* 0x0003e2000e101d46 */
[----:B------:R-:W-:-:S03]  /*10e0*/  IMAD.WIDE R2, R10, 0x2, R2 ;  /* 0x000000020a027825 */ /* 0x000fc600078e0202 */
[----:B------:R1:W-:Y:S04]  /*10f0*/  LDGSTS.E.BYPASS.LTC128B.128 [R0+0x8100], [R6.64], !P3 ;  /* 0x0810000006007fae */ /* 0x0003e8000d901d46 */
[----:B------:R1:W-:Y:S02]  /*1100*/  LDGSTS.E.BYPASS.LTC128B.128 [R0+0xa100], [R2.64], !P2 ;  /* 0x0a10000002007fae */ /* 0x0003e4000d101d46 */
.L_x_26:
[----:B-123--:R-:W-:Y:S05]  /*1110*/  BSYNC B0 ;  /* 0x0000000000007941 */ /* 0x00efea0003800000 */
.L_x_25:
[----:B------:R-:W-:Y:S01]  /*1120*/  IADD3 R0, R16, 0x20, RZ ;  /* 0x0000002010007810 */ /* 0x000fe20007ffe0ff */
[----:B------:R1:W2:Y:S01]  /*1130*/  SHFL.IDX PT, R3, R11, 0x1, 0x1c1f ;  /* 0x003c1f000b037f89 */ /* 0x0002a200000e0000 */
[----:B------:R-:W-:Y:S02]  /*1140*/  BSSY B0, `(.L_x_27) ;  /* 0x0000012000007945 */ /* 0x000fe40003800000 */
[----:B------:R-:W-:Y:S01]  /*1150*/  ISETP.GE.AND P0, PT, R0, R13, PT ;  /* 0x0000000d0000720c */ /* 0x000fe20003f06270 */
[----:B------:R1:W3:-:S12]  /*1160*/  SHFL.IDX PT, R2, R12, 0x1, 0x1c1f ;  /* 0x003c1f000c027f89 */ /* 0x0002d800000e0000 */
[----:B------:R-:W-:Y:S05]  /*1170*/  @P0 BRA `(.L_x_28) ;  /* 0x000000e000000947 */ /* 0x000fea0003800000 */
[----:B------:R-:W-:Y:S01]  /*1180*/  SHF.R.S32.HI R5, RZ, 0x1f, R19 ;  /* 0x0000001fff057819 */ /* 0x000fe20000011413 */
[----:B--23--:R-:W-:Y:S01]  /*1190*/  IMAD.WIDE R8, R64, 0x2, R2 ;  /* 0x0000000240087825 */ /* 0x00cfe200078e0202 */
[----:B------:R-:W-:Y:S02]  /*11a0*/  SHF.R.S32.HI R0, RZ, 0x1f, R49 ;  /* 0x0000001fff007819 */ /* 0x000fe40000011431 */
[----:B------:R-:W-:Y:S02]  /*11b0*/  LEA.HI R5, R5, R19, RZ, 0x3 ;  /* 0x0000001305057211 */ /* 0x000fe400078f18ff */
[----:B------:R-:W-:Y:S02]  /*11c0*/  LEA.HI R0, R0, R49, RZ, 0x3 ;  /* 0x0000003100007211 */ /* 0x000fe400078f18ff */
[----:B------:R-:W-:Y:S02]  /*11d0*/  LOP3.LUT R5, R5, 0xfffffff8, RZ, 0xc0, !PT ;  /* 0xfffffff805057812 */ /* 0x000fe400078ec0ff */
[----:B------:R-:W-:Y:S01]  /*11e0*/  LOP3.LUT R10, R0, 0xfffffff8, RZ, 0xc0, !PT ;  /* 0xfffffff8000a7812 */ /* 0x000fe200078ec0ff */
[----:B------:R-:W-:-:S02]  /*11f0*/  IMAD.SHL.U32 R0, R226, 0x2, RZ ;  /* 0x00000002e2007824 */ /* 0x000fc400078e00ff */
[----:B------:R-:W-:-:S03]  /*1200*/  IMAD.WIDE R6, R5, 0x2, R2 ;  /* 0x0000000205067825 */ /* 0x000fc600078e0202 */
[----:B------:R-:W-:Y:S01]  /*1210*/  @!PT LDS RZ, [RZ] ;  /* 0x00000000fffff984 */ /* 0x000fe20000000800 */
[----:B------:R2:W-:Y:S01]  /*1220*/  LDGSTS.E.BYPASS.LTC128B.128 [R0+0x6900], [R8.64], !P4 ;  /* 0x0690000008007fae */ /* 0x0005e2000e101d46 */
[----:B------:R-:W-:-:S03]  /*1230*/  IMAD.WIDE R2, R10, 0x2, R2 ;  /* 0x000000020a027825 */ /* 0x000fc600078e0202 */
[----:B------:R2:W-:Y:S04]  /*1240*/  LDGSTS.E.BYPASS.LTC128B.128 [R0+0x8900], [R6.64], !P3 ;  /* 0x0890000006007fae */ /* 0x0005e8000d901d46 */
[----:B------:R2:W-:Y:S02]  /*1250*/  LDGSTS.E.BYPASS.LTC128B.128 [R0+0xa900], [R2.64], !P2 ;  /* 0x0a90000002007fae */ /* 0x0005e4000d101d46 */
.L_x_28:
[----:B------:R-:W-:Y:S05]  /*1260*/  BSYNC B0 ;  /* 0x0000000000007941 */ /* 0x000fea0003800000 */
.L_x_27:
[----:B--2---:R-:W-:Y:S01]  /*1270*/  IADD3 R0, R16, 0x40, RZ ;  /* 0x0000004010007810 */ /* 0x004fe20007ffe0ff */
[----:B------:R2:W4:Y:S01]  /*1280*/  SHFL.IDX PT, R3, R11, 0x2, 0x1c1f ;  /* 0x005c1f000b037f89 */ /* 0x00052200000e0000 */
[----:B------:R-:W-:Y:S02]  /*1290*/  BSSY B0, `(.L_x_29) ;  /* 0x0000012000007945 */ /* 0x000fe40003800000 */
[----:B------:R-:W-:Y:S01]  /*12a0*/  ISETP.GE.AND P0, PT, R0, R13, PT ;  /* 0x0000000d0000720c */ /* 0x000fe20003f06270 */
[----:B---3--:R2:W3:-:S12]  /*12b0*/  SHFL.IDX PT, R2, R12, 0x2, 0x1c1f ;  /* 0x005c1f000c027f89 */ /* 0x0084d800000e0000 */
[----:B------:R-:W-:Y:S05]  /*12c0*/  @P0 BRA `(.L_x_30) ;  /* 0x000000e000000947 */ /* 0x000fea0003800000 */
[----:B------:R-:W-:Y:S01]  /*12d0*/  SHF.R.S32.HI R5, RZ, 0x1f, R19 ;  /* 0x0000001fff057819 */ /* 0x000fe20000011413 */
[----:B---34-:R-:W-:Y:S01]  /*12e0*/  IMAD.WIDE R8, R64, 0x2, R2 ;  /* 0x0000000240087825 */ /* 0x018fe200078e0202 */
        /* <DEDUP_REMOVED lines=12> */
.L_x_30:
[----:B------:R-:W-:Y:S05]  /*13b0*/  BSYNC B0 ;  /* 0x0000000000007941 */ /* 0x000fea0003800000 */
.L_x_29:
[----:B------:R-:W-:Y:S01]  /*13c0*/  MOV R176, c[0x0][0x2b8] ;  /* 0x0000ae0000b07a02 */ /* 0x000fe20000000f00 */
[----:B---3--:R-:W-:Y:S01]  /*13d0*/  SHFL.IDX PT, R2, R12, 0x3, 0x1c1f ;  /* 0x007c1f000c027f89 */ /* 0x008fe200000e0000 */
[----:B------:R-:W-:Y:S01]  /*13e0*/  LEA R0, R174, R171, 0x6 ;  /* 0x000000abae007211 */ /* 0x000fe200078e30ff */
[----:B-----5:R-:W-:Y:S01]  /*13f0*/  IMAD.WIDE.U32 R172, R14, c[0x0][0x2b0], RZ ;  /* 0x0000ac000eac7a25 */ /* 0x020fe200078e00ff */
[----:B------:R-:W-:Y:S01]  /*1400*/  ISETP.NE.AND P5, PT, R176, 0x1, PT ;  /* 0x00000001b000780c */ /* 0x000fe20003fa5270 */
[----:B----4-:R-:W3:Y:S01]  /*1410*/  SHFL.IDX PT, R3, R11, 0x3, 0x1c1f ;  /* 0x007c1f000b037f89 */ /* 0x010ee200000e0000 */
[----:B------:R-:W-:-:S02]  /*1420*/  IADD3 R0, R0, -0x40, RZ ;  /* 0xffffffc000007810 */ /* 0x000fc40007ffe0ff */
[----:B------:R-:W-:Y:S02]  /*1430*/  SHF.R.S32.HI R5, RZ, 0x1f, R14 ;  /* 0x0000001fff057819 */ /* 0x000fe4000001140e */
[----:B------:R-:W-:Y:S02]  /*1440*/  IADD3 R7, R16, 0x60, RZ ;  /* 0x0000006010077810 */ /* 0x000fe40007ffe0ff */
[----:B------:R-:W-:Y:S01]  /*1450*/  SHF.R.S32.HI R9, RZ, 0x1f, R49 ;  /* 0x0000001fff097819 */ /* 0x000fe20000011431 */
[----:B------:R-:W-:Y:S01]  /*1460*/  IMAD R5, R5, c[0x0][0x2b0], RZ ;  /* 0x0000ac0005057a24 */ /* 0x000fe200078e02ff */
[----:B------:R-:W-:Y:S02]  /*1470*/  IADD3 R10, R0, R175, RZ ;  /* 0x000000af000a7210 */ /* 0x000fe40007ffe0ff */
[----:B------:R-:W-:Y:S01]  /*1480*/  SHF.L.U32 R226, R226, 0x1, RZ ;  /* 0x00000001e2e27819 */ /* 0x000fe200000006ff */
[----:B------:R-:W-:Y:S01]  /*1490*/  IMAD R8, R14, c[0x0][0x2b4], R5 ;  /* 0x0000ad000e087a24 */ /* 0x000fe200078e0205 */
[----:B------:R-:W-:Y:S01]  /*14a0*/  ISETP.GE.AND P1, PT, R0, R65, PT ;  /* 0x000000410000720c */ /* 0x000fe20003f26270 */
[----:B------:R-:W-:Y:S01]  /*14b0*/  @P5 IMAD.HI.U32 R6, R10, c[0x0][0x2bc], RZ ;  /* 0x0000af000a065a27 */ /* 0x000fe200078e00ff */
[----:B------:R-:W-:Y:S01]  /*14c0*/  ISETP.GE.AND P0, PT, R7, R13, PT ;  /* 0x0000000d0700720c */ /* 0x000fe20003f06270 */
[----:B------:R-:W-:Y:S01]  /*14d0*/  STL.64 [R1+0x20], R172 ;  /* 0x000020ac01007387 */ /* 0x000fe20000100a00 */
[----:B------:R-:W-:Y:S01]  /*14e0*/  LEA.HI R9, R9, R49, RZ, 0x3 ;  /* 0x0000003109097211 */ /* 0x000fe200078f18ff */
[----:B------:R-:W-:Y:S01]  /*14f0*/  IMAD.MOV.U32 R0, RZ, RZ, R10 ;  /* 0x000000ffff007224 */ /* 0x000fe200078e000a */
[----:B------:R-:W-:-:S02]  /*1500*/  @P5 SHF.R.U32.HI R0, RZ, c[0x0][0x2c0], R6 ;  /* 0x0000b000ff005a19 */ /* 0x000fc40000011606 */
[----:B------:R-:W-:Y:S02]  /*1510*/  SHF.R.S32.HI R6, RZ, 0x1f, R19 ;  /* 0x0000001fff067819 */ /* 0x000fe40000011413 */
[----:B------:R-:W-:Y:S02]  /*1520*/  LOP3.LUT R183, R9, 0xfffffff8, RZ, 0xc0, !PT ;  /* 0xfffffff809b77812 */ /* 0x000fe400078ec0ff */
[----:B------:R-:W-:Y:S02]  /*1530*/  LEA.HI R5, R6, R19, RZ, 0x3 ;  /* 0x0000001306057211 */ /* 0x000fe400078f18ff */
[----:B------:R-:W-:Y:S01]  /*1540*/  IADD3 R170, R173, R8, RZ ;  /* 0x00000008adaa7210 */ /* 0x000fe20007ffe0ff */
[----:B---3--:R-:W-:Y:S01]  /*1550*/  @!P0 IMAD.WIDE R6, R64, 0x2, R2 ;  /* 0x0000000240068825 */ /* 0x008fe200078e0202 */
[----:B------:R-:W-:Y:S02]  /*1560*/  LOP3.LUT R184, R5, 0xfffffff8, RZ, 0xc0, !PT ;  /* 0xfffffff805b87812 */ /* 0x000fe400078ec0ff */
[----:B------:R-:W-:-:S02]  /*1570*/  ISETP.GT.OR P1, PT, R171, 0x3f, P1 ;  /* 0x0000003fab00780c */ /* 0x000fc40000f24670 */
[----:B------:R-:W-:Y:S01]  /*1580*/  MOV R227, RZ ;  /* 0x000000ff00e37202 */ /* 0x000fe20000000f00 */
[--C-:B------:R-:W-:Y:S01]  /*1590*/  @!P0 IMAD.WIDE R8, R184, 0x2, R2.reuse ;  /* 0x00000002b8088825 */ /* 0x100fe200078e0202 */
[----:B------:R-:W-:Y:S01]  /*15a0*/  @!PT LDS RZ, [RZ] ;  /* 0x00000000fffff984 */ /* 0x000fe20000000800 */
[----:B------:R3:W-:Y:S03]  /*15b0*/  @!P0 LDGSTS.E.BYPASS.LTC128B.128 [R226+0x7900], [R6.64], !P4 ;  /* 0x0790000006e28fae */ /* 0x0007e6000e101d46 */
[----:B------:R-:W-:Y:S01]  /*15c0*/  @!P0 IMAD.WIDE R2, R183, 0x2, R2 ;  /* 0x00000002b7028825 */ /* 0x000fe200078e0202 */
[----:B------:R4:W-:Y:S04]  /*15d0*/  @!P0 LDGSTS.E.BYPASS.LTC128B.128 [R226+0x9900], [R8.64], !P3 ;  /* 0x0990000008e28fae */ /* 0x0009e8000d901d46 */
[----:B------:R1:W-:Y:S01]  /*15e0*/  @!P0 LDGSTS.E.BYPASS.LTC128B.128 [R226+0xb900], [R2.64], !P2 ;  /* 0x0b90000002e28fae */ /* 0x0003e2000d101d46 */
[----:B------:R-:W-:-:S03]  /*15f0*/  @!P1 IADD3 R5, P5, R0, R172, RZ ;  /* 0x000000ac00059210 */ /* 0x000fc60007fbe0ff */
[----:B------:R-:W0:Y:S01]  /*1600*/  LDGDEPBAR ;  /* 0x00000000000079af */ /* 0x000e220000000000 */
[----:B------:R-:W-:Y:S01]  /*1610*/  IMAD.WIDE.U32 R168, R52, c[0x0][0x1e8], RZ ;  /* 0x00007a0034a87a25 */ /* 0x000fe200078e00ff */
[----:B------:R-:W-:Y:S02]  /*1620*/  SHF.R.S32.HI R14, RZ, 0x4, R20 ;  /* 0x00000004ff0e7819 */ /* 0x000fe40000011414 */
[----:B-12---:R-:W-:Y:S01]  /*1630*/  LOP3.LUT R12, R24, 0xfffffff8, RZ, 0xc0, !PT ;  /* 0xfffffff8180c7812 */ /* 0x006fe200078ec0ff */
[----:B------:R-:W-:Y:S01]  /*1640*/  STL [R1+0x28], R170 ;  /* 0x000028aa01007387 */ /* 0x000fe20000100800 */
[----:B---3--:R-:W-:Y:S02]  /*1650*/  @!P1 LEA.HI.X.SX32 R7, R0, R170, 0x1, P5 ;  /* 0x000000aa00079211 */ /* 0x008fe400028f0eff */
[----:B------:R-:W-:-:S04]  /*1660*/  @!P1 LEA R6, P4, R5, c[0x0][0x2a0], 0x2 ;  /* 0x0000a80005069a11 */ /* 0x000fc800078810ff */
[----:B------:R-:W-:Y:S01]  /*1670*/  @!P1 LEA.HI.X R7, R5, c[0x0][0x2a4], R7, 0x2, P4 ;  /* 0x0000a90005079a11 */ /* 0x000fe200020f1407 */
[----:B------:R-:W-:Y:S06]  /*1680*/  BAR.SYNC.DEFER_BLOCKING 0x0 ;  /* 0x0000000000007b1d */ /* 0x000fec0000010000 */
[----:B------:R-:W4:Y:S01]  /*1690*/  @!P1 LDG.E R227, [R6.64] ;  /* 0x0000000606e39981 */ /* 0x000f22000c1e1900 */
[----:B------:R-:W-:Y:S01]  /*16a0*/  IMAD.MOV R0, RZ, RZ, -R0 ;  /* 0x000000ffff007224 */ /* 0x000fe200078e0a00 */
[----:B------:R-:W-:Y:S01]  /*16b0*/  ISETP.GE.AND P6, PT, R64, c[0x0][0x1d4], PT ;  /* 0x0000750040007a0c */ /* 0x000fe20003fc6270 */
[----:B------:R-:W-:Y:S01]  /*16c0*/  IMAD.WIDE.U32 R24, R52, c[0x0][0x210], RZ ;  /* 0x0000840034187a25 */ /* 0x000fe200078e00ff */
[----:B------:R-:W-:-:S02]  /*16d0*/  ISETP.GE.AND P5, PT, R19, c[0x0][0x1d4], PT ;  /* 0x0000750013007a0c */ /* 0x000fc40003fa6270 */
[----:B------:R-:W-:Y:S01]  /*16e0*/  IADD3 R12, -R12, R163, RZ ;  /* 0x000000a30c0c7210 */ /* 0x000fe20007ffe1ff */
[----:B------:R-:W-:Y:S01]  /*16f0*/  IMAD R228, R0, c[0x0][0x2b8], R10 ;  /* 0x0000ae0000e47a24 */ /* 0x000fe200078e020a */
[----:B------:R-:W-:Y:S02]  /*1700*/  SHF.R.S32.HI R10, RZ, 0x1f, R18 ;  /* 0x0000001fff0a7819 */ /* 0x000fe40000011412 */
[----:B------:R-:W-:Y:S01]  /*1710*/  LEA.HI R13, R12, R12, RZ, 0x1 ;  /* 0x0000000c0c0d7211 */ /* 0x000fe200078f08ff */
[----:B------:R-:W-:Y:S01]  /*1720*/  IMAD.WIDE.U32 R2, R228, c[0x0][0x1e0], RZ ;  /* 0x00007800e4027a25 */ /* 0x000fe200078e00ff */
[----:B------:R-:W-:Y:S02]  /*1730*/  SHF.R.S32.HI R5, RZ, 0x1f, R228 ;  /* 0x0000001fff057819 */ /* 0x000fe400000114e4 */
[----:B------:R-:W-:Y:S02]  /*1740*/  ISETP.GE.AND P4, PT, R49, c[0x0][0x1d4], PT ;  /* 0x0000750031007a0c */ /* 0x000fe40003f86270 */
[----:B------:R-:W-:Y:S01]  /*1750*/  ISETP.GE.AND P2, PT, R64, c[0x0][0x1d4], PT ;  /* 0x0000750040007a0c */ /* 0x000fe20003f46270 */
[C---:B------:R-:W-:Y:S01]  /*1760*/  IMAD R0, R5.reuse, c[0x0][0x1e0], RZ ;  /* 0x0000780005007a24 */ /* 0x040fe200078e02ff */
[----:B------:R-:W-:Y:S01]  /*1770*/  SHF.R.S32.HI R166, RZ, 0x1f, R64 ;  /* 0x0000001fffa67819 */ /* 0x000fe20000011440 */
[----:B------:R-:W-:Y:S01]  /*1780*/  IMAD R5, R5, c[0x0][0x208], RZ ;  /* 0x0000820005057a24 */ /* 0x000fe200078e02ff */
[----:B------:R-:W-:Y:S01]  /*1790*/  SHF.R.S32.HI R165, RZ, 0x1f, R184 ;  /* 0x0000001fffa57819 */ /* 0x000fe200000114b8 */
[C---:B------:R-:W-:Y:S01]  /*17a0*/  IMAD R0, R228.reuse, c[0x0][0x1e4], R0 ;  /* 0x00007900e4007a24 */ /* 0x040fe200078e0200 */
[----:B------:R-:W-:Y:S01]  /*17b0*/  SHF.R.S32.HI R164, RZ, 0x1f, R183 ;  /* 0x0000001fffa47819 */ /* 0x000fe200000114b7 */
[----:B------:R-:W-:-:S03]  /*17c0*/  IMAD R5, R228, c[0x0][0x20c], R5 ;  /* 0x00008300e4057a24 */ /* 0x000fc600078e0205 */
[----:B------:R-:W-:Y:S01]  /*17d0*/  IADD3 R3, R3, R0, RZ ;  /* 0x0000000003037210 */ /* 0x000fe20007ffe0ff */
[----:B------:R-:W-:-:S04]  /*17e0*/  IMAD R0, R55, c[0x0][0x1e8], RZ ;  /* 0x00007a0037007a24 */ /* 0x000fc800078e02ff */
[----:B------:R-:W-:-:S05]  /*17f0*/  IMAD R0, R52, c[0x0][0x1ec], R0 ;  /* 0x00007b0034007a24 */ /* 0x000fca00078e0200 */
[----:B------:R-:W-:Y:S02]  /*1800*/  IADD3 R167, R169, R0, RZ ;  /* 0x00000000a9a77210 */ /* 0x000fe40007ffe0ff */
[----:B----4-:R-:W-:Y:S01]  /*1810*/  SHF.R.S32.HI R9, RZ, 0x1f, R227 ;  /* 0x0000001fff097819 */ /* 0x010fe200000114e3 */
[----:B------:R-:W-:-:S04]  /*1820*/  IMAD.WIDE.U32 R6, R227, c[0x0][0x1f0], R2 ;  /* 0x00007c00e3067a25 */ /* 0x000fc800078e0002 */
[----:B------:R-:W-:Y:S01]  /*1830*/  IMAD R8, R9, c[0x0][0x1f0], RZ ;  /* 0x00007c0009087a24 */ /* 0x000fe200078e02ff */
[----:B------:R-:W-:Y:S01]  /*1840*/  IADD3 R0, P0, R168, R6, RZ ;  /* 0x00000006a8007210 */ /* 0x000fe20007f1e0ff */
[----:B------:R-:W-:-:S04]  /*1850*/  IMAD.WIDE.U32 R2, R228, c[0x0][0x208], RZ ;  /* 0x00008200e4027a25 */ /* 0x000fc800078e00ff */
[----:B------:R-:W-:Y:S01]  /*1860*/  IMAD R8, R227, c[0x0][0x1f4], R8 ;  /* 0x00007d00e3087a24 */ /* 0x000fe200078e0208 */
[----:B------:R-:W-:Y:S02]  /*1870*/  IADD3 R3, R3, R5, RZ ;  /* 0x0000000503037210 */ /* 0x000fe40007ffe0ff */
[----:B------:R-:W-:Y:S02]  /*1880*/  LOP3.LUT R5, R15, 0x7fffffe, RZ, 0xc0, !PT ;  /* 0x07fffffe0f057812 */ /* 0x000fe400078ec0ff */
[----:B------:R-:W-:Y:S01]  /*1890*/  IADD3.X R6, R167, R7, R8, P0, !PT ;  /* 0x00000007a7067210 */ /* 0x000fe200007fe408 */
[----:B------:R-:W-:Y:S01]  /*18a0*/  IMAD.WIDE.U32 R2, R227, c[0x0][0x218], R2 ;  /* 0x00008600e3027a25 */ /* 0x000fe200078e0002 */
[----:B------:R-:W-:Y:S02]  /*18b0*/  LEA R16, P0, R0, c[0x0][0x1c8], 0x1 ;  /* 0x0000720000107a11 */ /* 0x000fe400078008ff */
[----:B------:R-:W-:Y:S02]  /*18c0*/  IADD3 R150, R18, -R5, RZ ;  /* 0x8000000512967210 */ /* 0x000fe40007ffe0ff */
[----:B------:R-:W-:-:S02]  /*18d0*/  LEA.HI.X R15, R0, c[0x0][0x1cc], R6, 0x1, P0 ;  /* 0x00007300000f7a11 */ /* 0x000fc400000f0c06 */
[----:B------:R-:W-:Y:S01]  /*18e0*/  LEA R0, R174, 0xffffffc0, 0x6 ;  /* 0xffffffc0ae007811 */ /* 0x000fe200078e30ff */
[----:B------:R-:W-:Y:S01]  /*18f0*/  SHFL.IDX PT, R6, R16, RZ, 0x1c1f ;  /* 0x001c1fff10067589 */ /* 0x000fe200000e0000 */
[----:B------:R-:W-:Y:S02]  /*1900*/  LEA.HI R8, R20, R14, RZ, 0x1 ;  /* 0x0000000e14087211 */ /* 0x000fe400078f08ff */
[----:B------:R-:W-:Y:S01]  /*1910*/  LEA.HI R20, R10, R18, RZ, 0x3 ;  /* 0x000000120a147211 */ /* 0x000fe200078f18ff */
[----:B------:R-:W1:Y:S01]  /*1920*/  SHFL.IDX PT, R7, R15, RZ, 0x1c1f ;  /* 0x001c1fff0f077589 */ /* 0x000e6200000e0000 */
[----:B------:R-:W-:Y:S01]  /*1930*/  IMAD.IADD R151, R65, 0x1, -R0 ;  /* 0x0000000141977824 */ /* 0x000fe200078e0a00 */
[----:B------:R-:W-:Y:S01]  /*1940*/  LOP3.LUT R8, R8, 0xfffffffe, RZ, 0xc0, !PT ;  /* 0xfffffffe08087812 */ /* 0x000fe200078ec0ff */
[----:B------:R-:W-:-:S03]  /*1950*/  IMAD R0, R55, c[0x0][0x210], RZ ;  /* 0x0000840037007a24 */ /* 0x000fc600078e02ff */
[----:B------:R-:W-:Y:S01]  /*1960*/  IADD3 R48, -R17, R151, RZ ;  /* 0x0000009711307210 */ /* 0x000fe20007ffe1ff */
[----:B------:R-:W-:Y:S01]  /*1970*/  IMAD R5, R52, c[0x0][0x214], R0 ;  /* 0x0000850034057a24 */ /* 0x000fe200078e0200 */
[----:B------:R-:W-:Y:S01]  /*1980*/  IADD3 R14, R14, -R8, RZ ;  /* 0x800000080e0e7210 */ /* 0x000fe20007ffe0ff */
[----:B------:R-:W-:Y:S01]  /*1990*/  IMAD R0, R9, c[0x0][0x218], RZ ;  /* 0x0000860009007a24 */ /* 0x000fe200078e02ff */
[----:B------:R-:W-:Y:S01]  /*19a0*/  ISETP.GE.AND P1, PT, R48, 0x1, PT ;  /* 0x000000013000780c */ /* 0x000fe20003f26270 */
[----:B------:R-:W-:Y:S01]  /*19b0*/  IMAD.IADD R11, R25, 0x1, R5 ;  /* 0x00000001190b7824 */ /* 0x000fe200078e0205 */
[----:B------:R-:W-:Y:S01]  /*19c0*/  IADD3 R5, P0, R24, R2, RZ ;  /* 0x0000000218057210 */ /* 0x000fe20007f1e0ff */
[----:B------:R-:W-:-:S05]  /*19d0*/  IMAD R0, R227, c[0x0][0x21c], R0 ;  /* 0x00008700e3007a24 */ /* 0x000fca00078e0200 */
[----:B------:R-:W-:Y:S02]  /*19e0*/  IADD3.X R0, R11, R3, R0, P0, !PT ;  /* 0x000000030b007210 */ /* 0x000fe400007fe400 */
[----:B------:R-:W-:Y:S02]  /*19f0*/  LEA R10, P0, R5, c[0x0][0x1f8], 0x1 ;  /* 0x00007e00050a7a11 */ /* 0x000fe400078008ff */
[----:B------:R-:W-:Y:S01]  /*1a00*/  LOP3.LUT R11, R13, 0x7fffffe, RZ, 0xc0, !PT ;  /* 0x07fffffe0d0b7812 */ /* 0x000fe200078ec0ff */
[----:B-1----:R-:W-:Y:S01]  /*1a10*/  @P1 IMAD.WIDE R8, R64, 0x2, R6 ;  /* 0x0000000240081825 */ /* 0x002fe200078e0206 */
[----:B------:R-:W-:Y:S01]  /*1a20*/  LEA.HI.X R0, R5, c[0x0][0x1fc], R0, 0x1, P0 ;  /* 0x00007f0005007a11 */ /* 0x000fe200000f0c00 */
[----:B------:R-:W-:Y:S01]  /*1a30*/  SHFL.IDX PT, R17, R10, RZ, 0x1c1f ;  /* 0x001c1fff0a117589 */ /* 0x000fe200000e0000 */
[----:B------:R-:W-:Y:S01]  /*1a40*/  IADD3 R18, R12, -R11, RZ ;  /* 0x8000000b0c127210 */ /* 0x000fe20007ffe0ff */
[--C-:B------:R-:W-:Y:S01]  /*1a50*/  @P1 IMAD.WIDE R2, R184, 0x2, R6.reuse ;  /* 0x00000002b8021825 */ /* 0x100fe200078e0206 */
[----:B------:R-:W-:Y:S01]  /*1a60*/  SHF.L.U32 R5, R21, 0x6, RZ ;  /* 0x0000000615057819 */ /* 0x000fe200000006ff */
[----:B------:R1:W-:Y:S01]  /*1a70*/  @P1 LDGSTS.E.BYPASS.LTC128B.128 [R226+0x3100], [R8.64], !P6 ;  /* 0x0310000008e21fae */ /* 0x0003e2000f101d46 */
[----:B------:R-:W-:Y:S01]  /*1a80*/  ISETP.GT.AND P0, PT, R48, 0x20, PT ;  /* 0x000000203000780c */ /* 0x000fe20003f04270 */
[----:B------:R-:W-:Y:S01]  /*1a90*/  @P1 IMAD.WIDE R6, R183, 0x2, R6 ;  /* 0x00000002b7061825 */ /* 0x000fe200078e0206 */
[----:B------:R-:W-:Y:S01]  /*1aa0*/  LOP3.LUT R5, R5, 0xc0, RZ, 0xc0, !PT ;  /* 0x000000c005057812 */ /* 0x000fe200078ec0ff */
[----:B------:R2:W-:Y:S01]  /*1ab0*/  @P1 LDGSTS.E.BYPASS.LTC128B.128 [R226+0x4100], [R2.64], !P5 ;  /* 0x0410000002e21fae */ /* 0x0005e2000e901d46 */
[----:B------:R-:W-:-:S03]  /*1ac0*/  LEA R18, R14, R18, 0x3 ;  /* 0x000000120e127211 */ /* 0x000fc600078e18ff */
[----:B------:R-:W-:Y:S04]  /*1ad0*/  SHFL.IDX PT, R12, R0, RZ, 0x1c1f ;  /* 0x001c1fff000c7589 */ /* 0x000fe800000e0000 */
[----:B------:R3:W-:Y:S04]  /*1ae0*/  SHFL.IDX PT, R11, R0, 0x1, 0x1c1f ;  /* 0x003c1f00000b7f89 */ /* 0x0007e800000e0000 */
[----:B------:R4:W-:Y:S04]  /*1af0*/  @P1 LDGSTS.E.BYPASS.LTC128B.128 [R226+0x5100], [R6.64], !P4 ;  /* 0x0510000006e21fae */ /* 0x0009e8000e101d46 */
[----:B------:R-:W-:Y:S01]  /*1b00*/  SHFL.IDX PT, R10, R10, 0x1, 0x1c1f ;  /* 0x003c1f000a0a7f89 */ /* 0x000fe200000e0000 */
[----:B-1----:R-:W-:Y:S01]  /*1b10*/  SHF.L.U32 R8, R14, 0x3, RZ ;  /* 0x000000030e087819 */ /* 0x002fe200000006ff */
[----:B------:R-:W-:-:S02]  /*1b20*/  IMAD.SHL.U32 R9, R22, 0x8, RZ ;  /* 0x0000000816097824 */ /* 0x000fc400078e00ff */
[----:B--2---:R-:W-:Y:S01]  /*1b30*/  SHFL.IDX PT, R2, R16, 0x1, 0x1c1f ;  /* 0x003c1f0010027f89 */ /* 0x004fe200000e0000 */
[----:B------:R-:W-:Y:S02]  /*1b40*/  LOP3.LUT R8, R5, 0x8, R8, 0xf8, !PT ;  /* 0x0000000805087812 */ /* 0x000fe400078ef808 */
[----:B------:R-:W-:Y:S01]  /*1b50*/  SHF.R.U32.HI R5, RZ, 0x3, R5 ;  /* 0x00000003ff057819 */ /* 0x000fe20000011605 */
[----:B------:R-:W4:Y:S01]  /*1b60*/  SHFL.IDX PT, R3, R15, 0x1, 0x1c1f ;  /* 0x003c1f000f037f89 */ /* 0x000f2200000e0000 */
[----:B---3--:R-:W-:Y:S02]  /*1b70*/  SHF.R.S32.HI R0, RZ, 0x1, R13 ;  /* 0x00000001ff007819 */ /* 0x008fe4000001140d */
[----:B------:R-:W-:Y:S02]  /*1b80*/  LOP3.LUT R149, R8, R5, RZ, 0x3c, !PT ;  /* 0x0000000508957212 */ /* 0x000fe400078e3cff */
[C---:B------:R-:W-:Y:S02]  /*1b90*/  LOP3.LUT P3, RZ, R0.reuse, 0x2, RZ, 0xc0, !PT ;  /* 0x0000000200ff7812 */ /* 0x040fe4000786c0ff */
[----:B------:R-:W-:-:S04]  /*1ba0*/  SHF.L.U32 R0, R0, 0x6, RZ ;  /* 0x0000000600007819 */ /* 0x000fc800000006ff */
[----:B------:R-:W-:-:S04]  /*1bb0*/  LOP3.LUT R0, R0, 0xc0, RZ, 0xc0, !PT ;  /* 0x000000c000007812 */ /* 0x000fc800078ec0ff */
[----:B------:R-:W-:Y:S02]  /*1bc0*/  LOP3.LUT R5, R0, 0x8, R9, 0xf8, !PT ;  /* 0x0000000800057812 */ /* 0x000fe400078ef809 */
[----:B------:R-:W-:-:S04]  /*1bd0*/  SHF.R.U32.HI R0, RZ, 0x3, R0 ;  /* 0x00000003ff007819 */ /* 0x000fc80000011600 */
[----:B------:R-:W-:Y:S02]  /*1be0*/  LOP3.LUT R5, R5, R0, RZ, 0x3c, !PT ;  /* 0x0000000005057212 */ /* 0x000fe400078e3cff */
[----:B------:R-:W-:Y:S01]  /*1bf0*/  SHF.L.U32 R0, R20, 0x5, RZ ;  /* 0x0000000514007819 */ /* 0x000fe200000006ff */
[----:B----4-:R-:W-:-:S03]  /*1c00*/  @P0 IMAD.WIDE R6, R64, 0x2, R2 ;  /* 0x0000000240060825 */ /* 0x010fc600078e0202 */
[----:B------:R-:W-:Y:S01]  /*1c10*/  LOP3.LUT R148, R0, 0xffffff00, RZ, 0xc0, !PT ;  /* 0xffffff0000947812 */ /* 0x000fe200078ec0ff */
[--C-:B------:R-:W-:Y:S01]  /*1c20*/  @P0 IMAD.WIDE R8, R184, 0x2, R2.reuse ;  /* 0x00000002b8080825 */ /* 0x100fe200078e0202 */
[----:B------:R1:W-:Y:S02]  /*1c30*/  @P0 LDGSTS.E.BYPASS.LTC128B.128 [R226+0x3900], [R6.64], !P6 ;  /* 0x0390000006e20fae */ /* 0x0003e4000f101d46 */
[----:B------:R-:W-:Y:S01]  /*1c40*/  LEA R0, R23, R148, 0x9 ;  /* 0x0000009417007211 */ /* 0x000fe200078e48ff */
[----:B------:R-:W-:Y:S01]  /*1c50*/  @P0 IMAD.WIDE R2, R183, 0x2, R2 ;  /* 0x00000002b7020825 */ /* 0x000fe200078e0202 */
[----:B------:R2:W-:Y:S02]  /*1c60*/  @P0 LDGSTS.E.BYPASS.LTC128B.128 [R226+0x4900], [R8.64], !P5 ;  /* 0x0490000008e20fae */ /* 0x0005e4000e901d46 */
[----:B------:R-:W-:Y:S01]  /*1c70*/  LEA R0, R150, R0, 0x5 ;  /* 0x0000000096007211 */ /* 0x000fe200078e28ff */
[----:B------:R-:W-:Y:S01]  /*1c80*/  IMAD.WIDE R14, R64, 0x2, RZ ;  /* 0x00000002400e7825 */ /* 0x000fe200078e02ff */
[----:B------:R3:W-:Y:S03]  /*1c90*/  @P0 LDGSTS.E.BYPASS.LTC128B.128 [R226+0x5900], [R2.64], !P4 ;  /* 0x0590000002e20fae */ /* 0x0007e6000e101d46 */
[----:B------:R-:W-:Y:S01]  /*1ca0*/  IMAD.IADD R0, R149, 0x1, R0 ;  /* 0x0000000195007824 */ /* 0x000fe200078e0200 */
[----:B------:R-:W0:Y:S01]  /*1cb0*/  LDGDEPBAR ;  /* 0x00000000000079af */ /* 0x000e220000000000 */
[----:B------:R-:W-:-:S03]  /*1cc0*/  IADD3 R50, P1, R17, R14, RZ ;  /* 0x0000000e11327210 */ /* 0x000fc60007f3e0ff */
[----:B------:R-:W-:Y:S02]  /*1cd0*/  SHF.L.U32 R224, R0, 0x1, RZ ;  /* 0x0000000100e07819 */ /* 0x000fe400000006ff */
[----:B------:R-:W-:Y:S01]  /*1ce0*/  IMAD.X R51, R12, 0x1, R15, P1 ;  /* 0x000000010c337824 */ /* 0x000fe200008e060f */
[----:B------:R-:W-:Y:S02]  /*1cf0*/  IADD3 R46, P1, R14, R10, RZ ;  /* 0x0000000a0e2e7210 */ /* 0x000fe40007f3e0ff */
[----:B------:R-:W-:Y:S02]  /*1d00*/  IMAD R225, R4, 0x2, R224 ;  /* 0x0000000204e17824 */ /* 0x000fe400078e02e0 */
[----:B------:R-:W-:Y:S01]  /*1d10*/  IADD3.X R47, R15, R11, RZ, P1, !PT ;  /* 0x0000000b0f2f7210 */ /* 0x000fe20000ffe4ff */
[----:B-1----:R-:W-:-:S04]  /*1d20*/  IMAD.WIDE R6, R184, 0x2, RZ ;  /* 0x00000002b8067825 */ /* 0x002fc800078e02ff */
[----:B--2---:R-:W-:Y:S01]  /*1d30*/  IMAD.WIDE R8, R183, 0x2, RZ ;  /* 0x00000002b7087825 */ /* 0x004fe200078e02ff */
[----:B------:R-:W-:Y:S02]  /*1d40*/  IADD3 R44, P1, R17, R6, RZ ;  /* 0x00000006112c7210 */ /* 0x000fe40007f3e0ff */
[----:B------:R-:W-:Y:S01]  /*1d50*/  IADD3 R38, P0, R6, R10, RZ ;  /* 0x0000000a06267210 */ /* 0x000fe20007f1e0ff */
[----:B---3--:R-:W-:Y:S01]  /*1d60*/  IMAD.U32 R3, R18, 0x20, R5 ;  /* 0x0000002012037824 */ /* 0x008fe200078e0005 */
[----:B------:R-:W-:-:S04]  /*1d70*/  DEPBAR.LE SB0, 0x1 ;  /* 0x000080400000791a */ /* 0x000fc80000000000 */
[----:B------:R-:W-:-:S04]  /*1d80*/  DEPBAR.LE SB0, 0x0 ;  /* 0x000080000000791a */ /* 0x000fc80000000000 */
[----:B------:R-:W-:Y:S01]  /*1d90*/  BAR.SYNC.DEFER_BLOCKING 0x0 ;  /* 0x0000000000007b1d */ /* 0x000fe20000010000 */
[----:B------:R-:W-:Y:S02]  /*1da0*/  IADD3.X R45, R12, R7, RZ, P1, !PT ;  /* 0x000000070c2d7210 */ /* 0x000fe40000ffe4ff */
[----:B------:R-:W-:Y:S02]  /*1db0*/  IADD3.X R39, R7, R11, RZ, P0, !PT ;  /* 0x0000000b07277210 */ /* 0x000fe400007fe4ff */
[----:B------:R-:W-:Y:S02]  /*1dc0*/  IADD3 R36, P1, R17, R8, RZ ;  /* 0x0000000811247210 */ /* 0x000fe40007f3e0ff */
[----:B------:R-:W-:Y:S02]  /*1dd0*/  IADD3 R6, P0, R8, R10, RZ ;  /* 0x0000000a08067210 */ /* 0x000fe40007f1e0ff */
[----:B------:R-:W-:Y:S02]  /*1de0*/  SHF.L.U32 R220, R3, 0x1, RZ ;  /* 0x0000000103dc7819 */ /* 0x000fe400000006ff */
[----:B------:R-:W-:-:S02]  /*1df0*/  MOV R2, 0x10 ;  /* 0x0000001000027802 */ /* 0x000fc40000000f00 */
[----:B------:R-:W-:Y:S02]  /*1e00*/  IADD3.X R37, R12, R9, RZ, P1, !PT ;  /* 0x000000090c257210 */ /* 0x000fe40000ffe4ff */
[----:B------:R-:W-:Y:S02]  /*1e10*/  IADD3.X R7, R9, R11, RZ, P0, !PT ;  /* 0x0000000b09077210 */ /* 0x000fe400007fe4ff */
[----:B------:R-:W-:Y:S02]  /*1e20*/  ISETP.LT.OR P0, PT, R48, 0x1, P2 ;  /* 0x000000013000780c */ /* 0x000fe40001701670 */
[----:B------:R-:W-:Y:S02]  /*1e30*/  SEL R2, R2, 0xfffffff0, !P3 ;  /* 0xfffffff002027807 */ /* 0x000fe40005800000 */
[----:B------:R-:W-:Y:S02]  /*1e40*/  ISETP.GE.AND P1, PT, R19, c[0x0][0x1d4], PT ;  /* 0x0000750013007a0c */ /* 0x000fe40003f26270 */
[----:B------:R-:W-:Y:S01]  /*1e50*/  LEA R0, R2, R220, 0x1 ;  /* 0x000000dc02007211 */ /* 0x000fe200078e08ff */
[----:B------:R-:W-:Y:S01]  /*1e60*/  LDSM.16.M88.4 R8, [R224+0x7100] ;  /* 0x00710000e008783b */ /* 0x000fe20000000200 */
[----:B------:R-:W-:-:S03]  /*1e70*/  ISETP.LT.OR P2, PT, R48, 0x21, P2 ;  /* 0x000000213000780c */ /* 0x000fc60001741670 */
[----:B------:R-:W1:Y:S04]  /*1e80*/  LDSM.16.M88.4 R20, [R220+0x3100] ;  /* 0x00310000dc14783b */ /* 0x000e680000000200 */
[----:B------:R-:W2:Y:S04]  /*1e90*/  LDSM.16.M88.4 R32, [R220+0x3500] ;  /* 0x00350000dc20783b */ /* 0x000ea80000000200 */
[----:B------:R-:W3:Y:S04]  /*1ea0*/  LDSM.16.M88.4 R28, [R220+0x3900] ;  /* 0x00390000dc1c783b */ /* 0x000ee80000000200 */
[----:B------:R-:W4:Y:S04]  /*1eb0*/  LDSM.16.M88.4 R24, [R220+0x3d00] ;  /* 0x003d0000dc18783b */ /* 0x000f280000000200 */
[----:B------:R-:W3:Y:S04]  /*1ec0*/  LDSM.16.M88.4 R12, [R224+0x6100] ;  /* 0x00610000e00c783b */ /* 0x000ee80000000200 */
[----:B------:R-:W-:Y:S04]  /*1ed0*/  LDSM.16.M88.4 R56, [R0+0x3100] ;  /* 0x003100000038783b */ /* 0x000fe80000000200 */
[----:B------:R-:W-:Y:S04]  /*1ee0*/  LDSM.16.M88.4 R84, [R0+0x3500] ;  /* 0x003500000054783b */ /* 0x000fe80000000200 */
[----:B------:R-:W-:Y:S04]  /*1ef0*/  LDSM.16.M88.4 R96, [R0+0x3900] ;  /* 0x003900000060783b */ /* 0x000fe80000000200 */
[----:B------:R4:W-:Y:S04]  /*1f00*/  LDSM.16.M88.4 R108, [R0+0x3d00] ;  /* 0x003d0000006c783b */ /* 0x0009e80000000200 */
[----:B------:R-:W3:Y:S04]  /*1f10*/  LDSM.16.M88.4 R40, [R225+0x6100] ;  /* 0x00610000e128783b */ /* 0x000ee80000000200 */
[----:B------:R-:W3:Y:S01]  /*1f20*/  LDSM.16.M88.4 R16, [R225+0x7100] ;  /* 0x00710000e110783b */ /* 0x000ee20000000200 */
[----:B-1----:R-:W-:Y:S03]  /*1f30*/  HMMA.16816.F32.BF16 R52, R8, R20, RZ ;  /* 0x000000140834723c */ /* 0x002fe600000418ff */
[----:B------:R-:W-:Y:S01]  /*1f40*/  @!PT LDS RZ, [RZ] ;  /* 0x00000000fffff984 */ /* 0x000fe20000000800 */
[----:B------:R-:W-:Y:S01]  /*1f50*/  @!PT LDS RZ, [RZ] ;  /* 0x00000000fffff984 */ /* 0x000fe20000000800 */
[----:B------:R-:W-:Y:S01]  /*1f60*/  @!PT LDS RZ, [RZ] ;  /* 0x00000000fffff984 */ /* 0x000fe20000000800 */
[----:B------:R1:W-:Y:S01]  /*1f70*/  LDGSTS.E.BYPASS.LTC128B.128 [R226+0x100], [R50.64], !P0 ;  /* 0x0010000032e27fae */ /* 0x0003e2000c101d46 */
[----:B------:R-:W-:-:S02]  /*1f80*/  ISETP.LT.OR P0, PT, R48, 0x1, P1 ;  /* 0x000000013000780c */ /* 0x000fc40000f01670 */
[----:B------:R-:W-:Y:S02]  /*1f90*/  ISETP.LT.OR P1, PT, R48, 0x21, P1 ;  /* 0x000000213000780c */ /* 0x000fe40000f21670 */
[----:B--2---:R-:W-:Y:S01]  /*1fa0*/  HMMA.16816.F32.BF16 R100, R8, R32, RZ ;  /* 0x000000200864723c */ /* 0x004fe200000418ff */
[----:B----4-:R-:W-:-:S07]  /*1fb0*/  IADD3 R0, R220, 0x3100, RZ ;  /* 0x00003100dc007810 */ /* 0x010fce0007ffe0ff */
[C---:B---3--:R-:W-:Y:S01]  /*1fc0*/  HMMA.16816.F32.BF16 R88, R8.reuse, R28, RZ ;  /* 0x0000001c0858723c */ /* 0x048fe200000418ff */
[----:B------:R2:W-:Y:S01]  /*1fd0*/  LDGSTS.E.BYPASS.LTC128B.128 [R226+0x1100], [R44.64], !P0 ;  /* 0x011000002ce27fae */ /* 0x0005e2000c101d46 */
[----:B------:R-:W-:Y:S02]  /*1fe0*/  ISETP.GE.AND P0, PT, R49, c[0x0][0x1d4], PT ;  /* 0x0000750031007a0c */ /* 0x000fe40003f06270 */
[----:B------:R-:W-:Y:S02]  /*1ff0*/  LEA R223, R2, R0, 0x1 ;  /* 0x0000000002df7211 */ /* 0x000fe400078e08ff */
[C---:B------:R-:W-:Y:S02]  /*2000*/  ISETP.LT.OR P3, PT, R48.reuse, 0x1, P0 ;  /* 0x000000013000780c */ /* 0x040fe40000761670 */
[----:B------:R-:W-:Y:S01]  /*2010*/  ISETP.LT.OR P0, PT, R48, 0x21, P0 ;  /* 0x000000213000780c */ /* 0x000fe20000701670 */
[C---:B------:R-:W-:Y:S08]  /*2020*/  HMMA.16816.F32.BF16 R72, R8.reuse, R24, RZ ;  /* 0x000000180848723c */ /* 0x040ff000000418ff */
[----:B------:R-:W-:Y:S02]  /*2030*/  HMMA.16816.F32.BF16 R104, R8, R22, RZ ;  /* 0x000000160868723c */ /* 0x000fe400000418ff */
[----:B------:R3:W-:Y:S01]  /*2040*/  LDGSTS.E.BYPASS.LTC128B.128 [R226+0x2100], [R36.64], !P3 ;  /* 0x0210000024e27fae */ /* 0x0007e2000d901d46 */
[----:B------:R-:W-:-:S03]  /*2050*/  ISETP.GT.AND P3, PT, R171, 0x3f, PT ;  /* 0x0000003fab00780c */ /* 0x000fc60003f64270 */
[----:B------:R2:W-:Y:S01]  /*2060*/  LDGSTS.E.BYPASS.LTC128B.128 [R226+0x900], [R46.64], !P2 ;  /* 0x009000002ee27fae */ /* 0x0005e2000d101d46 */
[----:B------:R-:W-:Y:S01]  /*2070*/  ISETP.GE.AND P2, PT, R65, 0x41, PT ;  /* 0x000000414100780c */ /* 0x000fe20003f46270 */
[C---:B------:R-:W-:Y:S02]  /*2080*/  HMMA.16816.F32.BF16 R92, R8.reuse, R34, RZ ;  /* 0x00000022085c723c */ /* 0x040fe400000418ff */
[----:B------:R3:W-:Y:S04]  /*2090*/  LDGSTS.E.BYPASS.LTC128B.128 [R226+0x1900], [R38.64], !P1 ;  /* 0x0190000026e27fae */ /* 0x0007e8000c901d46 */
[----:B------:R4:W-:Y:S02]  /*20a0*/  LDGSTS.E.BYPASS.LTC128B.128 [R226+0x2900], [R6.64], !P0 ;  /* 0x0290000006e27fae */ /* 0x0009e4000c101d46 */
[C---:B------:R-:W-:Y:S02]  /*20b0*/  HMMA.16816.F32.BF16 R76, R8.reuse, R30, RZ ;  /* 0x0000001e084c723c */ /* 0x040fe400000418ff */
[----:B------:R-:W-:Y:S04]  /*20c0*/  LDSM.16.M88.4 R68, [R220+0x4100] ;  /* 0x00410000dc44783b */ /* 0x000fe80000000200 */
[----:B------:R-:W0:Y:S02]  /*20d0*/  LDGDEPBAR ;  /* 0x00000000000079af */ /* 0x000e240000000000 */
[----:B------:R-:W-:Y:S08]  /*20e0*/  HMMA.16816.F32.BF16 R60, R8, R26, RZ ;  /* 0x0000001a083c723c */ /* 0x000ff000000418ff */
[C---:B------:R-:W-:Y:S01]  /*20f0*/  HMMA.16816.F32.BF16 R8, R12.reuse, R20, RZ ;  /* 0x000000140c08723c */ /* 0x040fe200000418ff */
[----:B--2---:R-:W-:Y:S04]  /*2100*/  LDSM.16.M88.4 R44, [R220+0x5100] ;  /* 0x00510000dc2c783b */ /* 0x004fe80000000200 */
[----:B---3--:R-:W2:Y:S03]  /*2110*/  LDSM.16.M88.4 R36, [R224+0x8100] ;  /* 0x00810000e024783b */ /* 0x008ea60000000200 */
[C---:B------:R-:W-:Y:S08]  /*2120*/  HMMA.16816.F32.BF16 R80, R12.reuse, R22, RZ ;  /* 0x000000160c50723c */ /* 0x040ff000000418ff */
[C---:B------:R-:W-:Y:S08]  /*2130*/  HMMA.16816.F32.BF16 R20, R12.reuse, R32, RZ ;  /* 0x000000200c14723c */ /* 0x040ff000000418ff */
[----:B------:R-:W-:Y:S01]  /*2140*/  HMMA.16816.F32.BF16 R116, R12, R34, RZ ;  /* 0x000000220c74723c */ /* 0x000fe200000418ff */
[----:B------:R-:W3:Y:S07]  /*2150*/  LDSM.16.M88.4 R32, [R224+0x9100] ;  /* 0x00910000e020783b */ /* 0x000eee0000000200 */
[----:B------:R-:W-:Y:S08]  /*2160*/  HMMA.16816.F32.BF16 R8, R40, R56, R8 ;  /* 0x000000382808723c */ /* 0x000ff00000041808 */
[C---:B-1----:R-:W-:Y:S08]  /*2170*/  HMMA.16816.F32.BF16 R48, R12.reuse, R28, RZ ;  /* 0x0000001c0c30723c */ /* 0x042ff000000418ff */
[C---:B------:R-:W-:Y:S01]  /*2180*/  HMMA.16816.F32.BF16 R128, R12.reuse, R30, RZ ;  /* 0x0000001e0c80723c */ /* 0x040fe200000418ff */
[----:B------:R-:W-:Y:S07]  /*2190*/  LDSM.16.M88.4 R28, [R225+0x8100] ;  /* 0x00810000e11c783b */ /* 0x000fee0000000200 */
[C---:B------:R-:W-:Y:S08]  /*21a0*/  HMMA.16816.F32.BF16 R112, R12.reuse, R24, RZ ;  /* 0x000000180c70723c */ /* 0x040ff000000418ff */
[----:B------:R-:W-:Y:S01]  /*21b0*/  HMMA.16816.F32.BF16 R120, R12, R26, RZ ;  /* 0x0000001a0c78723c */ /* 0x000fe200000418ff */
[----:B------:R-:W-:Y:S07]  /*21c0*/  LDSM.16.M88.4 R24, [R225+0x9100] ;  /* 0x00910000e118783b */ /* 0x000fee0000000200 */
[----:B------:R-:W-:Y:S01]  /*21d0*/  HMMA.16816.F32.BF16 R12, R16, R56, R52 ;  /* 0x00000038100c723c */ /* 0x000fe20000041834 */
[----:B------:R-:W1:Y:S07]  /*21e0*/  LDSM.16.M88.4 R52, [R223+0x1000] ;  /* 0x00100000df34783b */ /* 0x000e6e0000000200 */
[----:B--2---:R-:W-:Y:S08]  /*21f0*/  HMMA.16816.F32.BF16 R8, R36, R68, R8 ;  /* 0x000000442408723c */ /* 0x004ff00000041808 */
[----:B------:R-:W-:Y:S08]  /*2200*/  HMMA.16816.F32.BF16 R136, R16, R86, R92 ;  /* 0x000000561088723c */ /* 0x000ff0000004185c */
[----:B------:R-:W-:Y:S01]  /*2210*/  HMMA.16816.F32.BF16 R92, R40, R84, R20 ;  /* 0x00000054285c723c */ /* 0x000fe20000041814 */
[----:B------:R-:W2:Y:S07]  /*2220*/  LDSM.16.M88.4 R20, [R224+0xa100] ;  /* 0x00a10000e014783b */ /* 0x000eae0000000200 */
[-C--:B------:R-:W-:Y:S08]  /*2230*/  HMMA.16816.F32.BF16 R104, R16, R58.reuse, R104 ;  /* 0x0000003a1068723c */ /* 0x080ff00000041868 */
[----:B------:R-:W-:Y:S08]  /*2240*/  HMMA.16816.F32.BF16 R80, R40, R58, R80 ;  /* 0x0000003a2850723c */ /* 0x000ff00000041850 */
[----:B---3--:R-:W-:Y:S01]  /*2250*/  HMMA.16816.F32.BF16 R56, R32, R68, R12 ;  /* 0x000000442038723c */ /* 0x008fe2000004180c */
[----:B------:R-:W-:Y:S07]  /*2260*/  LDSM.16.M88.4 R12, [R225+0xa100] ;  /* 0x00a10000e10c783b */ /* 0x000fee0000000200 */
[C---:B------:R-:W-:Y:S08]  /*2270*/  HMMA.16816.F32.BF16 R124, R16.reuse, R84, R100 ;  /* 0x00000054107c723c */ /* 0x040ff00000041864 */
[C---:B------:R-:W-:Y:S08]  /*2280*/  HMMA.16816.F32.BF16 R140, R16.reuse, R96, R88 ;  /* 0x00000060108c723c */ /* 0x040ff00000041858 */
[C---:B------:R-:W-:Y:S08]  /*2290*/  HMMA.16816.F32.BF16 R152, R16.reuse, R108, R72 ;  /* 0x0000006c1098723c */ /* 0x040ff00000041848 */
[C---:B------:R-:W-:Y:S08]  /*22a0*/  HMMA.16816.F32.BF16 R144, R16.reuse, R98, R76 ;  /* 0x000000621090723c */ /* 0x040ff0000004184c */
[----:B------:R-:W-:Y:S01]  /*22b0*/  HMMA.16816.F32.BF16 R156, R16, R110, R60 ;  /* 0x0000006e109c723c */ /* 0x000fe2000004183c */
[----:B------:R-:W3:Y:S07]  /*22c0*/  LDSM.16.M88.4 R16, [R224+0xb100] ;  /* 0x00b10000e010783b */ /* 0x000eee0000000200 */
[----:B-1----:R-:W-:Y:S01]  /*22d0*/  HMMA.16816.F32.BF16 R72, R28, R52, R8 ;  /* 0x000000341c48723c */ /* 0x002fe20000041808 */
[----:B------:R-:W-:Y:S07]  /*22e0*/  LDSM.16.M88.4 R8, [R225+0xb100] ;  /* 0x00b10000e108783b */ /* 0x000fee0000000200 */
[----:B------:R-:W-:Y:S01]  /*22f0*/  HMMA.16816.F32.BF16 R132, R40, R96, R48 ;  /* 0x000000602884723c */ /* 0x000fe20000041830 */
[----:B------:R-:W1:Y:S07]  /*2300*/  LDSM.16.M88.4 R48, [R223+0x2000] ;  /* 0x00200000df30783b */ /* 0x000e6e0000000200 */
[----:B------:R-:W-:Y:S01]  /*2310*/  HMMA.16816.F32.BF16 R60, R24, R52, R56 ;  /* 0x00000034183c723c */ /* 0x000fe20000041838 */
[----:B------:R-:W1:Y:S07]  /*2320*/  LDSM.16.M88.4 R56, [R220+0x4500] ;  /* 0x00450000dc38783b */ /* 0x000e6e0000000200 */
[----:B------:R-:W-:Y:S08]  /*2330*/  HMMA.16816.F32.BF16 R80, R36, R70, R80 ;  /* 0x000000462450723c */ /* 0x000ff00000041850 */
[----:B--2---:R-:W-:Y:S08]  /*2340*/  HMMA.16816.F32.BF16 R76, R20, R44, R72 ;  /* 0x0000002c144c723c */ /* 0x004ff00000041848 */
[----:B------:R-:W-:Y:S08]  /*2350*/  HMMA.16816.F32.BF16 R100, R40, R86, R116 ;  /* 0x000000562864723c */ /* 0x000ff00000041874 */
[----:B------:R-:W-:Y:S08]  /*2360*/  HMMA.16816.F32.BF16 R84, R32, R70, R104 ;  /* 0x000000462054723c */ /* 0x000ff00000041868 */
[----:B---3--:R-:W-:Y:S01]  /*2370*/  HMMA.16816.F32.BF16 R68, R16, R44, R60 ;  /* 0x0000002c1044723c */ /* 0x008fe2000004183c */
[----:B------:R-:W2:Y:S07]  /*2380*/  LDSM.16.M88.4 R60, [R223+0x1400] ;  /* 0x00140000df3c783b */ /* 0x000eae0000000200 */
[----:B------:R-:W-:Y:S08]  /*2390*/  HMMA.16816.F32.BF16 R72, R28, R54, R80 ;  /* 0x000000361c48723c */ /* 0x000ff00000041850 */
[----:B-1----:R-:W-:Y:S08]  /*23a0*/  HMMA.16816.F32.BF16 R88, R12, R48, R76 ;  /* 0x000000300c58723c */ /* 0x002ff0000004184c */
[----:B------:R-:W-:Y:S08]  /*23b0*/  HMMA.16816.F32.BF16 R80, R24, R54, R84 ;  /* 0x000000361850723c */ /* 0x000ff00000041854 */
[----:B------:R-:W-:Y:S08]  /*23c0*/  HMMA.16816.F32.BF16 R76, R36, R56, R92 ;  /* 0x00000038244c723c */ /* 0x000ff0000004185c */
[----:B------:R-:W-:Y:S01]  /*23d0*/  HMMA.16816.F32.BF16 R112, R40, R108, R112 ;  /* 0x0000006c2870723c */ /* 0x000fe20000041870 */
[----:B------:R-:W-:-:S04]  /*23e0*/  FMUL.FTZ R0, R88, c[0x0][0x320] ;  /* 0x0000c80058007a20 */ /* 0x000fc80000410000 */
[----:B------:R1:W3:Y:S03]  /*23f0*/  MUFU.TANH R161, R0 ;  /* 0x0000000000a17308 */ /* 0x0002e60000002400 */
[C---:B------:R-:W-:Y:S08]  /*2400*/  HMMA.16816.F32.BF16 R128, R40.reuse, R98, R128 ;  /* 0x000000622880723c */ /* 0x040ff00000041880 */
[----:B------:R-:W-:Y:S01]  /*2410*/  HMMA.16816.F32.BF16 R120, R40, R110, R120 ;  /* 0x0000006e2878723c */ /* 0x000fe20000041878 */
[----:B------:R-:W3:Y:S01]  /*2420*/  LDSM.16.M88.4 R40, [R220+0x5500] ;  /* 0x00550000dc28783b */ /* 0x000ee20000000200 */
[----:B-1----:R-:W-:-:S06]  /*2430*/  FMUL.FTZ R0, R89, c[0x0][0x320] ;  /* 0x0000c80059007a20 */ /* 0x002fcc0000410000 */
[----:B------:R-:W-:Y:S01]  /*2440*/  HMMA.16816.F32.BF16 R84, R8, R48, R68 ;  /* 0x000000300854723c */ /* 0x000fe20000041844 */
[----:B------:R1:W1:Y:S07]  /*2450*/  MUFU.TANH R160, R0 ;  /* 0x0000000000a07308 */ /* 0x00026e0000002400 */
[----:B------:R-:W-:Y:S08]  /*2460*/  HMMA.16816.F32.BF16 R68, R20, R46, R72 ;  /* 0x0000002e1444723c */ /* 0x000ff00000041848 */
[----:B------:R-:W-:Y:S01]  /*2470*/  HMMA.16816.F32.BF16 R52, R32, R56, R124 ;  /* 0x000000382034723c */ /* 0x000fe2000004187c */
[----:B-1----:R-:W-:-:S04]  /*2480*/  FMUL.FTZ R0, R90, c[0x0][0x320] ;  /* 0x0000c8005a007a20 */ /* 0x002fc80000410000 */
[----:B------:R1:W1:Y:S03]  /*2490*/  MUFU.TANH R127, R0 ;  /* 0x00000000007f7308 */ /* 0x0002660000002400 */
[----:B------:R-:W-:Y:S01]  /*24a0*/  HMMA.16816.F32.BF16 R72, R16, R46, R80 ;  /* 0x0000002e1048723c */ /* 0x000fe20000041850 */
[----:B------:R-:W3:Y:S07]  /*24b0*/  LDSM.16.M88.4 R44, [R223+0x2400] ;  /* 0x00240000df2c783b */ /* 0x000eee0000000200 */
[----:B--2---:R-:W-:Y:S01]  /*24c0*/  HMMA.16816.F32.BF16 R76, R28, R60, R76 ;  /* 0x0000003c1c4c723c */ /* 0x004fe2000004184c */
[----:B-1----:R-:W-:-:S07]  /*24d0*/  FMUL.FTZ R0, R91, c[0x0][0x320] ;  /* 0x0000c8005b007a20 */ /* 0x002fce0000410000 */
[----:B------:R-:W-:Y:S01]  /*24e0*/  HMMA.16816.F32.BF16 R80, R12, R50, R68 ;  /* 0x000000320c50723c */ /* 0x000fe20000041844 */
[----:B------:R1:W2:Y:S07]  /*24f0*/  MUFU.TANH R126, R0 ;  /* 0x00000000007e7308 */ /* 0x0002ae0000002400 */
[----:B------:R-:W-:Y:S01]  /*2500*/  HMMA.16816.F32.BF16 R68, R24, R60, R52 ;  /* 0x0000003c1844723c */ /* 0x000fe20000041834 */
[----:B------:R-:W2:Y:S07]  /*2510*/  LDSM.16.M88.4 R52, [R220+0x4900] ;  /* 0x00490000dc34783b */ /* 0x000eae0000000200 */
[----:B------:R-:W-:Y:S01]  /*2520*/  HMMA.16816.F32.BF16 R88, R8, R50, R72 ;  /* 0x000000320858723c */ /* 0x000fe20000041848 */
[----:B-1----:R-:W-:-:S04]  /*2530*/  FMUL.FTZ R0, R84, c[0x0][0x320] ;  /* 0x0000c80054007a20 */ /* 0x002fc80000410000 */
[----:B------:R1:W1:Y:S03]  /*2540*/  MUFU.TANH R125, R0 ;  /* 0x00000000007d7308 */ /* 0x0002660000002400 */
[----:B------:R-:W-:Y:S08]  /*2550*/  HMMA.16816.F32.BF16 R48, R36, R58, R100 ;  /* 0x0000003a2430723c */ /* 0x000ff00000041864 */
[----:B---3--:R-:W-:Y:S01]  /*2560*/  HMMA.16816.F32.BF16 R72, R20, R40, R76 ;  /* 0x000000281448723c */ /* 0x008fe2000004184c */
[----:B-1----:R-:W-:-:S07]  /*2570*/  FMUL.FTZ R0, R85, c[0x0][0x320] ;  /* 0x0000c80055007a20 */ /* 0x002fce0000410000 */
[----:B------:R-:W-:Y:S01]  /*2580*/  HMMA.16816.F32.BF16 R76, R32, R58, R136 ;  /* 0x0000003a204c723c */ /* 0x000fe20000041888 */
[----:B------:R1:W3:Y:S07]  /*2590*/  MUFU.TANH R124, R0 ;  /* 0x00000000007c7308 */ /* 0x0002ee0000002400 */
[----:B------:R-:W-:Y:S08]  /*25a0*/  HMMA.16816.F32.BF16 R56, R16, R40, R68 ;  /* 0x000000281038723c */ /* 0x000ff00000041844 */
[----:B------:R-:W-:Y:S01]  /*25b0*/  HMMA.16816.F32.BF16 R68, R28, R62, R48 ;  /* 0x0000003e1c44723c */ /* 0x000fe20000041830 */
[----:B-1----:R-:W-:Y:S01]  /*25c0*/  FMUL.FTZ R0, R86, c[0x0][0x320] ;  /* 0x0000c80056007a20 */ /* 0x002fe20000410000 */
[----:B------:R-:W1:Y:S03]  /*25d0*/  LDSM.16.M88.4 R48, [R223+0x1800] ;  /* 0x00180000df30783b */ /* 0x000e660000000200 */
[----:B------:R2:W1:Y:S02]  /*25e0*/  MUFU.TANH R119, R0 ;  /* 0x0000000000777308 */ /* 0x0004640000002400 */
[----:B--2---:R-:W-:-:S09]  /*25f0*/  FMUL.FTZ R0, R87, c[0x0][0x320] ;  /* 0x0000c80057007a20 */ /* 0x004fd20000410000 */
[----:B------:R-:W-:Y:S01]  /*2600*/  HMMA.16816.F32.BF16 R84, R8, R44, R56 ;  /* 0x0000002c0854723c */ /* 0x000fe20000041838 */
[----:B------:R-:W2:Y:S01]  /*2610*/  LDSM.16.M88.4 R56, [R220+0x5900] ;  /* 0x00590000dc38783b */ /* 0x000ea20000000200 */
[----:B------:R3:W1:Y:S06]  /*2620*/  MUFU.TANH R117, R0 ;  /* 0x0000000000757308 */ /* 0x00066c0000002400 */
[----:B------:R-:W-:Y:S01]  /*2630*/  HMMA.16816.F32.BF16 R68, R20, R42, R68 ;  /* 0x0000002a1444723c */ /* 0x000fe20000041844 */
[----:B---3--:R-:W-:-:S04]  /*2640*/  FMUL.FTZ R0, R80, c[0x0][0x320] ;  /* 0x0000c80050007a20 */ /* 0x008fc80000410000 */
[----:B------:R3:W1:Y:S02]  /*2650*/  MUFU.TANH R118, R0 ;  /* 0x0000000000767308 */ /* 0x0006640000002400 */
[----:B---3--:R-:W-:-:S06]  /*2660*/  FMUL.FTZ R0, R81, c[0x0][0x320] ;  /* 0x0000c80051007a20 */ /* 0x008fcc0000410000 */
[----:B------:R3:W1:Y:S02]  /*2670*/  MUFU.TANH R116, R0 ;  /* 0x0000000000747308 */ /* 0x0006640000002400 */
[----:B---3--:R-:W-:-:S06]  /*2680*/  FMUL.FTZ R0, R82, c[0x0][0x320] ;  /* 0x0000c80052007a20 */ /* 0x008fcc0000410000 */
[----:B------:R3:W1:Y:S02]  /*2690*/  MUFU.TANH R111, R0 ;  /* 0x00000000006f7308 */ /* 0x0006640000002400 */
[----:B---3--:R-:W-:Y:S02]  /*26a0*/  FMUL.FTZ R0, R83, c[0x0][0x320] ;  /* 0x0000c80053007a20 */ /* 0x008fe40000410000 */
[----:B------:R-:W-:Y:S04]  /*26b0*/  HMMA.16816.F32.BF16 R80, R12, R44, R72 ;  /* 0x0000002c0c50723c */ /* 0x000fe80000041848 */
[----:B------:R3:W1:Y:S04]  /*26c0*/  MUFU.TANH R110, R0 ;  /* 0x00000000006e7308 */ /* 0x0006680000002400 */
[----:B------:R-:W-:Y:S08]  /*26d0*/  HMMA.16816.F32.BF16 R72, R24, R62, R76 ;  /* 0x0000003e1848723c */ /* 0x000ff0000004184c */
[----:B------:R-:W-:Y:S01]  /*26e0*/  HMMA.16816.F32.BF16 R76, R36, R52, R132 ;  /* 0x00000034244c723c */ /* 0x000fe20000041884 */
[----:B---3--:R-:W-:-:S04]  /*26f0*/  FMUL.FTZ R0, R88, c[0x0][0x320] ;  /* 0x0000c80058007a20 */ /* 0x008fc80000410000 */
[----:B------:R3:W1:Y:S03]  /*2700*/  MUFU.TANH R109, R0 ;  /* 0x00000000006d7308 */ /* 0x0006660000002400 */
[----:B------:R-:W-:Y:S08]  /*2710*/  HMMA.16816.F32.BF16 R60, R32, R52, R140 ;  /* 0x00000034203c723c */ /* 0x000ff0000004188c */
[----:B------:R-:W-:Y:S01]  /*2720*/  HMMA.16816.F32.BF16 R72, R16, R42, R72 ;  /* 0x0000002a1048723c */ /* 0x000fe20000041848 */
[----:B------:R-:W4:Y:S01]  /*2730*/  LDSM.16.M88.4 R40, [R223+0x2800] ;  /* 0x00280000df28783b */ /* 0x000f220000000200 */
[----:B---3--:R-:W-:-:S06]  /*2740*/  FMUL.FTZ R0, R89, c[0x0][0x320] ;  /* 0x0000c80059007a20 */ /* 0x008fcc0000410000 */
[-C--:B-1----:R-:W-:Y:S01]  /*2750*/  HMMA.16816.F32.BF16 R76, R28, R48.reuse, R76 ;  /* 0x000000301c4c723c */ /* 0x082fe2000004184c */
[----:B------:R1:W3:Y:S07]  /*2760*/  MUFU.TANH R108, R0 ;  /* 0x00000000006c7308 */ /* 0x0002ee0000002400 */
[----:B------:R-:W-:Y:S01]  /*2770*/  HMMA.16816.F32.BF16 R60, R24, R48, R60 ;  /* 0x00000030183c723c */ /* 0x000fe2000004183c */
[----:B-1----:R-:W-:-:S04]  /*2780*/  FMUL.FTZ R0, R90, c[0x0][0x320] ;  /* 0x0000c8005a007a20 */ /* 0x002fc80000410000 */
[----:B------:R1:W1:Y:S11]  /*2790*/  MUFU.TANH R107, R0 ;  /* 0x00000000006b7308 */ /* 0x0002760000002400 */
[----:B------:R-:W-:Y:S08]  /*27a0*/  @!UPT UIADD3 URZ, URZ, URZ, URZ ;  /* 0x0000003f3f3ff290 */ /* 0x000ff0000fffe03f */
[----:B--2---:R-:W-:Y:S01]  /*27b0*/  HMMA.16816.F32.BF16 R60, R16, R56, R60 ;  /* 0x00000038103c723c */ /* 0x004fe2000004183c */
[----:B-1----:R-:W-:-:S07]  /*27c0*/  FMUL.FTZ R0, R91, c[0x0][0x320] ;  /* 0x0000c8005b007a20 */ /* 0x002fce0000410000 */
[----:B------:R-:W-:Y:S01]  /*27d0*/  HMMA.16816.F32.BF16 R88, R8, R46, R72 ;  /* 0x0000002e0858723c */ /* 0x000fe20000041848 */
[----:B------:R1:W2:Y:S07]  /*27e0*/  MUFU.TANH R105, R0 ;  /* 0x0000000000697308 */ /* 0x0002ae0000002400 */
[----:B------:R-:W-:Y:S08]  /*27f0*/  HMMA.16816.F32.BF16 R72, R20, R56, R76 ;  /* 0x000000381448723c */ /* 0x000ff0000004184c */
        /* <DEDUP_REMOVED lines=10> */
[----:B------:R-:W-:Y:S01]  /*28a0*/  HMMA.16816.F32.BF16 R76, R16, R58, R76 ;  /* 0x0000003a104c723c */ /* 0x000fe2000004184c */
[----:B-1----:R-:W-:-:S07]  /*28b0*/  FMUL.FTZ R0, R83, c[0x0][0x320] ;  /* 0x0000c80053007a20 */ /* 0x002fce0000410000 */
[----:B------:R-:W-:Y:S01]  /*28c0*/  HMMA.16816.F32.BF16 R80, R12, R46, R68 ;  /* 0x0000002e0c50723c */ /* 0x000fe20000041844 */
[----:B------:R-:W1:Y:S01]  /*28d0*/  LDSM.16.M88.4 R44, [R220+0x4d00] ;  /* 0x004d0000dc2c783b */ /* 0x000e620000000200 */
[----:B------:R2:W1:Y:S06]  /*28e0*/  MUFU.TANH R102, R0 ;  /* 0x0000000000667308 */ /* 0x00046c0000002400 */
[----:B------:R-:W-:Y:S01]  /*28f0*/  HMMA.16816.F32.BF16 R68, R36, R54, R128 ;  /* 0x000000362444723c */ /* 0x000fe20000041880 */
[----:B------:R-:W1:Y:S07]  /*2900*/  LDSM.16.M88.4 R52, [R223+0x1c00] ;  /* 0x001c0000df34783b */ /* 0x000e6e0000000200 */
[----:B----4-:R-:W-:Y:S01]  /*2910*/  HMMA.16816.F32.BF16 R76, R8, R42, R76 ;  /* 0x0000002a084c723c */ /* 0x010fe2000004184c */
[----:B--2---:R-:W-:-:S04]  /*2920*/  FMUL.FTZ R0, R84, c[0x0][0x320] ;  /* 0x0000c80054007a20 */ /* 0x004fc80000410000 */
[----:B------:R2:W4:Y:S11]  /*2930*/  MUFU.TANH R100, R0 ;  /* 0x0000000000647308 */ /* 0x0005360000002400 */
[----:B------:R-:W-:Y:S01]  /*2940*/  HMMA.16816.F32.BF16 R68, R28, R50, R68 ;  /* 0x000000321c44723c */ /* 0x000fe20000041844 */
[----:B------:R-:W1:Y:S01]  /*2950*/  LDSM.16.M88.4 R48, [R220+0x5d00] ;  /* 0x005d0000dc30783b */ /* 0x000e620000000200 */
[----:B--2---:R-:W-:-:S06]  /*2960*/  FMUL.FTZ R0, R85, c[0x0][0x320] ;  /* 0x0000c80055007a20 */ /* 0x004fcc0000410000 */
[----:B------:R-:W-:Y:S01]  /*2970*/  FMUL.FTZ R76, R76, c[0x0][0x320] ;  /* 0x0000c8004c4c7a20 */ /* 0x000fe20000410000 */
[----:B------:R2:W1:Y:S01]  /*2980*/  MUFU.TANH R101, R0 ;  /* 0x0000000000657308 */ /* 0x0004620000002400 */
[----:B------:R-:W-:-:S07]  /*2990*/  FMUL.FTZ R77, R77, c[0x0][0x320] ;  /* 0x0000c8004d4d7a20 */ /* 0x000fce0000410000 */
[----:B------:R-:W1:Y:S01]  /*29a0*/  MUFU.TANH R76, R76 ;  /* 0x0000004c004c7308 */ /* 0x000e620000002400 */
[----:B--2---:R-:W-:-:S07]  /*29b0*/  FMUL.FTZ R0, R86, c[0x0][0x320] ;  /* 0x0000c80056007a20 */ /* 0x004fce0000410000 */
[----:B------:R-:W2:Y:S08]  /*29c0*/  MUFU.TANH R77, R77 ;  /* 0x0000004d004d7308 */ /* 0x000eb00000002400 */
[----:B------:R1:W1:Y:S02]  /*29d0*/  MUFU.TANH R99, R0 ;  /* 0x0000000000637308 */ /* 0x0002640000002400 */
[----:B-1----:R-:W-:-:S02]  /*29e0*/  FMUL.FTZ R0, R87, c[0x0][0x320] ;  /* 0x0000c80057007a20 */ /* 0x002fc40000410000 */
[----:B------:R-:W-:Y:S04]  /*29f0*/  HMMA.16816.F32.BF16 R84, R8, R40, R60 ;  /* 0x000000280854723c */ /* 0x000fe8000004183c */
[----:B------:R1:W1:Y:S04]  /*2a00*/  MUFU.TANH R96, R0 ;  /* 0x0000000000607308 */ /* 0x0002680000002400 */
[----:B------:R-:W-:Y:S08]  /*2a10*/  HMMA.16816.F32.BF16 R60, R20, R58, R68 ;  /* 0x0000003a143c723c */ /* 0x000ff00000041844 */
[----:B------:R-:W-:Y:S01]  /*2a20*/  HMMA.16816.F32.BF16 R68, R32, R44, R152 ;  /* 0x0000002c2044723c */ /* 0x000fe20000041898 */
[----:B-1----:R-:W-:-:S04]  /*2a30*/  FMUL.FTZ R0, R80, c[0x0][0x320] ;  /* 0x0000c80050007a20 */ /* 0x002fc80000410000 */
[----:B------:R1:W1:Y:S03]  /*2a40*/  MUFU.TANH R98, R0 ;  /* 0x0000000000627308 */ /* 0x0002660000002400 */
[----:B------:R-:W-:Y:S01]  /*2a50*/  HMMA.16816.F32.BF16 R32, R32, R46, R156 ;  /* 0x0000002e2020723c */ /* 0x000fe2000004189c */
[----:B-1----:R-:W-:Y:S11]  /*2a60*/  FMUL.FTZ R0, R81, c[0x0][0x320] ;  /* 0x0000c80051007a20 */ /* 0x002ff60000410000 */
[----:B------:R-:W-:Y:S04]  /*2a70*/  @!UPT UIADD3 URZ, URZ, URZ, URZ ;  /* 0x0000003f3f3ff290 */ /* 0x000fe8000fffe03f */
[C---:B------:R-:W-:Y:S01]  /*2a80*/  HMMA.16816.F32.BF16 R68, R24.reuse, R52, R68 ;  /* 0x000000341844723c */ /* 0x040fe20000041844 */
[----:B------:R1:W1:Y:S07]  /*2a90*/  MUFU.TANH R97, R0 ;  /* 0x0000000000617308 */ /* 0x00026e0000002400 */
[----:B------:R-:W-:Y:S01]  /*2aa0*/  HMMA.16816.F32.BF16 R24, R24, R54, R32 ;  /* 0x000000361818723c */ /* 0x000fe20000041820 */
[----:B-1----:R-:W-:-:S04]  /*2ab0*/  FMUL.FTZ R0, R82, c[0x0][0x320] ;  /* 0x0000c80052007a20 */ /* 0x002fc80000410000 */
        /* <DEDUP_REMOVED lines=13> */
[----:B------:R-:W2:Y:S01]  /*2b90*/  LDSM.16.M88.4 R36, [R223+0x2c00] ;  /* 0x002c0000df24783b */ /* 0x000ea20000000200 */
        /* <DEDUP_REMOVED lines=14> */
[----:B--2---:R-:W-:Y:S07]  /*2c80*/  HMMA.16816.F32.BF16 R56, R12, R36, R56 ;  /* 0x000000240c38723c */ /* 0x004fee0000041838 */
[----:B------:R-:W2:Y:S01]  /*2c90*/  MUFU.TANH R75, R75 ;  /* 0x0000004b004b7308 */ /* 0x000ea20000002400 */
[----:B------:R-:W-:Y:S01]  /*2ca0*/  HMMA.16816.F32.BF16 R20, R20, R50, R28 ;  /* 0x000000321414723c */ /* 0x000fe2000004181c */
[----:B-1----:R-:W-:-:S07]  /*2cb0*/  FMUL.FTZ R0, R80, c[0x0][0x320] ;  /* 0x0000c80050007a20 */ /* 0x002fce0000410000 */
[C---:B------:R-:W-:Y:S01]  /*2cc0*/  HMMA.16816.F32.BF16 R28, R8.reuse, R36, R40 ;  /* 0x00000024081c723c */ /* 0x040fe20000041828 */
        /* <DEDUP_REMOVED lines=8> */
[----:B------:R1:W1:Y:S08]  /*2d50*/  MUFU.TANH R90, R0 ;  /* 0x00000000005a7308 */ /* 0x0002700000002400 */
        /* <DEDUP_REMOVED lines=11> */
[----:B------:R-:W-:-:S07]  /*2e10*/  FMUL.FTZ R15, R15, c[0x0][0x320] ;  /* 0x0000c8000f0f7a20 */ /* 0x000fce0000410000 */
[----:B------:R-:W2:Y:S01]  /*2e20*/  MUFU.TANH R26, R12 ;  /* 0x0000000c001a7308 */ /* 0x000ea20000002400 */
[----:B-1----:R-:W-:-:S07]  /*2e30*/  FMUL.FTZ R0, R83, c[0x0][0x320] ;  /* 0x0000c80053007a20 */ /* 0x002fce0000410000 */
[----:B------:R-:W1:Y:S08]  /*2e40*/  MUFU.TANH R25, R14 ;  /* 0x0000000e00197308 */ /* 0x000e700000002400 */
[----:B------:R1:W1:Y:S08]  /*2e50*/  MUFU.TANH R88, R0 ;  /* 0x0000000000587308 */ /* 0x0002700000002400 */
[----:B------:R-:W2:Y:S01]  /*2e60*/  MUFU.TANH R40, R15 ;  /* 0x0000000f00287308 */ /* 0x000ea20000002400 */
[----:B-1----:R-:W-:-:S07]  /*2e70*/  FMUL.FTZ R0, R84, c[0x0][0x320] ;  /* 0x0000c80054007a20 */ /* 0x002fce0000410000 */
[----:B------:R-:W1:Y:S08]  /*2e80*/  MUFU.TANH R23, R8 ;  /* 0x0000000800177308 */ /* 0x000e700000002400 */
[----:B------:R1:W1:Y:S08]  /*2e90*/  MUFU.TANH R83, R0 ;  /* 0x0000000000537308 */ /* 0x0002700000002400 */
[----:B------:R-:W2:Y:S01]  /*2ea0*/  MUFU.TANH R24, R9 ;  /* 0x0000000900187308 */ /* 0x000ea20000002400 */
[----:B-1----:R-:W-:-:S07]  /*2eb0*/  FMUL.FTZ R0, R85, c[0x0][0x320] ;  /* 0x0000c80055007a20 */ /* 0x002fce0000410000 */
[----:B------:R-:W1:Y:S08]  /*2ec0*/  MUFU.TANH R22, R10 ;  /* 0x0000000a00167308 */ /* 0x000e700000002400 */
[----:B------:R1:W1:Y:S02]  /*2ed0*/  MUFU.TANH R82, R0 ;  /* 0x0000000000527308 */ /* 0x0002640000002400 */
[----:B-1----:R-:W-:-:S06]  /*2ee0*/  FMUL.FTZ R0, R86, c[0x0][0x320] ;  /* 0x0000c80056007a20 */ /* 0x002fcc0000410000 */
        /* <DEDUP_REMOVED lines=16> */
[----:B------:R-:W1:Y:S08]  /*2ff0*/  MUFU.TANH R30, R11 ;  /* 0x0000000b001e7308 */ /* 0x000e700000002400 */
[----:B------:R1:W1:Y:S02]  /*3000*/  MUFU.TANH R27, R0 ;  /* 0x00000000001b7308 */ /* 0x0002640000002400 */
[----:B-1----:R-:W-:-:S06]  /*3010*/  FMUL.FTZ R0, R31, c[0x0][0x320] ;  /* 0x0000c8001f007a20 */ /* 0x002fcc0000410000 */
[----:B------:R-:W1:Y:S08]  /*3020*/  MUFU.TANH R31, R13 ;  /* 0x0000000d001f7308 */ /* 0x000e700000002400 */
[----:B------:R1:W1:Y:S02]  /*3030*/  MUFU.TANH R29, R0 ;  /* 0x00000000001d7308 */ /* 0x0002640000002400 */
[----:B-1----:R-:W-:-:S04]  /*3040*/  LEA R0, R150, R148, 0x5 ;  /* 0x0000009496007211 */ /* 0x002fc800078e28ff */
[----:B------:R-:W-:Y:S01]  /*3050*/  IADD3 R0, R149, R0, RZ ;  /* 0x0000000095007210 */ /* 0x000fe20007ffe0ff */
[----:B------:R-:W-:Y:S06]  /*3060*/  BAR.SYNC.DEFER_BLOCKING 0x0 ;  /* 0x0000000000007b1d */ /* 0x000fec0000010000 */
[----:B------:R-:W-:Y:S05]  /*3070*/  @!P2 BRA `(.L_x_31) ;  /* 0x000004300000a947 */ /* 0x000fea0003800000 */
[----:B--234-:R-:W-:Y:S01]  /*3080*/  ISETP.NE.AND P1, PT, R176, 0x1, PT ;  /* 0x00000001b000780c */ /* 0x01cfe20003f25270 */
[----:B------:R-:W-:Y:S02]  /*3090*/  IMAD R3, R174, 0x40, R175 ;  /* 0x00000040ae037824 */ /* 0x000fe400078e02af */
[----:B------:R-:W-:-:S03]  /*30a0*/  IMAD.MOV.U32 R227, RZ, RZ, RZ ;  /* 0x000000ffffe37224 */ /* 0x000fc600078e00ff */
[----:B------:R-:W-:-:S05]  /*30b0*/  IADD3 R3, R3, -0x80, R171 ;  /* 0xffffff8003037810 */ /* 0x000fca0007ffe0ab */
[----:B------:R-:W-:Y:S02]  /*30c0*/  IMAD.MOV.U32 R2, RZ, RZ, R3 ;  /* 0x000000ffff027224 */ /* 0x000fe400078e0003 */
[----:B------:R-:W-:-:S05]  /*30d0*/  @P1 IMAD.HI.U32 R5, R3, c[0x0][0x2bc], RZ ;  /* 0x0000af0003051a27 */ /* 0x000fca00078e00ff */
[----:B------:R-:W-:-:S04]  /*30e0*/  @P1 SHF.R.U32.HI R2, RZ, c[0x0][0x2c0], R5 ;  /* 0x0000b000ff021a19 */ /* 0x000fc80000011605 */
[----:B------:R-:W-:-:S04]  /*30f0*/  @!P3 IADD3 R5, P0, R2, R172, RZ ;  /* 0x000000ac0205b210 */ /* 0x000fc80007f1e0ff */
[----:B------:R-:W-:Y:S02]  /*3100*/  @!P3 LEA.HI.X.SX32 R7, R2, R170, 0x1, P0 ;  /* 0x000000aa0207b211 */ /* 0x000fe400000f0eff */
[----:B------:R-:W-:-:S04]  /*3110*/  @!P3 LEA R6, P0, R5, c[0x0][0x2a0], 0x2 ;  /* 0x0000a8000506ba11 */ /* 0x000fc800078010ff */
[----:B------:R-:W-:-:S05]  /*3120*/  @!P3 LEA.HI.X R7, R5, c[0x0][0x2a4], R7, 0x2, P0 ;  /* 0x0000a9000507ba11 */ /* 0x000fca00000f1407 */
[----:B------:R1:W2:Y:S01]  /*3130*/  @!P3 LDG.E R227, [R6.64] ;  /* 0x0000000606e3b981 */ /* 0x0002a2000c1e1900 */
[----:B------:R-:W-:Y:S01]  /*3140*/  IMAD.MOV R2, RZ, RZ, -R2 ;  /* 0x000000ffff027224 */ /* 0x000fe200078e0a02 */
[----:B------:R-:W-:Y:S01]  /*3150*/  SEL R21, RZ, 0x10, P6 ;  /* 0x00000010ff157807 */ /* 0x000fe20003000000 */
[----:B------:R-:W-:Y:S01]  /*3160*/  IMAD.SHL.U32 R8, R64, 0x2, RZ ;  /* 0x0000000240087824 */ /* 0x000fe200078e00ff */
[----:B------:R-:W-:Y:S01]  /*3170*/  SEL R20, RZ, 0x10, P5 ;  /* 0x00000010ff147807 */ /* 0x000fe20002800000 */
[----:B------:R-:W-:Y:S01]  /*3180*/  IMAD R228, R2, c[0x0][0x2b8], R3 ;  /* 0x0000ae0002e47a24 */ /* 0x000fe200078e0203 */
[----:B------:R-:W-:Y:S01]  /*3190*/  SEL R19, RZ, 0x10, P4 ;  /* 0x00000010ff137807 */ /* 0x000fe20002000000 */
[----:B------:R-:W-:Y:S01]  /*31a0*/  IMAD.SHL.U32 R16, R183, 0x2, RZ ;  /* 0x00000002b7107824 */ /* 0x000fe200078e00ff */
[----:B------:R-:W-:Y:S02]  /*31b0*/  IADD3 R12, -R20, 0x10, RZ ;  /* 0x00000010140c7810 */ /* 0x000fe40007ffe1ff */
[----:B------:R-:W-:-:S02]  /*31c0*/  SHF.R.S32.HI R2, RZ, 0x1f, R228 ;  /* 0x0000001fff027819 */ /* 0x000fc400000114e4 */
[----:B------:R-:W-:Y:S02]  /*31d0*/  SHF.L.U64.HI R9, R64, 0x1, R166 ;  /* 0x0000000140097819 */ /* 0x000fe400000102a6 */
[----:B------:R-:W-:Y:S01]  /*31e0*/  LOP3.LUT R12, R12, 0xf, RZ, 0xc0, !PT ;  /* 0x0000000f0c0c7812 */ /* 0x000fe200078ec0ff */
[----:B------:R-:W-:Y:S01]  /*31f0*/  IMAD R5, R2, c[0x0][0x1e0], RZ ;  /* 0x0000780002057a24 */ /* 0x000fe200078e02ff */
[----:B------:R-:W-:Y:S01]  /*3200*/  IADD3 R10, -R19, 0x10, RZ ;  /* 0x00000010130a7810 */ /* 0x000fe20007ffe1ff */
[----:B------:R-:W-:Y:S01]  /*3210*/  IMAD.WIDE.U32 R2, R228, c[0x0][0x1e0], RZ ;  /* 0x00007800e4027a25 */ /* 0x000fe200078e00ff */
[----:B------:R-:W-:Y:S02]  /*3220*/  SHF.L.U64.HI R17, R184, 0x1, R165 ;  /* 0x00000001b8117819 */ /* 0x000fe400000102a5 */
[----:B------:R-:W-:Y:S01]  /*3230*/  LOP3.LUT R10, R10, 0xf, RZ, 0xc0, !PT ;  /* 0x0000000f0a0a7812 */ /* 0x000fe200078ec0ff */
[----:B------:R-:W-:Y:S01]  /*3240*/  IMAD R5, R228, c[0x0][0x1e4], R5 ;  /* 0x00007900e4057a24 */ /* 0x000fe200078e0205 */
[----:B------:R-:W-:-:S03]  /*3250*/  SHF.L.U64.HI R18, R183, 0x1, R164 ;  /* 0x00000001b7127819 */ /* 0x000fc600000102a4 */
[----:B------:R-:W-:Y:S01]  /*3260*/  IMAD.IADD R3, R3, 0x1, R5 ;  /* 0x0000000103037824 */ /* 0x000fe200078e0205 */
[----:B-1----:R-:W-:-:S04]  /*3270*/  IADD3 R6, -R21, 0x10, RZ ;  /* 0x0000001015067810 */ /* 0x002fc80007ffe1ff */
[----:B------:R-:W-:Y:S02]  /*3280*/  LOP3.LUT R6, R6, 0xf, RZ, 0xc0, !PT ;  /* 0x0000000f06067812 */ /* 0x000fe400078ec0ff */
[----:B--2---:R-:W-:Y:S01]  /*3290*/  SHF.R.S32.HI R5, RZ, 0x1f, R227 ;  /* 0x0000001fff057819 */ /* 0x004fe200000114e3 */
[----:B------:R-:W-:-:S04]  /*32a0*/  IMAD.WIDE.U32 R2, R227, c[0x0][0x1f0], R2 ;  /* 0x00007c00e3027a25 */ /* 0x000fc800078e0002 */
[----:B------:R-:W-:Y:S01]  /*32b0*/  IMAD R5, R5, c[0x0][0x1f0], RZ ;  /* 0x00007c0005057a24 */ /* 0x000fe200078e02ff */
[----:B------:R-:W-:-:S03]  /*32c0*/  IADD3 R2, P0, R168, R2, RZ ;  /* 0x00000002a8027210 */ /* 0x000fc60007f1e0ff */
[----:B------:R-:W-:-:S05]  /*32d0*/  IMAD R5, R227, c[0x0][0x1f4], R5 ;  /* 0x00007d00e3057a24 */ /* 0x000fca00078e0205 */
[----:B------:R-:W-:Y:S02]  /*32e0*/  IADD3.X R5, R167, R3, R5, P0, !PT ;  /* 0x00000003a7057210 */ /* 0x000fe400007fe405 */
[----:B------:R-:W-:-:S04]  /*32f0*/  LEA R7, P0, R2, c[0x0][0x1c8], 0x1 ;  /* 0x0000720002077a11 */ /* 0x000fc800078008ff */
[----:B------:R-:W-:Y:S02]  /*3300*/  LEA.HI.X R5, R2, c[0x0][0x1cc], R5, 0x1, P0 ;  /* 0x0000730002057a11 */ /* 0x000fe400000f0c05 */
[----:B------:R-:W1:Y:S04]  /*3310*/  SHFL.IDX PT, R2, R7, 0x1, 0x1c1f ;  /* 0x003c1f0007027f89 */ /* 0x000e6800000e0000 */
[----:B------:R-:W2:Y:S01]  /*3320*/  SHFL.IDX PT, R3, R5, 0x1, 0x1c1f ;  /* 0x003c1f0005037f89 */ /* 0x000ea200000e0000 */
[----:B-1----:R-:W-:Y:S01]  /*3330*/  IADD3 R14, P1, P0, R6, R2, R8 ;  /* 0x00000002060e7210 */ /* 0x002fe2000783e008 */
[----:B------:R-:W-:-:S03]  /*3340*/  IMAD.SHL.U32 R6, R184, 0x2, RZ ;  /* 0x00000002b8067824 */ /* 0x000fc600078e00ff */
[----:B--2---:R-:W-:Y:S02]  /*3350*/  IADD3.X R15, RZ, R3, R9, P1, P0 ;  /* 0x00000003ff0f7210 */ /* 0x004fe40000fe0409 */
[----:B------:R-:W-:-:S04]  /*3360*/  IADD3 R12, P1, P0, R12, R2, R6 ;  /* 0x000000020c0c7210 */ /* 0x000fc8000783e006 */
[-C--:B------:R-:W-:Y:S02]  /*3370*/  IADD3.X R13, RZ, R3.reuse, R17, P1, P0 ;  /* 0x00000003ff0d7210 */ /* 0x080fe40000fe0411 */
[----:B------:R-:W-:Y:S02]  /*3380*/  IADD3 R10, P1, P0, R10, R2, R16 ;  /* 0x000000020a0a7210 */ /* 0x000fe4000783e010 */
[----:B------:R-:W1:Y:S02]  /*3390*/  SHFL.IDX PT, R2, R7, RZ, 0x1c1f ;  /* 0x001c1fff07027589 */ /* 0x000e6400000e0000 */
[----:B------:R-:W-:Y:S02]  /*33a0*/  IADD3.X R11, RZ, R3, R18, P1, P0 ;  /* 0x00000003ff0b7210 */ /* 0x000fe40000fe0412 */
[----:B------:R-:W2:Y:S01]  /*33b0*/  SHFL.IDX PT, R3, R5, RZ, 0x1c1f ;  /* 0x001c1fff05037589 */ /* 0x000ea200000e0000 */
[----:B-1----:R-:W-:-:S05]  /*33c0*/  IADD3 R8, P0, R2, R8, RZ ;  /* 0x0000000802087210 */ /* 0x002fca0007f1e0ff */
[----:B--2---:R-:W-:Y:S01]  /*33d0*/  IMAD.X R9, R3, 0x1, R9, P0 ;  /* 0x0000000103097824 */ /* 0x004fe200000e0609 */
[----:B------:R-:W-:-:S04]  /*33e0*/  IADD3 R6, P0, R2, R6, RZ ;  /* 0x0000000602067210 */ /* 0x000fc80007f1e0ff */
[----:B------:R1:W-:Y:S01]  /*33f0*/  LDGSTS.E.BYPASS.LTC128B.128 [R226+0x3100], [R8.64], !P6 ;  /* 0x0310000008e27fae */ /* 0x0003e2000f101d46 */
[----:B------:R-:W-:Y:S01]  /*3400*/  IMAD.X R7, R3, 0x1, R17, P0 ;  /* 0x0000000103077824 */ /* 0x000fe200000e0611 */
[----:B------:R-:W-:-:S04]  /*3410*/  IADD3 R2, P0, R2, R16, RZ ;  /* 0x0000001002027210 */ /* 0x000fc80007f1e0ff */
[----:B------:R1:W-:Y:S01]  /*3420*/  LDGSTS.E.BYPASS.LTC128B.128 [R226+0x4100], [R6.64], !P5 ;  /* 0x0410000006e27fae */ /* 0x0003e2000e901d46 */
[----:B------:R-:W-:Y:S01]  /*3430*/  IMAD.X R3, R3, 0x1, R18, P0 ;  /* 0x0000000103037824 */ /* 0x000fe200000e0612 */
[----:B------:R-:W-:-:S04]  /*3440*/  ISETP.NE.U32.AND P0, PT, R21, RZ, PT ;  /* 0x000000ff1500720c */ /* 0x000fc80003f05070 */
[----:B------:R1:W-:Y:S09]  /*3450*/  LDGSTS.E.BYPASS.LTC128B.128 [R226+0x5100], [R2.64], !P4 ;  /* 0x0510000002e27fae */ /* 0x0003f2000e101d46 */
[----:B------:R1:W-:Y:S01]  /*3460*/  LDGSTS.E.BYPASS.LTC128B.128.ZFILL [R226+0x3900], [R14.64], P0 ;  /* 0x039000000ee27fae */ /* 0x0003e20008141d46 */
[----:B------:R-:W-:-:S13]  /*3470*/  ISETP.NE.U32.AND P0, PT, R20, RZ, PT ;  /* 0x000000ff1400720c */ /* 0x000fda0003f05070 */
[----:B------:R1:W-:Y:S01]  /*3480*/  LDGSTS.E.BYPASS.LTC128B.128.ZFILL [R226+0x4900], [R12.64], P0 ;  /* 0x049000000ce27fae */ /* 0x0003e20008141d46 */
[----:B------:R-:W-:-:S13]  /*3490*/  ISETP.NE.U32.AND P0, PT, R19, RZ, PT ;  /* 0x000000ff1300720c */ /* 0x000fda0003f05070 */
[----:B------:R1:W-:Y:S02]  /*34a0*/  LDGSTS.E.BYPASS.LTC128B.128.ZFILL [R226+0x5900], [R10.64], P0 ;  /* 0x059000000ae27fae */ /* 0x0003e40008141d46 */
.L_x_31:
[----:B-1234-:R-:W-:Y:S01]  /*34b0*/  LOP3.LUT R2, R162, 0xffffffe0, RZ, 0xc0, !PT ;  /* 0xffffffe0a2027812 */ /* 0x01efe200078ec0ff */
[----:B------:R-:W-:Y:S01]  /*34c0*/  IMAD.SHL.U32 R221, R0, 0x2, RZ ;  /* 0x0000000200dd7824 */ /* 0x000fe200078e00ff */
[----:B------:R-:W0:Y:S03]  /*34d0*/  LDGDEPBAR ;  /* 0x00000000000079af */ /* 0x000e260000000000 */
[----:B------:R-:W-:Y:S02]  /*34e0*/  IMAD.IADD R2, R163, 0x1, -R2 ;  /* 0x00000001a3027824 */ /* 0x000fe400078e0a02 */
[----:B------:R-:W-:-:S03]  /*34f0*/  IMAD R222, R4, 0x2, R221 ;  /* 0x0000000204de7824 */ /* 0x000fc600078e02dd */
[----:B------:R-:W-:-:S04]  /*3500*/  SHF.R.S32.HI R3, RZ, 0x1f, R2 ;  /* 0x0000001fff037819 */ /* 0x000fc80000011402 */
[----:B------:R-:W-:-:S04]  /*3510*/  LEA.HI R3, R3, R2, RZ, 0x2 ;  /* 0x0000000203037211 */ /* 0x000fc800078f10ff */
[----:B------:R-:W-:-:S05]  /*3520*/  LOP3.LUT R3, R3, 0x7ffffffc, RZ, 0xc0, !PT ;  /* 0x7ffffffc03037812 */ /* 0x000fca00078ec0ff */
[----:B------:R-:W-:-:S04]  /*3530*/  IMAD.IADD R2, R2, 0x1, -R3 ;  /* 0x0000000102027824 */ /* 0x000fc800078e0a03 */
[----:B------:R-:W-:-:S05]  /*3540*/  IMAD R2, R2, -0x2, R151 ;  /* 0xfffffffe02027824 */ /* 0x000fca00078e0297 */
[----:B------:R-:W-:-:S04]  /*3550*/  ISETP.GT.AND P0, PT, R2, RZ, PT ;  /* 0x000000ff0200720c */ /* 0x000fc80003f04270 */
[----:B------:R-:W-:Y:S02]  /*3560*/  FSEL R15, R119, -INF , P0 ;  /* 0xff800000770f7808 */ /* 0x000fe40000000000 */
[----:B------:R-:W-:Y:S02]  /*3570*/  FSEL R10, R125, -INF , P0 ;  /* 0xff8000007d0a7808 */ /* 0x000fe40000000000 */
[----:B------:R-:W-:Y:S02]  /*3580*/  FSEL R39, R127, -INF , P0 ;  /* 0xff8000007f277808 */ /* 0x000fe40000000000 */
[----:B------:R-:W-:Y:S02]  /*3590*/  FSEL R32, R161, -INF , P0 ;  /* 0xff800000a1207808 */ /* 0x000fe40000000000 */
[----:B------:R-:W-:-:S04]  /*35a0*/  ISETP.GT.AND P0, PT, R2, 0x1, PT ;  /* 0x000000010200780c */ /* 0x000fc80003f04270 */
[----:B------:R-:W-:Y:S02]  /*35b0*/  FSEL R16, R117, -INF , P0 ;  /* 0xff80000075107808 */ /* 0x000fe40000000000 */
[----:B------:R-:W-:Y:S02]  /*35c0*/  FSEL R11, R124, -INF , P0 ;  /* 0xff8000007c0b7808 */ /* 0x000fe40000000000 */
[----:B------:R-:W-:Y:S02]  /*35d0*/  FSEL R44, R126, -INF , P0 ;  /* 0xff8000007e2c7808 */ /* 0x000fe40000000000 */
[----:B------:R-:W-:Y:S02]  /*35e0*/  FSEL R36, R160, -INF , P0 ;  /* 0xff800000a0247808 */ /* 0x000fe40000000000 */
[----:B------:R-:W-:Y:S02]  /*35f0*/  ISETP.GT.AND P0, PT, R2, 0x8, PT ;  /* 0x000000080200780c */ /* 0x000fe40003f04270 */
[----:B------:R-:W-:-:S02]  /*3600*/  FMNMX.FTZ R3, R10, R11, !PT ;  /* 0x0000000b0a037209 */ /* 0x000fc40007810000 */
        /* <DEDUP_REMOVED lines=54> */
[----:B------:R-:W-:Y:S02]  /*3970*/  FMNMX.FTZ R5, R28, R5, !PT ;  /* 0x000000051c057209 */ /* 0x000fe40007810000 */
[----:B------:R-:W-:Y:S02]  /*3980*/  FSEL R174, R52, -INF , P0 ;  /* 0xff80000034ae7808 */ /* 0x000fe40000000000 */
[----:B------:R-:W-:Y:S02]  /*3990*/  FSEL R156, R77, -INF , P0 ;  /* 0xff8000004d9c7808 */ /* 0x000fe40000000000 */
[----:B------:R-:W-:Y:S02]  /*39a0*/  FSEL R192, R75, -INF , P0 ;  /* 0xff8000004bc07808 */ /* 0x000fe40000000000 */
[----:B------:R-:W-:Y:S02]  /*39b0*/  FSEL R187, R73, -INF , P0 ;  /* 0xff80000049bb7808 */ /* 0x000fe40000000000 */
[----:B------:R-:W-:-:S02]  /*39c0*/  ISETP.GT.AND P0, PT, R2, 0x30, PT ;  /* 0x000000300200780c */ /* 0x000fc40003f04270 */
[----:B------:R-:W-:Y:S02]  /*39d0*/  FMNMX.FTZ R3, R158, R3, !PT ;  /* 0x000000039e037209 */ /* 0x000fe40007810000 */
[----:B------:R-:W-:Y:S02]  /*39e0*/  FMNMX.FTZ R5, R51, R5, !PT ;  /* 0x0000000533057209 */ /* 0x000fe40007810000 */
[----:B------:R-:W-:Y:S02]  /*39f0*/  FSEL R214, R27, -INF , P0 ;  /* 0xff8000001bd67808 */ /* 0x000fe40000000000 */
[----:B------:R-:W-:Y:S02]  /*3a00*/  FSEL R207, R33, -INF , P0 ;  /* 0xff80000021cf7808 */ /* 0x000fe40000000000 */
[----:B------:R-:W-:Y:S02]  /*3a10*/  FSEL R252, R58, -INF , P0 ;  /* 0xff8000003afc7808 */ /* 0x000fe40000000000 */
[----:B------:R-:W-:-:S02]  /*3a20*/  FSEL R232, R56, -INF , P0 ;  /* 0xff80000038e87808 */ /* 0x000fc40000000000 */
[----:B------:R-:W-:Y:S02]  /*3a30*/  FMNMX.FTZ R3, R157, R3, !PT ;  /* 0x000000039d037209 */ /* 0x000fe40007810000 */
[----:B------:R-:W-:Y:S02]  /*3a40*/  ISETP.GT.AND P0, PT, R2, 0x31, PT ;  /* 0x000000310200780c */ /* 0x000fe40003f04270 */
[----:B------:R-:W-:Y:S02]  /*3a50*/  FMNMX.FTZ R5, R65, R5, !PT ;  /* 0x0000000541057209 */ /* 0x000fe40007810000 */
[----:B------:R-:W-:Y:S02]  /*3a60*/  FMNMX.FTZ R3, R156, R3, !PT ;  /* 0x000000039c037209 */ /* 0x000fe40007810000 */
[----:B------:R-:W-:Y:S02]  /*3a70*/  FSEL R216, R29, -INF , P0 ;  /* 0xff8000001dd87808 */ /* 0x000fe40000000000 */
[----:B------:R-:W-:-:S02]  /*3a80*/  FSEL R206, R34, -INF , P0 ;  /* 0xff80000022ce7808 */ /* 0x000fc40000000000 */
[----:B------:R-:W-:Y:S02]  /*3a90*/  FSEL R251, R35, -INF , P0 ;  /* 0xff80000023fb7808 */ /* 0x000fe40000000000 */
[----:B------:R-:W-:Y:S02]  /*3aa0*/  FSEL R231, R57, -INF , P0 ;  /* 0xff80000039e77808 */ /* 0x000fe40000000000 */
[----:B------:R-:W-:Y:S02]  /*3ab0*/  FMNMX.FTZ R5, R66, R5, !PT ;  /* 0x0000000542057209 */ /* 0x000fe40007810000 */
[----:B------:R-:W-:Y:S02]  /*3ac0*/  ISETP.GT.AND P0, PT, R2, 0x38, PT ;  /* 0x000000380200780c */ /* 0x000fe40003f04270 */
[----:B------:R-:W-:Y:S02]  /*3ad0*/  FMNMX.FTZ R3, R207, R3, !PT ;  /* 0x00000003cf037209 */ /* 0x000fe40007810000 */
[----:B------:R-:W-:-:S02]  /*3ae0*/  FMNMX.FTZ R5, R67, R5, !PT ;  /* 0x0000000543057209 */ /* 0x000fc40007810000 */
[----:B------:R-:W-:Y:S02]  /*3af0*/  FSEL R213, R22, -INF , P0 ;  /* 0xff80000016d57808 */ /* 0x000fe40000000000 */
[----:B------:R-:W-:Y:S02]  /*3b00*/  FSEL R205, R23, -INF , P0 ;  /* 0xff80000017cd7808 */ /* 0x000fe40000000000 */
[----:B------:R-:W-:Y:S01]  /*3b10*/  FSEL R250, R25, -INF , P0 ;  /* 0xff80000019fa7808 */ /* 0x000fe20000000000 */
[----:B------:R-:W-:Y:S01]  /*3b20*/  LDSM.16.MT88.4 R20, [R221+0x1100] ;  /* 0x00110000dd14783b */ /* 0x000fe20000004200 */
[----:B------:R-:W-:Y:S02]  /*3b30*/  FSEL R237, R26, -INF , P0 ;  /* 0xff8000001aed7808 */ /* 0x000fe40000000000 */
[----:B------:R-:W-:Y:S02]  /*3b40*/  ISETP.GT.AND P0, PT, R2, 0x39, PT ;  /* 0x000000390200780c */ /* 0x000fe40003f04270 */
[----:B------:R-:W-:-:S02]  /*3b50*/  FMNMX.FTZ R2, R206, R3, !PT ;  /* 0x00000003ce027209 */ /* 0x000fc40007810000 */
[----:B------:R-:W-:Y:S02]  /*3b60*/  FMNMX.FTZ R3, R159, R5, !PT ;  /* 0x000000059f037209 */ /* 0x000fe40007810000 */
[----:B------:R-:W-:Y:S02]  /*3b70*/  FMNMX.FTZ R6, R32, R36, !PT ;  /* 0x0000002420067209 */ /* 0x000fe40007810000 */
[----:B------:R-:W-:Y:S02]  /*3b80*/  FSEL R204, R24, -INF , P0 ;  /* 0xff80000018cc7808 */ /* 0x000fe40000000000 */
[----:B------:R-:W-:Y:S01]  /*3b90*/  FMNMX.FTZ R2, R205, R2, !PT ;  /* 0x00000002cd027209 */ /* 0x000fe20007810000 */
[----:B------:R-:W-:Y:S01]  /*3ba0*/  LDSM.16.MT88.4 R24, [R221+0x100] ;  /* 0x00010000dd18783b */ /* 0x000fe20000004200 */
        /* <DEDUP_REMOVED lines=8> */
[----:B------:R-:W-:-:S02]  /*3c30*/  FMNMX.FTZ R2, R214, R2, !PT ;  /* 0x00000002d6027209 */ /* 0x000fc40007810000 */
[----:B------:R-:W-:Y:S02]  /*3c40*/  FMNMX.FTZ R3, R101, R3, !PT ;  /* 0x0000000365037209 */ /* 0x000fe40007810000 */
[----:B------:R-:W-:Y:S02]  /*3c50*/  FMNMX.FTZ R2, R216, R2, !PT ;  /* 0x00000002d8027209 */ /* 0x000fe40007810000 */
[----:B------:R-:W-:Y:S02]  /*3c60*/  FMNMX.FTZ R3, R102, R3, !PT ;  /* 0x0000000366037209 */ /* 0x000fe40007810000 */
[----:B------:R-:W-:Y:S02]  /*3c70*/  FSEL R208, R30, -INF , P0 ;  /* 0xff8000001ed07808 */ /* 0x000fe40000000000 */
[----:B------:R-:W-:Y:S02]  /*3c80*/  FMNMX.FTZ R2, R213, R2, !PT ;  /* 0x00000002d5027209 */ /* 0x000fe40007810000 */
[----:B------:R-:W-:-:S02]  /*3c90*/  FMNMX.FTZ R3, R106, R3, !PT ;  /* 0x000000036a037209 */ /* 0x000fc40007810000 */
[----:B------:R-:W-:Y:S02]  /*3ca0*/  FMNMX.FTZ R5, R39, R44, !PT ;  /* 0x0000002c27057209 */ /* 0x000fe40007810000 */
[----:B------:R-:W-:Y:S02]  /*3cb0*/  FMNMX.FTZ R8, R208, R2, !PT ;  /* 0x00000002d0087209 */ /* 0x000fe40007810000 */
[----:B------:R-:W-:Y:S02]  /*3cc0*/  FMNMX.FTZ R3, R175, R3, !PT ;  /* 0x00000003af037209 */ /* 0x000fe40007810000 */
[----:B------:R-:W-:Y:S01]  /*3cd0*/  FMNMX.FTZ R5, R45, R5, !PT ;  /* 0x000000052d057209 */ /* 0x000fe20007810000 */
[----:B------:R-:W2:Y:S01]  /*3ce0*/  SHFL.BFLY PT, R7, R8, 0x2, 0x1f ;  /* 0x0c401f0008077f89 */ /* 0x000ea200000e0000 */
[----:B------:R-:W-:Y:S02]  /*3cf0*/  FMNMX.FTZ R2, R186, R3, !PT ;  /* 0x00000003ba027209 */ /* 0x000fe40007810000 */
[----:B------:R-:W-:-:S02]  /*3d00*/  FMNMX.FTZ R3, R46, R5, !PT ;  /* 0x000000052e037209 */ /* 0x000fc40007810000 */
[----:B-1----:R-:W-:Y:S02]  /*3d10*/  FMNMX.FTZ R103, R6, R103, !PT ;  /* 0x0000006706677209 */ /* 0x002fe40007810000 */
        /* <DEDUP_REMOVED lines=13> */
[----:B--2---:R-:W-:Y:S02]  /*3df0*/  FMNMX.FTZ R8, R8, R7, !PT ;  /* 0x0000000708087209 */ /* 0x004fe40007810000 */
[----:B------:R-:W-:Y:S01]  /*3e00*/  FMNMX.FTZ R2, R190, R3, !PT ;  /* 0x00000003be027209 */ /* 0x000fe20007810000 */
[----:B------:R-:W2:Y:S01]  /*3e10*/  SHFL.BFLY PT, R7, R6, 0x2, 0x1f ;  /* 0x0c401f0006077f89 */ /* 0x000ea200000e0000 */
[----:B-1----:R-:W-:Y:S02]  /*3e20*/  FMNMX.FTZ R103, R103, R5, !PT ;  /* 0x0000000567677209 */ /* 0x002fe40007810000 */
[----:B------:R-:W-:Y:S01]  /*3e30*/  FMNMX.FTZ R2, R191, R2, !PT ;  /* 0x00000002bf027209 */ /* 0x000fe20007810000 */
[----:B------:R-:W1:Y:S01]  /*3e40*/  SHFL.BFLY PT, R9, R8, 0x1, 0x1f ;  /* 0x0c201f0008097f89 */ /* 0x000e6200000e0000 */
[----:B------:R-:W-:Y:S01]  /*3e50*/  FSEL R230, R40, -INF , P0 ;  /* 0xff80000028e67808 */ /* 0x000fe20000000000 */
[C---:B------:R-:W-:Y:S01]  /*3e60*/  FMUL.FTZ R12, R103.reuse, c[0x0][0x2d0] ;  /* 0x0000b400670c7a20 */ /* 0x040fe20000410000 */
[----:B------:R-:W-:Y:S01]  /*3e70*/  FMNMX.FTZ R2, R192, R2, !PT ;  /* 0x00000002c0027209 */ /* 0x000fe20007810000 */
[----:B------:R-:W-:Y:S01]  /*3e80*/  LDSM.16.MT88.4 R40, [R222+0x2100] ;  /* 0x00210000de28783b */ /* 0x000fe20000004200 */
[----:B------:R-:W-:-:S02]  /*3e90*/  FSETP.NEU.FTZ.AND P0, PT, R103, -INF , PT ;  /* 0xff8000006700780b */ /* 0x000fc40003f1d000 */
[----:B------:R-:W-:Y:S02]  /*3ea0*/  FMNMX.FTZ R2, R252, R2, !PT ;  /* 0x00000002fc027209 */ /* 0x000fe40007810000 */
[----:B------:R-:W-:Y:S02]  /*3eb0*/  FSEL R12, R12, RZ, P0 ;  /* 0x000000ff0c0c7208 */ /* 0x000fe40000000000 */
[----:B------:R-:W-:-:S03]  /*3ec0*/  FMNMX.FTZ R5, R251, R2, !PT ;  /* 0x00000002fb057209 */ /* 0x000fc60007810000 */
[--C-:B------:R-:W-:Y:S01]  /*3ed0*/  FFMA.FTZ R2, R10, c[0x0][0x2d0], -R12.reuse ;  /* 0x0000b4000a027a23 */ /* 0x100fe2000001080c */
[----:B------:R-:W-:Y:S01]  /*3ee0*/  FMNMX.FTZ R5, R250, R5, !PT ;  /* 0x00000005fa057209 */ /* 0x000fe20007810000 */
[--C-:B------:R-:W-:Y:S02]  /*3ef0*/  FFMA.FTZ R3, R11, c[0x0][0x2d0], -R12.reuse ;  /* 0x0000b4000b037a23 */ /* 0x100fe4000001080c */
[----:B------:R1:W-:Y:S01]  /*3f00*/  MUFU.EX2 R137, R2 ;  /* 0x0000000200897308 */ /* 0x0003e20000000800 */
[----:B------:R-:W-:Y:S02]  /*3f10*/  FMNMX.FTZ R5, R230, R5, !PT ;  /* 0x00000005e6057209 */ /* 0x000fe40007810000 */
[----:B--2---:R-:W-:Y:S01]  /*3f20*/  FMNMX.FTZ R7, R6, R7, !PT ;  /* 0x0000000706077209 */ /* 0x004fe20007810000 */
[----:B------:R-:W-:-:S04]  /*3f30*/  FFMA.FTZ R6, R13, c[0x0][0x2d0], -R12 ;  /* 0x0000b4000d067a23 */ /* 0x000fc8000001080c */
[----:B------:R2:W3:Y:S01]  /*3f40*/  MUFU.EX2 R18, R3 ;  /* 0x0000000300127308 */ /* 0x0004e20000000800 */
[----:B-1----:R-:W-:-:S07]  /*3f50*/  FMNMX.FTZ R2, R9, R8, !PT ;  /* 0x0000000809027209 */ /* 0x002fce0007810000 */
[----:B------:R1:W-:Y:S01]  /*3f60*/  MUFU.EX2 R194, R6 ;  /* 0x0000000600c27308 */ /* 0x0003e20000000800 */
[----:B------:R-:W4:Y:S01]  /*3f70*/  SHFL.BFLY PT, R8, R5, 0x2, 0x1f ;  /* 0x0c401f0005087f89 */ /* 0x000f2200000e0000 */
[----:B------:R-:W-:-:S03]  /*3f80*/  FSETP.NEU.FTZ.AND P0, PT, R2, -INF , PT ;  /* 0xff8000000200780b */ /* 0x000fc60003f1d000 */
[----:B------:R-:W5:Y:S01]  /*3f90*/  SHFL.BFLY PT, R9, R7, 0x1, 0x1f ;  /* 0x0c201f0007097f89 */ /* 0x000f6200000e0000 */
[----:B--2---:R-:W-:-:S05]  /*3fa0*/  FMUL.FTZ R3, R2, c[0x0][0x2d0] ;  /* 0x0000b40002037a20 */ /* 0x004fca0000410000 */
[----:B------:R-:W-:Y:S01]  /*3fb0*/  FSEL R3, R3, RZ, P0 ;  /* 0x000000ff03037208 */ /* 0x000fe20000000000 */
[----:B-1----:R-:W-:-:S04]  /*3fc0*/  FFMA.FTZ R6, R14, c[0x0][0x2d0], -R12 ;  /* 0x0000b4000e067a23 */ /* 0x002fc8000001080c */
[--C-:B------:R-:W-:Y:S01]  /*3fd0*/  FFMA.FTZ R0, R16, c[0x0][0x2d0], -R3.reuse ;  /* 0x0000b40010007a23 */ /* 0x100fe20000010803 */
[----:B------:R1:W-:Y:S01]  /*3fe0*/  MUFU.EX2 R136, R6 ;  /* 0x0000000600887308 */ /* 0x0003e20000000800 */
[----:B------:R-:W-:Y:S02]  /*3ff0*/  FFMA.FTZ R4, R28, c[0x0][0x2d0], -R3 ;  /* 0x0000b4001c047a23 */ /* 0x000fe40000010803 */
[----:B------:R-:W-:Y:S01]  /*4000*/  LDSM.16.MT88.4 R28, [R222+0x1100] ;  /* 0x00110000de1c783b */ /* 0x000fe20000004200 */
[----:B----4-:R-:W-:-:S04]  /*4010*/  FMNMX.FTZ R5, R5, R8, !PT ;  /* 0x0000000805057209 */ /* 0x010fc80007810000 */
[----:B------:R2:W-:Y:S01]  /*4020*/  MUFU.EX2 R138, R0 ;  /* 0x00000000008a7308 */ /* 0x0005e20000000800 */
[----:B-----5:R-:W-:-:S04]  /*4030*/  FMNMX.FTZ R105, R7, R9, !PT ;  /* 0x0000000907697209 */ /* 0x020fc80007810000 */
[----:B------:R-:W-:Y:S01]  /*4040*/  FSETP.NEU.FTZ.AND P0, PT, R105, -INF , PT ;  /* 0xff8000006900780b */ /* 0x000fe20003f1d000 */
[--C-:B-1----:R-:W-:Y:S02]  /*4050*/  FFMA.FTZ R6, R15, c[0x0][0x2d0], -R3.reuse ;  /* 0x0000b4000f067a23 */ /* 0x102fe40000010803 */
[----:B------:R-:W-:Y:S01]  /*4060*/  MUFU.EX2 R14, R4 ;  /* 0x00000004000e7308 */ /* 0x000fe20000000800 */
[----:B---3--:R-:W-:Y:S02]  /*4070*/  IMAD.MOV.U32 R15, RZ, RZ, R18 ;  /* 0x000000ffff0f7224 */ /* 0x008fe400078e0012 */
[----:B--2---:R-:W-:-:S05]  /*4080*/  FFMA.FTZ R0, R17, c[0x0][0x2d0], -R3 ;  /* 0x0000b40011007a23 */ /* 0x004fca0000010803 */
[----:B------:R1:W-:Y:S01]  /*4090*/  MUFU.EX2 R193, R6 ;  /* 0x0000000600c17308 */ /* 0x0003e20000000800 */
[----:B------:R-:W-:Y:S07]  /*40a0*/  LDSM.16.MT88.4 R16, [R222+0x100] ;  /* 0x00010000de10783b */ /* 0x000fee0000004200 */
[----:B------:R2:W3:Y:S01]  /*40b0*/  MUFU.EX2 R195, R0 ;  /* 0x0000000000c37308 */ /* 0x0004e20000000800 */
[----:B-1----:R-:W1:Y:S01]  /*40c0*/  SHFL.BFLY PT, R6, R5, 0x1, 0x1f ;  /* 0x0c201f0005067f89 */ /* 0x002e6200000e0000 */
[----:B--2---:R-:W-:Y:S01]  /*40d0*/  FMUL.FTZ R0, R105, c[0x0][0x2d0] ;  /* 0x0000b40069007a20 */ /* 0x004fe20000410000 */
[----:B---3--:R-:W-:-:S04]  /*40e0*/  F2FP.BF16.PACK_AB R7, R14, R195 ;  /* 0x000000c30e07723e */ /* 0x008fc800000010ff */
[----:B------:R-:W-:-:S05]  /*40f0*/  FSEL R0, R0, RZ, P0 ;  /* 0x000000ff00007208 */ /* 0x000fca0000000000 */
[--C-:B------:R-:W-:Y:S02]  /*4100*/  FFMA.FTZ R4, R32, c[0x0][0x2d0], -R0.reuse ;  /* 0x0000b40020047a23 */ /* 0x100fe40000010800 */
[----:B------:R-:W2:Y:S01]  /*4110*/  LDSM.16.MT88.4 R32, [R221+0x2100] ;  /* 0x00210000dd20783b */ /* 0x000ea20000004200 */
[--C-:B------:R-:W-:Y:S01]  /*4120*/  FFMA.FTZ R9, R37, c[0x0][0x2d0], -R0.reuse ;  /* 0x0000b40025097a23 */ /* 0x100fe20000010800 */
[----:B------:R3:W-:Y:S01]  /*4130*/  MUFU.EX2 R247, R4 ;  /* 0x0000000400f77308 */ /* 0x0007e20000000800 */
[----:B-1----:R-:W-:Y:S02]  /*4140*/  FMNMX.FTZ R104, R5, R6, !PT ;  /* 0x0000000605687209 */ /* 0x002fe40007810000 */
[----:B------:R-:W-:Y:S02]  /*4150*/  F2FP.BF16.PACK_AB R6, R136, R194 ;  /* 0x000000c28806723e */ /* 0x000fe400000010ff */
[C---:B------:R-:W-:Y:S01]  /*4160*/  FSETP.NEU.FTZ.AND P0, PT, R104.reuse, -INF , PT ;  /* 0xff8000006800780b */ /* 0x040fe20003f1d000 */
[----:B------:R-:W-:Y:S01]  /*4170*/  FMUL.FTZ R8, R104, c[0x0][0x2d0] ;  /* 0x0000b40068087a20 */ /* 0x000fe20000410000 */
[----:B------:R-:W-:Y:S01]  /*4180*/  F2FP.BF16.PACK_AB R5, R138, R193 ;  /* 0x000000c18a05723e */ /* 0x000fe200000010ff */
[----:B------:R-:W-:Y:S03]  /*4190*/  MUFU.EX2 R248, R9 ;  /* 0x0000000900f87308 */ /* 0x000fe60000000800 */
[----:B------:R-:W-:Y:S01]  /*41a0*/  FSEL R13, R8, RZ, P0 ;  /* 0x000000ff080d7208 */ /* 0x000fe20000000000 */
[----:B------:R-:W-:-:S02]  /*41b0*/  FFMA.FTZ R8, R38, c[0x0][0x2d0], -R0 ;  /* 0x0000b40026087a23 */ /* 0x000fc40000010800 */
[----:B---3--:R-:W-:Y:S02]  /*41c0*/  FFMA.FTZ R4, R36, c[0x0][0x2d0], -R0 ;  /* 0x0000b40024047a23 */ /* 0x008fe40000010800 */
[----:B------:R1:W3:Y:S08]  /*41d0*/  MUFU.EX2 R249, R8 ;  /* 0x0000000800f97308 */ /* 0x0002f00000000800 */
[----:B------:R4:W-:Y:S01]  /*41e0*/  MUFU.EX2 R242, R4 ;  /* 0x0000000400f27308 */ /* 0x0009e20000000800 */
[----:B-1----:R-:W-:Y:S01]  /*41f0*/  FFMA.FTZ R8, R39, c[0x0][0x2d0], -R13 ;  /* 0x0000b40027087a23 */ /* 0x002fe2000001080d */
[----:B---3--:R-:W-:Y:S01]  /*4200*/  F2FP.BF16.PACK_AB R10, R249, R248 ;  /* 0x000000f8f90a723e */ /* 0x008fe200000010ff */
[----:B------:R-:W-:Y:S05]  /*4210*/  LDSM.16.MT88.4 R36, [R222+0x2500] ;  /* 0x00250000de24783b */ /* 0x000fea0000004200 */
[----:B------:R1:W-:Y:S01]  /*4220*/  MUFU.EX2 R239, R8 ;  /* 0x0000000800ef7308 */ /* 0x0003e20000000800 */
[----:B----4-:R-:W-:-:S07]  /*4230*/  F2FP.BF16.PACK_AB R4, R15, R137 ;  /* 0x000000890f04723e */ /* 0x010fce00000010ff */
[----:B------:R-:W-:Y:S01]  /*4240*/  HMMA.16816.F32.BF16 R124, R4, R24, RZ ;  /* 0x00000018047c723c */ /* 0x000fe200000418ff */
[----:B-1----:R-:W-:-:S07]  /*4250*/  FFMA.FTZ R8, R44, c[0x0][0x2d0], -R13 ;  /* 0x0000b4002c087a23 */ /* 0x002fce000001080d */
[C---:B------:R-:W-:Y:S01]  /*4260*/  HMMA.16816.F32.BF16 R120, R4.reuse, R16, RZ ;  /* 0x000000100478723c */ /* 0x040fe200000418ff */
[----:B------:R1:W3:Y:S07]  /*4270*/  MUFU.EX2 R238, R8 ;  /* 0x0000000800ee7308 */ /* 0x0002ee0000000800 */
[C---:B------:R-:W-:Y:S08]  /*4280*/  HMMA.16816.F32.BF16 R116, R4.reuse, R20, RZ ;  /* 0x000000140474723c */ /* 0x040ff000000418ff */
[----:B------:R-:W-:Y:S01]  /*4290*/  HMMA.16816.F32.BF16 R112, R4, R28, RZ ;  /* 0x0000001c0470723c */ /* 0x000fe200000418ff */
[----:B-1----:R-:W-:Y:S01]  /*42a0*/  FFMA.FTZ R8, R45, c[0x0][0x2d0], -R13 ;  /* 0x0000b4002d087a23 */ /* 0x002fe2000001080d */
[----:B---3--:R-:W-:-:S03]  /*42b0*/  F2FP.BF16.PACK_AB R9, R238, R239 ;  /* 0x000000efee09723e */ /* 0x008fc600000010ff */
[----:B------:R1:W-:Y:S03]  /*42c0*/  MUFU.EX2 R241, R8 ;  /* 0x0000000800f17308 */ /* 0x0003e60000000800 */
[C---:B--2---:R-:W-:Y:S08]  /*42d0*/  HMMA.16816.F32.BF16 R108, R4.reuse, R32, RZ ;  /* 0x00000020046c723c */ /* 0x044ff000000418ff */
        /* <DEDUP_REMOVED lines=8> */
[C---:B------:R-:W-:Y:S08]  /*4360*/  HMMA.16816.F32.BF16 R80, R4.reuse, R30, RZ ;  /* 0x0000001e0450723c */ /* 0x040ff000000418ff */
[C---:B------:R-:W-:Y:S08]  /*4370*/  HMMA.16816.F32.BF16 R76, R4.reuse, R34, RZ ;  /* 0x00000022044c723c */ /* 0x040ff000000418ff */
        /* <DEDUP_REMOVED lines=10> */
[----:B------:R-:W2:Y:S07]  /*4420*/  LDSM.16.MT88.4 R16, [R221+0x1500] ;  /* 0x00150000dd10783b */ /* 0x000eae0000004200 */
[----:B------:R-:W-:Y:S01]  /*4430*/  HMMA.16816.F32.BF16 R56, R8, R20, RZ ;  /* 0x000000140838723c */ /* 0x000fe200000418ff */
[----:B-1----:R-:W-:-:S07]  /*4440*/  FFMA.FTZ R4, R49, c[0x0][0x2d0], -R12 ;  /* 0x0000b40031047a23 */ /* 0x002fce000001080c */
[C---:B------:R-:W-:Y:S01]  /*4450*/  HMMA.16816.F32.BF16 R132, R8.reuse, R22, RZ ;  /* 0x000000160884723c */ /* 0x040fe200000418ff */
[----:B------:R-:W-:Y:S01]  /*4460*/  LDSM.16.MT88.4 R20, [R222+0x500] ;  /* 0x00050000de14783b */ /* 0x000fe20000004200 */
[----:B------:R1:W-:Y:S06]  /*4470*/  MUFU.EX2 R244, R4 ;  /* 0x0000000400f47308 */ /* 0x0003ec0000000800 */
[C---:B------:R-:W-:Y:S08]  /*4480*/  HMMA.16816.F32.BF16 R52, R8.reuse, R28, RZ ;  /* 0x0000001c0834723c */ /* 0x040ff000000418ff */
[----:B------:R-:W-:Y:S01]  /*4490*/  HMMA.16816.F32.BF16 R148, R8, R30, RZ ;  /* 0x0000001e0894723c */ /* 0x000fe200000418ff */
[----:B------:R-:W-:Y:S01]  /*44a0*/  LDSM.16.MT88.4 R28, [R222+0x1500] ;  /* 0x00150000de1c783b */ /* 0x000fe20000004200 */
        /* <DEDUP_REMOVED lines=10> */
[----:B------:R-:W-:-:S04]  /*4550*/  FFMA.FTZ R8, R102, c[0x0][0x2d0], -R0 ;  /* 0x0000b40066087a23 */ /* 0x000fc80000010800 */
[----:B------:R4:W-:Y:S01]  /*4560*/  MUFU.EX2 R218, R8 ;  /* 0x0000000800da7308 */ /* 0x0009e20000000800 */
[----:B-1----:R-:W-:Y:S02]  /*4570*/  FFMA.FTZ R4, R65, c[0x0][0x2d0], -R3 ;  /* 0x0000b40041047a23 */ /* 0x002fe40000010803 */
[----:B------:R-:W-:-:S05]  /*4580*/  IMAD.MOV.U32 R65, RZ, RZ, R138 ;  /* 0x000000ffff417224 */ /* 0x000fca00078e008a */
[----:B------:R1:W5:Y:S01]  /*4590*/  MUFU.EX2 R236, R4 ;  /* 0x0000000400ec7308 */ /* 0x0003620000000800 */
[----:B----4-:R-:W-:-:S07]  /*45a0*/  FFMA.FTZ R8, R106, c[0x0][0x2d0], -R0 ;  /* 0x0000b4006a087a23 */ /* 0x010fce0000010800 */
[----:B------:R4:W-:Y:S01]  /*45b0*/  MUFU.EX2 R217, R8 ;  /* 0x0000000800d97308 */ /* 0x0009e20000000800 */
[----:B-1----:R-:W-:Y:S01]  /*45c0*/  FFMA.FTZ R4, R66, c[0x0][0x2d0], -R3 ;  /* 0x0000b40042047a23 */ /* 0x002fe20000010803 */
[----:B-----5:R-:W-:Y:S01]  /*45d0*/  F2FP.BF16.PACK_AB R5, R236, R233 ;  /* 0x000000e9ec05723e */ /* 0x020fe200000010ff */
[----:B------:R-:W-:-:S05]  /*45e0*/  IMAD.MOV.U32 R66, RZ, RZ, R137 ;  /* 0x000000ffff427224 */ /* 0x000fca00078e0089 */
[----:B------:R1:W-:Y:S01]  /*45f0*/  MUFU.EX2 R235, R4 ;  /* 0x0000000400eb7308 */ /* 0x0003e20000000800 */
[----:B----4-:R-:W-:-:S07]  /*4600*/  FFMA.FTZ R8, R107, c[0x0][0x2d0], -R13 ;  /* 0x0000b4006b087a23 */ /* 0x010fce000001080d */
        /* <DEDUP_REMOVED lines=10> */
[----:B------:R-:W-:Y:S02]  /*46b0*/  FFMA.FTZ R14, R173, c[0x0][0x2d0], -R3 ;  /* 0x0000b400ad0e7a23 */ /* 0x000fe40000010803 */
[----:B----4-:R-:W-:-:S05]  /*46c0*/  FFMA.FTZ R8, R129, c[0x0][0x2d0], -R13 ;  /* 0x0000b40081087a23 */ /* 0x010fca000001080d */
[----:B------:R4:W-:Y:S01]  /*46d0*/  MUFU.EX2 R180, R14 ;  /* 0x0000000e00b47308 */ /* 0x0009e20000000800 */
[----:B-1----:R-:W-:-:S07]  /*46e0*/  FFMA.FTZ R4, R101, c[0x0][0x2d0], -R0 ;  /* 0x0000b40065047a23 */ /* 0x002fce0000010800 */
[----:B------:R1:W-:Y:S08]  /*46f0*/  MUFU.EX2 R210, R8 ;  /* 0x0000000800d27308 */ /* 0x0003f00000000800 */
[----:B------:R5:W2:Y:S01]  /*4700*/  MUFU.EX2 R219, R4 ;  /* 0x0000000400db7308 */ /* 0x000aa20000000800 */
[----:B----4-:R-:W-:Y:S02]  /*4710*/  FFMA.FTZ R14, R174, c[0x0][0x2d0], -R3 ;  /* 0x0000b400ae0e7a23 */ /* 0x010fe40000010803 */
[----:B-1----:R-:W-:-:S05]  /*4720*/  FFMA.FTZ R8, R130, c[0x0][0x2d0], -R13 ;  /* 0x0000b40082087a23 */ /* 0x002fca000001080d */
[----:B------:R1:W-:Y:S01]  /*4730*/  MUFU.EX2 R181, R14 ;  /* 0x0000000e00b57308 */ /* 0x0003e20000000800 */
[----:B-----5:R-:W-:-:S07]  /*4740*/  F2FP.BF16.PACK_AB R4, R245, R240 ;  /* 0x000000f0f504723e */ /* 0x020fce00000010ff */
[----:B------:R4:W5:Y:S01]  /*4750*/  MUFU.EX2 R209, R8 ;  /* 0x0000000800d17308 */ /* 0x0009620000000800 */
[----:B--2---:R-:W-:Y:S01]  /*4760*/  HMMA.16816.F32.BF16 R152, R4, R16, R116 ;  /* 0x000000100498723c */ /* 0x004fe20000041874 */
[----:B-1----:R-:W-:-:S06]  /*4770*/  FFMA.FTZ R14, R175, c[0x0][0x2d0], -R0 ;  /* 0x0000b400af0e7a23 */ /* 0x002fcc0000010800 */
[----:B------:R1:W-:Y:S01]  /*4780*/  MUFU.EX2 R107, R14 ;  /* 0x0000000e006b7308 */ /* 0x0003e20000000800 */
[----:B---3--:R-:W-:Y:S01]  /*4790*/  HMMA.16816.F32.BF16 R116, R4, R32, R108 ;  /* 0x000000200474723c */ /* 0x008fe2000004186c */
[----:B----4-:R-:W-:-:S06]  /*47a0*/  FFMA.FTZ R8, R131, c[0x0][0x2d0], -R12 ;  /* 0x0000b40083087a23 */ /* 0x010fcc000001080c */
[----:B------:R2:W-:Y:S01]  /*47b0*/  MUFU.EX2 R203, R8 ;  /* 0x0000000800cb7308 */ /* 0x0005e20000000800 */
[----:B------:R-:W-:Y:S01]  /*47c0*/  HMMA.16816.F32.BF16 R168, R4, R20, R120 ;  /* 0x0000001404a8723c */ /* 0x000fe20000041878 */
[----:B-1----:R-:W-:-:S07]  /*47d0*/  FFMA.FTZ R14, R186, c[0x0][0x2d0], -R0 ;  /* 0x0000b400ba0e7a23 */ /* 0x002fce0000010800 */
[----:B------:R-:W-:Y:S01]  /*47e0*/  HMMA.16816.F32.BF16 R108, R4, R36, R96 ;  /* 0x00000024046c723c */ /* 0x000fe20000041860 */
[----:B------:R-:W-:Y:S01]  /*47f0*/  IMAD.MOV.U32 R186, RZ, RZ, R100 ;  /* 0x000000ffffba7224 */ /* 0x000fe200078e0064 */
[----:B------:R1:W-:Y:S01]  /*4800*/  MUFU.EX2 R101, R14 ;  /* 0x0000000e00657308 */ /* 0x0003e20000000800 */
[----:B--2---:R-:W-:-:S05]  /*4810*/  FFMA.FTZ R8, R158, c[0x0][0x2d0], -R12 ;  /* 0x0000b4009e087a23 */ /* 0x004fca000001080c */
[C---:B------:R-:W-:Y:S01]  /*4820*/  HMMA.16816.F32.BF16 R176, R4.reuse, R24, R124 ;  /* 0x0000001804b0723c */ /* 0x040fe2000004187c */
[----:B------:R-:W-:Y:S01]  /*4830*/  IMAD.MOV.U32 R158, RZ, RZ, R66 ;  /* 0x000000ffff9e7224 */ /* 0x000fe200078e0042 */
[----:B------:R2:W3:Y:S06]  /*4840*/  MUFU.EX2 R202, R8 ;  /* 0x0000000800ca7308 */ /* 0x0004ec0000000800 */
[----:B------:R-:W-:Y:S01]  /*4850*/  HMMA.16816.F32.BF16 R120, R4, R26, R92 ;  /* 0x0000001a0478723c */ /* 0x000fe2000004185c */
[----:B-1----:R-:W-:-:S04]  /*4860*/  FFMA.FTZ R14, R188, c[0x0][0x2d0], -R0 ;  /* 0x0000b400bc0e7a23 */ /* 0x002fc80000010800 */
[----:B------:R1:W-:Y:S03]  /*4870*/  MUFU.EX2 R102, R14 ;  /* 0x0000000e00667308 */ /* 0x0003e60000000800 */
[C---:B------:R-:W-:Y:S01]  /*4880*/  HMMA.16816.F32.BF16 R136, R4.reuse, R22, R88 ;  /* 0x000000160488723c */ /* 0x040fe20000041858 */
[----:B--2---:R-:W-:Y:S02]  /*4890*/  FFMA.FTZ R8, R157, c[0x0][0x2d0], -R12 ;  /* 0x0000b4009d087a23 */ /* 0x004fe4000001080c */
[----:B------:R-:W-:Y:S02]  /*48a0*/  IMAD.MOV.U32 R157, RZ, RZ, R65 ;  /* 0x000000ffff9d7224 */ /* 0x000fe400078e0041 */
[----:B------:R2:W-:Y:S03]  /*48b0*/  MUFU.EX2 R201, R8 ;  /* 0x0000000800c97308 */ /* 0x0005e60000000800 */
[----:B------:R-:W-:Y:S01]  /*48c0*/  HMMA.16816.F32.BF16 R96, R4, R18, R84 ;  /* 0x000000120460723c */ /* 0x000fe20000041854 */
[----:B-1----:R-:W-:-:S07]  /*48d0*/  FFMA.FTZ R14, R187, c[0x0][0x2d0], -R0 ;  /* 0x0000b400bb0e7a23 */ /* 0x002fce0000010800 */
[----:B------:R-:W-:Y:S01]  /*48e0*/  HMMA.16816.F32.BF16 R124, R4, R28, R112 ;  /* 0x0000001c047c723c */ /* 0x000fe20000041870 */
[----:B------:R-:W-:Y:S01]  /*48f0*/  IMAD.MOV.U32 R187, RZ, RZ, R67 ;  /* 0x000000ffffbb7224 */ /* 0x000fe200078e0043 */
[----:B------:R1:W-:Y:S01]  /*4900*/  MUFU.EX2 R106, R14 ;  /* 0x0000000e006a7308 */ /* 0x0003e20000000800 */
[----:B--2---:R-:W-:-:S05]  /*4910*/  FFMA.FTZ R8, R156, c[0x0][0x2d0], -R12 ;  /* 0x0000b4009c087a23 */ /* 0x004fca000001080c */
[C---:B------:R-:W-:Y:S02]  /*4920*/  HMMA.16816.F32.BF16 R92, R4.reuse, R30, R80 ;  /* 0x0000001e045c723c */ /* 0x040fe40000041850 */
[----:B------:R2:W-:Y:S06]  /*4930*/  MUFU.EX2 R200, R8 ;  /* 0x0000000800c87308 */ /* 0x0005ec0000000800 */
[----:B------:R-:W-:Y:S01]  /*4940*/  HMMA.16816.F32.BF16 R88, R4, R34, R76 ;  /* 0x000000220458723c */ /* 0x000fe2000004184c */
[----:B-1----:R-:W-:-:S04]  /*4950*/  FFMA.FTZ R14, R189, c[0x0][0x2d0], -R13 ;  /* 0x0000b400bd0e7a23 */ /* 0x002fc8000001080d */
[----:B------:R1:W-:Y:S03]  /*4960*/  MUFU.EX2 R100, R14 ;  /* 0x0000000e00647308 */ /* 0x0003e60000000800 */
[----:B------:R-:W-:Y:S01]  /*4970*/  HMMA.16816.F32.BF16 R84, R4, R38, R68 ;  /* 0x000000260454723c */ /* 0x000fe20000041844 */
[----:B--2---:R-:W-:-:S04]  /*4980*/  FFMA.FTZ R8, R159, c[0x0][0x2d0], -R3 ;  /* 0x0000b4009f087a23 */ /* 0x004fc80000010803 */
[----:B------:R2:W-:Y:S02]  /*4990*/  MUFU.EX2 R185, R8 ;  /* 0x0000000800b97308 */ /* 0x0005e40000000800 */
[----:B------:R-:W-:Y:S02]  /*49a0*/  F2FP.BF16.PACK_AB R4, R219, R229 ;  /* 0x000000e5db04723e */ /* 0x000fe400000010ff */
[----:B------:R-:W-:Y:S02]  /*49b0*/  F2FP.BF16.PACK_AB R5, R212, R211 ;  /* 0x000000d3d405723e */ /* 0x000fe400000010ff */
[----:B------:R-:W-:Y:S02]  /*49c0*/  F2FP.BF16.PACK_AB R6, R217, R218 ;  /* 0x000000dad906723e */ /* 0x000fe400000010ff */
[----:B-----5:R-:W-:Y:S01]  /*49d0*/  F2FP.BF16.PACK_AB R7, R209, R210 ;  /* 0x000000d2d107723e */ /* 0x020fe200000010ff */
[----:B-1----:R-:W-:-:S04]  /*49e0*/  FFMA.FTZ R14, R190, c[0x0][0x2d0], -R13 ;  /* 0x0000b400be0e7a23 */ /* 0x002fc8000001080d */
[----:B------:R1:W-:Y:S02]  /*49f0*/  MUFU.EX2 R67, R14 ;  /* 0x0000000e00437308 */ /* 0x0003e40000000800 */
[C---:B------:R-:W-:Y:S01]  /*4a00*/  HMMA.16816.F32.BF16 R80, R4.reuse, R24, R72 ;  /* 0x000000180450723c */ /* 0x040fe20000041848 */
[----:B--2---:R-:W-:Y:S02]  /*4a10*/  FFMA.FTZ R8, R172, c[0x0][0x2d0], -R3 ;  /* 0x0000b400ac087a23 */ /* 0x004fe40000010803 */
[----:B------:R-:W-:Y:S03]  /*4a20*/  LDSM.16.MT88.4 R172, [R222+0x1d00] ;  /* 0x001d0000deac783b */ /* 0x000fe60000004200 */
[----:B------:R2:W4:Y:S02]  /*4a30*/  MUFU.EX2 R182, R8 ;  /* 0x0000000800b67308 */ /* 0x0005240000000800 */
[----:B------:R-:W-:Y:S01]  /*4a40*/  HMMA.16816.F32.BF16 R76, R4, R20, R60 ;  /* 0x00000014044c723c */ /* 0x000fe2000004183c */
[----:B-1----:R-:W-:-:S07]  /*4a50*/  FFMA.FTZ R14, R191, c[0x0][0x2d0], -R13 ;  /* 0x0000b400bf0e7a23 */ /* 0x002fce000001080d */
[C---:B------:R-:W-:Y:S01]  /*4a60*/  HMMA.16816.F32.BF16 R72, R4.reuse, R16, R56 ;  /* 0x000000100448723c */ /* 0x040fe20000041838 */
[----:B------:R1:W-:Y:S01]  /*4a70*/  MUFU.EX2 R66, R14 ;  /* 0x0000000e00427308 */ /* 0x0003e20000000800 */
[----:B--2---:R-:W2:Y:S06]  /*4a80*/  LDSM.16.MT88.4 R8, [R222+0x900] ;  /* 0x00090000de08783b */ /* 0x004eac0000004200 */
[C---:B------:R-:W-:Y:S08]  /*4a90*/  HMMA.16816.F32.BF16 R68, R4.reuse, R28, R52 ;  /* 0x0000001c0444723c */ /* 0x040ff00000041834 */
[----:B------:R-:W-:Y:S01]  /*4aa0*/  HMMA.16816.F32.BF16 R60, R4, R32, R48 ;  /* 0x00000020043c723c */ /* 0x000fe20000041830 */
[----:B-1----:R-:W-:-:S04]  /*4ab0*/  FFMA.FTZ R14, R192, c[0x0][0x2d0], -R13 ;  /* 0x0000b400c00e7a23 */ /* 0x002fc8000001080d */
[----:B------:R-:W1:Y:S03]  /*4ac0*/  MUFU.EX2 R65, R14 ;  /* 0x0000000e00417308 */ /* 0x000e660000000800 */
[C---:B------:R-:W-:Y:S08]  /*4ad0*/  HMMA.16816.F32.BF16 R196, R4.reuse, R36, R44 ;  /* 0x0000002404c4723c */ /* 0x040ff0000004182c */
[C---:B------:R-:W-:Y:S01]  /*4ae0*/  HMMA.16816.F32.BF16 R40, R4.reuse, R30, R148 ;  /* 0x0000001e0428723c */ /* 0x040fe20000041894 */
[----:B------:R-:W5:Y:S07]  /*4af0*/  LDSM.16.MT88.4 R28, [R221+0x2900] ;  /* 0x00290000dd1c783b */ /* 0x000f6e0000004200 */
[C---:B------:R-:W-:Y:S01]  /*4b00*/  HMMA.16816.F32.BF16 R56, R4.reuse, R26, R144 ;  /* 0x0000001a0438723c */ /* 0x040fe20000041890 */
[----:B------:R-:W-:Y:S06]  /*4b10*/  LDSM.16.MT88.4 R24, [R222+0x1900] ;  /* 0x00190000de18783b */ /* 0x000fec0000004200 */
[----:B------:R-:W-:Y:S01]  /*4b20*/  IMAD.MOV.U32 R145, RZ, RZ, R195 ;  /* 0x000000ffff917224 */ /* 0x000fe200078e00c3 */
[----:B------:R-:W-:Y:S01]  /*4b30*/  HMMA.16816.F32.BF16 R48, R4, R22, R140 ;  /* 0x000000160430723c */ /* 0x000fe2000004188c */
[----:B------:R-:W-:Y:S01]  /*4b40*/  LDSM.16.MT88.4 R20, [R221+0x1900] ;  /* 0x00190000dd14783b */ /* 0x000fe20000004200 */
[----:B------:R-:W-:-:S02]  /*4b50*/  IMAD.MOV.U32 R146, RZ, RZ, R194 ;  /* 0x000000ffff927224 */ /* 0x000fc400078e00c2 */
[----:B------:R-:W-:Y:S01]  /*4b60*/  IMAD.MOV.U32 R147, RZ, RZ, R193 ;  /* 0x000000ffff937224 */ /* 0x000fe200078e00c1 */
[----:B------:R-:W-:Y:S03]  /*4b70*/  LDSM.16.MT88.4 R140, [R222+0xd00] ;  /* 0x000d0000de8c783b */ /* 0x000fe60000004200 */
[C---:B------:R-:W-:Y:S01]  /*4b80*/  HMMA.16816.F32.BF16 R44, R4.reuse, R18, R132 ;  /* 0x00000012042c723c */ /* 0x040fe20000041884 */
[----:B------:R-:W1:Y:S07]  /*4b90*/  LDSM.16.MT88.4 R16, [R221+0x900] ;  /* 0x00090000dd10783b */ /* 0x000e6e0000004200 */
[C---:B------:R-:W-:Y:S01]  /*4ba0*/  HMMA.16816.F32.BF16 R52, R4.reuse, R34, R160 ;  /* 0x000000220434723c */ /* 0x040fe200000418a0 */
[----:B------:R-:W1:Y:S07]  /*4bb0*/  LDSM.16.MT88.4 R32, [R222+0x2900] ;  /* 0x00290000de20783b */ /* 0x000e6e0000004200 */
[----:B------:R-:W-:Y:S07]  /*4bc0*/  HMMA.16816.F32.BF16 R36, R4, R38, R164 ;  /* 0x000000260424723c */ /* 0x000fee00000418a4 */
[----:B---3--:R-:W-:-:S02]  /*4bd0*/  F2FP.BF16.PACK_AB R4, R202, R203 ;  /* 0x000000cbca04723e */ /* 0x008fc400000010ff */
[----:B----4-:R-:W-:Y:S02]  /*4be0*/  F2FP.BF16.PACK_AB R5, R182, R185 ;  /* 0x000000b9b605723e */ /* 0x010fe400000010ff */
[----:B------:R-:W-:Y:S02]  /*4bf0*/  F2FP.BF16.PACK_AB R6, R200, R201 ;  /* 0x000000c9c806723e */ /* 0x000fe400000010ff */
[----:B------:R-:W-:-:S07]  /*4c00*/  F2FP.BF16.PACK_AB R7, R181, R180 ;  /* 0x000000b4b507723e */ /* 0x000fce00000010ff */
[C---:B--2---:R-:W-:Y:S08]  /*4c10*/  HMMA.16816.F32.BF16 R132, R4.reuse, R8, R168 ;  /* 0x000000080484723c */ /* 0x044ff000000418a8 */
[C---:B-----5:R-:W-:Y:S08]  /*4c20*/  HMMA.16816.F32.BF16 R188, R4.reuse, R28, R116 ;  /* 0x0000001c04bc723c */ /* 0x060ff00000041874 */
[C---:B-1----:R-:W-:Y:S08]  /*4c30*/  HMMA.16816.F32.BF16 R112, R4.reuse, R16, R176 ;  /* 0x000000100470723c */ /* 0x042ff000000418b0 */
[C---:B------:R-:W-:Y:S08]  /*4c40*/  HMMA.16816.F32.BF16 R152, R4.reuse, R20, R152 ;  /* 0x000000140498723c */ /* 0x040ff00000041898 */
[C---:B------:R-:W-:Y:S01]  /*4c50*/  HMMA.16816.F32.BF16 R164, R4.reuse, R24, R124 ;  /* 0x0000001804a4723c */ /* 0x040fe2000004187c */
[----:B------:R-:W-:Y:S07]  /*4c60*/  LDSM.16.MT88.4 R124, [R221+0xd00] ;  /* 0x000d0000dd7c783b */ /* 0x000fee0000004200 */
[C---:B------:R-:W-:Y:S08]  /*4c70*/  HMMA.16816.F32.BF16 R192, R4.reuse, R32, R108 ;  /* 0x0000002004c0723c */ /* 0x040ff0000004186c */
[C---:B------:R-:W-:Y:S08]  /*4c80*/  HMMA.16816.F32.BF16 R120, R4.reuse, R18, R120 ;  /* 0x000000120478723c */ /* 0x040ff00000041878 */
[C---:B------:R-:W-:Y:S08]  /*4c90*/  HMMA.16816.F32.BF16 R136, R4.reuse, R10, R136 ;  /* 0x0000000a0488723c */ /* 0x040ff00000041888 */
[C---:B------:R-:W-:Y:S08]  /*4ca0*/  HMMA.16816.F32.BF16 R96, R4.reuse, R22, R96 ;  /* 0x000000160460723c */ /* 0x040ff00000041860 */
[C---:B------:R-:W-:Y:S08]  /*4cb0*/  HMMA.16816.F32.BF16 R168, R4.reuse, R26, R92 ;  /* 0x0000001a04a8723c */ /* 0x040ff0000004185c */
[C---:B------:R-:W-:Y:S08]  /*4cc0*/  HMMA.16816.F32.BF16 R88, R4.reuse, R30, R88 ;  /* 0x0000001e0458723c */ /* 0x040ff00000041858 */
[----:B------:R-:W-:Y:S07]  /*4cd0*/  HMMA.16816.F32.BF16 R116, R4, R34, R84 ;  /* 0x000000220474723c */ /* 0x000fee0000041854 */
[----:B------:R-:W-:-:S02]  /*4ce0*/  F2FP.BF16.PACK_AB R4, R101, R107 ;  /* 0x0000006b6504723e */ /* 0x000fc400000010ff */
[----:B------:R-:W-:Y:S02]  /*4cf0*/  F2FP.BF16.PACK_AB R5, R67, R100 ;  /* 0x000000644305723e */ /* 0x000fe400000010ff */
[----:B------:R-:W-:Y:S02]  /*4d00*/  F2FP.BF16.PACK_AB R6, R106, R102 ;  /* 0x000000666a06723e */ /* 0x000fe400000010ff */
[----:B------:R-:W-:-:S07]  /*4d10*/  F2FP.BF16.PACK_AB R7, R65, R66 ;  /* 0x000000424107723e */ /* 0x000fce00000010ff */
[C---:B------:R-:W-:Y:S07]  /*4d20*/  HMMA.16816.F32.BF16 R128, R4.reuse, R8, R76 ;  /* 0x000000080480723c */ /* 0x040fee000004184c */
[----:B------:R-:W-:Y:S01]  /*4d30*/  FFMA.FTZ R8, R207, c[0x0][0x2d0], -R12 ;  /* 0x0000b400cf087a23 */ /* 0x000fe2000001080c */
[----:B------:R-:W-:Y:S01]  /*4d40*/  HMMA.16816.F32.BF16 R108, R4, R10, R48 ;  /* 0x0000000a046c723c */ /* 0x000fe20000041830 */
[----:B------:R-:W-:Y:S02]  /*4d50*/  IMAD.MOV.U32 R207, RZ, RZ, R158 ;  /* 0x000000ffffcf7224 */ /* 0x000fe400078e009e */
[----:B------:R1:W-:Y:S01]  /*4d60*/  MUFU.EX2 R49, R8 ;  /* 0x0000000800317308 */ /* 0x0003e20000000800 */
[----:B------:R-:W-:-:S03]  /*4d70*/  FADD.FTZ R9, R239, R238 ;  /* 0x000000eeef097221 */ /* 0x000fc60000010000 */
[----:B------:R-:W-:Y:S01]  /*4d80*/  IMAD.MOV.U32 R51, RZ, RZ, R145 ;  /* 0x000000ffff337224 */ /* 0x000fe200078e0091 */
[C---:B------:R-:W-:Y:S01]  /*4d90*/  HMMA.16816.F32.BF16 R160, R4.reuse, R18, R56 ;  /* 0x0000001204a0723c */ /* 0x040fe20000041838 */
[----:B------:R-:W-:Y:S02]  /*4da0*/  IMAD.MOV.U32 R50, RZ, RZ, R146 ;  /* 0x000000ffff327224 */ /* 0x000fe400078e0092 */
[----:B------:R-:W-:Y:S02]  /*4db0*/  IMAD.MOV.U32 R11, RZ, RZ, R147 ;  /* 0x000000ffff0b7224 */ /* 0x000fe400078e0093 */
[----:B------:R-:W-:Y:S02]  /*4dc0*/  IMAD.MOV.U32 R10, RZ, RZ, R157 ;  /* 0x000000ffff0a7224 */ /* 0x000fe400078e009d */
[----:B------:R-:W2:Y:S01]  /*4dd0*/  LDSM.16.MT88.4 R156, [R221+0x1d00] ;  /* 0x001d0000dd9c783b */ /* 0x000ea20000004200 */
[----:B------:R-:W-:Y:S01]  /*4de0*/  HMMA.16816.F32.BF16 R56, R4, R22, R44 ;  /* 0x000000160438723c */ /* 0x000fe2000004182c */
[----:B-1----:R-:W-:-:S02]  /*4df0*/  FFMA.FTZ R8, R206, c[0x0][0x2d0], -R12 ;  /* 0x0000b400ce087a23 */ /* 0x002fc4000001080c */
[----:B------:R-:W-:Y:S02]  /*4e00*/  IMAD.MOV.U32 R206, RZ, RZ, R15 ;  /* 0x000000ffffce7224 */ /* 0x000fe400078e000f */
[----:B------:R1:W3:Y:S03]  /*4e10*/  MUFU.EX2 R48, R8 ;  /* 0x0000000800307308 */ /* 0x0002e60000000800 */
[C---:B------:R-:W-:Y:S08]  /*4e20*/  HMMA.16816.F32.BF16 R68, R4.reuse, R24, R68 ;  /* 0x000000180444723c */ /* 0x040ff00000041844 */
[----:B------:R-:W-:Y:S01]  /*4e30*/  HMMA.16816.F32.BF16 R144, R4, R20, R72 ;  /* 0x000000140490723c */ /* 0x000fe20000041848 */
[----:B-1----:R-:W-:-:S07]  /*4e40*/  FFMA.FTZ R8, R205, c[0x0][0x2d0], -R12 ;  /* 0x0000b400cd087a23 */ /* 0x002fce000001080c */
[C---:B------:R-:W-:Y:S01]  /*4e50*/  HMMA.16816.F32.BF16 R176, R4.reuse, R16, R80 ;  /* 0x0000001004b0723c */ /* 0x040fe20000041850 */
[----:B------:R-:W1:Y:S01]  /*4e60*/  LDSM.16.MT88.4 R80, [R221+0x2d00] ;  /* 0x002d0000dd50783b */ /* 0x000e620000004200 */
[----:B---3--:R-:W-:Y:S01]  /*4e70*/  F2FP.BF16.PACK_AB R92, R48, R49 ;  /* 0x00000031305c723e */ /* 0x008fe200000010ff */
[----:B------:R3:W-:Y:S05]  /*4e80*/  MUFU.EX2 R44, R8 ;  /* 0x00000008002c7308 */ /* 0x0007ea0000000800 */
[C---:B------:R-:W-:Y:S08]  /*4e90*/  HMMA.16816.F32.BF16 R40, R4.reuse, R26, R40 ;  /* 0x0000001a0428723c */ /* 0x040ff00000041828 */
[----:B------:R-:W-:Y:S01]  /*4ea0*/  HMMA.16816.F32.BF16 R60, R4, R28, R60 ;  /* 0x0000001c043c723c */ /* 0x000fe2000004183c */
[----:B---3--:R-:W-:-:S04]  /*4eb0*/  FFMA.FTZ R8, R204, c[0x0][0x2d0], -R12 ;  /* 0x0000b400cc087a23 */ /* 0x008fc8000001080c */
[----:B------:R3:W4:Y:S03]  /*4ec0*/  MUFU.EX2 R24, R8 ;  /* 0x0000000800187308 */ /* 0x0007260000000800 */
[C---:B------:R-:W-:Y:S08]  /*4ed0*/  HMMA.16816.F32.BF16 R52, R4.reuse, R30, R52 ;  /* 0x0000001e0434723c */ /* 0x040ff00000041834 */
[----:B------:R-:W-:Y:S01]  /*4ee0*/  HMMA.16816.F32.BF16 R84, R4, R32, R196 ;  /* 0x000000200454723c */ /* 0x000fe200000418c4 */
[----:B---3--:R-:W-:-:S07]  /*4ef0*/  FFMA.FTZ R8, R214, c[0x0][0x2d0], -R3 ;  /* 0x0000b400d6087a23 */ /* 0x008fce0000010803 */
[----:B------:R-:W-:Y:S01]  /*4f00*/  HMMA.16816.F32.BF16 R36, R4, R34, R36 ;  /* 0x000000220424723c */ /* 0x000fe20000041824 */
[----:B------:R-:W3:Y:S01]  /*4f10*/  LDSM.16.MT88.4 R4, [R222+0x2d00] ;  /* 0x002d0000de04783b */ /* 0x000ee20000004200 */
[----:B----4-:R-:W-:Y:S01]  /*4f20*/  F2FP.BF16.PACK_AB R94, R24, R44 ;  /* 0x0000002c185e723e */ /* 0x010fe200000010ff */
[----:B------:R4:W-:Y:S02]  /*4f30*/  MUFU.EX2 R23, R8 ;  /* 0x0000000800177308 */ /* 0x0009e40000000800 */
[----:B----4-:R-:W-:-:S06]  /*4f40*/  FFMA.FTZ R8, R216, c[0x0][0x2d0], -R3 ;  /* 0x0000b400d8087a23 */ /* 0x010fcc0000010803 */
[----:B------:R4:W5:Y:S02]  /*4f50*/  MUFU.EX2 R22, R8 ;  /* 0x0000000800167308 */ /* 0x0009640000000800 */
[--C-:B----4-:R-:W-:Y:S01]  /*4f60*/  FFMA.FTZ R8, R213, c[0x0][0x2d0], -R3.reuse ;  /* 0x0000b400d5087a23 */ /* 0x110fe20000010803 */
[----:B-----5:R-:W-:Y:S01]  /*4f70*/  F2FP.BF16.PACK_AB R93, R22, R23 ;  /* 0x00000017165d723e */ /* 0x020fe200000010ff */
[----:B------:R-:W-:-:S04]  /*4f80*/  FFMA.FTZ R3, R208, c[0x0][0x2d0], -R3 ;  /* 0x0000b400d0037a23 */ /* 0x000fc80000010803 */
[----:B------:R4:W-:Y:S08]  /*4f90*/  MUFU.EX2 R20, R8 ;  /* 0x0000000800147308 */ /* 0x0009f00000000800 */
[----:B------:R5:W1:Y:S01]  /*4fa0*/  MUFU.EX2 R21, R3 ;  /* 0x0000000300157308 */ /* 0x000a620000000800 */
[----:B----4-:R-:W-:Y:S02]  /*4fb0*/  FADD.FTZ R8, R207, R206 ;  /* 0x000000cecf087221 */ /* 0x010fe40000010000 */
[----:B-----5:R-:W-:Y:S01]  /*4fc0*/  FFMA.FTZ R3, R232, c[0x0][0x2d0], -R0 ;  /* 0x0000b400e8037a23 */ /* 0x020fe20000010800 */
[----:B-1----:R-:W-:-:S04]  /*4fd0*/  F2FP.BF16.PACK_AB R95, R21, R20 ;  /* 0x00000014155f723e */ /* 0x002fc800000010ff */
[----:B------:R1:W-:Y:S03]  /*4fe0*/  MUFU.EX2 R19, R3 ;  /* 0x0000000300137308 */ /* 0x0003e60000000800 */
[C---:B--2---:R-:W-:Y:S08]  /*4ff0*/  HMMA.16816.F32.BF16 R148, R92.reuse, R156, R152 ;  /* 0x0000009c5c94723c */ /* 0x044ff00000041898 */
[----:B------:R-:W-:Y:S01]  /*5000*/  HMMA.16816.F32.BF16 R152, R92, R158, R96 ;  /* 0x0000009e5c98723c */ /* 0x000fe20000041860 */
[----:B-1----:R-:W-:-:S04]  /*5010*/  FFMA.FTZ R3, R231, c[0x0][0x2d0], -R0 ;  /* 0x0000b400e7037a23 */ /* 0x002fc80000010800 */
[----:B------:R1:W2:Y:S03]  /*5020*/  MUFU.EX2 R18, R3 ;  /* 0x0000000300127308 */ /* 0x0002a60000000800 */
[C---:B------:R-:W-:Y:S08]  /*5030*/  HMMA.16816.F32.BF16 R76, R92.reuse, R82, R88 ;  /* 0x000000525c4c723c */ /* 0x040ff00000041858 */
[----:B---3--:R-:W-:Y:S01]  /*5040*/  HMMA.16816.F32.BF16 R88, R92, R4, R192 ;  /* 0x000000045c58723c */ /* 0x008fe200000418c0 */
[--C-:B-1----:R-:W-:Y:S01]  /*5050*/  FFMA.FTZ R3, R237, c[0x0][0x2d0], -R0.reuse ;  /* 0x0000b400ed037a23 */ /* 0x102fe20000010800 */
[----:B--2---:R-:W-:Y:S01]  /*5060*/  F2FP.BF16.PACK_AB R96, R18, R19 ;  /* 0x000000131260723e */ /* 0x004fe200000010ff */
[----:B------:R-:W-:-:S05]  /*5070*/  FFMA.FTZ R0, R215, c[0x0][0x2d0], -R0 ;  /* 0x0000b400d7007a23 */ /* 0x000fca0000010800 */
[C---:B------:R-:W-:Y:S01]  /*5080*/  HMMA.16816.F32.BF16 R112, R92.reuse, R124, R112 ;  /* 0x0000007c5c70723c */ /* 0x040fe20000041870 */
[----:B------:R1:W-:Y:S07]  /*5090*/  MUFU.EX2 R17, R3 ;  /* 0x0000000300117308 */ /* 0x0003ee0000000800 */
[C---:B------:R-:W-:Y:S01]  /*50a0*/  HMMA.16816.F32.BF16 R120, R92.reuse, R126, R120 ;  /* 0x0000007e5c78723c */ /* 0x040fe20000041878 */
[----:B------:R2:W3:Y:S07]  /*50b0*/  MUFU.EX2 R16, R0 ;  /* 0x0000000000107308 */ /* 0x0004ee0000000800 */
[----:B------:R-:W-:Y:S01]  /*50c0*/  HMMA.16816.F32.BF16 R132, R92, R140, R132 ;  /* 0x0000008c5c84723c */ /* 0x000fe20000041884 */
[----:B-1----:R-:W-:-:S02]  /*50d0*/  FADD.FTZ R3, R11, R10 ;  /* 0x0000000a0b037221 */ /* 0x002fc40000010000 */
[----:B------:R-:W-:Y:S02]  /*50e0*/  FADD.FTZ R11, R241, R9 ;  /* 0x00000009f10b7221 */ /* 0x000fe40000010000 */
[----:B------:R-:W-:Y:S02]  /*50f0*/  FADD.FTZ R10, R50, R8 ;  /* 0x00000008320a7221 */ /* 0x000fe40000010000 */
[----:B------:R-:W-:Y:S01]  /*5100*/  FADD.FTZ R9, R51, R3 ;  /* 0x0000000333097221 */ /* 0x000fe20000010000 */
[C---:B------:R-:W-:Y:S01]  /*5110*/  HMMA.16816.F32.BF16 R136, R92.reuse, R142, R136 ;  /* 0x0000008e5c88723c */ /* 0x040fe20000041888 */
[--C-:B--2---:R-:W-:Y:S01]  /*5120*/  FFMA.FTZ R0, R252, c[0x0][0x2d0], -R13.reuse ;  /* 0x0000b400fc007a23 */ /* 0x104fe2000001080d */
[----:B---3--:R-:W-:Y:S01]  /*5130*/  F2FP.BF16.PACK_AB R98, R16, R17 ;  /* 0x000000111062723e */ /* 0x008fe200000010ff */
[----:B------:R-:W-:Y:S02]  /*5140*/  FADD.FTZ R3, R187, R10 ;  /* 0x0000000abb037221 */ /* 0x000fe40000010000 */
[----:B------:R1:W-:Y:S03]  /*5150*/  MUFU.EX2 R12, R0 ;  /* 0x00000000000c7308 */ /* 0x0003e60000000800 */
[C---:B------:R-:W-:Y:S08]  /*5160*/  HMMA.16816.F32.BF16 R164, R92.reuse, R172, R164 ;  /* 0x000000ac5ca4723c */ /* 0x040ff000000418a4 */
[----:B------:R-:W-:Y:S01]  /*5170*/  HMMA.16816.F32.BF16 R168, R92, R174, R168 ;  /* 0x000000ae5ca8723c */ /* 0x000fe200000418a8 */
[----:B-1----:R-:W-:-:S07]  /*5180*/  FFMA.FTZ R0, R251, c[0x0][0x2d0], -R13 ;  /* 0x0000b400fb007a23 */ /* 0x002fce000001080d */
[C---:B------:R-:W-:Y:S01]  /*5190*/  HMMA.16816.F32.BF16 R72, R92.reuse, R80, R188 ;  /* 0x000000505c48723c */ /* 0x040fe200000418bc */
[----:B------:R1:W2:Y:S07]  /*51a0*/  MUFU.EX2 R14, R0 ;  /* 0x00000000000e7308 */ /* 0x0002ae0000000800 */
[----:B------:R-:W-:Y:S01]  /*51b0*/  HMMA.16816.F32.BF16 R92, R92, R6, R116 ;  /* 0x000000065c5c723c */ /* 0x000fe20000041874 */
[----:B-1----:R-:W-:Y:S01]  /*51c0*/  FFMA.FTZ R0, R250, c[0x0][0x2d0], -R13 ;  /* 0x0000b400fa007a23 */ /* 0x002fe2000001080d */
[----:B--2---:R-:W-:-:S03]  /*51d0*/  F2FP.BF16.PACK_AB R97, R14, R12 ;  /* 0x0000000c0e61723e */ /* 0x004fc600000010ff */
[----:B------:R1:W-:Y:S02]  /*51e0*/  MUFU.EX2 R15, R0 ;  /* 0x00000000000f7308 */ /* 0x0003e40000000800 */
[----:B-1----:R-:W-:-:S06]  /*51f0*/  FFMA.FTZ R0, R230, c[0x0][0x2d0], -R13 ;  /* 0x0000b400e6007a23 */ /* 0x002fcc000001080d */
[----:B------:R1:W2:Y:S02]  /*5200*/  MUFU.EX2 R13, R0 ;  /* 0x00000000000d7308 */ /* 0x0002a40000000800 */
[----:B-1----:R-:W-:Y:S01]  /*5210*/  FADD.FTZ R0, R247, R242 ;  /* 0x000000f2f7007221 */ /* 0x002fe20000010000 */
[----:B--2---:R-:W-:-:S03]  /*5220*/  F2FP.BF16.PACK_AB R99, R13, R15 ;  /* 0x0000000f0d63723e */ /* 0x004fc600000010ff */
[----:B------:R-:W-:-:S04]  /*5230*/  FADD.FTZ R0, R248, R0 ;  /* 0x00000000f8007221 */ /* 0x000fc80000010000 */
[----:B------:R-:W-:Y:S01]  /*5240*/  FADD.FTZ R8, R249, R0 ;  /* 0x00000000f9087221 */ /* 0x000fe20000010000 */
[----:B------:R-:W-:Y:S01]  /*5250*/  HMMA.16816.F32.BF16 R84, R96, R4, R84 ;  /* 0x000000046054723c */ /* 0x000fe20000041854 */
[----:B------:R-:W-:Y:S02]  /*5260*/  FADD.FTZ R0, R186, R9 ;  /* 0x00000009ba007221 */ /* 0x000fe40000010000 */
[----:B------:R-:W-:-:S04]  /*5270*/  FADD.FTZ R9, R229, R8 ;  /* 0x00000008e5097221 */ /* 0x000fc80000010000 */
        /* <DEDUP_REMOVED lines=54> */
[----:B------:R-:W-:Y:S01]  /*55e0*/  FADD.FTZ R5, R20, R5 ;  /* 0x0000000514057221 */ /* 0x000fe20000010000 */
[----:B------:R1:W-:Y:S01]  /*55f0*/  STL [R1+0x8], R0 ;  /* 0x0000080001007387 */ /* 0x0003e20000100800 */
[----:B------:R-:W-:Y:S02]  /*5600*/  FADD.FTZ R4, R44, R4 ;  /* 0x000000042c047221 */ /* 0x000fe40000010000 */
[----:B------:R-:W-:Y:S02]  /*5610*/  FADD.FTZ R6, R13, R3 ;  /* 0x000000030d067221 */ /* 0x000fe40000010000 */
[----:B------:R-:W-:-:S03]  /*5620*/  FADD.FTZ R3, R24, R4 ;  /* 0x0000000418037221 */ /* 0x000fc60000010000 */
[----:B------:R2:W-:Y:S01]  /*5630*/  STL [R1+0xc], R6 ;  /* 0x00000c0601007387 */ /* 0x0005e20000100800 */
[----:B-1----:R-:W-:-:S05]  /*5640*/  FADD.FTZ R0, R21, R5 ;  /* 0x0000000515007221 */ /* 0x002fca0000010000 */
[----:B------:R2:W-:Y:S04]  /*5650*/  STL [R1+0x14], R0 ;  /* 0x0000140001007387 */ /* 0x0005e80000100800 */
[----:B------:R2:W-:Y:S01]  /*5660*/  STL [R1+0x10], R3 ;  /* 0x0000100301007387 */ /* 0x0005e20000100800 */
[----:B------:R-:W-:Y:S05]  /*5670*/  @!P2 BRA `(.L_x_32) ;  /* 0x00003f300000a947 */ /* 0x000fea0003800000 */
[----:B------:R-:W3:Y:S01]  /*5680*/  LDL.LU R187, [R1] ;  /* 0x0000000001bb7983 */ /* 0x000ee20000300800 */
[----:B------:R-:W-:Y:S01]  /*5690*/  SHF.R.S32.HI R186, RZ, 0x1f, R64 ;  /* 0x0000001fffba7819 */ /* 0x000fe20000011440 */
[----:B------:R-:W-:Y:S02]  /*56a0*/  IMAD.SHL.U32 R250, R64, 0x2, RZ ;  /* 0x0000000240fa7824 */ /* 0x000fe400078e00ff */
[----:B------:R-:W-:Y:S01]  /*56b0*/  IMAD.SHL.U32 R248, R184, 0x2, RZ ;  /* 0x00000002b8f87824 */ /* 0x000fe200078e00ff */
[----:B------:R-:W-:Y:S01]  /*56c0*/  SHF.L.U64.HI R251, R64, 0x1, R186 ;  /* 0x0000000140fb7819 */ /* 0x000fe200000102ba */
[----:B------:R-:W-:Y:S01]  /*56d0*/  IMAD.SHL.U32 R246, R183, 0x2, RZ ;  /* 0x00000002b7f67824 */ /* 0x000fe200078e00ff */
[----:B------:R-:W-:Y:S01]  /*56e0*/  SHF.R.S32.HI R186, RZ, 0x1f, R183 ;  /* 0x0000001fffba7819 */ /* 0x000fe200000114b7 */
[----:B------:R-:W-:-:S02]  /*56f0*/  IMAD.MOV.U32 R100, RZ, RZ, R104 ;  /* 0x000000ffff647224 */ /* 0x000fc400078e0068 */
[----:B--2---:R-:W-:Y:S01]  /*5700*/  IMAD.MOV.U32 R3, RZ, RZ, R105 ;  /* 0x000000ffff037224 */ /* 0x004fe200078e0069 */
[----:B------:R-:W-:Y:S01]  /*5710*/  SHF.L.U64.HI R247, R183, 0x1, R186 ;  /* 0x00000001b7f77819 */ /* 0x000fe200000102ba */
[----:B------:R-:W-:Y:S02]  /*5720*/  IMAD.MOV.U32 R107, RZ, RZ, R2 ;  /* 0x000000ffff6b7224 */ /* 0x000fe400078e0002 */
[----:B------:R-:W-:Y:S01]  /*5730*/  IMAD.MOV.U32 R106, RZ, RZ, R103 ;  /* 0x000000ffff6a7224 */ /* 0x000fe200078e0067 */
[----:B---3--:R-:W-:Y:S02]  /*5740*/  IADD3 R245, R187, -0x2, RZ ;  /* 0xfffffffebbf57810 */ /* 0x008fe40007ffe0ff */
[----:B------:R-:W-:-:S04]  /*5750*/  SHF.R.S32.HI R187, RZ, 0x1f, R184 ;  /* 0x0000001fffbb7819 */ /* 0x000fc800000114b8 */
[----:B------:R-:W-:Y:S01]  /*5760*/  SHF.L.U64.HI R249, R184, 0x1, R187 ;  /* 0x00000001b8f97819 */ /* 0x000fe200000102bb */
[----:B------:R-:W-:Y:S05]  /*5770*/  BRA `(.L_x_33) ;  /* 0x000003e000007947 */ /* 0x000fea0003800000 */
.L_x_35:
[----:B------:R-:W2:Y:S01]  /*5780*/  LDL R2, [R1+0x18] ;  /* 0x0000180001027983 */ /* 0x000ea20000100800 */
[----:B------:R-:W-:Y:S02]  /*5790*/  IMAD.MOV.U32 R227, RZ, RZ, RZ ;  /* 0x000000ffffe37224 */ /* 0x000fe400078e00ff */
[----:B------:R-:W-:Y:S01]  /*57a0*/  IMAD.MOV.U32 R103, RZ, RZ, c[0x0][0x2b8] ;  /* 0x0000ae00ff677624 */ /* 0x000fe200078e00ff */
[----:B------:R-:W3:Y:S04]  /*57b0*/  LDL R101, [R1+0x4] ;  /* 0x0000040001657983 */ /* 0x000ee80000100800 */
[----:B------:R-:W4:Y:S01]  /*57c0*/  LDL.64 R104, [R1+0x20] ;  /* 0x0000200001687983 */ /* 0x000f220000100a00 */
[----:B------:R-:W-:Y:S03]  /*57d0*/  ISETP.NE.AND P2, PT, R103, 0x1, PT ;  /* 0x000000016700780c */ /* 0x000fe60003f45270 */
[----:B------:R-:W5:Y:S01]  /*57e0*/  LDL R252, [R1+0x28] ;  /* 0x0000280001fc7983 */ /* 0x000f620000100800 */
[----:B--2---:R-:W-:Y:S05]  /*57f0*/  IMAD R2, R245, 0x40, R2 ;  /* 0x00000040f5027824 */ /* 0x004fea00078e0202 */
[----:B---3--:R-:W-:Y:S02]  /*5800*/  IADD3 R2, R2, -0x40, R101 ;  /* 0xffffffc002027810 */ /* 0x008fe40007ffe065 */
[----:B------:R-:W1:Y:S03]  /*5810*/  S2R R101, SR_CTAID.Y ;  /* 0x0000000000657919 */ /* 0x000e660000002600 */
[----:B------:R-:W-:Y:S04]  /*5820*/  @P2 IMAD.HI.U32 R4, R2, c[0x0][0x2bc], RZ ;  /* 0x0000af0002042a27 */ /* 0x000fe800078e00ff */
[----:B------:R-:W-:Y:S01]  /*5830*/  IMAD.MOV.U32 R0, RZ, RZ, R2 ;  /* 0x000000ffff007224 */ /* 0x000fe200078e0002 */
[----:B------:R-:W-:Y:S04]  /*5840*/  @P2 SHF.R.U32.HI R0, RZ, c[0x0][0x2c0], R4 ;  /* 0x0000b000ff002a19 */ /* 0x000fe80000011604 */
[C---:B----4-:R-:W-:Y:S04]  /*5850*/  @!P3 IADD3 R5, P0, R0.reuse, R104, RZ ;  /* 0x000000680005b210 */ /* 0x050fe80007f1e0ff */
[C---:B-----5:R-:W-:Y:S02]  /*5860*/  @!P3 LEA.HI.X.SX32 R6, R0.reuse, R252, 0x1, P0 ;  /* 0x000000fc0006b211 */ /* 0x060fe400000f0eff */
[----:B------:R-:W2:Y:S01]  /*5870*/  S2R R252, SR_CTAID.Y ;  /* 0x0000000000fc7919 */ /* 0x000ea20000002600 */
[C---:B------:R-:W-:Y:S02]  /*5880*/  @!P3 LEA R4, P0, R5.reuse, c[0x0][0x2a0], 0x2 ;  /* 0x0000a8000504ba11 */ /* 0x040fe400078010ff */
[----:B------:R-:W-:Y:S02]  /*5890*/  IADD3 R0, -R0, RZ, RZ ;  /* 0x000000ff00007210 */ /* 0x000fe40007ffe1ff */
[----:B------:R-:W-:Y:S01]  /*58a0*/  @!P3 LEA.HI.X R5, R5, c[0x0][0x2a4], R6, 0x2, P0 ;  /* 0x0000a9000505ba11 */ /* 0x000fe200000f1406 */
[C---:B-1----:R-:W-:Y:S04]  /*58b0*/  IMAD.WIDE.U32 R104, R101.reuse, c[0x0][0x1e8], RZ ;  /* 0x00007a0065687a25 */ /* 0x042fe800078e00ff */
[----:B------:R1:W3:Y:S01]  /*58c0*/  @!P3 LDG.E R227, [R4.64] ;  /* 0x0000000604e3b981 */ /* 0x0002e2000c1e1900 */
[----:B------:R-:W-:Y:S05]  /*58d0*/  IMAD R228, R0, c[0x0][0x2b8], R2 ;  /* 0x0000ae0000e47a24 */ /* 0x000fea00078e0202 */
[----:B------:R-:W-:Y:S05]  /*58e0*/  SHF.R.S32.HI R0, RZ, 0x1f, R228 ;  /* 0x0000001fff007819 */ /* 0x000fea00000114e4 */
[----:B------:R-:W-:Y:S01]  /*58f0*/  IMAD R0, R0, c[0x0][0x1e0], RZ ;  /* 0x0000780000007a24 */ /* 0x000fe200078e02ff */
[----:B--2---:R-:W-:Y:S03]  /*5900*/  SHF.R.S32.HI R252, RZ, 0x1f, R252 ;  /* 0x0000001ffffc7819 */ /* 0x004fe600000114fc */
[----:B------:R-:W-:Y:S02]  /*5910*/  IMAD R0, R228, c[0x0][0x1e4], R0 ;  /* 0x00007900e4007a24 */ /* 0x000fe400078e0200 */
[----:B------:R-:W-:Y:S04]  /*5920*/  IMAD R252, R252, c[0x0][0x1e8], RZ ;  /* 0x00007a00fcfc7a24 */ /* 0x000fe800078e02ff */
[----:B------:R-:W-:Y:S02]  /*5930*/  IMAD R252, R101, c[0x0][0x1ec], R252 ;  /* 0x00007b0065fc7a24 */ /* 0x000fe400078e02fc */
[----:B-1----:R-:W-:Y:S04]  /*5940*/  IMAD.WIDE.U32 R4, R228, c[0x0][0x1e0], RZ ;  /* 0x00007800e4047a25 */ /* 0x002fe800078e00ff */
[----:B------:R-:W-:Y:S02]  /*5950*/  IMAD.IADD R5, R5, 0x1, R0 ;  /* 0x0000000105057824 */ /* 0x000fe400078e0200 */
[----:B------:R-:W-:Y:S01]  /*5960*/  IMAD.IADD R252, R105, 0x1, R252 ;  /* 0x0000000169fc7824 */ /* 0x000fe200078e02fc */
[----:B---3--:R-:W-:Y:S01]  /*5970*/  SHF.R.S32.HI R2, RZ, 0x1f, R227 ;  /* 0x0000001fff027819 */ /* 0x008fe200000114e3 */
[C---:B------:R-:W-:Y:S04]  /*5980*/  IMAD.WIDE.U32 R4, R227.reuse, c[0x0][0x1f0], R4 ;  /* 0x00007c00e3047a25 */ /* 0x040fe800078e0004 */
[----:B------:R-:W-:Y:S01]  /*5990*/  IMAD R2, R2, c[0x0][0x1f0], RZ ;  /* 0x00007c0002027a24 */ /* 0x000fe200078e02ff */
[----:B------:R-:W-:Y:S03]  /*59a0*/  IADD3 R0, P0, R104, R4, RZ ;  /* 0x0000000468007210 */ /* 0x000fe60007f1e0ff */
[----:B------:R-:W-:Y:S05]  /*59b0*/  IMAD R2, R227, c[0x0][0x1f4], R2 ;  /* 0x00007d00e3027a24 */ /* 0x000fea00078e0202 */
[----:B------:R-:W-:Y:S02]  /*59c0*/  IADD3.X R2, R252, R5, R2, P0, !PT ;  /* 0x00000005fc027210 */ /* 0x000fe400007fe402 */
[C---:B------:R-:W-:Y:S04]  /*59d0*/  LEA R6, P0, R0.reuse, c[0x0][0x1c8], 0x1 ;  /* 0x0000720000067a11 */ /* 0x040fe800078008ff */
[----:B------:R-:W-:Y:S01]  /*59e0*/  LEA.HI.X R2, R0, c[0x0][0x1cc], R2, 0x1, P0 ;  /* 0x0000730000027a11 */ /* 0x000fe200000f0c02 */
[----:B------:R-:W1:Y:S04]  /*59f0*/  SHFL.IDX PT, R4, R6, RZ, 0x1c1f ;  /* 0x001c1fff06047589 */ /* 0x000e6800000e0000 */
[----:B------:R2:W3:Y:S04]  /*5a00*/  SHFL.IDX PT, R0, R6, 0x1, 0x1c1f ;  /* 0x003c1f0006007f89 */ /* 0x0004e800000e0000 */
[----:B------:R-:W4:Y:S04]  /*5a10*/  SHFL.IDX PT, R5, R2, RZ, 0x1c1f ;  /* 0x001c1fff02057589 */ /* 0x000f2800000e0000 */
[----:B------:R-:W5:Y:S01]  /*5a20*/  SHFL.IDX PT, R2, R2, 0x1, 0x1c1f ;  /* 0x003c1f0002027f89 */ /* 0x000f6200000e0000 */
[C---:B-1----:R-:W-:Y:S02]  /*5a30*/  IADD3 R12, P1, R4.reuse, R248, RZ ;  /* 0x000000f8040c7210 */ /* 0x042fe40007f3e0ff */
[-C--:B--2---:R-:W-:Y:S02]  /*5a40*/  IADD3 R6, P0, R4, R250.reuse, RZ ;  /* 0x000000fa04067210 */ /* 0x084fe40007f1e0ff */
[----:B---3--:R-:W-:Y:S03]  /*5a50*/  IADD3 R8, P2, R0, R250, RZ ;  /* 0x000000fa00087210 */ /* 0x008fe60007f5e0ff */
[C-C-:B----4-:R-:W-:Y:S01]  /*5a60*/  IMAD.X R7, R5.reuse, 0x1, R251.reuse, P0 ;  /* 0x0000000105077824 */ /* 0x150fe200000e06fb */
[-C--:B------:R-:W-:Y:S02]  /*5a70*/  IADD3 R10, P0, R4, R246.reuse, RZ ;  /* 0x000000f6040a7210 */ /* 0x080fe40007f1e0ff */
[CC--:B------:R-:W-:Y:S01]  /*5a80*/  IADD3.X R13, R5.reuse, R249.reuse, RZ, P1, !PT ;  /* 0x000000f9050d7210 */ /* 0x0c0fe20000ffe4ff */
[----:B-----5:R-:W-:Y:S01]  /*5a90*/  IMAD.X R9, R2, 0x1, R251, P2 ;  /* 0x0000000102097824 */ /* 0x020fe200010e06fb */
[----:B------:R1:W-:Y:S01]  /*5aa0*/  LDGSTS.E.BYPASS.LTC128B.128 [R226+0x3100], [R6.64], !P6 ;  /* 0x0310000006e27fae */ /* 0x0003e2000f101d46 */
[--C-:B------:R-:W-:Y:S01]  /*5ab0*/  IMAD.X R11, R5, 0x1, R247.reuse, P0 ;  /* 0x00000001050b7824 */ /* 0x100fe200000e06f7 */
[----:B------:R-:W-:Y:S02]  /*5ac0*/  IADD3 R4, P0, R0, R246, RZ ;  /* 0x000000f600047210 */ /* 0x000fe40007f1e0ff */
[----:B------:R2:W-:Y:S03]  /*5ad0*/  LDGSTS.E.BYPASS.LTC128B.128 [R226+0x4100], [R12.64], !P5 ;  /* 0x041000000ce27fae */ /* 0x0005e6000e901d46 */
[----:B------:R-:W-:Y:S01]  /*5ae0*/  IMAD.X R5, R2, 0x1, R247, P0 ;  /* 0x0000000102057824 */ /* 0x000fe200000e06f7 */
[----:B------:R2:W-:Y:S04]  /*5af0*/  LDGSTS.E.BYPASS.LTC128B.128 [R226+0x5100], [R10.64], !P4 ;  /* 0x051000000ae27fae */ /* 0x0005e8000e101d46 */
[----:B------:R2:W-:Y:S01]  /*5b00*/  LDGSTS.E.BYPASS.LTC128B.128 [R226+0x3900], [R8.64], !P6 ;  /* 0x0390000008e27fae */ /* 0x0005e2000f101d46 */
[----:B-1----:R-:W-:Y:S04]  /*5b10*/  IADD3 R6, P1, R0, R248, RZ ;  /* 0x000000f800067210 */ /* 0x002fe80007f3e0ff */
[----:B------:R-:W-:Y:S05]  /*5b20*/  IADD3.X R7, R2, R249, RZ, P1, !PT ;  /* 0x000000f902077210 */ /* 0x000fea0000ffe4ff */
[----:B------:R2:W-:Y:S04]  /*5b30*/  LDGSTS.E.BYPASS.LTC128B.128 [R226+0x4900], [R6.64], !P5 ;  /* 0x0490000006e27fae */ /* 0x0005e8000e901d46 */
[----:B------:R2:W-:Y:S01]  /*5b40*/  LDGSTS.E.BYPASS.LTC128B.128 [R226+0x5900], [R4.64], !P4 ;  /* 0x0590000004e27fae */ /* 0x0005e2000e101d46 */
[----:B------:R-:W-:-:S05]  /*5b50*/  BRA `(.L_x_34) ;  /* 0x0000138000007947 */ /* 0x000fca0003800000 */
.L_x_33:
[----:B------:R-:W-:Y:S04]  /*5b60*/  DEPBAR.LE SB0, 0x0 ;  /* 0x000080000000791a */ /* 0x000fe80000000000 */
[----:B------:R-:W-:Y:S01]  /*5b70*/  BAR.SYNC.DEFER_BLOCKING 0x0 ;  /* 0x0000000000007b1d */ /* 0x000fe20000010000 */
[----:B------:R-:W-:Y:S01]  /*5b80*/  SHF.R.S32.HI R0, RZ, 0x1f, R228 ;  /* 0x0000001fff007819 */ /* 0x000fe200000114e4 */
[----:B------:R-:W-:Y:S01]  /*5b90*/  IMAD.WIDE.U32 R102, R228, c[0x0][0x208], RZ ;  /* 0x00008200e4667a25 */ /* 0x000fe200078e00ff */
[----:B------:R-:W-:Y:S03]  /*5ba0*/  SHF.R.S32.HI R2, RZ, 0x1f, R227 ;  /* 0x0000001fff027819 */ /* 0x000fe600000114e3 */
[----:B------:R-:W-:Y:S02]  /*5bb0*/  IMAD R0, R0, c[0x0][0x208], RZ ;  /* 0x0000820000007a24 */ /* 0x000fe400078e02ff */
[----:B------:R-:W-:Y:S02]  /*5bc0*/  IMAD R2, R2, c[0x0][0x218], RZ ;  /* 0x0000860002027a24 */ /* 0x000fe400078e02ff */
[----:B------:R-:W-:Y:S02]  /*5bd0*/  IMAD R0, R228, c[0x0][0x20c], R0 ;  /* 0x00008300e4007a24 */ /* 0x000fe400078e0200 */
[----:B------:R-:W-:Y:S03]  /*5be0*/  IMAD R2, R227, c[0x0][0x21c], R2 ;  /* 0x00008700e3027a24 */ /* 0x000fe600078e0202 */
[----:B------:R-:W-:Y:S05]  /*5bf0*/  IADD3 R103, R103, R0, RZ ;  /* 0x0000000067677210 */ /* 0x000fea0007ffe0ff */
[----:B------:R-:W-:Y:S01]  /*5c00*/  IMAD.WIDE.U32 R102, R227, c[0x0][0x218], R102 ;  /* 0x00008600e3667a25 */ /* 0x000fe200078e0066 */
[----:B------:R-:W-:Y:S08]  /*5c10*/  LDSM.16.M88.4 R64, [R224+0x6100] ;  /* 0x00610000e040783b */ /* 0x000ff00000000200 */
[----:B------:R-:W1:Y:S08]  /*5c20*/  LDSM.16.M88.4 R16, [R220+0x3100] ;  /* 0x00310000dc10783b */ /* 0x000e700000000200 */
[----:B------:R-:W2:Y:S08]  /*5c30*/  LDSM.16.M88.4 R60, [R224+0x7100] ;  /* 0x00710000e03c783b */ /* 0x000eb00000000200 */
[----:B------:R-:W3:Y:S08]  /*5c40*/  LDSM.16.M88.4 R32, [R220+0x3500] ;  /* 0x00350000dc20783b */ /* 0x000ef00000000200 */
[----:B------:R-:W4:Y:S08]  /*5c50*/  LDSM.16.M88.4 R48, [R220+0x3900] ;  /* 0x00390000dc30783b */ /* 0x000f300000000200 */
[----:B------:R-:W5:Y:S01]  /*5c60*/  LDSM.16.M88.4 R108, [R220+0x3d00] ;  /* 0x003d0000dc6c783b */ /* 0x000f620000000200 */
[-C--:B-1----:R-:W-:Y:S07]  /*5c70*/  HMMA.16816.F32.BF16 R4, R64, R16.reuse, RZ ;  /* 0x000000104004723c */ /* 0x082fee00000418ff */
[----:B------:R-:W-:Y:S01]  /*5c80*/  LDSM.16.M88.4 R176, [R225+0x6100] ;  /* 0x00610000e1b0783b */ /* 0x000fe20000000200 */
[C---:B--2---:R-:W-:Y:S07]  /*5c90*/  HMMA.16816.F32.BF16 R8, R60.reuse, R16, RZ ;  /* 0x000000103c08723c */ /* 0x044fee00000418ff */
[----:B------:R-:W-:Y:S01]  /*5ca0*/  LDSM.16.M88.4 R180, [R223] ;  /* 0x00000000dfb4783b */ /* 0x000fe20000000200 */
[-C--:B------:R-:W-:Y:S07]  /*5cb0*/  HMMA.16816.F32.BF16 R12, R60, R18.reuse, RZ ;  /* 0x000000123c0c723c */ /* 0x080fee00000418ff */
[----:B------:R-:W-:Y:S01]  /*5cc0*/  LDSM.16.M88.4 R184, [R225+0x7100] ;  /* 0x00710000e1b8783b */ /* 0x000fe20000000200 */
[C---:B------:R-:W-:Y:S07]  /*5cd0*/  HMMA.16816.F32.BF16 R16, R64.reuse, R18, RZ ;  /* 0x000000124010723c */ /* 0x040fee00000418ff */
[----:B------:R-:W-:Y:S01]  /*5ce0*/  LDSM.16.M88.4 R188, [R223+0x400] ;  /* 0x00040000dfbc783b */ /* 0x000fe20000000200 */
[-C--:B---3--:R-:W-:Y:S07]  /*5cf0*/  HMMA.16816.F32.BF16 R20, R64, R32.reuse, RZ ;  /* 0x000000204014723c */ /* 0x088fee00000418ff */
[----:B------:R-:W1:Y:S01]  /*5d00*/  S2R R192, SR_CTAID.Y ;  /* 0x0000000000c07919 */ /* 0x000e620000002600 */
[C---:B------:R-:W-:Y:S07]  /*5d10*/  HMMA.16816.F32.BF16 R24, R60.reuse, R32, RZ ;  /* 0x000000203c18723c */ /* 0x040fee00000418ff */
[----:B------:R-:W2:Y:S01]  /*5d20*/  S2R R101, SR_CTAID.Y ;  /* 0x0000000000657919 */ /* 0x000ea20000002600 */
[-C--:B------:R-:W-:Y:S08]  /*5d30*/  HMMA.16816.F32.BF16 R28, R60, R34.reuse, RZ ;  /* 0x000000223c1c723c */ /* 0x080ff000000418ff */
[C---:B------:R-:W-:Y:S04]  /*5d40*/  HMMA.16816.F32.BF16 R32, R64.reuse, R34, RZ ;  /* 0x000000224020723c */ /* 0x040fe800000418ff */
[----:B-1----:R-:W-:Y:S04]  /*5d50*/  IMAD.WIDE.U32 R104, R192, c[0x0][0x210], RZ ;  /* 0x00008400c0687a25 */ /* 0x002fe800078e00ff */
[-C--:B----4-:R-:W-:Y:S01]  /*5d60*/  HMMA.16816.F32.BF16 R36, R64, R48.reuse, RZ ;  /* 0x000000304024723c */ /* 0x090fe200000418ff */
[----:B------:R-:W-:Y:S03]  /*5d70*/  IADD3 R0, P0, R104, R102, RZ ;  /* 0x0000006668007210 */ /* 0x000fe60007f1e0ff */
[----:B--2---:R-:W-:Y:S04]  /*5d80*/  SHF.R.S32.HI R101, RZ, 0x1f, R101 ;  /* 0x0000001fff657819 */ /* 0x004fe80000011465 */
[C---:B------:R-:W-:Y:S04]  /*5d90*/  HMMA.16816.F32.BF16 R40, R60.reuse, R48, RZ ;  /* 0x000000303c28723c */ /* 0x040fe800000418ff */
[----:B------:R-:W-:Y:S04]  /*5da0*/  IMAD R101, R101, c[0x0][0x210], RZ ;  /* 0x0000840065657a24 */ /* 0x000fe800078e02ff */
[-C--:B------:R-:W-:Y:S01]  /*5db0*/  HMMA.16816.F32.BF16 R44, R60, R50.reuse, RZ ;  /* 0x000000323c2c723c */ /* 0x080fe200000418ff */
[----:B------:R-:W-:Y:S05]  /*5dc0*/  IMAD R101, R192, c[0x0][0x214], R101 ;  /* 0x00008500c0657a24 */ /* 0x000fea00078e0265 */
[----:B------:R-:W-:Y:S02]  /*5dd0*/  IADD3 R101, R105, R101, RZ ;  /* 0x0000006569657210 */ /* 0x000fe40007ffe0ff */
[C---:B------:R-:W-:Y:S04]  /*5de0*/  HMMA.16816.F32.BF16 R48, R64.reuse, R50, RZ ;  /* 0x000000324030723c */ /* 0x040fe800000418ff */
[----:B------:R-:W-:Y:S02]  /*5df0*/  IADD3.X R102, R101, R103, R2, P0, !PT ;  /* 0x0000006765667210 */ /* 0x000fe400007fe402 */
[C---:B------:R-:W-:Y:S02]  /*5e00*/  LEA R2, P0, R0.reuse, c[0x0][0x1f8], 0x1 ;  /* 0x00007e0000027a11 */ /* 0x040fe400078008ff */
[-C--:B-----5:R-:W-:Y:S04]  /*5e10*/  HMMA.16816.F32.BF16 R52, R64, R108.reuse, RZ ;  /* 0x0000006c4034723c */ /* 0x0a0fe800000418ff */
[----:B------:R-:W-:Y:S02]  /*5e20*/  LEA.HI.X R0, R0, c[0x0][0x1fc], R102, 0x1, P0 ;  /* 0x00007f0000007a11 */ /* 0x000fe400000f0c66 */
[----:B------:R-:W1:Y:S02]  /*5e30*/  SHFL.IDX PT, R102, R2, RZ, 0x1c1f ;  /* 0x001c1fff02667589 */ /* 0x000e6400000e0000 */
[C---:B------:R-:W-:Y:S06]  /*5e40*/  HMMA.16816.F32.BF16 R56, R60.reuse, R108, RZ ;  /* 0x0000006c3c38723c */ /* 0x040fec00000418ff */
[----:B------:R-:W2:Y:S02]  /*5e50*/  SHFL.IDX PT, R101, R0, RZ, 0x1c1f ;  /* 0x001c1fff00657589 */ /* 0x000ea400000e0000 */
[-C--:B------:R-:W-:Y:S06]  /*5e60*/  HMMA.16816.F32.BF16 R60, R60, R110.reuse, RZ ;  /* 0x0000006e3c3c723c */ /* 0x080fec00000418ff */
[----:B------:R-:W3:Y:S02]  /*5e70*/  SHFL.IDX PT, R2, R2, 0x1, 0x1c1f ;  /* 0x003c1f0002027f89 */ /* 0x000ee400000e0000 */
[----:B------:R-:W-:Y:S04]  /*5e80*/  HMMA.16816.F32.BF16 R64, R64, R110, RZ ;  /* 0x0000006e4040723c */ /* 0x000fe800000418ff */
[C---:B-1----:R-:W-:Y:S02]  /*5e90*/  IADD3 R104, P1, R102.reuse, R250, RZ ;  /* 0x000000fa66687210 */ /* 0x042fe40007f3e0ff */
[----:B------:R-:W-:Y:S02]  /*5ea0*/  LDSM.16.M88.4 R108, [R223+0x800] ;  /* 0x00080000df6c783b */ /* 0x000fe40000000200 */
[-C--:B------:R-:W-:Y:S05]  /*5eb0*/  HMMA.16816.F32.BF16 R4, R176, R180.reuse, R4 ;  /* 0x000000b4b004723c */ /* 0x080fea0000041804 */
[C---:B------:R-:W-:Y:S02]  /*5ec0*/  IADD3 R192, P0, R102.reuse, R248, RZ ;  /* 0x000000f866c07210 */ /* 0x040fe40007f1e0ff */
[C---:B--2---:R-:W-:Y:S01]  /*5ed0*/  IADD3.X R105, R101.reuse, R251, RZ, P1, !PT ;  /* 0x000000fb65697210 */ /* 0x044fe20000ffe4ff */
[C---:B------:R-:W-:Y:S01]  /*5ee0*/  HMMA.16816.F32.BF16 R8, R184.reuse, R180, R8 ;  /* 0x000000b4b808723c */ /* 0x040fe20000041808 */
[----:B------:R-:W1:Y:S03]  /*5ef0*/  SHFL.IDX PT, R0, R0, 0x1, 0x1c1f ;  /* 0x003c1f0000007f89 */ /* 0x000e6600000e0000 */
[C---:B------:R-:W-:Y:S04]  /*5f00*/  IADD3.X R193, R101.reuse, R249, RZ, P0, !PT ;  /* 0x000000f965c17210 */ /* 0x040fe800007fe4ff */
[-C--:B------:R-:W-:Y:S08]  /*5f10*/  HMMA.16816.F32.BF16 R12, R184, R182.reuse, R12 ;  /* 0x000000b6b80c723c */ /* 0x080ff0000004180c */
[C---:B------:R-:W-:Y:S01]  /*5f20*/  HMMA.16816.F32.BF16 R16, R176.reuse, R182, R16 ;  /* 0x000000b6b010723c */ /* 0x040fe20000041810 */
[----:B------:R-:W2:Y:S07]  /*5f30*/  LDSM.16.M88.4 R180, [R223+0xc00] ;  /* 0x000c0000dfb4783b */ /* 0x000eae0000000200 */
[-C--:B------:R-:W-:Y:S01]  /*5f40*/  HMMA.16816.F32.BF16 R20, R176, R188.reuse, R20 ;  /* 0x000000bcb014723c */ /* 0x080fe20000041814 */
[----:B------:R-:W-:Y:S01]  /*5f50*/  @!PT LDS RZ, [RZ] ;  /* 0x00000000fffff984 */ /* 0x000fe20000000800 */
[----:B------:R-:W-:Y:S01]  /*5f60*/  @!PT LDS RZ, [RZ] ;  /* 0x00000000fffff984 */ /* 0x000fe20000000800 */
[----:B------:R-:W-:Y:S01]  /*5f70*/  @!PT LDS RZ, [RZ] ;  /* 0x00000000fffff984 */ /* 0x000fe20000000800 */
[----:B------:R4:W-:Y:S07]  /*5f80*/  LDGSTS.E.BYPASS.LTC128B.128 [R226+0x100], [R104.64], !P6 ;  /* 0x0010000068e27fae */ /* 0x0009ee000f101d46 */
[C---:B------:R-:W-:Y:S01]  /*5f90*/  HMMA.16816.F32.BF16 R24, R184.reuse, R188, R24 ;  /* 0x000000bcb818723c */ /* 0x040fe20000041818 */
[----:B------:R5:W-:Y:S06]  /*5fa0*/  LDGSTS.E.BYPASS.LTC128B.128 [R226+0x1100], [R192.64], !P5 ;  /* 0x01100000c0e27fae */ /* 0x000bec000e901d46 */
[-C--:B------:R-:W-:Y:S01]  /*5fb0*/  IADD3 R188, P0, R102, R246.reuse, RZ ;  /* 0x000000f666bc7210 */ /* 0x080fe20007f1e0ff */
[-C--:B------:R-:W-:Y:S04]  /*5fc0*/  HMMA.16816.F32.BF16 R28, R184, R190.reuse, R28 ;  /* 0x000000beb81c723c */ /* 0x080fe8000004181c */
[-C--:B------:R-:W-:Y:S02]  /*5fd0*/  IADD3.X R189, R101, R247.reuse, RZ, P0, !PT ;  /* 0x000000f765bd7210 */ /* 0x080fe400007fe4ff */
[C---:B---3--:R-:W-:Y:S02]  /*5fe0*/  IADD3 R102, P0, R2.reuse, R246, RZ ;  /* 0x000000f602667210 */ /* 0x048fe40007f1e0ff */
[C---:B------:R-:W-:Y:S01]  /*5ff0*/  HMMA.16816.F32.BF16 R32, R176.reuse, R190, R32 ;  /* 0x000000beb020723c */ /* 0x040fe20000041820 */
[----:B------:R3:W-:Y:S03]  /*6000*/  LDGSTS.E.BYPASS.LTC128B.128 [R226+0x2100], [R188.64], !P4 ;  /* 0x02100000bce27fae */ /* 0x0007e6000e101d46 */
[----:B----4-:R-:W-:Y:S02]  /*6010*/  IADD3 R104, P1, R2, R248, RZ ;  /* 0x000000f802687210 */ /* 0x010fe40007f3e0ff */
[----:B-1----:R-:W-:Y:S02]  /*6020*/  IADD3.X R103, R0, R247, RZ, P0, !PT ;  /* 0x000000f700677210 */ /* 0x002fe400007fe4ff */
[-C--:B------:R-:W-:Y:S03]  /*6030*/  HMMA.16816.F32.BF16 R36, R176, R108.reuse, R36 ;  /* 0x0000006cb024723c */ /* 0x080fe60000041824 */
[----:B------:R-:W-:Y:S02]  /*6040*/  ISETP.GE.AND P0, PT, R245, 0x1, PT ;  /* 0x00000001f500780c */ /* 0x000fe40003f06270 */
[----:B-----5:R-:W-:Y:S02]  /*6050*/  IADD3 R192, P2, R2, R250, RZ ;  /* 0x000000fa02c07210 */ /* 0x020fe40007f5e0ff */
[C---:B------:R-:W-:Y:S01]  /*6060*/  IADD3.X R105, R0.reuse, R249, RZ, P1, !PT ;  /* 0x000000f900697210 */ /* 0x040fe20000ffe4ff */
[C---:B------:R-:W-:Y:S04]  /*6070*/  HMMA.16816.F32.BF16 R40, R184.reuse, R108, R40 ;  /* 0x0000006cb828723c */ /* 0x040fe80000041828 */
[----:B------:R-:W-:Y:S04]  /*6080*/  IADD3.X R193, R0, R251, RZ, P2, !PT ;  /* 0x000000fb00c17210 */ /* 0x000fe800017fe4ff */
[-C--:B------:R-:W-:Y:S01]  /*6090*/  HMMA.16816.F32.BF16 R44, R184, R110.reuse, R44 ;  /* 0x0000006eb82c723c */ /* 0x080fe2000004182c */
[----:B------:R1:W-:Y:S07]  /*60a0*/  LDGSTS.E.BYPASS.LTC128B.128 [R226+0x900], [R192.64], !P6 ;  /* 0x00900000c0e27fae */ /* 0x0003ee000f101d46 */
[C---:B------:R-:W-:Y:S01]  /*60b0*/  HMMA.16816.F32.BF16 R48, R176.reuse, R110, R48 ;  /* 0x0000006eb030723c */ /* 0x040fe20000041830 */
[----:B------:R4:W-:Y:S07]  /*60c0*/  LDGSTS.E.BYPASS.LTC128B.128 [R226+0x1900], [R104.64], !P5 ;  /* 0x0190000068e27fae */ /* 0x0009ee000e901d46 */
[-C--:B--2---:R-:W-:Y:S01]  /*60d0*/  HMMA.16816.F32.BF16 R52, R176, R180.reuse, R52 ;  /* 0x000000b4b034723c */ /* 0x084fe20000041834 */
[----:B------:R4:W-:Y:S07]  /*60e0*/  LDGSTS.E.BYPASS.LTC128B.128 [R226+0x2900], [R102.64], !P4 ;  /* 0x0290000066e27fae */ /* 0x0009ee000e101d46 */
[C---:B------:R-:W-:Y:S01]  /*60f0*/  HMMA.16816.F32.BF16 R56, R184.reuse, R180, R56 ;  /* 0x000000b4b838723c */ /* 0x040fe20000041838 */
[----:B---3--:R-:W-:Y:S07]  /*6100*/  LDSM.16.M88.4 R188, [R224+0x8100] ;  /* 0x00810000e0bc783b */ /* 0x008fee0000000200 */
[-C--:B------:R-:W-:Y:S01]  /*6110*/  HMMA.16816.F32.BF16 R60, R184, R182.reuse, R60 ;  /* 0x000000b6b83c723c */ /* 0x080fe2000004183c */
[----:B-1----:R-:W1:Y:S07]  /*6120*/  LDSM.16.M88.4 R192, [R220+0x4100] ;  /* 0x00410000dcc0783b */ /* 0x002e6e0000000200 */
[----:B------:R-:W-:Y:S01]  /*6130*/  HMMA.16816.F32.BF16 R64, R176, R182, R64 ;  /* 0x000000b6b040723c */ /* 0x000fe20000041840 */
[----:B------:R-:W2:Y:S08]  /*6140*/  LDSM.16.M88.4 R196, [R224+0x9100] ;  /* 0x00910000e0c4783b */ /* 0x000eb00000000200 */
[----:B------:R-:W0:Y:S08]  /*6150*/  LDGDEPBAR ;  /* 0x00000000000079af */ /* 0x000e300000000000 */
[----:B------:R-:W3:Y:S08]  /*6160*/  LDSM.16.M88.4 R108, [R220+0x4500] ;  /* 0x00450000dc6c783b */ /* 0x000ef00000000200 */
[----:B------:R-:W5:Y:S08]  /*6170*/  LDSM.16.M88.4 R200, [R220+0x4900] ;  /* 0x00490000dcc8783b */ /* 0x000f700000000200 */
[----:B------:R-:W4:Y:S01]  /*6180*/  LDSM.16.M88.4 R204, [R220+0x4d00] ;  /* 0x004d0000dccc783b */ /* 0x000f220000000200 */
[-C--:B-1----:R-:W-:Y:S07]  /*6190*/  HMMA.16816.F32.BF16 R4, R188, R192.reuse, R4 ;  /* 0x000000c0bc04723c */ /* 0x082fee0000041804 */
[----:B------:R-:W-:Y:S01]  /*61a0*/  LDSM.16.M88.4 R208, [R225+0x8100] ;  /* 0x00810000e1d0783b */ /* 0x000fe20000000200 */
[C---:B--2---:R-:W-:Y:S07]  /*61b0*/  HMMA.16816.F32.BF16 R8, R196.reuse, R192, R8 ;  /* 0x000000c0c408723c */ /* 0x044fee0000041808 */
[----:B------:R-:W1:Y:S01]  /*61c0*/  LDSM.16.M88.4 R212, [R223+0x1000] ;  /* 0x00100000dfd4783b */ /* 0x000e620000000200 */
[-C--:B------:R-:W-:Y:S07]  /*61d0*/  HMMA.16816.F32.BF16 R12, R196, R194.reuse, R12 ;  /* 0x000000c2c40c723c */ /* 0x080fee000004180c */
[----:B------:R-:W2:Y:S01]  /*61e0*/  LDSM.16.M88.4 R184, [R225+0x9100] ;  /* 0x00910000e1b8783b */ /* 0x000ea20000000200 */
[C---:B------:R-:W-:Y:S07]  /*61f0*/  HMMA.16816.F32.BF16 R16, R188.reuse, R194, R16 ;  /* 0x000000c2bc10723c */ /* 0x040fee0000041810 */
[----:B------:R-:W1:Y:S01]  /*6200*/  LDSM.16.M88.4 R176, [R223+0x1400] ;  /* 0x00140000dfb0783b */ /* 0x000e620000000200 */
[-C--:B---3--:R-:W-:Y:S07]  /*6210*/  HMMA.16816.F32.BF16 R20, R188, R108.reuse, R20 ;  /* 0x0000006cbc14723c */ /* 0x088fee0000041814 */
[----:B------:R-:W-:Y:S01]  /*6220*/  LDSM.16.M88.4 R180, [R223+0x1c00] ;  /* 0x001c0000dfb4783b */ /* 0x000fe20000000200 */
[C---:B------:R-:W-:Y:S07]  /*6230*/  HMMA.16816.F32.BF16 R24, R196.reuse, R108, R24 ;  /* 0x0000006cc418723c */ /* 0x040fee0000041818 */
[----:B------:R-:W-:Y:S01]  /*6240*/  LDSM.16.M88.4 R192, [R220+0x5100] ;  /* 0x00510000dcc0783b */ /* 0x000fe20000000200 */
[-C--:B------:R-:W-:Y:S07]  /*6250*/  HMMA.16816.F32.BF16 R28, R196, R110.reuse, R28 ;  /* 0x0000006ec41c723c */ /* 0x080fee000004181c */
[----:B------:R-:W-:Y:S01]  /*6260*/  LDSM.16.M88.4 R216, [R223+0x2000] ;  /* 0x00200000dfd8783b */ /* 0x000fe20000000200 */
[C---:B------:R-:W-:Y:S07]  /*6270*/  HMMA.16816.F32.BF16 R32, R188.reuse, R110, R32 ;  /* 0x0000006ebc20723c */ /* 0x040fee0000041820 */
[----:B------:R-:W3:Y:S01]  /*6280*/  LDSM.16.M88.4 R108, [R223+0x1800] ;  /* 0x00180000df6c783b */ /* 0x000ee20000000200 */
[-C--:B-----5:R-:W-:Y:S08]  /*6290*/  HMMA.16816.F32.BF16 R36, R188, R200.reuse, R36 ;  /* 0x000000c8bc24723c */ /* 0x0a0ff00000041824 */
[C---:B------:R-:W-:Y:S08]  /*62a0*/  HMMA.16816.F32.BF16 R40, R196.reuse, R200, R40 ;  /* 0x000000c8c428723c */ /* 0x040ff00000041828 */
[-C--:B------:R-:W-:Y:S08]  /*62b0*/  HMMA.16816.F32.BF16 R44, R196, R202.reuse, R44 ;  /* 0x000000cac42c723c */ /* 0x080ff0000004182c */
[C---:B------:R-:W-:Y:S01]  /*62c0*/  HMMA.16816.F32.BF16 R48, R188.reuse, R202, R48 ;  /* 0x000000cabc30723c */ /* 0x040fe20000041830 */
[----:B------:R-:W-:Y:S07]  /*62d0*/  LDSM.16.M88.4 R200, [R220+0x5500] ;  /* 0x00550000dcc8783b */ /* 0x000fee0000000200 */
[-C--:B----4-:R-:W-:Y:S08]  /*62e0*/  HMMA.16816.F32.BF16 R52, R188, R204.reuse, R52 ;  /* 0x000000ccbc34723c */ /* 0x090ff00000041834 */
[C---:B------:R-:W-:Y:S08]  /*62f0*/  HMMA.16816.F32.BF16 R56, R196.reuse, R204, R56 ;  /* 0x000000ccc438723c */ /* 0x040ff00000041838 */
[-C--:B------:R-:W-:Y:S01]  /*6300*/  HMMA.16816.F32.BF16 R60, R196, R206.reuse, R60 ;  /* 0x000000cec43c723c */ /* 0x080fe2000004183c */
[----:B------:R-:W-:Y:S07]  /*6310*/  LDSM.16.M88.4 R196, [R224+0xb100] ;  /* 0x00b10000e0c4783b */ /* 0x000fee0000000200 */
[----:B------:R-:W-:Y:S01]  /*6320*/  HMMA.16816.F32.BF16 R64, R188, R206, R64 ;  /* 0x000000cebc40723c */ /* 0x000fe20000041840 */
[----:B------:R-:W4:Y:S07]  /*6330*/  LDSM.16.M88.4 R188, [R224+0xa100] ;  /* 0x00a10000e0bc783b */ /* 0x000f2e0000000200 */
[-C--:B-1----:R-:W-:Y:S01]  /*6340*/  HMMA.16816.F32.BF16 R4, R208, R212.reuse, R4 ;  /* 0x000000d4d004723c */ /* 0x082fe20000041804 */
[----:B------:R-:W1:Y:S07]  /*6350*/  LDSM.16.M88.4 R204, [R220+0x5900] ;  /* 0x00590000dccc783b */ /* 0x000e6e0000000200 */
[C---:B--2---:R-:W-:Y:S08]  /*6360*/  HMMA.16816.F32.BF16 R8, R184.reuse, R212, R8 ;  /* 0x000000d4b808723c */ /* 0x044ff00000041808 */
[-C--:B------:R-:W-:Y:S08]  /*6370*/  HMMA.16816.F32.BF16 R12, R184, R214.reuse, R12 ;  /* 0x000000d6b80c723c */ /* 0x080ff0000004180c */
[C---:B------:R-:W-:Y:S01]  /*6380*/  HMMA.16816.F32.BF16 R16, R208.reuse, R214, R16 ;  /* 0x000000d6d010723c */ /* 0x040fe20000041810 */
[----:B------:R-:W2:Y:S07]  /*6390*/  LDSM.16.M88.4 R212, [R220+0x5d00] ;  /* 0x005d0000dcd4783b */ /* 0x000eae0000000200 */
[-C--:B------:R-:W-:Y:S08]  /*63a0*/  HMMA.16816.F32.BF16 R20, R208, R176.reuse, R20 ;  /* 0x000000b0d014723c */ /* 0x080ff00000041814 */
[C---:B------:R-:W-:Y:S08]  /*63b0*/  HMMA.16816.F32.BF16 R24, R184.reuse, R176, R24 ;  /* 0x000000b0b818723c */ /* 0x040ff00000041818 */
[-C--:B------:R-:W-:Y:S08]  /*63c0*/  HMMA.16816.F32.BF16 R28, R184, R178.reuse, R28 ;  /* 0x000000b2b81c723c */ /* 0x080ff0000004181c */
[C---:B------:R-:W-:Y:S01]  /*63d0*/  HMMA.16816.F32.BF16 R32, R208.reuse, R178, R32 ;  /* 0x000000b2d020723c */ /* 0x040fe20000041820 */
[----:B------:R-:W5:Y:S07]  /*63e0*/  LDSM.16.M88.4 R176, [R225+0xa100] ;  /* 0x00a10000e1b0783b */ /* 0x000f6e0000000200 */
[-C--:B---3--:R-:W-:Y:S08]  /*63f0*/  HMMA.16816.F32.BF16 R36, R208, R108.reuse, R36 ;  /* 0x0000006cd024723c */ /* 0x088ff00000041824 */
[C---:B------:R-:W-:Y:S08]  /*6400*/  HMMA.16816.F32.BF16 R40, R184.reuse, R108, R40 ;  /* 0x0000006cb828723c */ /* 0x040ff00000041828 */
[-C--:B------:R-:W-:Y:S08]  /*6410*/  HMMA.16816.F32.BF16 R44, R184, R110.reuse, R44 ;  /* 0x0000006eb82c723c */ /* 0x080ff0000004182c */
[C---:B------:R-:W-:Y:S01]  /*6420*/  HMMA.16816.F32.BF16 R48, R208.reuse, R110, R48 ;  /* 0x0000006ed030723c */ /* 0x040fe20000041830 */
[----:B------:R-:W3:Y:S07]  /*6430*/  LDSM.16.M88.4 R108, [R225+0xb100] ;  /* 0x00b10000e16c783b */ /* 0x000eee0000000200 */
[-C--:B------:R-:W-:Y:S08]  /*6440*/  HMMA.16816.F32.BF16 R52, R208, R180.reuse, R52 ;  /* 0x000000b4d034723c */ /* 0x080ff00000041834 */
[C---:B------:R-:W-:Y:S08]  /*6450*/  HMMA.16816.F32.BF16 R56, R184.reuse, R180, R56 ;  /* 0x000000b4b838723c */ /* 0x040ff00000041838 */
[-C--:B------:R-:W-:Y:S08]  /*6460*/  HMMA.16816.F32.BF16 R60, R184, R182.reuse, R60 ;  /* 0x000000b6b83c723c */ /* 0x080ff0000004183c */
[----:B------:R-:W-:Y:S08]  /*6470*/  HMMA.16816.F32.BF16 R64, R208, R182, R64 ;  /* 0x000000b6d040723c */ /* 0x000ff00000041840 */
[-C--:B----4-:R-:W-:Y:S08]  /*6480*/  HMMA.16816.F32.BF16 R4, R188, R192.reuse, R4 ;  /* 0x000000c0bc04723c */ /* 0x090ff00000041804 */
[C---:B------:R-:W-:Y:S08]  /*6490*/  HMMA.16816.F32.BF16 R8, R196.reuse, R192, R8 ;  /* 0x000000c0c408723c */ /* 0x040ff00000041808 */
[-C--:B------:R-:W-:Y:S08]  /*64a0*/  HMMA.16816.F32.BF16 R12, R196, R194.reuse, R12 ;  /* 0x000000c2c40c723c */ /* 0x080ff0000004180c */
[C---:B------:R-:W-:Y:S08]  /*64b0*/  HMMA.16816.F32.BF16 R16, R188.reuse, R194, R16 ;  /* 0x000000c2bc10723c */ /* 0x040ff00000041810 */
[-C--:B------:R-:W-:Y:S08]  /*64c0*/  HMMA.16816.F32.BF16 R20, R188, R200.reuse, R20 ;  /* 0x000000c8bc14723c */ /* 0x080ff00000041814 */
[C---:B------:R-:W-:Y:S08]  /*64d0*/  HMMA.16816.F32.BF16 R24, R196.reuse, R200, R24 ;  /* 0x000000c8c418723c */ /* 0x040ff00000041818 */
[-C--:B------:R-:W-:Y:S08]  /*64e0*/  HMMA.16816.F32.BF16 R28, R196, R202.reuse, R28 ;  /* 0x000000cac41c723c */ /* 0x080ff0000004181c */
[C---:B------:R-:W-:Y:S08]  /*64f0*/  HMMA.16816.F32.BF16 R32, R188.reuse, R202, R32 ;  /* 0x000000cabc20723c */ /* 0x040ff00000041820 */
[-C--:B-1----:R-:W-:Y:S08]  /*6500*/  HMMA.16816.F32.BF16 R36, R188, R204.reuse, R36 ;  /* 0x000000ccbc24723c */ /* 0x082ff00000041824 */
[C---:B------:R-:W-:Y:S08]  /*6510*/  HMMA.16816.F32.BF16 R40, R196.reuse, R204, R40 ;  /* 0x000000ccc428723c */ /* 0x040ff00000041828 */
[-C--:B------:R-:W-:Y:S08]  /*6520*/  HMMA.16816.F32.BF16 R44, R196, R206.reuse, R44 ;  /* 0x000000cec42c723c */ /* 0x080ff0000004182c */
[C---:B------:R-:W-:Y:S08]  /*6530*/  HMMA.16816.F32.BF16 R48, R188.reuse, R206, R48 ;  /* 0x000000cebc30723c */ /* 0x040ff00000041830 */
[-C--:B--2---:R-:W-:Y:S08]  /*6540*/  HMMA.16816.F32.BF16 R52, R188, R212.reuse, R52 ;  /* 0x000000d4bc34723c */ /* 0x084ff00000041834 */
[C---:B------:R-:W-:Y:S08]  /*6550*/  HMMA.16816.F32.BF16 R56, R196.reuse, R212, R56 ;  /* 0x000000d4c438723c */ /* 0x040ff00000041838 */
[-C--:B------:R-:W-:Y:S08]  /*6560*/  HMMA.16816.F32.BF16 R60, R196, R214.reuse, R60 ;  /* 0x000000d6c43c723c */ /* 0x080ff0000004183c */
[----:B------:R-:W-:Y:S08]  /*6570*/  HMMA.16816.F32.BF16 R64, R188, R214, R64 ;  /* 0x000000d6bc40723c */ /* 0x000ff00000041840 */
[-C--:B-----5:R-:W-:Y:S08]  /*6580*/  HMMA.16816.F32.BF16 R4, R176, R216.reuse, R4 ;  /* 0x000000d8b004723c */ /* 0x0a0ff00000041804 */
[C---:B---3--:R-:W-:Y:S08]  /*6590*/  HMMA.16816.F32.BF16 R8, R108.reuse, R216, R8 ;  /* 0x000000d86c08723c */ /* 0x048ff00000041808 */
        /* <DEDUP_REMOVED lines=21> */
[----:B----4-:R-:W4:Y:S09]  /*66f0*/  LDSM.16.M88.4 R4, [R223+0x2400] ;  /* 0x00240000df04783b */ /* 0x010f320000000200 */
[----:B------:R-:W1:Y:S10]  /*6700*/  MUFU.TANH R185, R10 ;  /* 0x0000000a00b97308 */ /* 0x000e740000002400 */
[----:B------:R5:W1:Y:S10]  /*6710*/  MUFU.TANH R192, R11 ;  /* 0x0000000b00c07308 */ /* 0x000a740000002400 */
[----:B------:R1:W1:Y:S10]  /*6720*/  MUFU.TANH R190, R14 ;  /* 0x0000000e00be7308 */ /* 0x0002740000002400 */
[----:B------:R2:W2:Y:S01]  /*6730*/  MUFU.TANH R189, R15 ;  /* 0x0000000f00bd7308 */ /* 0x0004a20000002400 */
[----:B-----5:R-:W5:Y:S01]  /*6740*/  LDSM.16.M88.4 R8, [R223+0x2800] ;  /* 0x00280000df08783b */ /* 0x020f620000000200 */
[-C--:B----4-:R-:W-:Y:S08]  /*6750*/  HMMA.16816.F32.BF16 R20, R176, R4.reuse, R20 ;  /* 0x00000004b014723c */ /* 0x090ff00000041814 */
[----:B------:R4:W3:Y:S01]  /*6760*/  MUFU.TANH R180, R16 ;  /* 0x0000001000b47308 */ /* 0x0008e20000002400 */
[C---:B------:R-:W-:Y:S04]  /*6770*/  HMMA.16816.F32.BF16 R24, R108.reuse, R4, R24 ;  /* 0x000000046c18723c */ /* 0x040fe80000041818 */
[----:B-1----:R-:W-:Y:S05]  /*6780*/  FMUL.FTZ R14, R17, c[0x0][0x320] ;  /* 0x0000c800110e7a20 */ /* 0x002fea0000410000 */
[----:B------:R1:W1:Y:S01]  /*6790*/  MUFU.TANH R184, R12 ;  /* 0x0000000c00b87308 */ /* 0x0002620000002400 */
[-C--:B------:R-:W-:Y:S03]  /*67a0*/  HMMA.16816.F32.BF16 R28, R108, R6.reuse, R28 ;  /* 0x000000066c1c723c */ /* 0x080fe6000004181c */
[----:B--2---:R-:W-:Y:S05]  /*67b0*/  FMUL.FTZ R15, R18, c[0x0][0x320] ;  /* 0x0000c800120f7a20 */ /* 0x004fea0000410000 */
[C---:B------:R-:W-:Y:S01]  /*67c0*/  HMMA.16816.F32.BF16 R32, R176.reuse, R6, R32 ;  /* 0x00000006b020723c */ /* 0x040fe20000041820 */
[----:B------:R2:W1:Y:S01]  /*67d0*/  MUFU.TANH R183, R13 ;  /* 0x0000000d00b77308 */ /* 0x0004620000002400 */
[----:B------:R-:W1:Y:S01]  /*67e0*/  LDSM.16.M88.4 R4, [R223+0x2c00] ;  /* 0x002c0000df04783b */ /* 0x000e620000000200 */
[----:B------:R-:W-:Y:S04]  /*67f0*/  DEPBAR.LE SB0, 0x0 ;  /* 0x000080000000791a */ /* 0x000fe80000000000 */
[----:B----4-:R-:W-:Y:S02]  /*6800*/  FMUL.FTZ R16, R19, c[0x0][0x320] ;  /* 0x0000c80013107a20 */ /* 0x010fe40000410000 */
[----:B------:R-:W-:Y:S02]  /*6810*/  FMUL.FTZ R20, R20, c[0x0][0x320] ;  /* 0x0000c80014147a20 */ /* 0x000fe40000410000 */
[----:B------:R-:W4:Y:S01]  /*6820*/  MUFU.TANH R14, R14 ;  /* 0x0000000e000e7308 */ /* 0x000f220000002400 */
        /* <DEDUP_REMOVED lines=67> */
[----:B------:R-:W-:Y:S03]  /*6c60*/  FMUL.FTZ R67, R67, c[0x0][0x320] ;  /* 0x0000c80043437a20 */ /* 0x000fe60000410000 */
        /* <DEDUP_REMOVED lines=39> */
.L_x_34:
[----:B------:R-:W-:Y:S01]  /*6ee0*/  FMNMX.FTZ R0, R181, R3, !PT ;  /* 0x00000003b5007209 */ /* 0x000fe20007810000 */
[----:B------:R-:W-:Y:S01]  /*6ef0*/  STL [R1+0x30], R220 ;  /* 0x000030dc01007387 */ /* 0x000fe20000100800 */
        /* <DEDUP_REMOVED lines=26> */
[----:B--2---:R-:W-:Y:S02]  /*70a0*/  FMNMX.FTZ R4, R182, R100, !PT ;  /* 0x00000064b6047209 */ /* 0x004fe40007810000 */
        /* <DEDUP_REMOVED lines=9> */
[----:B------:R-:W1:Y:S01]  /*7140*/  SHFL.BFLY PT, R7, R0, 0x2, 0x1f ;  /* 0x0c401f0000077f89 */ /* 0x000e6200000e0000 */
        /* <DEDUP_REMOVED lines=8> */
[----:B------:R-:W2:Y:S01]  /*71d0*/  SHFL.BFLY PT, R103, R2, 0x2, 0x1f ;  /* 0x0c401f0002677f89 */ /* 0x000ea200000e0000 */
        /* <DEDUP_REMOVED lines=12> */
[----:B-1----:R-:W-:Y:S02]  /*72a0*/  FMNMX.FTZ R0, R0, R7, !PT ;  /* 0x0000000700007209 */ /* 0x002fe40007810000 */
[----:B--2---:R-:W-:Y:S02]  /*72b0*/  FMNMX.FTZ R103, R2, R103, !PT ;  /* 0x0000006702677209 */ /* 0x004fe40007810000 */
[----:B------:R-:W-:Y:S01]  /*72c0*/  FMNMX.FTZ R2, R229, R5, !PT ;  /* 0x00000005e5027209 */ /* 0x000fe20007810000 */
[----:B------:R-:W1:Y:S01]  /*72d0*/  SHFL.BFLY PT, R105, R0, 0x1, 0x1f ;  /* 0x0c201f0000697f89 */ /* 0x000e6200000e0000 */
[----:B------:R-:W-:Y:S02]  /*72e0*/  FMNMX.FTZ R4, R237, R4, !PT ;  /* 0x00000004ed047209 */ /* 0x000fe40007810000 */
[----:B------:R-:W-:Y:S02]  /*72f0*/  FMNMX.FTZ R2, R232, R2, !PT ;  /* 0x00000002e8027209 */ /* 0x000fe40007810000 */
[----:B------:R-:W-:Y:S02]  /*7300*/  FMNMX.FTZ R4, R238, R4, !PT ;  /* 0x00000004ee047209 */ /* 0x000fe40007810000 */
[----:B------:R-:W-:Y:S01]  /*7310*/  FMNMX.FTZ R2, R233, R2, !PT ;  /* 0x00000002e9027209 */ /* 0x000fe20007810000 */
[----:B------:R-:W2:Y:S01]  /*7320*/  SHFL.BFLY PT, R5, R103, 0x1, 0x1f ;  /* 0x0c201f0067057f89 */ /* 0x000ea200000e0000 */
[----:B------:R-:W-:Y:S02]  /*7330*/  FMNMX.FTZ R4, R179, R4, !PT ;  /* 0x00000004b3047209 */ /* 0x000fe40007810000 */
[----:B------:R-:W-:Y:S02]  /*7340*/  ISETP.GT.AND P0, PT, R245, RZ, PT ;  /* 0x000000fff500720c */ /* 0x000fe40003f04270 */
[----:B------:R-:W-:Y:S05]  /*7350*/  FMNMX.FTZ R4, R234, R4, !PT ;  /* 0x00000004ea047209 */ /* 0x000fea0007810000 */
[----:B------:R-:W3:Y:S01]  /*7360*/  SHFL.BFLY PT, R6, R4, 0x2, 0x1f ;  /* 0x0c401f0004067f89 */ /* 0x000ee200000e0000 */
[----:B-1----:R-:W-:Y:S05]  /*7370*/  FMNMX.FTZ R105, R0, R105, !PT ;  /* 0x0000006900697209 */ /* 0x002fea0007810000 */
[C---:B------:R-:W-:Y:S01]  /*7380*/  FADD.FTZ R0, -R105.reuse, R3 ;  /* 0x0000000369007221 */ /* 0x040fe20000010100 */
[----:B------:R-:W-:Y:S01]  /*7390*/  FMNMX.FTZ R3, R242, R2, !PT ;  /* 0x00000002f2037209 */ /* 0x000fe20007810000 */
[----:B------:R-:W-:Y:S01]  /*73a0*/  FMUL.FTZ R110, R105, c[0x0][0x2d0] ;  /* 0x0000b400696e7a20 */ /* 0x000fe20000410000 */
[----:B--2---:R-:W-:Y:S01]  /*73b0*/  FMNMX.FTZ R103, R103, R5, !PT ;  /* 0x0000000567677209 */ /* 0x004fe20007810000 */
[----:B------:R-:W-:Y:S01]  /*73c0*/  FMUL.FTZ R2, R0, c[0x0][0x2d0] ;  /* 0x0000b40000027a20 */ /* 0x000fe20000410000 */
[----:B------:R-:W-:Y:S01]  /*73d0*/  FMNMX.FTZ R0, R243, R3, !PT ;  /* 0x00000003f3007209 */ /* 0x000fe20007810000 */
[--C-:B------:R-:W-:Y:S02]  /*73e0*/  FFMA.FTZ R40, R194, c[0x0][0x2d0], -R110.reuse ;  /* 0x0000b400c2287a23 */ /* 0x100fe4000001086e */
[----:B------:R-:W1:Y:S01]  /*73f0*/  MUFU.EX2 R102, R2 ;  /* 0x0000000200667308 */ /* 0x000e620000000800 */
[----:B------:R-:W-:Y:S01]  /*7400*/  FMNMX.FTZ R0, R108, R0, !PT ;  /* 0x000000006c007209 */ /* 0x000fe20007810000 */
[----:B------:R-:W-:Y:S02]  /*7410*/  FMUL.FTZ R176, R103, c[0x0][0x2d0] ;  /* 0x0000b40067b07a20 */ /* 0x000fe40000410000 */
[--C-:B------:R-:W-:Y:S01]  /*7420*/  FFMA.FTZ R56, R195, c[0x0][0x2d0], -R110.reuse ;  /* 0x0000b400c3387a23 */ /* 0x100fe2000001086e */
[----:B------:R-:W-:Y:S02]  /*7430*/  FMNMX.FTZ R0, R109, R0, !PT ;  /* 0x000000006d007209 */ /* 0x000fe40007810000 */
[----:B---3--:R-:W-:Y:S03]  /*7440*/  FMNMX.FTZ R4, R4, R6, !PT ;  /* 0x0000000604047209 */ /* 0x008fe60007810000 */
[----:B------:R-:W2:Y:S08]  /*7450*/  SHFL.BFLY PT, R3, R0, 0x2, 0x1f ;  /* 0x0c401f0000037f89 */ /* 0x000eb000000e0000 */
[----:B------:R-:W3:Y:S01]  /*7460*/  SHFL.BFLY PT, R104, R4, 0x1, 0x1f ;  /* 0x0c201f0004687f89 */ /* 0x000ee200000e0000 */
[C---:B-1----:R-:W-:Y:S02]  /*7470*/  FMUL.FTZ R17, R102.reuse, R125 ;  /* 0x0000007d66117220 */ /* 0x042fe40000410000 */
[C---:B------:R-:W-:Y:S02]  /*7480*/  FMUL.FTZ R32, R102.reuse, R140 ;  /* 0x0000008c66207220 */ /* 0x040fe40000410000 */
[C---:B------:R-:W-:Y:S02]  /*7490*/  FMUL.FTZ R33, R102.reuse, R141 ;  /* 0x0000008d66217220 */ /* 0x040fe40000410000 */
[C---:B------:R-:W-:Y:S02]  /*74a0*/  FMUL.FTZ R49, R102.reuse, R157 ;  /* 0x0000009d66317220 */ /* 0x040fe40000410000 */
[----:B------:R-:W-:Y:S01]  /*74b0*/  FMUL.FTZ R65, R102, R173 ;  /* 0x000000ad66417220 */ /* 0x000fe20000410000 */
[----:B--2---:R-:W-:Y:S01]  /*74c0*/  FMNMX.FTZ R0, R0, R3, !PT ;  /* 0x0000000300007209 */ /* 0x004fe20007810000 */
[--C-:B------:R-:W-:Y:S02]  /*74d0*/  FFMA.FTZ R3, R14, c[0x0][0x2d0], -R110.reuse ;  /* 0x0000b4000e037a23 */ /* 0x100fe4000001086e */
[C---:B------:R-:W-:Y:S02]  /*74e0*/  FMUL.FTZ R68, R102.reuse, R68 ;  /* 0x0000004466447220 */ /* 0x040fe40000410000 */
[----:B------:R1:W-:Y:S01]  /*74f0*/  MUFU.EX2 R8, R3 ;  /* 0x0000000300087308 */ /* 0x0003e20000000800 */
[----:B------:R-:W-:Y:S01]  /*7500*/  FMUL.FTZ R69, R102, R69 ;  /* 0x0000004566457220 */ /* 0x000fe20000410000 */
[----:B---3--:R-:W-:Y:S01]  /*7510*/  FMNMX.FTZ R104, R4, R104, !PT ;  /* 0x0000006804687209 */ /* 0x008fe20007810000 */
[----:B------:R-:W-:Y:S02]  /*7520*/  FFMA.FTZ R4, R181, c[0x0][0x2d0], -R110 ;  /* 0x0000b400b5047a23 */ /* 0x000fe4000001086e */
[----:B------:R-:W-:Y:S02]  /*7530*/  FMUL.FTZ R80, R102, R80 ;  /* 0x0000005066507220 */ /* 0x000fe40000410000 */
[C---:B------:R-:W-:Y:S02]  /*7540*/  FMUL.FTZ R111, R104.reuse, c[0x0][0x2d0] ;  /* 0x0000b400686f7a20 */ /* 0x040fe40000410000 */
[----:B------:R-:W-:Y:S01]  /*7550*/  FADD.FTZ R2, -R104, R100 ;  /* 0x0000006468027221 */ /* 0x000fe20000010100 */
[----:B------:R-:W-:Y:S01]  /*7560*/  MUFU.EX2 R181, R4 ;  /* 0x0000000400b57308 */ /* 0x000fe20000000800 */
[--C-:B------:R-:W-:Y:S02]  /*7570*/  FFMA.FTZ R44, R197, c[0x0][0x2d0], -R111.reuse ;  /* 0x0000b400c52c7a23 */ /* 0x100fe4000001086f */
[----:B------:R-:W-:Y:S02]  /*7580*/  FMUL.FTZ R2, R2, c[0x0][0x2d0] ;  /* 0x0000b40002027a20 */ /* 0x000fe40000410000 */
[--C-:B------:R-:W-:Y:S02]  /*7590*/  FFMA.FTZ R48, R199, c[0x0][0x2d0], -R111.reuse ;  /* 0x0000b400c7307a23 */ /* 0x100fe4000001086f */
[--C-:B------:R-:W-:Y:S02]  /*75a0*/  FFMA.FTZ R60, R198, c[0x0][0x2d0], -R111.reuse ;  /* 0x0000b400c63c7a23 */ /* 0x100fe4000001086f */
[--C-:B------:R-:W-:Y:S01]  /*75b0*/  FFMA.FTZ R64, R200, c[0x0][0x2d0], -R111.reuse ;  /* 0x0000b400c8407a23 */ /* 0x100fe2000001086f */
[----:B------:R2:W3:Y:S01]  /*75c0*/  MUFU.EX2 R101, R2 ;  /* 0x0000000200657308 */ /* 0x0004e20000000800 */
[----:B------:R-:W-:Y:S02]  /*75d0*/  FMUL.FTZ R81, R102, R81 ;  /* 0x0000005166517220 */ /* 0x000fe40000410000 */
[--C-:B-1----:R-:W-:Y:S02]  /*75e0*/  FFMA.FTZ R3, R182, c[0x0][0x2d0], -R111.reuse ;  /* 0x0000b400b6037a23 */ /* 0x102fe4000001086f */
[C---:B------:R-:W-:Y:S02]  /*75f0*/  FMUL.FTZ R84, R102.reuse, R84 ;  /* 0x0000005466547220 */ /* 0x040fe40000410000 */
[C---:B------:R-:W-:Y:S02]  /*7600*/  FMUL.FTZ R85, R102.reuse, R85 ;  /* 0x0000005566557220 */ /* 0x040fe40000410000 */
[C---:B------:R-:W-:Y:S01]  /*7610*/  FMUL.FTZ R96, R102.reuse, R96 ;  /* 0x0000006066607220 */ /* 0x040fe20000410000 */
[----:B------:R1:W4:Y:S01]  /*7620*/  MUFU.EX2 R10, R3 ;  /* 0x00000003000a7308 */ /* 0x0003220000000800 */
[----:B------:R-:W-:Y:S09]  /*7630*/  FMUL.FTZ R97, R102, R97 ;  /* 0x0000006166617220 */ /* 0x000ff20000410000 */
[----:B------:R4:W-:Y:S01]  /*7640*/  MUFU.EX2 R140, R64 ;  /* 0x00000040008c7308 */ /* 0x0009e20000000800 */
[----:B--2---:R-:W-:Y:S02]  /*7650*/  FADD.FTZ R2, -R103, R106 ;  /* 0x0000006a67027221 */ /* 0x004fe40000010100 */
[C---:B---3--:R-:W-:Y:S02]  /*7660*/  FMUL.FTZ R7, R101.reuse, R119 ;  /* 0x0000007765077220 */ /* 0x048fe40000410000 */
[----:B------:R-:W-:Y:S02]  /*7670*/  FMUL.FTZ R2, R2, c[0x0][0x2d0] ;  /* 0x0000b40002027a20 */ /* 0x000fe40000410000 */
[C---:B------:R-:W-:Y:S03]  /*7680*/  FMUL.FTZ R18, R101.reuse, R126 ;  /* 0x0000007e65127220 */ /* 0x040fe60000410000 */
[----:B------:R2:W3:Y:S01]  /*7690*/  MUFU.EX2 R100, R2 ;  /* 0x0000000200647308 */ /* 0x0004e20000000800 */
[C---:B------:R-:W-:Y:S02]  /*76a0*/  FMUL.FTZ R19, R101.reuse, R127 ;  /* 0x0000007f65137220 */ /* 0x040fe40000410000 */
[--C-:B-1----:R-:W-:Y:S01]  /*76b0*/  FFMA.FTZ R3, R188, c[0x0][0x2d0], -R111.reuse ;  /* 0x0000b400bc037a23 */ /* 0x102fe2000001086f */
[----:B----4-:R-:W-:Y:S01]  /*76c0*/  MOV R188, R10 ;  /* 0x0000000a00bc7202 */ /* 0x010fe20000000f00 */
[----:B------:R-:W-:Y:S02]  /*76d0*/  FFMA.FTZ R106, R202, c[0x0][0x2d0], -R176 ;  /* 0x0000b400ca6a7a23 */ /* 0x000fe400000108b0 */
[C---:B------:R-:W-:Y:S02]  /*76e0*/  FMUL.FTZ R35, R101.reuse, R143 ;  /* 0x0000008f65237220 */ /* 0x040fe40000410000 */
[C---:B------:R-:W-:Y:S01]  /*76f0*/  FMUL.FTZ R34, R101.reuse, R142 ;  /* 0x0000008e65227220 */ /* 0x040fe20000410000 */
[----:B------:R1:W-:Y:S01]  /*7700*/  MUFU.EX2 R220, R3 ;  /* 0x0000000300dc7308 */ /* 0x0003e20000000800 */
[C---:B------:R-:W-:Y:S02]  /*7710*/  FMUL.FTZ R50, R101.reuse, R158 ;  /* 0x0000009e65327220 */ /* 0x040fe40000410000 */
[C---:B------:R-:W-:Y:S02]  /*7720*/  FMUL.FTZ R51, R101.reuse, R159 ;  /* 0x0000009f65337220 */ /* 0x040fe40000410000 */
[----:B------:R-:W-:Y:S02]  /*7730*/  FMUL.FTZ R64, R102, R172 ;  /* 0x000000ac66407220 */ /* 0x000fe40000410000 */
[C---:B------:R-:W-:Y:S02]  /*7740*/  FMUL.FTZ R66, R101.reuse, R174 ;  /* 0x000000ae65427220 */ /* 0x040fe40000410000 */
[C---:B------:R-:W-:Y:S02]  /*7750*/  FMUL.FTZ R67, R101.reuse, R175 ;  /* 0x000000af65437220 */ /* 0x040fe40000410000 */
[C---:B------:R-:W-:Y:S01]  /*7760*/  FMUL.FTZ R70, R101.reuse, R70 ;  /* 0x0000004665467220 */ /* 0x040fe20000410000 */
[----:B------:R-:W-:Y:S01]  /*7770*/  LDSM.16.MT88.4 R172, [R222+0x1d00] ;  /* 0x001d0000deac783b */ /* 0x000fe20000004200 */
[----:B------:R-:W-:Y:S02]  /*7780*/  FMUL.FTZ R71, R101, R71 ;  /* 0x0000004765477220 */ /* 0x000fe40000410000 */
[--C-:B--2---:R-:W-:Y:S02]  /*7790*/  FFMA.FTZ R2, R186, c[0x0][0x2d0], -R110.reuse ;  /* 0x0000b400ba027a23 */ /* 0x104fe4000001086e */
[C---:B---3--:R-:W-:Y:S02]  /*77a0*/  FMUL.FTZ R12, R100.reuse, R120 ;  /* 0x00000078640c7220 */ /* 0x048fe40000410000 */
[----:B------:R2:W-:Y:S01]  /*77b0*/  MUFU.EX2 R186, R2 ;  /* 0x0000000200ba7308 */ /* 0x0005e20000000800 */
[C---:B------:R-:W-:Y:S02]  /*77c0*/  FMUL.FTZ R13, R100.reuse, R121 ;  /* 0x00000079640d7220 */ /* 0x040fe40000410000 */
[C---:B------:R-:W-:Y:S02]  /*77d0*/  FMUL.FTZ R24, R100.reuse, R132 ;  /* 0x0000008464187220 */ /* 0x040fe40000410000 */
[--C-:B-1----:R-:W-:Y:S02]  /*77e0*/  FFMA.FTZ R3, R15, c[0x0][0x2d0], -R111.reuse ;  /* 0x0000b4000f037a23 */ /* 0x102fe4000001086f */
[C---:B------:R-:W-:Y:S02]  /*77f0*/  FMUL.FTZ R25, R100.reuse, R133 ;  /* 0x0000008564197220 */ /* 0x040fe40000410000 */
[C---:B------:R-:W-:Y:S01]  /*7800*/  FMUL.FTZ R41, R100.reuse, R149 ;  /* 0x0000009564297220 */ /* 0x040fe20000410000 */
[----:B------:R1:W-:Y:S01]  /*7810*/  MUFU.EX2 R6, R3 ;  /* 0x0000000300067308 */ /* 0x0003e20000000800 */
[C---:B------:R-:W-:Y:S02]  /*7820*/  FMUL.FTZ R45, R100.reuse, R153 ;  /* 0x00000099642d7220 */ /* 0x040fe40000410000 */
[C---:B------:R-:W-:Y:S02]  /*7830*/  FMUL.FTZ R57, R100.reuse, R165 ;  /* 0x000000a564397220 */ /* 0x040fe40000410000 */
[C---:B------:R-:W-:Y:S02]  /*7840*/  FMUL.FTZ R61, R100.reuse, R169 ;  /* 0x000000a9643d7220 */ /* 0x040fe40000410000 */
[C---:B------:R-:W-:Y:S02]  /*7850*/  FMUL.FTZ R72, R100.reuse, R72 ;  /* 0x0000004864487220 */ /* 0x040fe40000410000 */
[C---:B------:R-:W-:Y:S01]  /*7860*/  FMUL.FTZ R73, R100.reuse, R73 ;  /* 0x0000004964497220 */ /* 0x040fe20000410000 */
[----:B------:R3:W-:Y:S01]  /*7870*/  MUFU.EX2 R149, R48 ;  /* 0x0000003000957308 */ /* 0x0007e20000000800 */
[C---:B------:R-:W-:Y:S02]  /*7880*/  FMUL.FTZ R76, R100.reuse, R76 ;  /* 0x0000004c644c7220 */ /* 0x040fe40000410000 */
[----:B------:R-:W-:Y:S02]  /*7890*/  FMUL.FTZ R77, R100, R77 ;  /* 0x0000004d644d7220 */ /* 0x000fe40000410000 */
[----:B--2---:R-:W-:Y:S02]  /*78a0*/  FFMA.FTZ R2, R180, c[0x0][0x2d0], -R110 ;  /* 0x0000b400b4027a23 */ /* 0x004fe4000001086e */
[C---:B------:R-:W-:Y:S02]  /*78b0*/  FMUL.FTZ R82, R101.reuse, R82 ;  /* 0x0000005265527220 */ /* 0x040fe40000410000 */
[C---:B------:R-:W-:Y:S01]  /*78c0*/  FMUL.FTZ R83, R101.reuse, R83 ;  /* 0x0000005365537220 */ /* 0x040fe20000410000 */
[----:B------:R2:W4:Y:S01]  /*78d0*/  MUFU.EX2 R9, R2 ;  /* 0x0000000200097308 */ /* 0x0005220000000800 */
[C---:B------:R-:W-:Y:S02]  /*78e0*/  FMUL.FTZ R86, R101.reuse, R86 ;  /* 0x0000005665567220 */ /* 0x040fe40000410000 */
[----:B------:R-:W-:Y:S02]  /*78f0*/  FMUL.FTZ R87, R101, R87 ;  /* 0x0000005765577220 */ /* 0x000fe40000410000 */
[--C-:B-1----:R-:W-:Y:S02]  /*7900*/  FFMA.FTZ R3, R187, c[0x0][0x2d0], -R176.reuse ;  /* 0x0000b400bb037a23 */ /* 0x102fe400000108b0 */
[C---:B------:R-:W-:Y:S02]  /*7910*/  FMUL.FTZ R88, R100.reuse, R88 ;  /* 0x0000005864587220 */ /* 0x040fe40000410000 */
[C---:B------:R-:W-:Y:S01]  /*7920*/  FMUL.FTZ R89, R100.reuse, R89 ;  /* 0x0000005964597220 */ /* 0x040fe20000410000 */
[----:B------:R1:W-:Y:S01]  /*7930*/  MUFU.EX2 R182, R3 ;  /* 0x0000000300b67308 */ /* 0x0003e20000000800 */
[C---:B------:R-:W-:Y:S02]  /*7940*/  FMUL.FTZ R92, R100.reuse, R92 ;  /* 0x0000005c645c7220 */ /* 0x040fe40000410000 */
[----:B------:R-:W-:Y:S02]  /*7950*/  FMUL.FTZ R93, R100, R93 ;  /* 0x0000005d645d7220 */ /* 0x000fe40000410000 */
[----:B---3--:R-:W-:Y:S02]  /*7960*/  FMUL.FTZ R48, R102, R156 ;  /* 0x0000009c66307220 */ /* 0x008fe40000410000 */
[C---:B------:R-:W-:Y:S01]  /*7970*/  FMUL.FTZ R98, R101.reuse, R98 ;  /* 0x0000006265627220 */ /* 0x040fe20000410000 */
[----:B------:R-:W-:Y:S01]  /*7980*/  LDSM.16.MT88.4 R156, [R221+0x1d00] ;  /* 0x001d0000dd9c783b */ /* 0x000fe20000004200 */
[----:B------:R-:W-:Y:S07]  /*7990*/  FMUL.FTZ R99, R101, R99 ;  /* 0x0000006365637220 */ /* 0x000fee0000410000 */
[----:B--2---:R-:W2:Y:S01]  /*79a0*/  SHFL.BFLY PT, R2, R0, 0x1, 0x1f ;  /* 0x0c201f0000027f89 */ /* 0x004ea200000e0000 */
[--C-:B-1----:R-:W-:Y:S04]  /*79b0*/  FFMA.FTZ R3, R191, c[0x0][0x2d0], -R176.reuse ;  /* 0x0000b400bf037a23 */ /* 0x102fe800000108b0 */
[----:B------:R1:W-:Y:S01]  /*79c0*/  MUFU.EX2 R187, R3 ;  /* 0x0000000300bb7308 */ /* 0x0003e20000000800 */
[----:B--2---:R-:W-:Y:S01]  /*79d0*/  FMNMX.FTZ R2, R2, R0, !PT ;  /* 0x0000000002027209 */ /* 0x004fe20007810000 */
[----:B------:R-:W-:Y:S02]  /*79e0*/  FFMA.FTZ R0, R16, c[0x0][0x2d0], -R111 ;  /* 0x0000b40010007a23 */ /* 0x000fe4000001086f */
[----:B------:R-:W-:Y:S06]  /*79f0*/  FMUL.FTZ R16, R102, R124 ;  /* 0x0000007c66107220 */ /* 0x000fec0000410000 */
[----:B------:R2:W-:Y:S01]  /*7a00*/  MUFU.EX2 R29, R0 ;  /* 0x00000000001d7308 */ /* 0x0005e20000000800 */
[----:B------:R-:W-:Y:S01]  /*7a10*/  LDSM.16.MT88.4 R124, [R221+0x2100] ;  /* 0x00210000dd7c783b */ /* 0x000fe20000004200 */
[--C-:B-1----:R-:W-:Y:S01]  /*7a20*/  FFMA.FTZ R3, R184, c[0x0][0x2d0], -R176.reuse ;  /* 0x0000b400b8037a23 */ /* 0x102fe200000108b0 */
[----:B----4-:R-:W-:Y:S01]  /*7a30*/  MOV R184, R9 ;  /* 0x0000000900b87202 */ /* 0x010fe20000000f00 */
[----:B------:R-:W-:Y:S06]  /*7a40*/  FMUL.FTZ R9, R100, R113 ;  /* 0x0000007164097220 */ /* 0x000fec0000410000 */
[----:B------:R1:W-:Y:S01]  /*7a50*/  MUFU.EX2 R5, R3 ;  /* 0x0000000300057308 */ /* 0x0003e20000000800 */
[----:B--2---:R-:W-:Y:S04]  /*7a60*/  FADD.FTZ R0, -R2, R107 ;  /* 0x0000006b02007221 */ /* 0x004fe80000010100 */
[----:B------:R-:W-:Y:S06]  /*7a70*/  FMUL.FTZ R0, R0, c[0x0][0x2d0] ;  /* 0x0000b40000007a20 */ /* 0x000fec0000410000 */
[----:B------:R-:W2:Y:S01]  /*7a80*/  MUFU.EX2 R0, R0 ;  /* 0x0000000000007308 */ /* 0x000ea20000000800 */
[--C-:B-1----:R-:W-:Y:S09]  /*7a90*/  FFMA.FTZ R3, R183, c[0x0][0x2d0], -R176.reuse ;  /* 0x0000b400b7037a23 */ /* 0x102ff200000108b0 */
[----:B------:R1:W3:Y:S10]  /*7aa0*/  MUFU.EX2 R28, R3 ;  /* 0x00000003001c7308 */ /* 0x0002f40000000800 */
[----:B------:R4:W-:Y:S01]  /*7ab0*/  MUFU.EX2 R183, R40 ;  /* 0x0000002800b77308 */ /* 0x0009e20000000800 */
[C---:B--2---:R-:W-:Y:S02]  /*7ac0*/  FMUL.FTZ R10, R0.reuse, R114 ;  /* 0x00000072000a7220 */ /* 0x044fe40000410000 */
[C---:B------:R-:W-:Y:S02]  /*7ad0*/  FMUL.FTZ R11, R0.reuse, R115 ;  /* 0x00000073000b7220 */ /* 0x040fe40000410000 */
[C---:B------:R-:W-:Y:S02]  /*7ae0*/  FMUL.FTZ R14, R0.reuse, R122 ;  /* 0x0000007a000e7220 */ /* 0x040fe40000410000 */
[C---:B------:R-:W-:Y:S02]  /*7af0*/  FMUL.FTZ R15, R0.reuse, R123 ;  /* 0x0000007b000f7220 */ /* 0x040fe40000410000 */
[----:B------:R-:W-:Y:S01]  /*7b00*/  FMUL.FTZ R26, R0, R134 ;  /* 0x00000086001a7220 */ /* 0x000fe20000410000 */
[----:B------:R-:W-:Y:S01]  /*7b10*/  MOV R134, R29 ;  /* 0x0000001d00867202 */ /* 0x000fe20000000f00 */
[----:B-1----:R-:W-:Y:S01]  /*7b20*/  FMUL.FTZ R3, R2, c[0x0][0x2d0] ;  /* 0x0000b40002037a20 */ /* 0x002fe20000410000 */
[----:B---3--:R-:W-:Y:S01]  /*7b30*/  MOV R133, R28 ;  /* 0x0000001c00857202 */ /* 0x008fe20000000f00 */
[----:B------:R-:W-:Y:S01]  /*7b40*/  FMUL.FTZ R43, R0, R151 ;  /* 0x00000097002b7220 */ /* 0x000fe20000410000 */
[----:B------:R-:W1:Y:S01]  /*7b50*/  LDSM.16.MT88.4 R120, [R222+0x1100] ;  /* 0x00110000de78783b */ /* 0x000e620000004200 */
[--C-:B------:R-:W-:Y:S01]  /*7b60*/  FFMA.FTZ R4, R185, c[0x0][0x2d0], -R3.reuse ;  /* 0x0000b400b9047a23 */ /* 0x100fe20000010803 */
[----:B------:R-:W-:Y:S01]  /*7b70*/  MOV R185, R6 ;  /* 0x0000000600b97202 */ /* 0x000fe20000000f00 */
[----:B------:R-:W-:Y:S02]  /*7b80*/  FMUL.FTZ R6, R101, R118 ;  /* 0x0000007665067220 */ /* 0x000fe40000410000 */
[----:B------:R2:W-:Y:S01]  /*7b90*/  MUFU.EX2 R180, R4 ;  /* 0x0000000400b47308 */ /* 0x0005e20000000800 */
[----:B------:R-:W-:Y:S01]  /*7ba0*/  F2FP.BF16.PACK_AB R119, R29, R185 ;  /* 0x000000b91d77723e */ /* 0x000fe200000010ff */
[----:B------:R-:W-:Y:S02]  /*7bb0*/  FMUL.FTZ R29, R100, R137 ;  /* 0x00000089641d7220 */ /* 0x000fe40000410000 */
[C---:B------:R-:W-:Y:S02]  /*7bc0*/  FMUL.FTZ R30, R0.reuse, R138 ;  /* 0x0000008a001e7220 */ /* 0x040fe40000410000 */
[----:B------:R-:W-:Y:S02]  /*7bd0*/  FMUL.FTZ R31, R0, R139 ;  /* 0x0000008b001f7220 */ /* 0x000fe40000410000 */
[----:B----4-:R-:W-:Y:S01]  /*7be0*/  FMUL.FTZ R40, R100, R148 ;  /* 0x0000009464287220 */ /* 0x010fe20000410000 */
[----:B------:R-:W-:Y:S01]  /*7bf0*/  MOV R148, R187 ;  /* 0x000000bb00947202 */ /* 0x000fe20000000f00 */
[C---:B------:R-:W-:Y:S01]  /*7c00*/  FMUL.FTZ R42, R0.reuse, R150 ;  /* 0x00000096002a7220 */ /* 0x040fe20000410000 */
[----:B------:R3:W-:Y:S01]  /*7c10*/  MUFU.EX2 R139, R56 ;  /* 0x00000038008b7308 */ /* 0x0007e20000000800 */
[C---:B------:R-:W-:Y:S01]  /*7c20*/  FMUL.FTZ R46, R0.reuse, R154 ;  /* 0x0000009a002e7220 */ /* 0x040fe20000410000 */
[----:B------:R-:W-:Y:S01]  /*7c30*/  MOV R150, R188 ;  /* 0x000000bc00967202 */ /* 0x000fe20000000f00 */
[C---:B------:R-:W-:Y:S02]  /*7c40*/  FMUL.FTZ R47, R0.reuse, R155 ;  /* 0x0000009b002f7220 */ /* 0x040fe40000410000 */
[C---:B------:R-:W-:Y:S02]  /*7c50*/  FMUL.FTZ R58, R0.reuse, R166 ;  /* 0x000000a6003a7220 */ /* 0x040fe40000410000 */
[C---:B------:R-:W-:Y:S02]  /*7c60*/  FMUL.FTZ R59, R0.reuse, R167 ;  /* 0x000000a7003b7220 */ /* 0x040fe40000410000 */
[C---:B------:R-:W-:Y:S01]  /*7c70*/  FMUL.FTZ R62, R0.reuse, R170 ;  /* 0x000000aa003e7220 */ /* 0x040fe20000410000 */
[----:B------:R4:W-:Y:S01]  /*7c80*/  MUFU.EX2 R155, R60 ;  /* 0x0000003c009b7308 */ /* 0x0009e20000000800 */
[----:B------:R-:W-:Y:S02]  /*7c90*/  FMUL.FTZ R63, R0, R171 ;  /* 0x000000ab003f7220 */ /* 0x000fe40000410000 */
[--C-:B--2---:R-:W-:Y:S01]  /*7ca0*/  FFMA.FTZ R4, R192, c[0x0][0x2d0], -R3.reuse ;  /* 0x0000b400c0047a23 */ /* 0x104fe20000010803 */
[----:B------:R-:W-:Y:S01]  /*7cb0*/  MOV R192, R5 ;  /* 0x0000000500c07202 */ /* 0x000fe20000000f00 */
[----:B------:R-:W-:Y:S01]  /*7cc0*/  FMUL.FTZ R5, R102, R117 ;  /* 0x0000007566057220 */ /* 0x000fe20000410000 */
[----:B------:R-:W-:Y:S01]  /*7cd0*/  F2FP.BF16.PACK_AB R117, R220, R188 ;  /* 0x000000bcdc75723e */ /* 0x000fe200000010ff */
[----:B------:R-:W-:Y:S01]  /*7ce0*/  FMUL.FTZ R74, R0, R74 ;  /* 0x0000004a004a7220 */ /* 0x000fe20000410000 */
[----:B------:R-:W-:Y:S01]  /*7cf0*/  F2FP.BF16.PACK_AB R114, R28, R192 ;  /* 0x000000c01c72723e */ /* 0x000fe200000010ff */
[----:B------:R-:W-:Y:S01]  /*7d00*/  FMUL.FTZ R28, R100, R136 ;  /* 0x00000088641c7220 */ /* 0x000fe20000410000 */
[----:B------:R2:W1:Y:S01]  /*7d10*/  MUFU.EX2 R191, R4 ;  /* 0x0000000400bf7308 */ /* 0x0004620000000800 */
[C---:B------:R-:W-:Y:S02]  /*7d20*/  FMUL.FTZ R75, R0.reuse, R75 ;  /* 0x0000004b004b7220 */ /* 0x040fe40000410000 */
[----:B------:R-:W-:Y:S02]  /*7d30*/  FMUL.FTZ R78, R0, R78 ;  /* 0x0000004e004e7220 */ /* 0x000fe40000410000 */
[----:B---3--:R-:W-:Y:S02]  /*7d40*/  FMUL.FTZ R56, R100, R164 ;  /* 0x000000a464387220 */ /* 0x008fe40000410000 */
[C---:B------:R-:W-:Y:S02]  /*7d50*/  FMUL.FTZ R79, R0.reuse, R79 ;  /* 0x0000004f004f7220 */ /* 0x040fe40000410000 */
[C---:B------:R-:W-:Y:S01]  /*7d60*/  FMUL.FTZ R90, R0.reuse, R90 ;  /* 0x0000005a005a7220 */ /* 0x040fe20000410000 */
[----:B------:R3:W-:Y:S01]  /*7d70*/  MUFU.EX2 R136, R44 ;  /* 0x0000002c00887308 */ /* 0x0007e20000000800 */
[C---:B------:R-:W-:Y:S02]  /*7d80*/  FMUL.FTZ R91, R0.reuse, R91 ;  /* 0x0000005b005b7220 */ /* 0x040fe40000410000 */
[----:B------:R-:W-:Y:S02]  /*7d90*/  FMUL.FTZ R94, R0, R94 ;  /* 0x0000005e005e7220 */ /* 0x000fe40000410000 */
[----:B----4-:R-:W-:Y:S02]  /*7da0*/  FMUL.FTZ R60, R100, R168 ;  /* 0x000000a8643c7220 */ /* 0x010fe40000410000 */
[----:B------:R-:W-:Y:S02]  /*7db0*/  FMUL.FTZ R95, R0, R95 ;  /* 0x0000005f005f7220 */ /* 0x000fe40000410000 */
[--C-:B------:R-:W-:Y:S02]  /*7dc0*/  FFMA.FTZ R108, R108, c[0x0][0x2d0], -R3.reuse ;  /* 0x0000b4006c6c7a23 */ /* 0x100fe40000010803 */
[--C-:B--2---:R-:W-:Y:S01]  /*7dd0*/  FFMA.FTZ R4, R190, c[0x0][0x2d0], -R3.reuse ;  /* 0x0000b400be047a23 */ /* 0x104fe20000010803 */
[----:B-1----:R-:W-:Y:S03]  /*7de0*/  F2FP.BF16.PACK_AB R113, R191, R180 ;  /* 0x000000b4bf71723e */ /* 0x002fe600000010ff */
[----:B------:R1:W-:Y:S01]  /*7df0*/  MUFU.EX2 R190, R4 ;  /* 0x0000000400be7308 */ /* 0x0003e20000000800 */
[C---:B---3--:R-:W-:Y:S02]  /*7e00*/  FMUL.FTZ R44, R100.reuse, R152 ;  /* 0x00000098642c7220 */ /* 0x048fe40000410000 */
[--C-:B-1----:R-:W-:Y:S01]  /*7e10*/  FFMA.FTZ R4, R189, c[0x0][0x2d0], -R3.reuse ;  /* 0x0000b400bd047a23 */ /* 0x102fe20000010803 */
[----:B------:R-:W-:Y:S01]  /*7e20*/  MOV R189, R8 ;  /* 0x0000000800bd7202 */ /* 0x000fe20000000f00 */
[----:B------:R-:W-:Y:S01]  /*7e30*/  FMUL.FTZ R8, R100, R112 ;  /* 0x0000007064087220 */ /* 0x000fe20000410000 */
[----:B------:R-:W-:Y:S04]  /*7e40*/  F2FP.BF16.PACK_AB R112, R187, R182 ;  /* 0x000000b6bb70723e */ /* 0x000fe800000010ff */
[----:B------:R1:W2:Y:S01]  /*7e50*/  MUFU.EX2 R27, R4 ;  /* 0x00000004001b7308 */ /* 0x0002a20000000800 */
[----:B------:R-:W-:Y:S01]  /*7e60*/  F2FP.BF16.PACK_AB R118, R189, R184 ;  /* 0x000000b8bd76723e */ /* 0x000fe200000010ff */
[----:B-1----:R-:W-:Y:S01]  /*7e70*/  FMUL.FTZ R4, R102, R116 ;  /* 0x0000007466047220 */ /* 0x002fe20000410000 */
[----:B------:R-:W-:Y:S02]  /*7e80*/  F2FP.BF16.PACK_AB R116, R186, R181 ;  /* 0x000000b5ba74723e */ /* 0x000fe400000010ff */
[----:B--2---:R-:W-:Y:S02]  /*7e90*/  F2FP.BF16.PACK_AB R115, R27, R190 ;  /* 0x000000be1b73723e */ /* 0x004fe400000010ff */
[----:B------:R-:W-:Y:S01]  /*7ea0*/  MOV R132, R27 ;  /* 0x0000001b00847202 */ /* 0x000fe20000000f00 */
[----:B------:R-:W-:Y:S02]  /*7eb0*/  FMUL.FTZ R27, R0, R135 ;  /* 0x00000087001b7220 */ /* 0x000fe40000410000 */
[-C--:B------:R-:W-:Y:S01]  /*7ec0*/  HMMA.16816.F32.BF16 R4, R116, R20.reuse, R4 ;  /* 0x000000147404723c */ /* 0x080fe20000041804 */
[----:B------:R1:W-:Y:S07]  /*7ed0*/  MUFU.EX2 R135, R106 ;  /* 0x0000006a00877308 */ /* 0x0003ee0000000800 */
[C---:B------:R-:W-:Y:S07]  /*7ee0*/  HMMA.16816.F32.BF16 R8, R112.reuse, R20, R8 ;  /* 0x000000147008723c */ /* 0x040fee0000041808 */
[C---:B------:R-:W-:Y:S01]  /*7ef0*/  FMUL.FTZ R20, R102.reuse, R128 ;  /* 0x0000008066147220 */ /* 0x040fe20000410000 */
[-C--:B------:R-:W-:Y:S04]  /*7f00*/  HMMA.16816.F32.BF16 R12, R112, R22.reuse, R12 ;  /* 0x00000016700c723c */ /* 0x080fe8000004180c */
[C---:B------:R-:W-:Y:S04]  /*7f10*/  FMUL.FTZ R21, R102.reuse, R129 ;  /* 0x0000008166157220 */ /* 0x040fe80000410000 */
[C---:B------:R-:W-:Y:S04]  /*7f20*/  HMMA.16816.F32.BF16 R16, R116.reuse, R22, R16 ;  /* 0x000000167410723c */ /* 0x040fe80000041810 */
[----:B-1----:R-:W-:Y:S03]  /*7f30*/  FFMA.FTZ R106, R201, c[0x0][0x2d0], -R176 ;  /* 0x0000b400c96a7a23 */ /* 0x002fe600000108b0 */
[C---:B------:R-:W-:Y:S01]  /*7f40*/  FMUL.FTZ R22, R101.reuse, R130 ;  /* 0x0000008265167220 */ /* 0x040fe20000410000 */
[----:B------:R1:W-:Y:S01]  /*7f50*/  MUFU.EX2 R151, R106 ;  /* 0x0000006a00977308 */ /* 0x0003e20000000800 */
[----:B------:R-:W-:Y:S02]  /*7f60*/  FMUL.FTZ R23, R101, R131 ;  /* 0x0000008365177220 */ /* 0x000fe40000410000 */
[----:B------:R-:W-:Y:S05]  /*7f70*/  LDSM.16.MT88.4 R128, [R222+0x500] ;  /* 0x00050000de80783b */ /* 0x000fea0000004200 */
[-C--:B------:R-:W-:Y:S08]  /*7f80*/  HMMA.16816.F32.BF16 R20, R116, R36.reuse, R20 ;  /* 0x000000247414723c */ /* 0x080ff00000041814 */
[C---:B------:R-:W-:Y:S07]  /*7f90*/  HMMA.16816.F32.BF16 R24, R112.reuse, R36, R24 ;  /* 0x000000247018723c */ /* 0x040fee0000041818 */
[--C-:B------:R-:W-:Y:S01]  /*7fa0*/  FFMA.FTZ R36, R193, c[0x0][0x2d0], -R110.reuse ;  /* 0x0000b400c1247a23 */ /* 0x100fe2000001086e */
[-C--:B------:R-:W-:Y:S03]  /*7fb0*/  HMMA.16816.F32.BF16 R28, R112, R38.reuse, R28 ;  /* 0x00000026701c723c */ /* 0x080fe6000004181c */
[----:B------:R2:W3:Y:S01]  /*7fc0*/  MUFU.EX2 R137, R36 ;  /* 0x0000002400897308 */ /* 0x0004e20000000800 */
[--C-:B-1----:R-:W-:Y:S02]  /*7fd0*/  FFMA.FTZ R106, R203, c[0x0][0x2d0], -R3.reuse ;  /* 0x0000b400cb6a7a23 */ /* 0x102fe40000010803 */
[C---:B------:R-:W-:Y:S01]  /*7fe0*/  FMUL.FTZ R37, R102.reuse, R145 ;  /* 0x0000009166257220 */ /* 0x040fe20000410000 */
[----:B------:R-:W-:Y:S01]  /*7ff0*/  MOV R145, R185 ;  /* 0x000000b900917202 */ /* 0x000fe20000000f00 */
[C---:B------:R-:W-:Y:S05]  /*8000*/  HMMA.16816.F32.BF16 R32, R116.reuse, R38, R32 ;  /* 0x000000267420723c */ /* 0x040fea0000041820 */
[----:B------:R1:W-:Y:S02]  /*8010*/  MUFU.EX2 R152, R106 ;  /* 0x0000006a00987308 */ /* 0x0003e40000000800 */
[C---:B------:R-:W-:Y:S01]  /*8020*/  FMUL.FTZ R38, R101.reuse, R146 ;  /* 0x0000009265267220 */ /* 0x040fe20000410000 */
[----:B------:R-:W-:Y:S01]  /*8030*/  MOV R146, R184 ;  /* 0x000000b800927202 */ /* 0x000fe20000000f00 */
[----:B------:R-:W-:Y:S03]  /*8040*/  FMUL.FTZ R39, R101, R147 ;  /* 0x0000009365277220 */ /* 0x000fe60000410000 */
[----:B------:R-:W-:Y:S01]  /*8050*/  MOV R147, R191 ;  /* 0x000000bf00937202 */ /* 0x000fe20000000f00 */
[----:B--2---:R-:W-:Y:S01]  /*8060*/  FMUL.FTZ R36, R102, R144 ;  /* 0x0000009066247220 */ /* 0x004fe20000410000 */
[----:B------:R-:W-:Y:S06]  /*8070*/  MOV R144, R192 ;  /* 0x000000c000907202 */ /* 0x000fec0000000f00 */
[-C--:B------:R-:W-:Y:S03]  /*8080*/  HMMA.16816.F32.BF16 R36, R116, R52.reuse, R36 ;  /* 0x000000347424723c */ /* 0x080fe60000041824 */
[--C-:B-1----:R-:W-:Y:S04]  /*8090*/  FFMA.FTZ R106, R204, c[0x0][0x2d0], -R3.reuse ;  /* 0x0000b400cc6a7a23 */ /* 0x102fe80000010803 */
[----:B------:R1:W-:Y:S01]  /*80a0*/  MUFU.EX2 R153, R106 ;  /* 0x0000006a00997308 */ /* 0x0003e20000000800 */
[C---:B------:R-:W-:Y:S07]  /*80b0*/  HMMA.16816.F32.BF16 R40, R112.reuse, R52, R40 ;  /* 0x000000347028723c */ /* 0x040fee0000041828 */
[----:B------:R-:W-:Y:S01]  /*80c0*/  FFMA.FTZ R52, R196, c[0x0][0x2d0], -R110 ;  /* 0x0000b400c4347a23 */ /* 0x000fe2000001086e */
[-C--:B------:R-:W-:Y:S03]  /*80d0*/  HMMA.16816.F32.BF16 R44, R112, R54.reuse, R44 ;  /* 0x00000036702c723c */ /* 0x080fe6000004182c */
[----:B------:R2:W4:Y:S01]  /*80e0*/  MUFU.EX2 R154, R52 ;  /* 0x00000034009a7308 */ /* 0x0005220000000800 */
[C---:B------:R-:W-:Y:S01]  /*80f0*/  FMUL.FTZ R53, R102.reuse, R161 ;  /* 0x000000a166357220 */ /* 0x040fe20000410000 */
[----:B------:R-:W-:Y:S03]  /*8100*/  MOV R161, R186 ;  /* 0x000000ba00a17202 */ /* 0x000fe60000000f00 */
[C---:B------:R-:W-:Y:S04]  /*8110*/  HMMA.16816.F32.BF16 R48, R116.reuse, R54, R48 ;  /* 0x000000367430723c */ /* 0x040fe80000041830 */
[--C-:B-1----:R-:W-:Y:S03]  /*8120*/  FFMA.FTZ R106, R205, c[0x0][0x2d0], -R176.reuse ;  /* 0x0000b400cd6a7a23 */ /* 0x102fe600000108b0 */
[C---:B------:R-:W-:Y:S02]  /*8130*/  FMUL.FTZ R54, R101.reuse, R162 ;  /* 0x000000a265367220 */ /* 0x040fe40000410000 */
[----:B------:R-:W-:Y:S03]  /*8140*/  FMUL.FTZ R55, R101, R163 ;  /* 0x000000a365377220 */ /* 0x000fe60000410000 */
[----:B--2---:R-:W-:Y:S02]  /*8150*/  FMUL.FTZ R52, R102, R160 ;  /* 0x000000a066347220 */ /* 0x004fe40000410000 */
[----:B------:R1:W-:Y:S05]  /*8160*/  MUFU.EX2 R160, R106 ;  /* 0x0000006a00a07308 */ /* 0x0003ea0000000800 */
[-C--:B------:R-:W-:Y:S08]  /*8170*/  HMMA.16816.F32.BF16 R52, R116, R120.reuse, R52 ;  /* 0x000000787434723c */ /* 0x080ff00000041834 */
[C---:B------:R-:W-:Y:S08]  /*8180*/  HMMA.16816.F32.BF16 R56, R112.reuse, R120, R56 ;  /* 0x000000787038723c */ /* 0x040ff00000041838 */
[-C--:B------:R-:W-:Y:S04]  /*8190*/  HMMA.16816.F32.BF16 R60, R112, R122.reuse, R60 ;  /* 0x0000007a703c723c */ /* 0x080fe8000004183c */
[----:B-1----:R-:W-:Y:S04]  /*81a0*/  FFMA.FTZ R106, R206, c[0x0][0x2d0], -R176 ;  /* 0x0000b400ce6a7a23 */ /* 0x002fe800000108b0 */
[C---:B------:R-:W-:Y:S01]  /*81b0*/  HMMA.16816.F32.BF16 R64, R116.reuse, R122, R64 ;  /* 0x0000007a7440723c */ /* 0x040fe20000041840 */
[----:B------:R1:W2:Y:S01]  /*81c0*/  MUFU.EX2 R141, R106 ;  /* 0x0000006a008d7308 */ /* 0x0002a20000000800 */
[----:B------:R-:W2:Y:S06]  /*81d0*/  LDSM.16.MT88.4 R120, [R222+0x2100] ;  /* 0x00210000de78783b */ /* 0x000eac0000004200 */
[-C--:B------:R-:W-:Y:S08]  /*81e0*/  HMMA.16816.F32.BF16 R68, R116, R124.reuse, R68 ;  /* 0x0000007c7444723c */ /* 0x080ff00000041844 */
[C---:B------:R-:W-:Y:S08]  /*81f0*/  HMMA.16816.F32.BF16 R72, R112.reuse, R124, R72 ;  /* 0x0000007c7048723c */ /* 0x040ff00000041848 */
[-C--:B------:R-:W-:Y:S04]  /*8200*/  HMMA.16816.F32.BF16 R76, R112, R126.reuse, R76 ;  /* 0x0000007e704c723c */ /* 0x080fe8000004184c */
[--C-:B-1----:R-:W-:Y:S04]  /*8210*/  FFMA.FTZ R106, R207, c[0x0][0x2d0], -R3.reuse ;  /* 0x0000b400cf6a7a23 */ /* 0x102fe80000010803 */
[C---:B------:R-:W-:Y:S01]  /*8220*/  HMMA.16816.F32.BF16 R80, R116.reuse, R126, R80 ;  /* 0x0000007e7450723c */ /* 0x040fe20000041850 */
[----:B------:R1:W-:Y:S01]  /*8230*/  MUFU.EX2 R138, R106 ;  /* 0x0000006a008a7308 */ /* 0x0003e20000000800 */
[----:B------:R-:W4:Y:S06]  /*8240*/  LDSM.16.MT88.4 R124, [R221+0x500] ;  /* 0x00050000dd7c783b */ /* 0x000f2c0000004200 */
[-C--:B--2---:R-:W-:Y:S08]  /*8250*/  HMMA.16816.F32.BF16 R84, R116, R120.reuse, R84 ;  /* 0x000000787454723c */ /* 0x084ff00000041854 */
[C---:B------:R-:W-:Y:S04]  /*8260*/  HMMA.16816.F32.BF16 R88, R112.reuse, R120, R88 ;  /* 0x000000787058723c */ /* 0x040fe80000041858 */
[----:B-1----:R-:W-:Y:S04]  /*8270*/  FFMA.FTZ R106, R208, c[0x0][0x2d0], -R3 ;  /* 0x0000b400d06a7a23 */ /* 0x002fe80000010803 */
[-C--:B------:R-:W-:Y:S01]  /*8280*/  HMMA.16816.F32.BF16 R92, R112, R122.reuse, R92 ;  /* 0x0000007a705c723c */ /* 0x080fe2000004185c */
[----:B------:R1:W2:Y:S06]  /*8290*/  MUFU.EX2 R107, R106 ;  /* 0x0000006a006b7308 */ /* 0x0002ac0000000800 */
[----:B---3--:R-:W-:Y:S01]  /*82a0*/  F2FP.BF16.PACK_AB R112, R183, R137 ;  /* 0x00000089b770723e */ /* 0x008fe200000010ff */
[----:B------:R-:W-:Y:S01]  /*82b0*/  HMMA.16816.F32.BF16 R96, R116, R122, R96 ;  /* 0x0000007a7460723c */ /* 0x000fe20000041860 */
[----:B------:R-:W3:Y:S03]  /*82c0*/  LDSM.16.MT88.4 R120, [R221+0x1500] ;  /* 0x00150000dd78783b */ /* 0x000ee60000004200 */
[----:B------:R-:W-:Y:S02]  /*82d0*/  F2FP.BF16.PACK_AB R115, R140, R155 ;  /* 0x0000009b8c73723e */ /* 0x000fe400000010ff */
[----:B------:R-:W-:Y:S02]  /*82e0*/  F2FP.BF16.PACK_AB R113, R149, R136 ;  /* 0x000000889571723e */ /* 0x000fe400000010ff */
[----:B----4-:R-:W-:Y:S04]  /*82f0*/  F2FP.BF16.PACK_AB R114, R139, R154 ;  /* 0x0000009a8b72723e */ /* 0x010fe800000010ff */
[----:B------:R-:W-:Y:S02]  /*8300*/  F2FP.BF16.PACK_AB R118, R141, R160 ;  /* 0x000000a08d76723e */ /* 0x000fe400000010ff */
[----:B------:R-:W-:Y:S01]  /*8310*/  F2FP.BF16.PACK_AB R116, R151, R135 ;  /* 0x000000879774723e */ /* 0x000fe200000010ff */
[-C--:B------:R-:W-:Y:S05]  /*8320*/  HMMA.16816.F32.BF16 R4, R112, R124.reuse, R4 ;  /* 0x0000007c7004723c */ /* 0x080fea0000041804 */
[--C-:B-1----:R-:W-:Y:S01]  /*8330*/  FFMA.FTZ R106, R213, c[0x0][0x2d0], -R110.reuse ;  /* 0x0000b400d56a7a23 */ /* 0x102fe2000001086e */
[----:B------:R-:W-:Y:S02]  /*8340*/  F2FP.BF16.PACK_AB R117, R153, R152 ;  /* 0x000000989975723e */ /* 0x000fe400000010ff */
[----:B--2---:R-:W-:Y:S01]  /*8350*/  F2FP.BF16.PACK_AB R119, R107, R138 ;  /* 0x0000008a6b77723e */ /* 0x004fe200000010ff */
[----:B------:R1:W-:Y:S06]  /*8360*/  MUFU.EX2 R252, R106 ;  /* 0x0000006a00fc7308 */ /* 0x0003ec0000000800 */
[C---:B------:R-:W-:Y:S08]  /*8370*/  HMMA.16816.F32.BF16 R8, R116.reuse, R124, R8 ;  /* 0x0000007c7408723c */ /* 0x040ff00000041808 */
[-C--:B------:R-:W-:Y:S08]  /*8380*/  HMMA.16816.F32.BF16 R12, R116, R126.reuse, R12 ;  /* 0x0000007e740c723c */ /* 0x080ff0000004180c */
[C---:B------:R-:W-:Y:S01]  /*8390*/  HMMA.16816.F32.BF16 R16, R112.reuse, R126, R16 ;  /* 0x0000007e7010723c */ /* 0x040fe20000041810 */
[----:B------:R-:W2:Y:S03]  /*83a0*/  LDSM.16.MT88.4 R124, [R222+0x1500] ;  /* 0x00150000de7c783b */ /* 0x000ea60000004200 */
[--C-:B-1----:R-:W-:Y:S04]  /*83b0*/  FFMA.FTZ R106, R214, c[0x0][0x2d0], -R110.reuse ;  /* 0x0000b400d66a7a23 */ /* 0x102fe8000001086e */
[-C--:B------:R-:W-:Y:S01]  /*83c0*/  HMMA.16816.F32.BF16 R20, R112, R128.reuse, R20 ;  /* 0x000000807014723c */ /* 0x080fe20000041814 */
[----:B------:R1:W4:Y:S07]  /*83d0*/  MUFU.EX2 R142, R106 ;  /* 0x0000006a008e7308 */ /* 0x00032e0000000800 */
[C---:B------:R-:W-:Y:S08]  /*83e0*/  HMMA.16816.F32.BF16 R24, R116.reuse, R128, R24 ;  /* 0x000000807418723c */ /* 0x040ff00000041818 */
[-C--:B------:R-:W-:Y:S08]  /*83f0*/  HMMA.16816.F32.BF16 R28, R116, R130.reuse, R28 ;  /* 0x00000082741c723c */ /* 0x080ff0000004181c */
[C---:B------:R-:W-:Y:S01]  /*8400*/  HMMA.16816.F32.BF16 R32, R112.reuse, R130, R32 ;  /* 0x000000827020723c */ /* 0x040fe20000041820 */
[----:B------:R-:W2:Y:S03]  /*8410*/  LDSM.16.MT88.4 R128, [R221+0x2500] ;  /* 0x00250000dd80783b */ /* 0x000ea60000004200 */
[--C-:B-1----:R-:W-:Y:S01]  /*8420*/  FFMA.FTZ R106, R215, c[0x0][0x2d0], -R111.reuse ;  /* 0x0000b400d76a7a23 */ /* 0x102fe2000001086f */
[----:B----4-:R-:W-:Y:S03]  /*8430*/  MOV R215, R142 ;  /* 0x0000008e00d77202 */ /* 0x010fe60000000f00 */
[-C--:B---3--:R-:W-:Y:S01]  /*8440*/  HMMA.16816.F32.BF16 R36, R112, R120.reuse, R36 ;  /* 0x000000787024723c */ /* 0x088fe20000041824 */
[----:B------:R1:W-:Y:S07]  /*8450*/  MUFU.EX2 R213, R106 ;  /* 0x0000006a00d57308 */ /* 0x0003ee0000000800 */
[C---:B------:R-:W-:Y:S08]  /*8460*/  HMMA.16816.F32.BF16 R40, R116.reuse, R120, R40 ;  /* 0x000000787428723c */ /* 0x040ff00000041828 */
[-C--:B------:R-:W-:Y:S08]  /*8470*/  HMMA.16816.F32.BF16 R44, R116, R122.reuse, R44 ;  /* 0x0000007a742c723c */ /* 0x080ff0000004182c */
[C---:B------:R-:W-:Y:S01]  /*8480*/  HMMA.16816.F32.BF16 R48, R112.reuse, R122, R48 ;  /* 0x0000007a7030723c */ /* 0x040fe20000041830 */
[----:B------:R-:W3:Y:S03]  /*8490*/  LDSM.16.MT88.4 R120, [R222+0x2500] ;  /* 0x00250000de78783b */ /* 0x000ee60000004200 */
[--C-:B-1----:R-:W-:Y:S01]  /*84a0*/  FFMA.FTZ R106, R216, c[0x0][0x2d0], -R111.reuse ;  /* 0x0000b400d86a7a23 */ /* 0x102fe2000001086f */
[----:B------:R-:W-:Y:S01]  /*84b0*/  MOV R216, R107 ;  /* 0x0000006b00d87202 */ /* 0x000fe20000000f00 */
[--C-:B------:R-:W-:Y:S01]  /*84c0*/  FFMA.FTZ R107, R210, c[0x0][0x2d0], -R110.reuse ;  /* 0x0000b400d26b7a23 */ /* 0x100fe2000001086e */
[----:B------:R-:W-:Y:S01]  /*84d0*/  MOV R210, R141 ;  /* 0x0000008d00d27202 */ /* 0x000fe20000000f00 */
[-C--:B--2---:R-:W-:Y:S01]  /*84e0*/  HMMA.16816.F32.BF16 R52, R112, R124.reuse, R52 ;  /* 0x0000007c7034723c */ /* 0x084fe20000041834 */
[----:B------:R1:W2:Y:S07]  /*84f0*/  MUFU.EX2 R214, R106 ;  /* 0x0000006a00d67308 */ /* 0x0002ae0000000800 */
[C---:B------:R-:W-:Y:S08]  /*8500*/  HMMA.16816.F32.BF16 R56, R116.reuse, R124, R56 ;  /* 0x0000007c7438723c */ /* 0x040ff00000041838 */
[-C--:B------:R-:W-:Y:S08]  /*8510*/  HMMA.16816.F32.BF16 R60, R116, R126.reuse, R60 ;  /* 0x0000007e743c723c */ /* 0x080ff0000004183c */
[C---:B------:R-:W-:Y:S01]  /*8520*/  HMMA.16816.F32.BF16 R64, R112.reuse, R126, R64 ;  /* 0x0000007e7040723c */ /* 0x040fe20000041840 */
[----:B------:R-:W4:Y:S03]  /*8530*/  LDSM.16.MT88.4 R124, [R221+0x900] ;  /* 0x00090000dd7c783b */ /* 0x000f260000004200 */
[----:B-1----:R-:W-:Y:S02]  /*8540*/  FFMA.FTZ R106, R209, c[0x0][0x2d0], -R110 ;  /* 0x0000b400d16a7a23 */ /* 0x002fe4000001086e */
[----:B------:R1:W-:Y:S02]  /*8550*/  MUFU.EX2 R209, R107 ;  /* 0x0000006b00d17308 */ /* 0x0003e40000000800 */
[-C--:B------:R-:W-:Y:S08]  /*8560*/  HMMA.16816.F32.BF16 R68, R112, R128.reuse, R68 ;  /* 0x000000807044723c */ /* 0x080ff00000041844 */
[C---:B------:R-:W-:Y:S01]  /*8570*/  HMMA.16816.F32.BF16 R72, R116.reuse, R128, R72 ;  /* 0x000000807448723c */ /* 0x040fe20000041848 */
[----:B------:R2:W2:Y:S07]  /*8580*/  MUFU.EX2 R208, R106 ;  /* 0x0000006a00d07308 */ /* 0x0004ae0000000800 */
[-C--:B------:R-:W-:Y:S04]  /*8590*/  HMMA.16816.F32.BF16 R76, R116, R130.reuse, R76 ;  /* 0x00000082744c723c */ /* 0x080fe8000004184c */
[----:B-1----:R-:W-:Y:S01]  /*85a0*/  FFMA.FTZ R107, R218, c[0x0][0x2d0], -R176 ;  /* 0x0000b400da6b7a23 */ /* 0x002fe200000108b0 */
[----:B------:R-:W-:Y:S03]  /*85b0*/  MOV R218, R160 ;  /* 0x000000a000da7202 */ /* 0x000fe60000000f00 */
[C---:B------:R-:W-:Y:S01]  /*85c0*/  HMMA.16816.F32.BF16 R80, R112.reuse, R130, R80 ;  /* 0x000000827050723c */ /* 0x040fe20000041850 */
[----:B------:R-:W1:Y:S01]  /*85d0*/  LDSM.16.MT88.4 R128, [R222+0x900] ;  /* 0x00090000de80783b */ /* 0x000e620000004200 */
[----:B------:R4:W-:Y:S06]  /*85e0*/  MUFU.EX2 R204, R107 ;  /* 0x0000006b00cc7308 */ /* 0x0009ec0000000800 */
[-C--:B---3--:R-:W-:Y:S04]  /*85f0*/  HMMA.16816.F32.BF16 R84, R112, R120.reuse, R84 ;  /* 0x000000787054723c */ /* 0x088fe80000041854 */
[--C-:B--2---:R-:W-:Y:S01]  /*8600*/  FFMA.FTZ R106, R211, c[0x0][0x2d0], -R111.reuse ;  /* 0x0000b400d36a7a23 */ /* 0x104fe2000001086f */
[----:B------:R-:W-:Y:S02]  /*8610*/  MOV R211, R140 ;  /* 0x0000008c00d37202 */ /* 0x000fe40000000f00 */
[----:B------:R-:W-:Y:S01]  /*8620*/  LDSM.16.MT88.4 R140, [R222+0xd00] ;  /* 0x000d0000de8c783b */ /* 0x000fe20000004200 */
[C---:B------:R-:W-:Y:S01]  /*8630*/  HMMA.16816.F32.BF16 R88, R116.reuse, R120, R88 ;  /* 0x000000787458723c */ /* 0x040fe20000041858 */
[----:B------:R2:W-:Y:S07]  /*8640*/  MUFU.EX2 R207, R106 ;  /* 0x0000006a00cf7308 */ /* 0x0005ee0000000800 */
[-C--:B------:R-:W-:Y:S04]  /*8650*/  HMMA.16816.F32.BF16 R92, R116, R122.reuse, R92 ;  /* 0x0000007a745c723c */ /* 0x080fe8000004185c */
[----:B----4-:R-:W-:Y:S04]  /*8660*/  FFMA.FTZ R107, R178, c[0x0][0x2d0], -R110 ;  /* 0x0000b400b26b7a23 */ /* 0x010fe8000001086e */
[----:B------:R-:W-:Y:S01]  /*8670*/  HMMA.16816.F32.BF16 R96, R112, R122, R96 ;  /* 0x0000007a7060723c */ /* 0x000fe20000041860 */
[----:B------:R-:W3:Y:S01]  /*8680*/  LDSM.16.MT88.4 R120, [R221+0x1900] ;  /* 0x00190000dd78783b */ /* 0x000ee20000004200 */
[----:B------:R4:W-:Y:S05]  /*8690*/  MUFU.EX2 R192, R107 ;  /* 0x0000006b00c07308 */ /* 0x0009ea0000000800 */
[----:B------:R-:W-:Y:S01]  /*86a0*/  F2FP.BF16.PACK_AB R112, R215, R252 ;  /* 0x000000fcd770723e */ /* 0x000fe200000010ff */
[----:B--2---:R-:W-:Y:S01]  /*86b0*/  FFMA.FTZ R106, R212, c[0x0][0x2d0], -R111 ;  /* 0x0000b400d46a7a23 */ /* 0x004fe2000001086f */
[----:B------:R-:W-:Y:S03]  /*86c0*/  F2FP.BF16.PACK_AB R113, R214, R213 ;  /* 0x000000d5d671723e */ /* 0x000fe600000010ff */
[----:B------:R2:W1:Y:S01]  /*86d0*/  MUFU.EX2 R206, R106 ;  /* 0x0000006a00ce7308 */ /* 0x0004620000000800 */
[----:B------:R-:W-:Y:S02]  /*86e0*/  F2FP.BF16.PACK_AB R114, R209, R208 ;  /* 0x000000d0d172723e */ /* 0x000fe400000010ff */
[----:B------:R-:W-:Y:S02]  /*86f0*/  MOV R212, R139 ;  /* 0x0000008b00d47202 */ /* 0x000fe40000000f00 */
[----:B------:R-:W-:Y:S01]  /*8700*/  MOV R139, R190 ;  /* 0x000000be008b7202 */ /* 0x000fe20000000f00 */
[--C-:B----4-:R-:W-:Y:S04]  /*8710*/  FFMA.FTZ R107, R240, c[0x0][0x2d0], -R176.reuse ;  /* 0x0000b400f06b7a23 */ /* 0x110fe800000108b0 */
[----:B------:R-:W-:Y:S01]  /*8720*/  MUFU.EX2 R188, R107 ;  /* 0x0000006b00bc7308 */ /* 0x000fe20000000800 */
[--C-:B--2---:R-:W-:Y:S01]  /*8730*/  FFMA.FTZ R106, R217, c[0x0][0x2d0], -R176.reuse ;  /* 0x0000b400d96a7a23 */ /* 0x104fe200000108b0 */
[----:B-1----:R-:W-:Y:S08]  /*8740*/  F2FP.BF16.PACK_AB R115, R206, R207 ;  /* 0x000000cfce73723e */ /* 0x002ff000000010ff */
[----:B------:R-:W-:Y:S01]  /*8750*/  MUFU.EX2 R107, R108 ;  /* 0x0000006c006b7308 */ /* 0x000fe20000000800 */
[----:B------:R-:W-:Y:S02]  /*8760*/  MOV R217, R138 ;  /* 0x0000008a00d97202 */ /* 0x000fe40000000f00 */
[----:B------:R-:W-:Y:S01]  /*8770*/  MOV R138, R189 ;  /* 0x000000bd008a7202 */ /* 0x000fe20000000f00 */
[-C--:B------:R-:W-:Y:S06]  /*8780*/  HMMA.16816.F32.BF16 R4, R112, R124.reuse, R4 ;  /* 0x0000007c7004723c */ /* 0x080fec0000041804 */
[----:B------:R1:W2:Y:S02]  /*8790*/  MUFU.EX2 R205, R106 ;  /* 0x0000006a00cd7308 */ /* 0x0002a40000000800 */
[--C-:B-1----:R-:W-:Y:S01]  /*87a0*/  FFMA.FTZ R106, R219, c[0x0][0x2d0], -R3.reuse ;  /* 0x0000b400db6a7a23 */ /* 0x102fe20000010803 */
[----:B--2---:R-:W-:Y:S03]  /*87b0*/  F2FP.BF16.PACK_AB R116, R204, R205 ;  /* 0x000000cdcc74723e */ /* 0x004fe600000010ff */
[----:B------:R-:W-:Y:S04]  /*87c0*/  MOV R219, R155 ;  /* 0x0000009b00db7202 */ /* 0x000fe80000000f00 */
[----:B------:R1:W-:Y:S02]  /*87d0*/  MUFU.EX2 R203, R106 ;  /* 0x0000006a00cb7308 */ /* 0x0003e40000000800 */
[--C-:B-1----:R-:W-:Y:S01]  /*87e0*/  FFMA.FTZ R106, R229, c[0x0][0x2d0], -R3.reuse ;  /* 0x0000b400e56a7a23 */ /* 0x102fe20000010803 */
[----:B------:R-:W-:Y:S07]  /*87f0*/  MOV R229, R154 ;  /* 0x0000009a00e57202 */ /* 0x000fee0000000f00 */
[----:B------:R1:W2:Y:S02]  /*8800*/  MUFU.EX2 R202, R106 ;  /* 0x0000006a00ca7308 */ /* 0x0002a40000000800 */
[--C-:B-1----:R-:W-:Y:S01]  /*8810*/  FFMA.FTZ R106, R230, c[0x0][0x2d0], -R176.reuse ;  /* 0x0000b400e66a7a23 */ /* 0x102fe200000108b0 */
[----:B--2---:R-:W-:Y:S02]  /*8820*/  F2FP.BF16.PACK_AB R117, R202, R203 ;  /* 0x000000cbca75723e */ /* 0x004fe400000010ff */
[----:B------:R-:W-:Y:S05]  /*8830*/  MOV R230, R153 ;  /* 0x0000009900e67202 */ /* 0x000fea0000000f00 */
[----:B------:R1:W-:Y:S01]  /*8840*/  MUFU.EX2 R201, R106 ;  /* 0x0000006a00c97308 */ /* 0x0003e20000000800 */
[----:B------:R-:W-:Y:S02]  /*8850*/  MOV R153, R150 ;  /* 0x0000009600997202 */ /* 0x000fe40000000f00 */
[----:B------:R-:W-:Y:S02]  /*8860*/  MOV R150, R147 ;  /* 0x0000009300967202 */ /* 0x000fe40000000f00 */
[----:B------:R-:W-:Y:S02]  /*8870*/  MOV R147, R144 ;  /* 0x0000009000937202 */ /* 0x000fe40000000f00 */
[----:B------:R-:W-:Y:S02]  /*8880*/  MOV R144, R134 ;  /* 0x0000008600907202 */ /* 0x000fe40000000f00 */
[----:B------:R-:W-:Y:S02]  /*8890*/  MOV R134, R181 ;  /* 0x000000b500867202 */ /* 0x000fe40000000f00 */
[----:B------:R-:W-:Y:S01]  /*88a0*/  MOV R240, R144 ;  /* 0x0000009000f07202 */ /* 0x000fe20000000f00 */
[----:B-1----:R-:W-:Y:S01]  /*88b0*/  FFMA.FTZ R106, R231, c[0x0][0x2d0], -R176 ;  /* 0x0000b400e76a7a23 */ /* 0x002fe200000108b0 */
[----:B------:R-:W-:Y:S02]  /*88c0*/  MOV R231, R151 ;  /* 0x0000009700e77202 */ /* 0x000fe40000000f00 */
[----:B------:R-:W-:Y:S01]  /*88d0*/  MOV R151, R148 ;  /* 0x0000009400977202 */ /* 0x000fe20000000f00 */
[----:B------:R1:W2:Y:S01]  /*88e0*/  MUFU.EX2 R200, R106 ;  /* 0x0000006a00c87308 */ /* 0x0002a20000000800 */
[----:B------:R-:W-:Y:S02]  /*88f0*/  MOV R148, R145 ;  /* 0x0000009100947202 */ /* 0x000fe40000000f00 */
[----:B------:R-:W-:Y:S02]  /*8900*/  MOV R145, R138 ;  /* 0x0000008a00917202 */ /* 0x000fe40000000f00 */
[----:B------:R-:W-:Y:S02]  /*8910*/  MOV R138, R132 ;  /* 0x00000084008a7202 */ /* 0x000fe40000000f00 */
[----:B------:R-:W-:Y:S01]  /*8920*/  MOV R132, R182 ;  /* 0x000000b600847202 */ /* 0x000fe20000000f00 */
[--C-:B-1----:R-:W-:Y:S01]  /*8930*/  FFMA.FTZ R106, R232, c[0x0][0x2d0], -R3.reuse ;  /* 0x0000b400e86a7a23 */ /* 0x102fe20000010803 */
[----:B--2---:R-:W-:Y:S02]  /*8940*/  F2FP.BF16.PACK_AB R118, R200, R201 ;  /* 0x000000c9c876723e */ /* 0x004fe400000010ff */
[----:B------:R-:W-:Y:S01]  /*8950*/  MOV R232, R149 ;  /* 0x0000009500e87202 */ /* 0x000fe20000000f00 */
[----:B------:R1:W-:Y:S01]  /*8960*/  MUFU.EX2 R199, R106 ;  /* 0x0000006a00c77308 */ /* 0x0003e20000000800 */
[----:B------:R-:W-:Y:S02]  /*8970*/  MOV R149, R146 ;  /* 0x0000009200957202 */ /* 0x000fe40000000f00 */
[----:B------:R-:W-:Y:S02]  /*8980*/  MOV R146, R139 ;  /* 0x0000008b00927202 */ /* 0x000fe40000000f00 */
[----:B------:R-:W-:Y:S02]  /*8990*/  MOV R139, R133 ;  /* 0x00000085008b7202 */ /* 0x000fe40000000f00 */
[----:B------:R-:W-:Y:S01]  /*89a0*/  MOV R133, R180 ;  /* 0x000000b400857202 */ /* 0x000fe20000000f00 */
[----:B-1----:R-:W-:Y:S01]  /*89b0*/  FFMA.FTZ R106, R233, c[0x0][0x2d0], -R3 ;  /* 0x0000b400e96a7a23 */ /* 0x002fe20000010803 */
[----:B------:R-:W-:Y:S02]  /*89c0*/  MOV R233, R183 ;  /* 0x000000b700e97202 */ /* 0x000fe40000000f00 */
[----:B------:R-:W-:Y:S01]  /*89d0*/  LDSM.16.MT88.4 R180, [R221+0x2d00] ;  /* 0x002d0000ddb4783b */ /* 0x000fe20000004200 */
        /* <DEDUP_REMOVED lines=10> */
[----:B------:R-:W-:Y:S03]  /*8a80*/  MOV R235, R135 ;  /* 0x0000008700eb7202 */ /* 0x000fe60000000f00 */
[-C--:B------:R-:W-:Y:S01]  /*8a90*/  HMMA.16816.F32.BF16 R20, R112, R128.reuse, R20 ;  /* 0x000000807014723c */ /* 0x080fe20000041814 */
[----:B------:R1:W4:Y:S07]  /*8aa0*/  MUFU.EX2 R196, R106 ;  /* 0x0000006a00c47308 */ /* 0x00032e0000000800 */
[C---:B------:R-:W-:Y:S08]  /*8ab0*/  HMMA.16816.F32.BF16 R24, R116.reuse, R128, R24 ;  /* 0x000000807418723c */ /* 0x040ff00000041818 */
[-C--:B------:R-:W-:Y:S08]  /*8ac0*/  HMMA.16816.F32.BF16 R28, R116, R130.reuse, R28 ;  /* 0x00000082741c723c */ /* 0x080ff0000004181c */
[C---:B------:R-:W-:Y:S01]  /*8ad0*/  HMMA.16816.F32.BF16 R32, R112.reuse, R130, R32 ;  /* 0x000000827020723c */ /* 0x040fe20000041820 */
[----:B------:R-:W2:Y:S03]  /*8ae0*/  LDSM.16.MT88.4 R128, [R221+0x2900] ;  /* 0x00290000dd80783b */ /* 0x000ea60000004200 */
[--C-:B-1----:R-:W-:Y:S01]  /*8af0*/  FFMA.FTZ R106, R237, c[0x0][0x2d0], -R111.reuse ;  /* 0x0000b400ed6a7a23 */ /* 0x102fe2000001086f */
[----:B----4-:R-:W-:Y:S02]  /*8b00*/  F2FP.BF16.PACK_AB R108, R196, R197 ;  /* 0x000000c5c46c723e */ /* 0x010fe400000010ff */
[----:B------:R-:W-:Y:S01]  /*8b10*/  MOV R237, R136 ;  /* 0x0000008800ed7202 */ /* 0x000fe20000000f00 */
[-C--:B---3--:R-:W-:Y:S01]  /*8b20*/  HMMA.16816.F32.BF16 R36, R112, R120.reuse, R36 ;  /* 0x000000787024723c */ /* 0x088fe20000041824 */
[----:B------:R1:W-:Y:S07]  /*8b30*/  MUFU.EX2 R195, R106 ;  /* 0x0000006a00c37308 */ /* 0x0003ee0000000800 */
[C---:B------:R-:W-:Y:S08]  /*8b40*/  HMMA.16816.F32.BF16 R40, R116.reuse, R120, R40 ;  /* 0x000000787428723c */ /* 0x040ff00000041828 */
[-C--:B------:R-:W-:Y:S08]  /*8b50*/  HMMA.16816.F32.BF16 R44, R116, R122.reuse, R44 ;  /* 0x0000007a742c723c */ /* 0x080ff0000004182c */
[C---:B------:R-:W-:Y:S01]  /*8b60*/  HMMA.16816.F32.BF16 R48, R112.reuse, R122, R48 ;  /* 0x0000007a7030723c */ /* 0x040fe20000041830 */
[----:B------:R-:W3:Y:S03]  /*8b70*/  LDSM.16.MT88.4 R120, [R222+0x2900] ;  /* 0x00290000de78783b */ /* 0x000ee60000004200 */
[--C-:B-1----:R-:W-:Y:S01]  /*8b80*/  FFMA.FTZ R106, R238, c[0x0][0x2d0], -R111.reuse ;  /* 0x0000b400ee6a7a23 */ /* 0x102fe2000001086f */
[----:B------:R-:W-:Y:S03]  /*8b90*/  MOV R238, R137 ;  /* 0x0000008900ee7202 */ /* 0x000fe60000000f00 */
[-C--:B--2---:R-:W-:Y:S01]  /*8ba0*/  HMMA.16816.F32.BF16 R52, R112, R124.reuse, R52 ;  /* 0x0000007c7034723c */ /* 0x084fe20000041834 */
[----:B------:R1:W-:Y:S07]  /*8bb0*/  MUFU.EX2 R194, R106 ;  /* 0x0000006a00c27308 */ /* 0x0003ee0000000800 */
[C---:B------:R-:W-:Y:S08]  /*8bc0*/  HMMA.16816.F32.BF16 R56, R116.reuse, R124, R56 ;  /* 0x0000007c7438723c */ /* 0x040ff00000041838 */
[-C--:B------:R-:W-:Y:S08]  /*8bd0*/  HMMA.16816.F32.BF16 R60, R116, R126.reuse, R60 ;  /* 0x0000007e743c723c */ /* 0x080ff0000004183c */
[C---:B------:R-:W-:Y:S01]  /*8be0*/  HMMA.16816.F32.BF16 R64, R112.reuse, R126, R64 ;  /* 0x0000007e7040723c */ /* 0x040fe20000041840 */
[----:B------:R-:W2:Y:S03]  /*8bf0*/  LDSM.16.MT88.4 R124, [R221+0xd00] ;  /* 0x000d0000dd7c783b */ /* 0x000ea60000004200 */
[----:B-1----:R-:W-:Y:S04]  /*8c00*/  FFMA.FTZ R106, R177, c[0x0][0x2d0], -R110 ;  /* 0x0000b400b16a7a23 */ /* 0x002fe8000001086e */
[-C--:B------:R-:W-:Y:S01]  /*8c10*/  HMMA.16816.F32.BF16 R68, R112, R128.reuse, R68 ;  /* 0x000000807044723c */ /* 0x080fe20000041844 */
[----:B------:R1:W4:Y:S07]  /*8c20*/  MUFU.EX2 R193, R106 ;  /* 0x0000006a00c17308 */ /* 0x00032e0000000800 */
[C---:B------:R-:W-:Y:S08]  /*8c30*/  HMMA.16816.F32.BF16 R72, R116.reuse, R128, R72 ;  /* 0x000000807448723c */ /* 0x040ff00000041848 */
[-C--:B------:R-:W-:Y:S08]  /*8c40*/  HMMA.16816.F32.BF16 R76, R116, R130.reuse, R76 ;  /* 0x00000082744c723c */ /* 0x080ff0000004184c */
[C---:B------:R-:W-:Y:S04]  /*8c50*/  HMMA.16816.F32.BF16 R80, R112.reuse, R130, R80 ;  /* 0x000000827050723c */ /* 0x040fe80000041850 */
[--C-:B-1----:R-:W-:Y:S01]  /*8c60*/  FFMA.FTZ R106, R179, c[0x0][0x2d0], -R111.reuse ;  /* 0x0000b400b36a7a23 */ /* 0x102fe2000001086f */
[----:B----4-:R-:W-:Y:S03]  /*8c70*/  F2FP.BF16.PACK_AB R110, R192, R193 ;  /* 0x000000c1c06e723e */ /* 0x010fe600000010ff */
[-C--:B---3--:R-:W-:Y:S01]  /*8c80*/  HMMA.16816.F32.BF16 R84, R112, R120.reuse, R84 ;  /* 0x000000787054723c */ /* 0x088fe20000041854 */
[----:B------:R1:W-:Y:S07]  /*8c90*/  MUFU.EX2 R191, R106 ;  /* 0x0000006a00bf7308 */ /* 0x0003ee0000000800 */
[C---:B------:R-:W-:Y:S08]  /*8ca0*/  HMMA.16816.F32.BF16 R88, R116.reuse, R120, R88 ;  /* 0x000000787458723c */ /* 0x040ff00000041858 */
[-C--:B------:R-:W-:Y:S08]  /*8cb0*/  HMMA.16816.F32.BF16 R92, R116, R122.reuse, R92 ;  /* 0x0000007a745c723c */ /* 0x080ff0000004185c */
[----:B------:R-:W-:Y:S04]  /*8cc0*/  HMMA.16816.F32.BF16 R96, R112, R122, R96 ;  /* 0x0000007a7060723c */ /* 0x000fe80000041860 */
[----:B-1----:R-:W-:Y:S01]  /*8cd0*/  FFMA.FTZ R106, R234, c[0x0][0x2d0], -R111 ;  /* 0x0000b400ea6a7a23 */ /* 0x002fe2000001086f */
[----:B------:R-:W-:Y:S03]  /*8ce0*/  MOV R234, R138 ;  /* 0x0000008a00ea7202 */ /* 0x000fe60000000f00 */
[----:B------:R1:W3:Y:S04]  /*8cf0*/  MUFU.EX2 R190, R106 ;  /* 0x0000006a00be7308 */ /* 0x0002e80000000800 */
[--C-:B-1----:R-:W-:Y:S01]  /*8d00*/  FFMA.FTZ R106, R239, c[0x0][0x2d0], -R176.reuse ;  /* 0x0000b400ef6a7a23 */ /* 0x102fe200000108b0 */
[----:B---3--:R-:W-:Y:S02]  /*8d10*/  F2FP.BF16.PACK_AB R111, R190, R191 ;  /* 0x000000bfbe6f723e */ /* 0x008fe400000010ff */
[----:B------:R-:W-:Y:S03]  /*8d20*/  MOV R239, R139 ;  /* 0x0000008b00ef7202 */ /* 0x000fe60000000f00 */
[----:B------:R1:W-:Y:S02]  /*8d30*/  MUFU.EX2 R189, R106 ;  /* 0x0000006a00bd7308 */ /* 0x0003e40000000800 */
[--C-:B-1----:R-:W-:Y:S01]  /*8d40*/  FFMA.FTZ R106, R242, c[0x0][0x2d0], -R3.reuse ;  /* 0x0000b400f26a7a23 */ /* 0x102fe20000010803 */
[----:B------:R-:W-:Y:S07]  /*8d50*/  MOV R242, R145 ;  /* 0x0000009100f27202 */ /* 0x000fee0000000f00 */
[----:B------:R1:W-:Y:S02]  /*8d60*/  MUFU.EX2 R187, R106 ;  /* 0x0000006a00bb7308 */ /* 0x0003e40000000800 */
[--C-:B-1----:R-:W-:Y:S01]  /*8d70*/  FFMA.FTZ R106, R243, c[0x0][0x2d0], -R3.reuse ;  /* 0x0000b400f36a7a23 */ /* 0x102fe20000010803 */
[----:B------:R-:W-:Y:S01]  /*8d80*/  MOV R243, R146 ;  /* 0x0000009200f37202 */ /* 0x000fe20000000f00 */
[----:B------:R-:W-:Y:S01]  /*8d90*/  FFMA.FTZ R3, R109, c[0x0][0x2d0], -R3 ;  /* 0x0000b4006d037a23 */ /* 0x000fe20000010803 */
[----:B------:R-:W-:Y:S05]  /*8da0*/  F2FP.BF16.PACK_AB R109, R194, R195 ;  /* 0x000000c3c26d723e */ /* 0x000fea00000010ff */
[----:B------:R1:W3:Y:S02]  /*8db0*/  MUFU.EX2 R186, R106 ;  /* 0x0000006a00ba7308 */ /* 0x0002e40000000800 */
[-C--:B--2---:R-:W-:Y:S01]  /*8dc0*/  HMMA.16816.F32.BF16 R116, R108, R124.reuse, R4 ;  /* 0x0000007c6c74723c */ /* 0x084fe20000041804 */
[----:B------:R-:W2:Y:S04]  /*8dd0*/  LDSM.16.MT88.4 R4, [R222+0x2d00] ;  /* 0x002d0000de04783b */ /* 0x000ea80000004200 */
[--C-:B-1----:R-:W-:Y:S01]  /*8de0*/  FFMA.FTZ R106, R244, c[0x0][0x2d0], -R176.reuse ;  /* 0x0000b400f46a7a23 */ /* 0x102fe200000108b0 */
[----:B---3--:R-:W-:Y:S02]  /*8df0*/  F2FP.BF16.PACK_AB R177, R186, R187 ;  /* 0x000000bbbab1723e */ /* 0x008fe400000010ff */
[----:B------:R-:W-:Y:S01]  /*8e00*/  MOV R244, R147 ;  /* 0x0000009300f47202 */ /* 0x000fe20000000f00 */
[----:B------:R1:W-:Y:S03]  /*8e10*/  MUFU.EX2 R185, R106 ;  /* 0x0000006a00b97308 */ /* 0x0003e60000000800 */
[----:B-1----:R-:W-:Y:S01]  /*8e20*/  FFMA.FTZ R106, R241, c[0x0][0x2d0], -R176 ;  /* 0x0000b400f16a7a23 */ /* 0x002fe200000108b0 */
[----:B------:R-:W-:Y:S02]  /*8e30*/  F2FP.BF16.PACK_AB R176, R188, R189 ;  /* 0x000000bdbcb0723e */ /* 0x000fe400000010ff */
[----:B------:R-:W-:Y:S04]  /*8e40*/  MOV R241, R148 ;  /* 0x0000009400f17202 */ /* 0x000fe80000000f00 */
[----:B------:R-:W1:Y:S10]  /*8e50*/  MUFU.EX2 R184, R106 ;  /* 0x0000006a00b87308 */ /* 0x000e740000000800 */
[----:B------:R-:W3:Y:S01]  /*8e60*/  MUFU.EX2 R106, R3 ;  /* 0x00000003006a7308 */ /* 0x000ee20000000800 */
[----:B-1----:R-:W-:Y:S02]  /*8e70*/  F2FP.BF16.PACK_AB R178, R184, R185 ;  /* 0x000000b9b8b2723e */ /* 0x002fe400000010ff */
[----:B---3--:R-:W-:Y:S02]  /*8e80*/  F2FP.BF16.PACK_AB R179, R106, R107 ;  /* 0x0000006b6ab3723e */ /* 0x008fe400000010ff */
[----:B------:R-:W-:Y:S05]  /*8e90*/  MOV R3, R161 ;  /* 0x000000a100037202 */ /* 0x000fea0000000f00 */
[C---:B------:R-:W-:Y:S07]  /*8ea0*/  HMMA.16816.F32.BF16 R112, R176.reuse, R124, R8 ;  /* 0x0000007cb070723c */ /* 0x040fee0000041808 */
[----:B------:R-:W-:Y:S01]  /*8eb0*/  MOV R8, R153 ;  /* 0x0000009900087202 */ /* 0x000fe20000000f00 */
[-C--:B------:R-:W-:Y:S01]  /*8ec0*/  HMMA.16816.F32.BF16 R120, R176, R126.reuse, R12 ;  /* 0x0000007eb078723c */ /* 0x080fe2000004180c */
[----:B------:R-:W3:Y:S03]  /*8ed0*/  LDL.LU R13, [R1+0x8] ;  /* 0x00000800010d7983 */ /* 0x000ee60000300800 */
[----:B------:R-:W-:Y:S02]  /*8ee0*/  MOV R11, R149 ;  /* 0x00000095000b7202 */ /* 0x000fe40000000f00 */
[----:B------:R-:W-:Y:S02]  /*8ef0*/  MOV R9, R150 ;  /* 0x0000009600097202 */ /* 0x000fe40000000f00 */
[C---:B------:R-:W-:Y:S04]  /*8f00*/  HMMA.16816.F32.BF16 R124, R108.reuse, R126, R16 ;  /* 0x0000007e6c7c723c */ /* 0x040fe80000041810 */
[----:B------:R-:W-:Y:S02]  /*8f10*/  MOV R12, R134 ;  /* 0x00000086000c7202 */ /* 0x000fe40000000f00 */
[----:B------:R-:W-:Y:S02]  /*8f20*/  MOV R15, R133 ;  /* 0x00000085000f7202 */ /* 0x000fe40000000f00 */
[-C--:B------:R-:W-:Y:S04]  /*8f30*/  HMMA.16816.F32.BF16 R128, R108, R140.reuse, R20 ;  /* 0x0000008c6c80723c */ /* 0x080fe80000041814 */
[----:B------:R-:W-:Y:S02]  /*8f40*/  MOV R19, R8 ;  /* 0x0000000800137202 */ /* 0x000fe40000000f00 */
[----:B------:R-:W-:Y:S02]  /*8f50*/  MOV R8, R3 ;  /* 0x0000000300087202 */ /* 0x000fe40000000f00 */
[----:B------:R-:W-:Y:S02]  /*8f60*/  MOV R3, R220 ;  /* 0x000000dc00037202 */ /* 0x000fe40000000f00 */
[----:B------:R1:W5:Y:S02]  /*8f70*/  LDL.LU R220, [R1+0x30] ;  /* 0x0000300001dc7983 */ /* 0x0003640000300800 */
[----:B------:R-:W-:Y:S02]  /*8f80*/  MOV R14, R132 ;  /* 0x00000084000e7202 */ /* 0x000fe40000000f00 */
[C---:B------:R-:W-:Y:S01]  /*8f90*/  HMMA.16816.F32.BF16 R132, R176.reuse, R140, R24 ;  /* 0x0000008cb084723c */ /* 0x040fe20000041818 */
[----:B------:R-:W4:Y:S03]  /*8fa0*/  LDL.LU R16, [R1+0xc] ;  /* 0x00000c0001107983 */ /* 0x000f260000300800 */
[----:B------:R-:W-:Y:S04]  /*8fb0*/  MOV R10, R151 ;  /* 0x00000097000a7202 */ /* 0x000fe80000000f00 */
        /* <DEDUP_REMOVED lines=14> */
[-C--:B--2---:R-:W-:Y:S08]  /*90a0*/  HMMA.16816.F32.BF16 R84, R108, R4.reuse, R84 ;  /* 0x000000046c54723c */ /* 0x084ff00000041854 */
[C---:B------:R-:W-:Y:S08]  /*90b0*/  HMMA.16816.F32.BF16 R88, R176.reuse, R4, R88 ;  /* 0x00000004b058723c */ /* 0x040ff00000041858 */
[-C--:B------:R-:W-:Y:S08]  /*90c0*/  HMMA.16816.F32.BF16 R92, R176, R6.reuse, R92 ;  /* 0x00000006b05c723c */ /* 0x080ff0000004185c */
[----:B------:R-:W-:Y:S04]  /*90d0*/  HMMA.16816.F32.BF16 R96, R108, R6, R96 ;  /* 0x000000066c60723c */ /* 0x000fe80000041860 */
[----:B---3--:R-:W-:Y:S02]  /*90e0*/  FFMA.FTZ R102, R102, R13, R12 ;  /* 0x0000000d66667223 */ /* 0x008fe4000001000c */
[----:B------:R-:W2:Y:S02]  /*90f0*/  LDL.LU R13, [R1+0x10] ;  /* 0x00001000010d7983 */ /* 0x000ea40000300800 */
[----:B------:R-:W-:Y:S02]  /*9100*/  FADD.FTZ R8, R8, R102 ;  /* 0x0000006608087221 */ /* 0x000fe40000010000 */
[----:B------:R-:W3:Y:S02]  /*9110*/  LDL.LU R12, [R1+0x14] ;  /* 0x00001400010c7983 */ /* 0x000ee40000300800 */
[----:B------:R-:W-:Y:S04]  /*9120*/  FADD.FTZ R8, R11, R8 ;  /* 0x000000080b087221 */ /* 0x000fe80000010000 */
[----:B------:R-:W-:Y:S04]  /*9130*/  FADD.FTZ R8, R242, R8 ;  /* 0x00000008f2087221 */ /* 0x000fe80000010000 */
[----:B------:R-:W-:Y:S04]  /*9140*/  FADD.FTZ R8, R238, R8 ;  /* 0x00000008ee087221 */ /* 0x000fe80000010000 */
[----:B------:R-:W-:Y:S04]  /*9150*/  FADD.FTZ R8, R233, R8 ;  /* 0x00000008e9087221 */ /* 0x000fe80000010000 */
[----:B------:R-:W-:Y:S02]  /*9160*/  FADD.FTZ R11, R229, R8 ;  /* 0x00000008e50b7221 */ /* 0x000fe40000010000 */
[----:B----4-:R-:W-:Y:S04]  /*9170*/  FFMA.FTZ R101, R101, R16, R19 ;  /* 0x0000001065657223 */ /* 0x010fe80000010013 */
[----:B------:R-:W-:Y:S04]  /*9180*/  FADD.FTZ R3, R3, R101 ;  /* 0x0000006503037221 */ /* 0x000fe80000010000 */
[----:B------:R-:W-:Y:S04]  /*9190*/  FADD.FTZ R3, R241, R3 ;  /* 0x00000003f1037221 */ /* 0x000fe80000010000 */
[----:B------:R-:W-:Y:S04]  /*91a0*/  FADD.FTZ R3, R240, R3 ;  /* 0x00000003f0037221 */ /* 0x000fe80000010000 */
[----:B------:R-:W-:Y:S04]  /*91b0*/  FADD.FTZ R3, R237, R3 ;  /* 0x00000003ed037221 */ /* 0x000fe80000010000 */
[----:B------:R-:W-:Y:S02]  /*91c0*/  FADD.FTZ R3, R232, R3 ;  /* 0x00000003e8037221 */ /* 0x000fe40000010000 */
[----:B--2---:R-:W-:Y:S02]  /*91d0*/  FFMA.FTZ R100, R100, R13, R14 ;  /* 0x0000000d64647223 */ /* 0x004fe4000001000e */
[----:B---3--:R-:W-:Y:S02]  /*91e0*/  FFMA.FTZ R0, R0, R12, R15 ;  /* 0x0000000c00007223 */ /* 0x008fe4000001000f */
        /* <DEDUP_REMOVED lines=41> */
[----:B------:R2:W-:Y:S01]  /*9480*/  STL [R1+0x8], R4 ;  /* 0x0000080401007387 */ /* 0x0005e20000100800 */
[----:B------:R-:W-:Y:S02]  /*9490*/  FADD.FTZ R8, R187, R8 ;  /* 0x00000008bb087221 */ /* 0x000fe40000010000 */
[----:B------:R-:W-:Y:S02]  /*94a0*/  FADD.FTZ R5, R188, R0 ;  /* 0x00000000bc057221 */ /* 0x000fe40000010000 */
[----:B------:R-:W-:Y:S02]  /*94b0*/  FADD.FTZ R6, R191, R3 ;  /* 0x00000003bf067221 */ /* 0x000fe40000010000 */
[----:B------:R-:W-:Y:S02]  /*94c0*/  FADD.FTZ R5, R185, R5 ;  /* 0x00000005b9057221 */ /* 0x000fe40000010000 */
[----:B------:R-:W-:Y:S02]  /*94d0*/  FADD.FTZ R6, R190, R6 ;  /* 0x00000006be067221 */ /* 0x000fe40000010000 */
[----:B------:R-:W-:Y:S03]  /*94e0*/  FADD.FTZ R0, R186, R8 ;  /* 0x00000008ba007221 */ /* 0x000fe60000010000 */
[----:B------:R-:W-:Y:S01]  /*94f0*/  STL [R1+0xc], R6 ;  /* 0x00000c0601007387 */ /* 0x000fe20000100800 */
[----:B------:R-:W-:Y:S01]  /*9500*/  FADD.FTZ R3, R107, R0 ;  /* 0x000000006b037221 */ /* 0x000fe20000010000 */
[----:B------:R-:W-:Y:S02]  /*9510*/  IADD3 R0, R245, -0x1, RZ ;  /* 0xfffffffff5007810 */ /* 0x000fe40007ffe0ff */
[----:B------:R-:W-:Y:S01]  /*9520*/  MOV R107, R2 ;  /* 0x00000002006b7202 */ /* 0x000fe20000000f00 */
[----:B------:R-:W-:Y:S01]  /*9530*/  FADD.FTZ R3, R106, R3 ;  /* 0x000000036a037221 */ /* 0x000fe20000010000 */
[----:B------:R-:W-:Y:S02]  /*9540*/  MOV R245, R0 ;  /* 0x0000000000f57202 */ /* 0x000fe40000000f00 */
[----:B------:R-:W-:Y:S01]  /*9550*/  MOV R106, R103 ;  /* 0x00000067006a7202 */ /* 0x000fe20000000f00 */
[----:B--2---:R-:W-:Y:S05]  /*9560*/  FADD.FTZ R4, R184, R5 ;  /* 0x00000005b8047221 */ /* 0x004fea0000010000 */
[----:B------:R-:W-:Y:S04]  /*9570*/  STL [R1+0x10], R4 ;  /* 0x0000100401007387 */ /* 0x000fe80000100800 */
[----:B------:R2:W-:Y:S02]  /*9580*/  STL [R1+0x14], R3 ;  /* 0x0000140301007387 */ /* 0x0005e40000100800 */
[----:B--2---:R-:W-:Y:S01]  /*9590*/  MOV R3, R105 ;  /* 0x0000006900037202 */ /* 0x004fe20000000f00 */
[----:B-1---5:R-:W-:-:S05]  /*95a0*/  @P0 BRA `(.L_x_33) ;  /* 0xffffc5b000000947 */ /* 0x022fca000383ffff */
.L_x_32:
[----:B--2---:R-:W2:Y:S04]  /*95b0*/  LDL.LU R0, [R1+0x8] ;  /* 0x0000080001007983 */ /* 0x004ea80000300800 */
[----:B------:R-:W3:Y:S04]  /*95c0*/  LDL.LU R4, [R1+0xc] ;  /* 0x00000c0001047983 */ /* 0x000ee80000300800 */
[----:B------:R-:W4:Y:S04]  /*95d0*/  LDL.LU R10, [R1+0x10] ;  /* 0x00001000010a7983 */ /* 0x000f280000300800 */
[----:B------:R-:W5:Y:S01]  /*95e0*/  LDL.LU R8, [R1+0x14] ;  /* 0x0000140001087983 */ /* 0x000f620000300800 */
[----:B------:R-:W-:-:S02]  /*95f0*/  MOV R50, 0xff800000 ;  /* 0xff80000000327802 */ /* 0x000fc40000000f00 */
[----:B------:R-:W-:Y:S02]  /*9600*/  MOV R51, 0xff800000 ;  /* 0xff80000000337802 */ /* 0x000fe40000000f00 */
[----:B------:R-:W-:Y:S02]  /*9610*/  MOV R53, 0xff800000 ;  /* 0xff80000000357802 */ /* 0x000fe40000000f00 */
[----:B------:R-:W-:Y:S02]  /*9620*/  MOV R54, 0xff800000 ;  /* 0xff80000000367802 */ /* 0x000fe40000000f00 */
[----:B------:R-:W-:Y:S01]  /*9630*/  PLOP3.LUT P4, PT, PT, PT, PT, 0x8, 0x0 ;  /* 0x000000000000781c */ /* 0x000fe20003f8e170 */
[----:B--2---:R-:W1:Y:S04]  /*9640*/  SHFL.BFLY PT, R5, R0, 0x2, 0x1f ;  /* 0x0c401f0000057f89 */ /* 0x004e6800000e0000 */
[----:B---3--:R-:W2:Y:S04]  /*9650*/  SHFL.BFLY PT, R9, R4, 0x2, 0x1f ;  /* 0x0c401f0004097f89 */ /* 0x008ea800000e0000 */
[----:B----4-:R-:W3:Y:S04]  /*9660*/  SHFL.BFLY PT, R7, R10, 0x2, 0x1f ;  /* 0x0c401f000a077f89 */ /* 0x010ee800000e0000 */
[----:B-----5:R-:W4:Y:S01]  /*9670*/  SHFL.BFLY PT, R6, R8, 0x2, 0x1f ;  /* 0x0c401f0008067f89 */ /* 0x020f2200000e0000 */
[----:B-1----:R-:W-:-:S02]  /*9680*/  FADD.FTZ R5, R5, R0 ;  /* 0x0000000005057221 */ /* 0x002fc40000010000 */
[----:B--2---:R-:W-:-:S03]  /*9690*/  FADD.FTZ R9, R9, R4 ;  /* 0x0000000409097221 */ /* 0x004fc60000010000 */
[----:B------:R-:W1:Y:S01]  /*96a0*/  SHFL.BFLY PT, R0, R5, 0x1, 0x1f ;  /* 0x0c201f0005007f89 */ /* 0x000e6200000e0000 */
[----:B---3--:R-:W-:-:S03]  /*96b0*/  FADD.FTZ R7, R7, R10 ;  /* 0x0000000a07077221 */ /* 0x008fc60000010000 */
[----:B------:R-:W2:Y:S01]  /*96c0*/  SHFL.BFLY PT, R4, R9, 0x1, 0x1f ;  /* 0x0c201f0009047f89 */ /* 0x000ea200000e0000 */
[----:B----4-:R-:W-:-:S03]  /*96d0*/  FADD.FTZ R6, R6, R8 ;  /* 0x0000000806067221 */ /* 0x010fc60000010000 */
[----:B------:R-:W3:Y:S04]  /*96e0*/  SHFL.BFLY PT, R3, R7, 0x1, 0x1f ;  /* 0x0c201f0007037f89 */ /* 0x000ee800000e0000 */
[----:B------:R-:W4:Y:S01]  /*96f0*/  SHFL.BFLY PT, R8, R6, 0x1, 0x1f ;  /* 0x0c201f0006087f89 */ /* 0x000f2200000e0000 */
[----:B-1----:R-:W-:Y:S01]  /*9700*/  FADD.FTZ R5, R5, R0 ;  /* 0x0000000005057221 */ /* 0x002fe20000010000 */
[----:B------:R-:W-:Y:S01]  /*9710*/  MOV R0, RZ ;  /* 0x000000ff00007202 */ /* 0x000fe20000000f00 */
[----:B--2---:R-:W-:-:S03]  /*9720*/  FADD.FTZ R9, R9, R4 ;  /* 0x0000000409097221 */ /* 0x004fc60000010000 */
[----:B------:R-:W-:Y:S02]  /*9730*/  FSETP.NE.FTZ.AND P3, PT, R5, RZ, PT ;  /* 0x000000ff0500720b */ /* 0x000fe40003f75000 */
[----:B------:R-:W-:Y:S01]  /*9740*/  MOV R4, RZ ;  /* 0x000000ff00047202 */ /* 0x000fe20000000f00 */
[----:B---3--:R-:W-:Y:S01]  /*9750*/  FADD.FTZ R7, R7, R3 ;  /* 0x0000000307077221 */ /* 0x008fe20000010000 */
[----:B------:R-:W-:Y:S02]  /*9760*/  FSETP.NE.FTZ.AND P2, PT, R9, RZ, PT ;  /* 0x000000ff0900720b */ /* 0x000fe40003f55000 */
[----:B------:R-:W-:Y:S01]  /*9770*/  MOV R3, RZ ;  /* 0x000000ff00037202 */ /* 0x000fe20000000f00 */
[----:B----4-:R-:W-:Y:S01]  /*9780*/  FADD.FTZ R6, R8, R6 ;  /* 0x0000000608067221 */ /* 0x010fe20000010000 */
[----:B------:R-:W-:-:S04]  /*9790*/  FSETP.NE.FTZ.AND P1, PT, R7, RZ, PT ;  /* 0x000000ff0700720b */ /* 0x000fc80003f35000 */
[----:B------:R-:W-:Y:S01]  /*97a0*/  FSETP.NE.FTZ.AND P0, PT, R6, RZ, PT ;  /* 0x000000ff0600720b */ /* 0x000fe20003f15000 */
[----:B------:R-:W1:Y:S08]  /*97b0*/  @P3 MUFU.RCP R0, R5 ;  /* 0x0000000500003308 */ /* 0x000e700000001000 */
[----:B------:R-:W2:Y:S04]  /*97c0*/  @P1 MUFU.RCP R3, R7 ;  /* 0x0000000700031308 */ /* 0x000ea80000001000 */
[----:B------:R-:W-:Y:S01]  /*97d0*/  @P0 MOV R8, 0x3f317218 ;  /* 0x3f31721800080802 */ /* 0x000fe20000000f00 */
[----:B-1----:R-:W-:-:S03]  /*97e0*/  FMUL.FTZ R116, R0, R116 ;  /* 0x0000007400747220 */ /* 0x002fc60000410000 */
[----:B------:R-:W1:Y:S01]  /*97f0*/  @P2 MUFU.RCP R4, R9 ;  /* 0x0000000900042308 */ /* 0x000e620000001000 */
[C---:B------:R-:W-:Y:S02]  /*9800*/  FMUL.FTZ R45, R0.reuse, R117 ;  /* 0x00000075002d7220 */ /* 0x040fe40000410000 */
[C---:B------:R-:W-:Y:S02]  /*9810*/  FMUL.FTZ R124, R0.reuse, R124 ;  /* 0x0000007c007c7220 */ /* 0x040fe40000410000 */
[C---:B------:R-:W-:Y:S02]  /*9820*/  FMUL.FTZ R43, R0.reuse, R125 ;  /* 0x0000007d002b7220 */ /* 0x040fe40000410000 */
[C---:B------:R-:W-:Y:S01]  /*9830*/  FMUL.FTZ R128, R0.reuse, R128 ;  /* 0x0000008000807220 */ /* 0x040fe20000410000 */
[----:B------:R-:W-:Y:S01]  /*9840*/  @P3 MUFU.LG2 R11, R5 ;  /* 0x00000005000b3308 */ /* 0x000fe20000000c00 */
[C---:B------:R-:W-:Y:S02]  /*9850*/  FMUL.FTZ R41, R0.reuse, R129 ;  /* 0x0000008100297220 */ /* 0x040fe40000410000 */
[----:B------:R-:W-:-:S02]  /*9860*/  FMUL.FTZ R140, R0, R140 ;  /* 0x0000008c008c7220 */ /* 0x000fc40000410000 */
[C---:B------:R-:W-:Y:S02]  /*9870*/  FMUL.FTZ R38, R0.reuse, R141 ;  /* 0x0000008d00267220 */ /* 0x040fe40000410000 */
[C---:B------:R-:W-:Y:S01]  /*9880*/  FMUL.FTZ R144, R0.reuse, R144 ;  /* 0x0000009000907220 */ /* 0x040fe20000410000 */
[----:B------:R-:W-:Y:S01]  /*9890*/  @P2 MUFU.LG2 R9, R9 ;  /* 0x0000000900092308 */ /* 0x000fe20000000c00 */
[C---:B------:R-:W-:Y:S02]  /*98a0*/  FMUL.FTZ R35, R0.reuse, R145 ;  /* 0x0000009100237220 */ /* 0x040fe40000410000 */
[C---:B------:R-:W-:Y:S02]  /*98b0*/  FMUL.FTZ R156, R0.reuse, R156 ;  /* 0x0000009c009c7220 */ /* 0x040fe40000410000 */
[C---:B------:R-:W-:Y:S02]  /*98c0*/  FMUL.FTZ R32, R0.reuse, R157 ;  /* 0x0000009d00207220 */ /* 0x040fe40000410000 */
[C---:B------:R-:W-:Y:S01]  /*98d0*/  FMUL.FTZ R160, R0.reuse, R160 ;  /* 0x000000a000a07220 */ /* 0x040fe20000410000 */
[----:B------:R-:W-:Y:S01]  /*98e0*/  @P1 MUFU.LG2 R7, R7 ;  /* 0x0000000700071308 */ /* 0x000fe20000000c00 */
        /* <DEDUP_REMOVED lines=11> */
[----:B------:R-:W-:Y:S01]  /*99a0*/  MOV R0, RZ ;  /* 0x000000ff00007202 */ /* 0x000fe20000000f00 */
[C---:B--2---:R-:W-:Y:S02]  /*99b0*/  FMUL.FTZ R112, R3.reuse, R112 ;  /* 0x0000007003707220 */ /* 0x044fe40000410000 */
[----:B------:R-:W-:-:S02]  /*99c0*/  FMUL.FTZ R47, R3, R113 ;  /* 0x00000071032f7220 */ /* 0x000fc40000410000 */
[C---:B------:R-:W-:Y:S01]  /*99d0*/  FMUL.FTZ R120, R3.reuse, R120 ;  /* 0x0000007803787220 */ /* 0x040fe20000410000 */
[----:B------:R-:W2:Y:S01]  /*99e0*/  @P0 MUFU.RCP R0, R6 ;  /* 0x0000000600000308 */ /* 0x000ea20000001000 */
[C---:B------:R-:W-:Y:S02]  /*99f0*/  FMUL.FTZ R46, R3.reuse, R121 ;  /* 0x00000079032e7220 */ /* 0x040fe40000410000 */
[C---:B------:R-:W-:Y:S02]  /*9a00*/  FMUL.FTZ R132, R3.reuse, R132 ;  /* 0x0000008403847220 */ /* 0x040fe40000410000 */
[C---:B------:R-:W-:Y:S02]  /*9a10*/  FMUL.FTZ R39, R3.reuse, R133 ;  /* 0x0000008503277220 */ /* 0x040fe40000410000 */
[C---:B------:R-:W-:Y:S01]  /*9a20*/  FMUL.FTZ R136, R3.reuse, R136 ;  /* 0x0000008803887220 */ /* 0x040fe20000410000 */
[----:B------:R-:W3:Y:S01]  /*9a30*/  @P0 MUFU.LG2 R6, R6 ;  /* 0x0000000600060308 */ /* 0x000ee20000000c00 */
        /* <DEDUP_REMOVED lines=17> */
[----:B------:R-:W-:Y:S01]  /*9b50*/  @P2 MOV R3, 0x3f317218 ;  /* 0x3f31721800032802 */ /* 0x000fe20000000f00 */
[C---:B-1----:R-:W-:Y:S02]  /*9b60*/  FMUL.FTZ R118, R4.reuse, R118 ;  /* 0x0000007604767220 */ /* 0x042fe40000410000 */
        /* <DEDUP_REMOVED lines=24> */
[C---:B--2---:R-:W-:Y:S02]  /*9cf0*/  FMUL.FTZ R114, R0.reuse, R114 ;  /* 0x0000007200727220 */ /* 0x044fe40000410000 */
        /* <DEDUP_REMOVED lines=24> */
[----:B------:R-:W-:Y:S02]  /*9e80*/  @P2 FMUL.FTZ R5, R3, c[0x0][0x2d0] ;  /* 0x0000b40003052a20 */ /* 0x000fe40000410000 */
[----:B------:R-:W-:-:S02]  /*9e90*/  @P3 FMUL.FTZ R10, R4, c[0x0][0x2d0] ;  /* 0x0000b400040a3a20 */ /* 0x000fc40000410000 */
[----:B------:R-:W-:Y:S02]  /*9ea0*/  @P1 FMUL.FTZ R3, R0, c[0x0][0x2d0] ;  /* 0x0000b40000031a20 */ /* 0x000fe40000410000 */
[----:B------:R-:W-:Y:S02]  /*9eb0*/  @P3 FMUL.FTZ R11, R11, 0.69314718246459960938 ;  /* 0x3f3172180b0b3820 */ /* 0x000fe40000410000 */
[----:B------:R-:W-:Y:S02]  /*9ec0*/  @P2 FMUL.FTZ R9, R9, 0.69314718246459960938 ;  /* 0x3f31721809092820 */ /* 0x000fe40000410000 */
[----:B------:R-:W-:Y:S02]  /*9ed0*/  @P1 FMUL.FTZ R7, R7, 0.69314718246459960938 ;  /* 0x3f31721807071820 */ /* 0x000fe40000410000 */
[----:B---3--:R-:W-:Y:S02]  /*9ee0*/  @P0 FMUL.FTZ R4, R6, 0.69314718246459960938 ;  /* 0x3f31721806040820 */ /* 0x008fe40000410000 */
[----:B------:R-:W-:-:S02]  /*9ef0*/  @P0 FMUL.FTZ R0, R8, c[0x0][0x2d0] ;  /* 0x0000b40008000a20 */ /* 0x000fc40000410000 */
[----:B------:R-:W-:Y:S02]  /*9f00*/  @P3 FFMA.FTZ R50, R10, R105, R11 ;  /* 0x000000690a323223 */ /* 0x000fe4000001000b */
[----:B------:R-:W-:Y:S02]  /*9f10*/  @P2 FFMA.FTZ R51, R5, R104, R9 ;  /* 0x0000006805332223 */ /* 0x000fe40000010009 */
[----:B------:R-:W-:Y:S02]  /*9f20*/  @P1 FFMA.FTZ R53, R3, R103, R7 ;  /* 0x0000006703351223 */ /* 0x000fe40000010007 */
[----:B------:R-:W-:Y:S02]  /*9f30*/  @P0 FFMA.FTZ R54, R0, R2, R4 ;  /* 0x0000000200360223 */ /* 0x000fe40000010004 */
.L_x_24:
[----:B------:R-:W-:Y:S05]  /*9f40*/  @P4 BRA `(.L_x_36) ;  /* 0x0000176000004947 */ /* 0x000fea0003800000 */
[----:B------:R-:W2:Y:S01]  /*9f50*/  LDL R57, [R1+0x2c] ;  /* 0x00002c0001397983 */ /* 0x000ea20000100800 */
[----:B------:R-:W-:Y:S02]  /*9f60*/  F2FP.BF16.PACK_AB R45, R45, R116 ;  /* 0x000000742d2d723e */ /* 0x000fe400000010ff */
[----:B------:R-:W-:Y:S01]  /*9f70*/  F2FP.BF16.PACK_AB R44, R44, R118 ;  /* 0x000000762c2c723e */ /* 0x000fe200000010ff */
[----:B------:R-:W1:Y:S01]  /*9f80*/  S2R R55, SR_TID.X ;  /* 0x0000000000377919 */ /* 0x000e620000002100 */
[----:B------:R-:W-:-:S02]  /*9f90*/  F2FP.BF16.PACK_AB R43, R43, R124 ;  /* 0x0000007c2b2b723e */ /* 0x000fc400000010ff */
[----:B------:R-:W-:Y:S02]  /*9fa0*/  F2FP.BF16.PACK_AB R42, R42, R126 ;  /* 0x0000007e2a2a723e */ /* 0x000fe400000010ff */
[----:B------:R-:W-:Y:S02]  /*9fb0*/  F2FP.BF16.PACK_AB R47, R47, R112 ;  /* 0x000000702f2f723e */ /* 0x000fe400000010ff */
[----:B------:R-:W-:Y:S02]  /*9fc0*/  F2FP.BF16.PACK_AB R114, R115, R114 ;  /* 0x000000727372723e */ /* 0x000fe400000010ff */
[----:B------:R-:W-:Y:S02]  /*9fd0*/  F2FP.BF16.PACK_AB R46, R46, R120 ;  /* 0x000000782e2e723e */ /* 0x000fe400000010ff */
[----:B------:R-:W-:Y:S02]  /*9fe0*/  F2FP.BF16.PACK_AB R122, R123, R122 ;  /* 0x0000007a7b7a723e */ /* 0x000fe400000010ff */
[----:B------:R-:W-:-:S02]  /*9ff0*/  F2FP.BF16.PACK_AB R41, R41, R128 ;  /* 0x000000802929723e */ /* 0x000fc400000010ff */
[----:B------:R-:W-:Y:S02]  /*a000*/  F2FP.BF16.PACK_AB R40, R40, R130 ;  /* 0x000000822828723e */ /* 0x000fe400000010ff */
[----:B------:R-:W-:Y:S02]  /*a010*/  F2FP.BF16.PACK_AB R38, R38, R140 ;  /* 0x0000008c2626723e */ /* 0x000fe400000010ff */
[----:B------:R-:W-:Y:S02]  /*a020*/  F2FP.BF16.PACK_AB R37, R37, R142 ;  /* 0x0000008e2525723e */ /* 0x000fe400000010ff */
[----:B------:R-:W-:Y:S02]  /*a030*/  F2FP.BF16.PACK_AB R39, R39, R132 ;  /* 0x000000842727723e */ /* 0x000fe400000010ff */
[----:B------:R-:W-:Y:S02]  /*a040*/  F2FP.BF16.PACK_AB R134, R135, R134 ;  /* 0x000000868786723e */ /* 0x000fe400000010ff */
[----:B-1----:R-:W-:-:S02]  /*a050*/  SHF.R.S32.HI R56, RZ, 0x1f, R55 ;  /* 0x0000001fff387819 */ /* 0x002fc40000011437 */
[----:B------:R-:W-:Y:S02]  /*a060*/  F2FP.BF16.PACK_AB R36, R36, R136 ;  /* 0x000000882424723e */ /* 0x000fe400000010ff */
[CC--:B------:R-:W-:Y:S02]  /*a070*/  LEA.HI R3, R56.reuse, R55.reuse, RZ, 0x2 ;  /* 0x0000003738037211 */ /* 0x0c0fe400078f10ff */
[----:B------:R-:W-:Y:S02]  /*a080*/  LEA.HI R48, R56, R55, RZ, 0x5 ;  /* 0x0000003738307211 */ /* 0x000fe400078f28ff */
[--C-:B------:R-:W-:Y:S02]  /*a090*/  SHF.R.S32.HI R52, RZ, 0x2, R3.reuse ;  /* 0x00000002ff347819 */ /* 0x100fe40000011403 */
[----:B------:R-:W-:Y:S02]  /*a0a0*/  SHF.R.S32.HI R0, RZ, 0x1f, R3 ;  /* 0x0000001fff007819 */ /* 0x000fe40000011403 */
[----:B------:R-:W-:-:S02]  /*a0b0*/  LOP3.LUT R3, R3, 0xfffffffc, RZ, 0xc0, !PT ;  /* 0xfffffffc03037812 */ /* 0x000fc400078ec0ff */
[----:B------:R-:W-:Y:S02]  /*a0c0*/  LEA.HI R0, R0, R52, RZ, 0x3 ;  /* 0x0000003400007211 */ /* 0x000fe400078f18ff */
[----:B------:R-:W-:Y:S01]  /*a0d0*/  SHF.R.S32.HI R49, RZ, 0x5, R48 ;  /* 0x00000005ff317819 */ /* 0x000fe20000011430 */
[----:B------:R-:W-:Y:S01]  /*a0e0*/  IMAD.IADD R29, R55, 0x1, -R3 ;  /* 0x00000001371d7824 */ /* 0x000fe200078e0a03 */
[----:B------:R-:W-:Y:S02]  /*a0f0*/  LOP3.LUT R0, R0, 0xfffffff8, RZ, 0xc0, !PT ;  /* 0xfffffff800007812 */ /* 0x000fe400078ec0ff */
[----:B------:R-:W-:Y:S02]  /*a100*/  F2FP.BF16.PACK_AB R138, R139, R138 ;  /* 0x0000008a8b8a723e */ /* 0x000fe400000010ff */
[----:B------:R-:W-:Y:S01]  /*a110*/  F2FP.BF16.PACK_AB R35, R35, R144 ;  /* 0x000000902323723e */ /* 0x000fe200000010ff */
[----:B------:R-:W-:Y:S01]  /*a120*/  IMAD.IADD R2, R52, 0x1, -R0 ;  /* 0x0000000134027824 */ /* 0x000fe200078e0a00 */
[----:B------:R-:W-:-:S02]  /*a130*/  F2FP.BF16.PACK_AB R34, R34, R146 ;  /* 0x000000922222723e */ /* 0x000fc400000010ff */
[----:B------:R-:W-:Y:S02]  /*a140*/  F2FP.BF16.PACK_AB R32, R32, R156 ;  /* 0x0000009c2020723e */ /* 0x000fe400000010ff */
[----:B------:R-:W-:Y:S02]  /*a150*/  LEA.HI R0, R2, R2, RZ, 0x1 ;  /* 0x0000000202007211 */ /* 0x000fe400078f08ff */
[----:B------:R-:W-:Y:S02]  /*a160*/  F2FP.BF16.PACK_AB R31, R31, R158 ;  /* 0x0000009e1f1f723e */ /* 0x000fe400000010ff */
[----:B------:R-:W-:Y:S02]  /*a170*/  SHF.R.S32.HI R13, RZ, 0x1, R0 ;  /* 0x00000001ff0d7819 */ /* 0x000fe40000011400 */
[----:B------:R-:W-:Y:S02]  /*a180*/  LOP3.LUT R0, R0, 0x3fffffe, RZ, 0xc0, !PT ;  /* 0x03fffffe00007812 */ /* 0x000fe400078ec0ff */
[C---:B------:R-:W-:Y:S01]  /*a190*/  LOP3.LUT R3, R13.reuse, 0x1, RZ, 0xc0, !PT ;  /* 0x000000010d037812 */ /* 0x040fe200078ec0ff */
[C---:B------:R-:W-:Y:S01]  /*a1a0*/  IMAD.SHL.U32 R4, R13.reuse, 0x40, RZ ;  /* 0x000000400d047824 */ /* 0x040fe200078e00ff */
[----:B------:R-:W-:Y:S01]  /*a1b0*/  LOP3.LUT P0, RZ, R13, 0x2, RZ, 0xc0, !PT ;  /* 0x000000020dff7812 */ /* 0x000fe2000780c0ff */
[----:B------:R-:W-:Y:S01]  /*a1c0*/  IMAD.IADD R2, R2, 0x1, -R0 ;  /* 0x0000000102027824 */ /* 0x000fe200078e0a00 */
[----:B------:R-:W-:Y:S01]  /*a1d0*/  ISETP.NE.U32.AND P1, PT, R3, 0x1, PT ;  /* 0x000000010300780c */ /* 0x000fe20003f25070 */
[----:B------:R-:W-:Y:S01]  /*a1e0*/  IMAD R0, R49, 0x100, R29 ;  /* 0x0000010031007824 */ /* 0x000fe200078e021d */
[----:B------:R-:W-:-:S02]  /*a1f0*/  LOP3.LUT R4, R4, 0xc0, RZ, 0xc0, !PT ;  /* 0x000000c004047812 */ /* 0x000fc400078ec0ff */
[----:B------:R-:W-:Y:S01]  /*a200*/  F2FP.BF16.PACK_AB R33, R33, R148 ;  /* 0x000000942121723e */ /* 0x000fe200000010ff */
[----:B------:R-:W-:Y:S01]  /*a210*/  IMAD R0, R2, 0x10, R0 ;  /* 0x0000001002007824 */ /* 0x000fe200078e0200 */
[----:B------:R-:W-:Y:S01]  /*a220*/  LEA.HI R2, R4, R4, RZ, 0x1d ;  /* 0x0000000404027211 */ /* 0x000fe200078fe8ff */
[----:B------:R-:W-:Y:S01]  /*a230*/  IMAD.MOV.U32 R4, RZ, RZ, 0x20 ;  /* 0x00000020ff047424 */ /* 0x000fe200078e00ff */
[----:B------:R-:W-:Y:S02]  /*a240*/  F2FP.BF16.PACK_AB R150, R151, R150 ;  /* 0x000000969796723e */ /* 0x000fe400000010ff */
[----:B------:R-:W-:Y:S01]  /*a250*/  F2FP.BF16.PACK_AB R30, R30, R152 ;  /* 0x000000981e1e723e */ /* 0x000fe200000010ff */
[----:B------:R-:W-:Y:S01]  /*a260*/  IMAD.U32 R0, R0, 0x2, R2 ;  /* 0x0000000200007824 */ /* 0x000fe200078e0002 */
[----:B------:R-:W-:Y:S02]  /*a270*/  SEL R4, R4, 0xffffffe0, !P0 ;  /* 0xffffffe004047807 */ /* 0x000fe40004000000 */
[----:B------:R-:W-:Y:S01]  /*a280*/  F2FP.BF16.PACK_AB R154, R155, R154 ;  /* 0x0000009a9b9a723e */ /* 0x000fe200000010ff */
[----:B------:R-:W-:Y:S01]  /*a290*/  IMAD.SHL.U32 R0, R0, 0x2, RZ ;  /* 0x0000000200007824 */ /* 0x000fe200078e00ff */
[----:B------:R-:W-:Y:S01]  /*a2a0*/  BAR.SYNC.DEFER_BLOCKING 0x1, 0x80 ;  /* 0x0042000000007b1d */ /* 0x000fe20000010000 */
[----:B------:R-:W-:-:S02]  /*a2b0*/  F2FP.BF16.PACK_AB R28, R28, R160 ;  /* 0x000000a01c1c723e */ /* 0x000fc400000010ff */
[----:B------:R-:W-:Y:S02]  /*a2c0*/  F2FP.BF16.PACK_AB R27, R27, R162 ;  /* 0x000000a21b1b723e */ /* 0x000fe400000010ff */
[C---:B------:R-:W-:Y:S02]  /*a2d0*/  IADD3 R3, R0.reuse, 0x80, RZ ;  /* 0x0000008000037810 */ /* 0x040fe40007ffe0ff */
[C---:B------:R-:W-:Y:S02]  /*a2e0*/  IADD3 R2, R0.reuse, 0x70, RZ ;  /* 0x0000007000027810 */ /* 0x040fe40007ffe0ff */
[----:B------:R-:W-:Y:S01]  /*a2f0*/  @P1 IADD3 R2, R3, 0x10, RZ ;  /* 0x0000001003021810 */ /* 0x000fe20007ffe0ff */
[----:B------:R-:W-:Y:S01]  /*a300*/  IMAD.IADD R3, R0, 0x1, R4 ;  /* 0x0000000100037824 */ /* 0x000fe200078e0204 */
[----:B------:R-:W-:Y:S02]  /*a310*/  F2FP.BF16.PACK_AB R25, R25, R172 ;  /* 0x000000ac1919723e */ /* 0x000fe400000010ff */
[----:B------:R-:W-:Y:S01]  /*a320*/  F2FP.BF16.PACK_AB R24, R24, R174 ;  /* 0x000000ae1818723e */ /* 0x000fe200000010ff */
[----:B------:R-:W-:Y:S01]  /*a330*/  IMAD.IADD R4, R4, 0x1, R2 ;  /* 0x0000000104047824 */ /* 0x000fe200078e0202 */
[----:B------:R-:W-:-:S02]  /*a340*/  F2FP.BF16.PACK_AB R26, R26, R164 ;  /* 0x000000a41a1a723e */ /* 0x000fc400000010ff */
[----:B------:R-:W-:Y:S02]  /*a350*/  F2FP.BF16.PACK_AB R166, R167, R166 ;  /* 0x000000a6a7a6723e */ /* 0x000fe400000010ff */
[----:B------:R-:W-:Y:S02]  /*a360*/  F2FP.BF16.PACK_AB R23, R23, R168 ;  /* 0x000000a81717723e */ /* 0x000fe400000010ff */
[----:B------:R-:W-:Y:S02]  /*a370*/  F2FP.BF16.PACK_AB R22, R22, R170 ;  /* 0x000000aa1616723e */ /* 0x000fe400000010ff */
[----:B------:R-:W-:Y:S01]  /*a380*/  F2FP.BF16.PACK_AB R21, R21, R68 ;  /* 0x000000441515723e */ /* 0x000fe200000010ff */
[----:B------:R-:W-:Y:S01]  /*a390*/  STS [R0+0x80], R45 ;  /* 0x0000802d00007388 */ /* 0x000fe20000000800 */
[----:B------:R-:W-:Y:S02]  /*a3a0*/  F2FP.BF16.PACK_AB R20, R20, R70 ;  /* 0x000000461414723e */ /* 0x000fe400000010ff */
[----:B------:R-:W-:Y:S01]  /*a3b0*/  F2FP.BF16.PACK_AB R17, R17, R80 ;  /* 0x000000501111723e */ /* 0x000fe200000010ff */
[----:B------:R-:W-:Y:S01]  /*a3c0*/  STS [R0+0x280], R44 ;  /* 0x0002802c00007388 */ /* 0x000fe20000000800 */
[----:B------:R-:W-:-:S02]  /*a3d0*/  F2FP.BF16.PACK_AB R16, R16, R82 ;  /* 0x000000521010723e */ /* 0x000fc400000010ff */
[----:B------:R-:W-:Y:S01]  /*a3e0*/  F2FP.BF16.PACK_AB R19, R19, R72 ;  /* 0x000000481313723e */ /* 0x000fe200000010ff */
[----:B------:R-:W-:Y:S01]  /*a3f0*/  STS [R2], R43 ;  /* 0x0000002b02007388 */ /* 0x000fe20000000800 */
        /* <DEDUP_REMOVED lines=15> */
[----:B------:R-:W-:-:S02]  /*a4f0*/  F2FP.BF16.PACK_AB R10, R95, R94 ;  /* 0x0000005e5f0a723e */ /* 0x000fc400000010ff */
[----:B------:R-:W-:Y:S01]  /*a500*/  ISETP.NE.U32.AND P0, PT, RZ, c[0x0][0x500], PT ;  /* 0x00014000ff007a0c */ /* 0x000fe20003f05070 */
[----:B------:R-:W-:Y:S03]  /*a510*/  STS [R3+0x80], R41 ;  /* 0x0000802903007388 */ /* 0x000fe60000000800 */
[----:B------:R-:W-:Y:S01]  /*a520*/  ISETP.NE.AND.EX P1, PT, RZ, c[0x0][0x504], PT, P0 ;  /* 0x00014100ff007a0c */ /* 0x000fe20003f25300 */
[----:B------:R-:W-:Y:S01]  /*a530*/  STS [R3+0x280], R40 ;  /* 0x0002802803007388 */ /* 0x000fe20000000800 */
[----:B------:R-:W-:-:S03]  /*a540*/  ISETP.NE.U32.AND P0, PT, RZ, c[0x0][0x508], PT ;  /* 0x00014200ff007a0c */ /* 0x000fc60003f05070 */
[----:B------:R-:W-:Y:S01]  /*a550*/  STS [R4], R38 ;  /* 0x0000002604007388 */ /* 0x000fe20000000800 */
[----:B------:R-:W-:-:S03]  /*a560*/  ISETP.NE.AND.EX P0, PT, RZ, c[0x0][0x50c], PT, P0 ;  /* 0x00014300ff007a0c */ /* 0x000fc60003f05300 */
        /* <DEDUP_REMOVED lines=31> */
[----:B------:R-:W-:Y:S04]  /*a760*/  STS [R4+0x4000], R6 ;  /* 0x0040000604007388 */ /* 0x000fe80000000800 */
[----:B------:R-:W-:Y:S04]  /*a770*/  STS [R4+0x4200], R5 ;  /* 0x0042000504007388 */ /* 0x000fe80000000800 */
[----:B------:R2:W-:Y:S04]  /*a780*/  STS [R3+0x5080], R7 ;  /* 0x0050800703007388 */ /* 0x0005e80000000800 */
[----:B------:R3:W-:Y:S01]  /*a790*/  STS [R3+0x5280], R12 ;  /* 0x0052800c03007388 */ /* 0x0007e20000000800 */
[----:B-1----:R-:W-:-:S03]  /*a7a0*/  IMAD.MOV.U32 R2, RZ, RZ, 0x4 ;  /* 0x00000004ff027424 */ /* 0x002fc600078e00ff */
[----:B------:R1:W-:Y:S04]  /*a7b0*/  STS [R4+0x5000], R11 ;  /* 0x0050000b04007388 */ /* 0x0003e80000000800 */
[----:B------:R1:W-:Y:S01]  /*a7c0*/  STS [R4+0x5200], R10 ;  /* 0x0052000a04007388 */ /* 0x0003e20000000800 */
[----:B--2---:R-:W-:-:S03]  /*a7d0*/  IMAD.WIDE R6, R57, R2, c[0x0][0x500] ;  /* 0x0001400039067625 */ /* 0x004fc600078e0202 */
[----:B------:R-:W-:Y:S06]  /*a7e0*/  BAR.SYNC.DEFER_BLOCKING 0x1, 0x80 ;  /* 0x0042000000007b1d */ /* 0x000fec0000010000 */
[----:B------:R-:W2:Y:S01]  /*a7f0*/  @P1 LDG.E R0, [R6.64] ;  /* 0x0000000606001981 */ /* 0x000ea2000c1e1900 */
[----:B------:R-:W-:Y:S02]  /*a800*/  IMAD.MOV.U32 R24, RZ, RZ, c[0x0][0x388] ;  /* 0x0000e200ff187624 */ /* 0x000fe400078e00ff */
[----:B---3--:R-:W-:-:S05]  /*a810*/  @P0 IMAD.WIDE R2, R57, R2, c[0x0][0x508] ;  /* 0x0001420039020625 */ /* 0x008fca00078e0202 */
[----:B------:R3:W5:Y:S02]  /*a820*/  @P0 LDG.E R24, [R2.64] ;  /* 0x0000000602180981 */ /* 0x000764000c1e1900 */
[----:B---3--:R-:W-:Y:S02]  /*a830*/  CS2R R2, SRZ ;  /* 0x0000000000027805 */ /* 0x008fe4000001ff00 */
[--C-:B--2---:R-:W-:Y:S01]  /*a840*/  @P1 SHF.R.S32.HI R3, RZ, 0x1f, R0.reuse ;  /* 0x0000001fff031819 */ /* 0x104fe20000011400 */
[----:B------:R-:W-:Y:S01]  /*a850*/  @P1 IMAD.MOV.U32 R2, RZ, RZ, R0 ;  /* 0x000000ffff021224 */ /* 0x000fe200078e0000 */
[----:B------:R-:W-:Y:S05]  /*a860*/  @P0 BRA `(.L_x_37) ;  /* 0x0000004000000947 */ /* 0x000fea0003800000 */
[----:B-1----:R-:W-:Y:S05]  /*a870*/  @!P1 BRA `(.L_x_37) ;  /* 0x0000003000009947 */ /* 0x002fea0003800000 */
[----:B------:R-:W2:Y:S04]  /*a880*/  LDG.E R4, [R6.64] ;  /* 0x0000000606047981 */ /* 0x000ea8000c1e1900 */
[----:B------:R-:W2:Y:S02]  /*a890*/  LDG.E R0, [R6.64+0x4] ;  /* 0x0000040606007981 */ /* 0x000ea4000c1e1900 */
[----:B--2--5:R-:W-:-:S02]  /*a8a0*/  IADD3 R24, -R4, R0, RZ ;  /* 0x0000000004187210 */ /* 0x024fc40007ffe1ff */
.L_x_37:
[----:B-1----:R-:W-:Y:S01]  /*a8b0*/  LOP3.LUT R4, R48, 0xffffffe0, RZ, 0xc0, !PT ;  /* 0xffffffe030047812 */ /* 0x002fe200078ec0ff */
[----:B------:R-:W1:Y:S01]  /*a8c0*/  S2R R10, SR_CTAID.Y ;  /* 0x00000000000a7919 */ /* 0x000e620000002600 */
[----:B------:R-:W-:Y:S01]  /*a8d0*/  SHF.R.S32.HI R5, RZ, 0x1f, R49 ;  /* 0x0000001fff057819 */ /* 0x000fe20000011431 */
[----:B------:R-:W-:Y:S01]  /*a8e0*/  IMAD.MOV.U32 R9, RZ, RZ, c[0x0][0x4e8] ;  /* 0x00013a00ff097624 */ /* 0x000fe200078e00ff */
[----:B------:R-:W-:Y:S01]  /*a8f0*/  LEA.HI R0, R29, R29, RZ, 0x1 ;  /* 0x0000001d1d007211 */ /* 0x000fe200078f08ff */
[----:B------:R-:W-:Y:S01]  /*a900*/  IMAD.IADD R7, R55, 0x1, -R4 ;  /* 0x0000000137077824 */ /* 0x000fe200078e0a04 */
[----:B------:R-:W2:Y:S01]  /*a910*/  S2R R14, SR_CTAID.Y ;  /* 0x00000000000e7919 */ /* 0x000ea20000002600 */
[----:B------:R-:W-:Y:S01]  /*a920*/  LEA.HI R4, R5, R49, RZ, 0x2 ;  /* 0x0000003105047211 */ /* 0x000fe200078f10ff */
[C---:B------:R-:W-:Y:S01]  /*a930*/  IMAD R12, R29.reuse, 0x20, R52 ;  /* 0x000000201d0c7824 */ /* 0x040fe200078e0234 */
[C---:B------:R-:W-:Y:S01]  /*a940*/  LOP3.LUT R6, R0.reuse, 0x1ffffffe, RZ, 0xc0, !PT ;  /* 0x1ffffffe00067812 */ /* 0x040fe200078ec0ff */
[----:B------:R-:W3:Y:S01]  /*a950*/  S2R R21, SR_CTAID.X ;  /* 0x0000000000157919 */ /* 0x000ee20000002500 */
[----:B------:R-:W-:Y:S01]  /*a960*/  SHF.R.S32.HI R8, RZ, 0x1f, R7 ;  /* 0x0000001fff087819 */ /* 0x000fe20000011407 */
[----:B------:R-:W-:Y:S01]  /*a970*/  IMAD.SHL.U32 R5, R0, 0x20, RZ ;  /* 0x0000002000057824 */ /* 0x000fe200078e00ff */
[----:B------:R-:W-:Y:S01]  /*a980*/  LOP3.LUT R4, R4, 0xffffffc, RZ, 0xc0, !PT ;  /* 0x0ffffffc04047812 */ /* 0x000fe200078ec0ff */
[----:B-----5:R-:W-:Y:S01]  /*a990*/  IMAD R24, R24, c[0x0][0x4e8], RZ ;  /* 0x00013a0018187a24 */ /* 0x020fe200078e02ff */
[----:B------:R-:W-:Y:S01]  /*a9a0*/  LEA.HI R0, R8, R7, RZ, 0x2 ;  /* 0x0000000708007211 */ /* 0x000fe200078f10ff */
[----:B------:R-:W-:Y:S01]  /*a9b0*/  BSSY B0, `(.L_x_38) ;  /* 0x0000087000007945 */ /* 0x000fe20003800000 */
[----:B------:R-:W-:Y:S01]  /*a9c0*/  IADD3 R6, R29, -R6, RZ ;  /* 0x800000061d067210 */ /* 0x000fe20007ffe0ff */
[----:B------:R-:W-:Y:S01]  /*a9d0*/  IMAD.IADD R4, R49, 0x1, -R4 ;  /* 0x0000000131047824 */ /* 0x000fe200078e0a04 */
[----:B------:R-:W-:-:S02]  /*a9e0*/  LOP3.LUT R5, R5, 0xffffffc0, RZ, 0xc0, !PT ;  /* 0xffffffc005057812 */ /* 0x000fc400078ec0ff */
[----:B------:R-:W-:Y:S02]  /*a9f0*/  SHF.R.S32.HI R0, RZ, 0x2, R0 ;  /* 0x00000002ff007819 */ /* 0x000fe40000011400 */
[----:B------:R-:W-:Y:S01]  /*aa00*/  ISETP.NE.AND P2, PT, R9, 0x1, PT ;  /* 0x000000010900780c */ /* 0x000fe20003f45270 */
[----:B------:R-:W-:Y:S01]  /*aa10*/  IMAD R6, R6, 0x8, R5 ;  /* 0x0000000806067824 */ /* 0x000fe200078e0205 */
[----:B------:R-:W-:Y:S01]  /*aa20*/  LEA R16, R4, R0, 0x4 ;  /* 0x0000000004107211 */ /* 0x000fe200078e20ff */
[----:B------:R-:W-:Y:S01]  /*aa30*/  IMAD R0, R3, c[0x0][0x3a0], RZ ;  /* 0x0000e80003007a24 */ /* 0x000fe200078e02ff */
[----:B-1----:R-:W-:Y:S02]  /*aa40*/  SHF.R.S32.HI R11, RZ, 0x1f, R10 ;  /* 0x0000001fff0b7819 */ /* 0x002fe4000001140a */
[----:B------:R-:W-:Y:S01]  /*aa50*/  LEA.HI R10, R52, R52, RZ, 0x1 ;  /* 0x00000034340a7211 */ /* 0x000fe200078f08ff */
[----:B------:R-:W-:Y:S01]  /*aa60*/  IMAD.IADD R6, R16, 0x1, R6 ;  /* 0x0000000110067824 */ /* 0x000fe200078e0206 */
[----:B------:R-:W-:Y:S01]  /*aa70*/  LOP3.LUT P0, RZ, R7, 0x3, RZ, 0xc0, !PT ;  /* 0x0000000307ff7812 */ /* 0x000fe2000780c0ff */
[----:B--2---:R-:W-:Y:S01]  /*aa80*/  IMAD.WIDE.U32 R4, R14, c[0x0][0x490], R2 ;  /* 0x000124000e047a25 */ /* 0x004fe200078e0002 */
[----:B------:R-:W-:-:S02]  /*aa90*/  LOP3.LUT R10, R10, 0x3fffffe, RZ, 0xc0, !PT ;  /* 0x03fffffe0a0a7812 */ /* 0x000fc400078ec0ff */
[----:B------:R-:W-:Y:S01]  /*aaa0*/  LEA.HI R13, R56, R55, RZ, 0x3 ;  /* 0x00000037380d7211 */ /* 0x000fe200078f18ff */
[C---:B------:R-:W-:Y:S02]  /*aab0*/  IMAD R8, R2.reuse, c[0x0][0x3a4], R0 ;  /* 0x0000e90002087a24 */ /* 0x040fe400078e0200 */
[----:B------:R-:W-:-:S04]  /*aac0*/  IMAD.WIDE.U32 R2, R2, c[0x0][0x3a0], RZ ;  /* 0x0000e80002027a25 */ /* 0x000fc800078e00ff */
[----:B---3--:R-:W-:Y:S02]  /*aad0*/  IMAD R0, R21, 0x80, R6 ;  /* 0x0000008015007824 */ /* 0x008fe400078e0206 */
[----:B------:R-:W-:Y:S02]  /*aae0*/  IMAD.IADD R3, R3, 0x1, R8 ;  /* 0x0000000103037824 */ /* 0x000fe400078e0208 */
[----:B------:R-:W-:Y:S01]  /*aaf0*/  IMAD R9, R11, c[0x0][0x490], RZ ;  /* 0x000124000b097a24 */ /* 0x000fe200078e02ff */
[----:B------:R-:W-:Y:S01]  /*ab00*/  MOV R6, R0 ;  /* 0x0000000000067202 */ /* 0x000fe20000000f00 */
[----:B------:R-:W-:-:S04]  /*ab10*/  @P2 IMAD.HI.U32 R8, R0, c[0x0][0x4ec], RZ ;  /* 0x00013b0000082a27 */ /* 0x000fc800078e00ff */
[----:B------:R-:W-:Y:S01]  /*ab20*/  IMAD.IADD R7, R52, 0x1, -R10 ;  /* 0x0000000134077824 */ /* 0x000fe200078e0a0a */
[----:B------:R-:W-:Y:S01]  /*ab30*/  @P2 SHF.R.U32.HI R6, RZ, c[0x0][0x4f0], R8 ;  /* 0x00013c00ff062a19 */ /* 0x000fe20000011608 */
[C---:B------:R-:W-:Y:S02]  /*ab40*/  IMAD R9, R14.reuse, c[0x0][0x494], R9 ;  /* 0x000125000e097a24 */ /* 0x040fe400078e0209 */
[----:B------:R-:W-:Y:S01]  /*ab50*/  IMAD R20, R49, 0x8, R7 ;  /* 0x0000000831147824 */ /* 0x000fe200078e0207 */
[----:B------:R-:W-:Y:S01]  /*ab60*/  SHF.R.S32.HI R7, RZ, 0x1f, R57 ;  /* 0x0000001fff077819 */ /* 0x000fe20000011439 */
[----:B------:R-:W-:Y:S01]  /*ab70*/  IMAD R11, R11, c[0x0][0x3e8], RZ ;  /* 0x0000fa000b0b7a24 */ /* 0x000fe200078e02ff */
[----:B------:R-:W-:Y:S01]  /*ab80*/  IADD3 R5, R5, R9, RZ ;  /* 0x0000000905057210 */ /* 0x000fe20007ffe0ff */
[----:B------:R-:W-:Y:S01]  /*ab90*/  IMAD.WIDE.U32 R2, R14, c[0x0][0x3e8], R2 ;  /* 0x0000fa000e027a25 */ /* 0x000fe200078e0002 */
[----:B------:R-:W-:Y:S02]  /*aba0*/  IADD3 R8, -R6, RZ, RZ ;  /* 0x000000ff06087210 */ /* 0x000fe40007ffe1ff */
[----:B------:R-:W-:Y:S01]  /*abb0*/  SEL R9, R57, RZ, !P1 ;  /* 0x000000ff39097207 */ /* 0x000fe20004800000 */
[----:B------:R-:W-:Y:S01]  /*abc0*/  IMAD R12, R21, 0x80, R12 ;  /* 0x00000080150c7824 */ /* 0x000fe200078e020c */
[----:B------:R-:W-:Y:S01]  /*abd0*/  SEL R10, R7, RZ, !P1 ;  /* 0x000000ff070a7207 */ /* 0x000fe20004800000 */
[----:B------:R-:W-:-:S02]  /*abe0*/  IMAD R7, R14, c[0x0][0x3ec], R11 ;  /* 0x0000fb000e077a24 */ /* 0x000fc400078e020b */
[----:B------:R-:W-:Y:S02]  /*abf0*/  IMAD R11, R8, c[0x0][0x4e8], R0 ;  /* 0x00013a00080b7a24 */ /* 0x000fe400078e0200 */
[----:B------:R-:W-:Y:S01]  /*ac00*/  IMAD R0, R10, c[0x0][0x498], RZ ;  /* 0x000126000a007a24 */ /* 0x000fe200078e02ff */
[----:B------:R-:W-:Y:S01]  /*ac10*/  IADD3 R3, R3, R7, RZ ;  /* 0x0000000703037210 */ /* 0x000fe20007ffe0ff */
[----:B------:R-:W-:-:S04]  /*ac20*/  IMAD.WIDE.U32 R4, R9, c[0x0][0x498], R4 ;  /* 0x0001260009047a25 */ /* 0x000fc800078e0004 */
[----:B------:R-:W-:Y:S01]  /*ac30*/  IMAD R7, R9, c[0x0][0x49c], R0 ;  /* 0x0001270009077a24 */ /* 0x000fe200078e0200 */
[----:B------:R-:W-:Y:S01]  /*ac40*/  SHF.R.S32.HI R0, RZ, 0x1f, R6 ;  /* 0x0000001fff007819 */ /* 0x000fe20000011406 */
[----:B------:R-:W-:Y:S01]  /*ac50*/  @P2 IMAD.HI.U32 R8, R12, c[0x0][0x4ec], RZ ;  /* 0x00013b000c082a27 */ /* 0x000fe200078e00ff */
[----:B------:R-:W-:-:S03]  /*ac60*/  IADD3 R4, P1, R6, R4, RZ ;  /* 0x0000000406047210 */ /* 0x000fc60007f3e0ff */
[----:B------:R-:W-:Y:S01]  /*ac70*/  IMAD R6, R10, c[0x0][0x3f0], RZ ;  /* 0x0000fc000a067a24 */ /* 0x000fe200078e02ff */
[----:B------:R-:W-:Y:S01]  /*ac80*/  IADD3.X R5, R0, R5, R7, P1, !PT ;  /* 0x0000000500057210 */ /* 0x000fe20000ffe407 */
[----:B------:R-:W-:Y:S01]  /*ac90*/  IMAD.SHL.U32 R10, R13, 0x8, RZ ;  /* 0x000000080d0a7824 */ /* 0x000fe200078e00ff */
[----:B------:R-:W-:Y:S01]  /*aca0*/  SHF.R.S32.HI R0, RZ, 0x1f, R11 ;  /* 0x0000001fff007819 */ /* 0x000fe2000001140b */
[----:B------:R-:W-:Y:S01]  /*acb0*/  IMAD.MOV.U32 R18, RZ, RZ, R12 ;  /* 0x000000ffff127224 */ /* 0x000fe200078e000c */
[----:B------:R-:W-:Y:S01]  /*acc0*/  @P2 SHF.R.U32.HI R18, RZ, c[0x0][0x4f0], R8 ;  /* 0x00013c00ff122a19 */ /* 0x000fe20000011608 */
[----:B------:R-:W-:Y:S02]  /*acd0*/  IMAD R13, R9, c[0x0][0x3f4], R6 ;  /* 0x0000fd00090d7a24 */ /* 0x000fe400078e0206 */
[----:B------:R-:W-:Y:S01]  /*ace0*/  IMAD R7, R0, c[0x0][0x488], RZ ;  /* 0x0001220000077a24 */ /* 0x000fe200078e02ff */
[----:B------:R-:W-:Y:S01]  /*acf0*/  LOP3.LUT R0, R10, 0xc0, RZ, 0xc0, !PT ;  /* 0x000000c00a007812 */ /* 0x000fe200078ec0ff */
[----:B------:R-:W-:-:S02]  /*ad00*/  IMAD.SHL.U32 R6, R29, 0x8, RZ ;  /* 0x000000081d067824 */ /* 0x000fc400078e00ff */
[----:B------:R-:W-:-:S03]  /*ad10*/  IMAD.WIDE.U32 R8, R9, c[0x0][0x3f0], R2 ;  /* 0x0000fc0009087a25 */ /* 0x000fc600078e0002 */
[----:B------:R-:W-:Y:S01]  /*ad20*/  LOP3.LUT R10, R0, 0x18, R6, 0xf8, !PT ;  /* 0x00000018000a7812 */ /* 0x000fe200078ef806 */
[----:B------:R-:W-:-:S04]  /*ad30*/  IMAD.WIDE.U32 R2, R11, c[0x0][0x488], R4 ;  /* 0x000122000b027a25 */ /* 0x000fc800078e0004 */
[----:B------:R-:W-:Y:S01]  /*ad40*/  IMAD R4, R11, c[0x0][0x48c], R7 ;  /* 0x000123000b047a24 */ /* 0x000fe200078e0207 */
[----:B------:R-:W-:Y:S01]  /*ad50*/  SHF.R.U32.HI R11, RZ, 0x3, R0 ;  /* 0x00000003ff0b7819 */ /* 0x000fe20000011600 */
[----:B------:R-:W-:Y:S01]  /*ad60*/  IMAD.IADD R5, R9, 0x1, R13 ;  /* 0x0000000109057824 */ /* 0x000fe200078e020d */
[----:B------:R-:W-:Y:S01]  /*ad70*/  IADD3 R0, -R18, RZ, RZ ;  /* 0x000000ff12007210 */ /* 0x000fe20007ffe1ff */
[----:B------:R-:W-:Y:S01]  /*ad80*/  IMAD.IADD R3, R3, 0x1, R4 ;  /* 0x0000000103037824 */ /* 0x000fe200078e0204 */
[----:B------:R-:W-:Y:S02]  /*ad90*/  LEA R7, P1, R2, c[0x0][0x450], 0x2 ;  /* 0x0001140002077a11 */ /* 0x000fe400078210ff */
[----:B------:R-:W-:Y:S01]  /*ada0*/  LOP3.LUT R19, R10, R11, RZ, 0x3c, !PT ;  /* 0x0000000b0a137212 */ /* 0x000fe200078e3cff */
[----:B------:R-:W-:Y:S01]  /*adb0*/  IMAD R9, R0, c[0x0][0x4e8], R12 ;  /* 0x00013a0000097a24 */ /* 0x000fe200078e020c */
[----:B------:R-:W-:Y:S01]  /*adc0*/  LEA.HI.X R0, R2, c[0x0][0x454], R3, 0x2, P1 ;  /* 0x0001150002007a11 */ /* 0x000fe200008f1403 */
[----:B------:R-:W-:Y:S01]  /*add0*/  SHFL.IDX PT, R14, R7, RZ, 0x1c1f ;  /* 0x001c1fff070e7589 */ /* 0x000fe200000e0000 */
[----:B------:R-:W-:-:S02]  /*ade0*/  SHF.R.S32.HI R10, RZ, 0x1f, R18 ;  /* 0x0000001fff0a7819 */ /* 0x000fc40000011412 */
[----:B------:R-:W-:Y:S01]  /*adf0*/  MOV R4, R8 ;  /* 0x0000000800047202 */ /* 0x000fe20000000f00 */
[----:B------:R-:W1:Y:S01]  /*ae00*/  SHFL.IDX PT, R15, R0, RZ, 0x1c1f ;  /* 0x001c1fff000f7589 */ /* 0x000e6200000e0000 */
[----:B------:R-:W-:Y:S02]  /*ae10*/  IMAD R8, R21, 0x80, R16 ;  /* 0x0000008015087824 */ /* 0x000fe400078e0210 */
[----:B------:R-:W-:Y:S01]  /*ae20*/  IMAD R2, R10, c[0x0][0x3e0], RZ ;  /* 0x0000f8000a027a24 */ /* 0x000fe200078e02ff */
[----:B------:R-:W-:Y:S02]  /*ae30*/  SHFL.IDX PT, R12, R7, 0x1, 0x1c1f ;  /* 0x003c1f00070c7f89 */ /* 0x000fe400000e0000 */
[----:B------:R-:W-:Y:S02]  /*ae40*/  ISETP.GE.OR P3, PT, R8, R24, P0 ;  /* 0x000000180800720c */ /* 0x000fe40000766670 */
[----:B------:R-:W2:Y:S04]  /*ae50*/  SHFL.IDX PT, R13, R0, 0x1, 0x1c1f ;  /* 0x003c1f00000d7f89 */ /* 0x000ea800000e0000 */
[----:B------:R-:W-:Y:S04]  /*ae60*/  SHFL.IDX PT, R16, R7, 0x2, 0x1c1f ;  /* 0x005c1f0007107f89 */ /* 0x000fe800000e0000 */
[----:B------:R-:W3:Y:S04]  /*ae70*/  SHFL.IDX PT, R17, R0, 0x2, 0x1c1f ;  /* 0x005c1f0000117f89 */ /* 0x000ee800000e0000 */
[----:B------:R4:W-:Y:S04]  /*ae80*/  SHFL.IDX PT, R10, R7, 0x3, 0x1c1f ;  /* 0x007c1f00070a7f89 */ /* 0x0009e800000e0000 */
[----:B------:R2:W2:Y:S04]  /*ae90*/  SHFL.IDX PT, R11, R0, 0x3, 0x1c1f ;  /* 0x007c1f00000b7f89 */ /* 0x0004a800000e0000 */
[----:B-1----:R-:W-:Y:S01]  /*aea0*/  @!P3 ST.E [R14.64], R50 ;  /* 0x000000320e00b985 */ /* 0x002fe2000c101906 */
[----:B----4-:R-:W-:-:S02]  /*aeb0*/  IMAD R7, R18, c[0x0][0x3e4], R2 ;  /* 0x0000f90012077a24 */ /* 0x010fc400078e0202 */
[----:B------:R-:W-:Y:S01]  /*aec0*/  IMAD.WIDE.U32 R2, R18, c[0x0][0x3e0], R4 ;  /* 0x0000f80012027a25 */ /* 0x000fe200078e0004 */
[C---:B------:R-:W-:Y:S02]  /*aed0*/  IADD3 R5, R8.reuse, 0x40, RZ ;  /* 0x0000004008057810 */ /* 0x040fe40007ffe0ff */
[C---:B--2---:R-:W-:Y:S01]  /*aee0*/  IADD3 R0, R8.reuse, 0x8, RZ ;  /* 0x0000000808007810 */ /* 0x044fe20007ffe0ff */
[----:B------:R-:W-:Y:S01]  /*aef0*/  IMAD.IADD R3, R3, 0x1, R7 ;  /* 0x0000000103037824 */ /* 0x000fe200078e0207 */
[----:B------:R-:W-:Y:S02]  /*af00*/  IADD3 R8, R8, 0x48, RZ ;  /* 0x0000004808087810 */ /* 0x000fe40007ffe0ff */
[-C--:B------:R-:W-:Y:S01]  /*af10*/  ISETP.GE.OR P2, PT, R0, R24.reuse, P0 ;  /* 0x000000180000720c */ /* 0x080fe20000746670 */
[----:B------:R-:W-:Y:S01]  /*af20*/  IMAD.WIDE.U32 R2, R9, c[0x0][0x3d8], R2 ;  /* 0x0000f60009027a25 */ /* 0x000fe200078e0002 */
[----:B------:R-:W-:Y:S02]  /*af30*/  SHF.R.S32.HI R4, RZ, 0x1f, R9 ;  /* 0x0000001fff047819 */ /* 0x000fe40000011409 */
[----:B------:R-:W-:-:S02]  /*af40*/  ISETP.GE.OR P1, PT, R5, R24, P0 ;  /* 0x000000180500720c */ /* 0x000fc40000726670 */
[----:B------:R-:W-:Y:S01]  /*af50*/  ISETP.GE.OR P0, PT, R8, R24, P0 ;  /* 0x000000180800720c */ /* 0x000fe20000706670 */
[----:B------:R-:W-:Y:S01]  /*af60*/  IMAD R0, R4, c[0x0][0x3d8], RZ ;  /* 0x0000f60004007a24 */ /* 0x000fe200078e02ff */
[----:B------:R-:W-:-:S03]  /*af70*/  LEA R5, R20, R19, 0x5 ;  /* 0x0000001314057211 */ /* 0x000fc600078e28ff */
[----:B------:R-:W-:Y:S02]  /*af80*/  IMAD R4, R9, c[0x0][0x3dc], R0 ;  /* 0x0000f70009047a24 */ /* 0x000fe400078e0200 */
[----:B------:R-:W-:Y:S01]  /*af90*/  IMAD.SHL.U32 R0, R5, 0x2, RZ ;  /* 0x0000000205007824 */ /* 0x000fe200078e00ff */
[----:B------:R-:W-:Y:S01]  /*afa0*/  @!P2 ST.E [R12.64], R51 ;  /* 0x000000330c00a985 */ /* 0x000fe2000c101906 */
[----:B------:R-:W-:-:S03]  /*afb0*/  IMAD.IADD R3, R3, 0x1, R4 ;  /* 0x0000000103037824 */ /* 0x000fc600078e0204 */
[----:B---3--:R-:W-:Y:S04]  /*afc0*/  @!P1 ST.E [R16.64], R53 ;  /* 0x0000003510009985 */ /* 0x008fe8000c101906 */
[----:B------:R1:W-:Y:S01]  /*afd0*/  @!P0 ST.E [R10.64], R54 ;  /* 0x000000360a008985 */ /* 0x0003e2000c101906 */
[----:B------:R-:W-:-:S03]  /*afe0*/  LEA R25, P0, R2, c[0x0][0x380], 0x1 ;  /* 0x0000e00002197a11 */ /* 0x000fc600078008ff */
[----:B------:R2:W3:Y:S04]  /*aff0*/  LDS.128 R36, [R0+0x880] ;  /* 0x0008800000247984 */ /* 0x0004e80000000c00 */
[----:B------:R2:W4:Y:S04]  /*b000*/  LDS.128 R48, [R0+0x1080] ;  /* 0x0010800000307984 */ /* 0x0005280000000c00 */
[----:B------:R2:W2:Y:S04]  /*b010*/  LDS.128 R60, [R0+0x1880] ;  /* 0x00188000003c7984 */ /* 0x0004a80000000c00 */
[----:B------:R2:W2:Y:S04]  /*b020*/  LDS.128 R32, [R0+0x2880] ;  /* 0x0028800000207984 */ /* 0x0004a80000000c00 */
[----:B------:R2:W2:Y:S04]  /*b030*/  LDS.128 R44, [R0+0x3080] ;  /* 0x00308000002c7984 */ /* 0x0004a80000000c00 */
[----:B------:R2:W2:Y:S01]  /*b040*/  LDS.128 R56, [R0+0x3880] ;  /* 0x0038800000387984 */ /* 0x0004a20000000c00 */
[----:B-1----:R-:W-:-:S03]  /*b050*/  LEA R11, R21, R52, 0x7 ;  /* 0x00000034150b7211 */ /* 0x002fc600078e38ff */
[----:B------:R1:W1:Y:S01]  /*b060*/  LDS.128 R28, [R0+0x4880] ;  /* 0x00488000001c7984 */ /* 0x0002620000000c00 */
[----:B------:R-:W-:Y:S02]  /*b070*/  LEA.HI.X R10, R2, c[0x0][0x384], R3, 0x1, P0 ;  /* 0x0000e100020a7a11 */ /* 0x000fe400000f0c03 */
[----:B------:R-:W-:Y:S01]  /*b080*/  ISETP.GE.AND P0, PT, R11, R24, PT ;  /* 0x000000180b00720c */ /* 0x000fe20003f06270 */
[----:B------:R1:W1:Y:S04]  /*b090*/  LDS.128 R40, [R0+0x5080] ;  /* 0x0050800000287984 */ /* 0x0002680000000c00 */
[----:B------:R1:W1:Y:S04]  /*b0a0*/  LDS.128 R64, [R0+0x5880] ;  /* 0x0058800000407984 */ /* 0x0002680000000c00 */
[----:B------:R1:W1:Y:S04]  /*b0b0*/  SHFL.IDX PT, R2, R25, RZ, 0x1c1f ;  /* 0x001c1fff19027589 */ /* 0x00026800000e0000 */
[----:B------:R1:W1:Y:S01]  /*b0c0*/  SHFL.IDX PT, R3, R10, RZ, 0x1c1f ;  /* 0x001c1fff0a037589 */ /* 0x00026200000e0000 */
[----:B------:R-:W-:Y:S05]  /*b0d0*/  @P0 BRA `(.L_x_39) ;  /* 0x0000014000000947 */ /* 0x000fea0003800000 */
[----:B---3--:R-:W3:Y:S01]  /*b0e0*/  LDS.128 R20, [R0+0x80] ;  /* 0x0000800000147984 */ /* 0x008ee20000000c00 */
[----:B------:R-:W-:-:S02]  /*b0f0*/  IADD3 R5, R6, 0x20, RZ ;  /* 0x0000002006057810 */ /* 0x000fc40007ffe0ff */
[C---:B------:R-:W-:Y:S01]  /*b100*/  IADD3 R7, R6.reuse, 0x40, RZ ;  /* 0x0000004006077810 */ /* 0x040fe20007ffe0ff */
[----:B------:R-:W5:Y:S01]  /*b110*/  LDS.128 R16, [R0+0x2080] ;  /* 0x0020800000107984 */ /* 0x000f620000000c00 */
[----:B------:R-:W-:Y:S02]  /*b120*/  ISETP.GE.AND P1, PT, R5, c[0x0][0x3c8], PT ;  /* 0x0000f20005007a0c */ /* 0x000fe40003f26270 */
[----:B------:R-:W-:Y:S01]  /*b130*/  ISETP.GE.AND P0, PT, R7, c[0x0][0x3c8], PT ;  /* 0x0000f20007007a0c */ /* 0x000fe20003f06270 */
[----:B------:R4:W2:Y:S01]  /*b140*/  LDS.128 R12, [R0+0x4080] ;  /* 0x00408000000c7984 */ /* 0x0008a20000000c00 */
[----:B------:R-:W-:-:S09]  /*b150*/  ISETP.GE.AND P2, PT, R6, c[0x0][0x3c8], PT ;  /* 0x0000f20006007a0c */ /* 0x000fd20003f46270 */
[----:B------:R-:W-:-:S04]  /*b160*/  @!P1 SHF.R.S32.HI R4, RZ, 0x1f, R5 ;  /* 0x0000001fff049819 */ /* 0x000fc80000011405 */
[----:B------:R-:W-:Y:S01]  /*b170*/  @!P1 LEA.HI R4, R4, R5, RZ, 0x3 ;  /* 0x0000000504049211 */ /* 0x000fe200078f18ff */
[----:B-1----:R-:W-:-:S03]  /*b180*/  @!P2 IMAD.WIDE R8, R6, 0x2, R2 ;  /* 0x000000020608a825 */ /* 0x002fc600078e0202 */
[----:B------:R-:W-:Y:S02]  /*b190*/  @!P1 LOP3.LUT R4, R4, 0xfffffff8, RZ, 0xc0, !PT ;  /* 0xfffffff804049812 */ /* 0x000fe400078ec0ff */
[----:B--2-4-:R-:W-:-:S03]  /*b1a0*/  @!P0 SHF.R.S32.HI R0, RZ, 0x1f, R7 ;  /* 0x0000001fff008819 */ /* 0x014fc60000011407 */
[----:B------:R-:W-:Y:S01]  /*b1b0*/  @!P1 IMAD.WIDE R4, R4, 0x2, R2 ;  /* 0x0000000204049825 */ /* 0x000fe200078e0202 */
[----:B------:R-:W-:-:S04]  /*b1c0*/  @!P0 LEA.HI R0, R0, R7, RZ, 0x3 ;  /* 0x0000000700008211 */ /* 0x000fc800078f18ff */
[----:B------:R-:W-:Y:S01]  /*b1d0*/  @!P0 LOP3.LUT R0, R0, 0xfffffff8, RZ, 0xc0, !PT ;  /* 0xfffffff800008812 */ /* 0x000fe200078ec0ff */
[----:B---3--:R1:W-:Y:S04]  /*b1e0*/  @!P2 ST.E.128 [R8.64], R20 ;  /* 0x000000140800a985 */ /* 0x0083e8000c101d06 */
[----:B------:R-:W-:Y:S01]  /*b1f0*/  @!P0 IMAD.WIDE R2, R0, 0x2, R2 ;  /* 0x0000000200028825 */ /* 0x000fe200078e0202 */
[----:B-----5:R1:W-:Y:S04]  /*b200*/  @!P1 ST.E.128 [R4.64], R16 ;  /* 0x0000001004009985 */ /* 0x0203e8000c101d06 */
[----:B------:R1:W-:Y:S02]  /*b210*/  @!P0 ST.E.128 [R2.64], R12 ;  /* 0x0000000c02008985 */ /* 0x0003e4000c101d06 */
.L_x_39:
[----:B---3--:R-:W-:Y:S05]  /*b220*/  BSYNC B0 ;  /* 0x0000000000007941 */ /* 0x008fea0003800000 */
.L_x_38:
[----:B-12---:R-:W-:Y:S01]  /*b230*/  IADD3 R0, R11, 0x20, RZ ;  /* 0x000000200b007810 */ /* 0x006fe20007ffe0ff */
[----:B------:R1:W2:Y:S01]  /*b240*/  SHFL.IDX PT, R3, R10, 0x1, 0x1c1f ;  /* 0x003c1f000a037f89 */ /* 0x0002a200000e0000 */
[----:B------:R-:W-:Y:S02]  /*b250*/  BSSY B0, `(.L_x_40) ;  /* 0x0000015000007945 */ /* 0x000fe40003800000 */
[----:B------:R-:W-:Y:S01]  /*b260*/  ISETP.GE.AND P0, PT, R0, R24, PT ;  /* 0x000000180000720c */ /* 0x000fe20003f06270 */
[----:B------:R1:W3:-:S12]  /*b270*/  SHFL.IDX PT, R2, R25, 0x1, 0x1c1f ;  /* 0x003c1f0019027f89 */ /* 0x0002d800000e0000 */
[----:B------:R-:W-:Y:S05]  /*b280*/  @P0 BRA `(.L_x_41) ;  /* 0x0000011000000947 */ /* 0x000fea0003800000 */
[C---:B------:R-:W-:Y:S02]  /*b290*/  IADD3 R5, R6.reuse, 0x20, RZ ;  /* 0x0000002006057810 */ /* 0x040fe40007ffe0ff */
[C---:B------:R-:W-:Y:S02]  /*b2a0*/  IADD3 R7, R6.reuse, 0x40, RZ ;  /* 0x0000004006077810 */ /* 0x040fe40007ffe0ff */
[----:B------:R-:W-:Y:S02]  /*b2b0*/  ISETP.GE.AND P1, PT, R5, c[0x0][0x3c8], PT ;  /* 0x0000f20005007a0c */ /* 0x000fe40003f26270 */
        /* <DEDUP_REMOVED lines=14> */
.L_x_41:
[----:B------:R-:W-:Y:S05]  /*b3a0*/  BSYNC B0 ;  /* 0x0000000000007941 */ /* 0x000fea0003800000 */
.L_x_40:
[----:B------:R-:W-:Y:S01]  /*b3b0*/  IADD3 R0, R11, 0x40, RZ ;  /* 0x000000400b007810 */ /* 0x000fe20007ffe0ff */
[----:B--2---:R2:W1:Y:S01]  /*b3c0*/  SHFL.IDX PT, R3, R10, 0x2, 0x1c1f ;  /* 0x005c1f000a037f89 */ /* 0x00446200000e0000 */
[----:B------:R-:W-:Y:S02]  /*b3d0*/  BSSY B0, `(.L_x_42) ;  /* 0x0000015000007945 */ /* 0x000fe40003800000 */
[----:B------:R-:W-:Y:S01]  /*b3e0*/  ISETP.GE.AND P0, PT, R0, R24, PT ;  /* 0x000000180000720c */ /* 0x000fe20003f06270 */
[----:B---3--:R2:W3:-:S12]  /*b3f0*/  SHFL.IDX PT, R2, R25, 0x2, 0x1c1f ;  /* 0x005c1f0019027f89 */ /* 0x0084d800000e0000 */
        /* <DEDUP_REMOVED lines=9> */
[--C-:B-1-3--:R-:W-:Y:S01]  /*b490*/  @!P2 IMAD.WIDE R8, R6, 0x2, R2.reuse ;  /* 0x000000020608a825 */ /* 0x10afe200078e0202 */
[----:B------:R-:W-:Y:S02]  /*b4a0*/  @!P0 LEA.HI R0, R0, R7, RZ, 0x3 ;  /* 0x0000000700008211 */ /* 0x000fe400078f18ff */
[----:B------:R-:W-:Y:S02]  /*b4b0*/  @!P1 LOP3.LUT R4, R4, 0xfffffff8, RZ, 0xc0, !PT ;  /* 0xfffffff804049812 */ /* 0x000fe400078ec0ff */
[----:B------:R-:W-:Y:S01]  /*b4c0*/  @!P0 LOP3.LUT R0, R0, 0xfffffff8, RZ, 0xc0, !PT ;  /* 0xfffffff800008812 */ /* 0x000fe200078ec0ff */
[----:B----4-:R1:W-:Y:S02]  /*b4d0*/  @!P2 ST.E.128 [R8.64], R48 ;  /* 0x000000300800a985 */ /* 0x0103e4000c101d06 */
[----:B------:R-:W-:-:S04]  /*b4e0*/  @!P1 IMAD.WIDE R4, R4, 0x2, R2 ;  /* 0x0000000204049825 */ /* 0x000fc800078e0202 */
[----:B------:R-:W-:Y:S01]  /*b4f0*/  @!P0 IMAD.WIDE R2, R0, 0x2, R2 ;  /* 0x0000000200028825 */ /* 0x000fe200078e0202 */
[----:B------:R1:W-:Y:S04]  /*b500*/  @!P1 ST.E.128 [R4.64], R44 ;  /* 0x0000002c04009985 */ /* 0x0003e8000c101d06 */
[----:B------:R1:W-:Y:S02]  /*b510*/  @!P0 ST.E.128 [R2.64], R40 ;  /* 0x0000002802008985 */ /* 0x0003e4000c101d06 */
.L_x_43:
[----:B------:R-:W-:Y:S05]  /*b520*/  BSYNC B0 ;  /* 0x0000000000007941 */ /* 0x000fea0003800000 */
.L_x_42:
[----:B------:R-:W-:Y:S01]  /*b530*/  IADD3 R0, R11, 0x60, RZ ;  /* 0x000000600b007810 */ /* 0x000fe20007ffe0ff */
[----:B-1----:R1:W2:Y:S03]  /*b540*/  SHFL.IDX PT, R3, R10, 0x3, 0x1c1f ;  /* 0x007c1f000a037f89 */ /* 0x0022a600000e0000 */
[----:B------:R-:W-:Y:S01]  /*b550*/  ISETP.GE.AND P0, PT, R0, R24, PT ;  /* 0x000000180000720c */ /* 0x000fe20003f06270 */
[----:B---3--:R1:W3:-:S12]  /*b560*/  SHFL.IDX PT, R2, R25, 0x3, 0x1c1f ;  /* 0x007c1f0019027f89 */ /* 0x0082d800000e0000 */
[----:B------:R-:W-:Y:S05]  /*b570*/  @P0 EXIT ;  /* 0x000000000000094d */ /* 0x000fea0003800000 */
[C---:B------:R-:W-:Y:S02]  /*b580*/  IADD3 R4, R6.reuse, 0x20, RZ ;  /* 0x0000002006047810 */ /* 0x040fe40007ffe0ff */
[----:B------:R-:W-:Y:S02]  /*b590*/  ISETP.GE.AND P1, PT, R6, c[0x0][0x3c8], PT ;  /* 0x0000f20006007a0c */ /* 0x000fe40003f26270 */
[----:B------:R-:W-:-:S11]  /*b5a0*/  ISETP.GE.AND P0, PT, R4, c[0x0][0x3c8], PT ;  /* 0x0000f20004007a0c */ /* 0x000fd60003f06270 */
[----:B--23--:R-:W-:Y:S02]  /*b5b0*/  @!P1 IMAD.WIDE R8, R6, 0x2, R2 ;  /* 0x0000000206089825 */ /* 0x00cfe400078e0202 */
[----:B------:R-:W-:-:S03]  /*b5c0*/  @!P0 SHF.R.S32.HI R0, RZ, 0x1f, R4 ;  /* 0x0000001fff008819 */ /* 0x000fc60000011404 */
[----:B------:R2:W-:Y:S01]  /*b5d0*/  @!P1 ST.E.128 [R8.64], R60 ;  /* 0x0000003c08009985 */ /* 0x0005e2000c101d06 */
[----:B------:R-:W-:-:S04]  /*b5e0*/  @!P0 LEA.HI R0, R0, R4, RZ, 0x3 ;  /* 0x0000000400008211 */ /* 0x000fc800078f18ff */
[----:B------:R-:W-:-:S05]  /*b5f0*/  @!P0 LOP3.LUT R0, R0, 0xfffffff8, RZ, 0xc0, !PT ;  /* 0xfffffff800008812 */ /* 0x000fca00078ec0ff */
[----:B------:R-:W-:Y:S01]  /*b600*/  @!P0 IMAD.WIDE R4, R0, 0x2, R2 ;  /* 0x0000000200048825 */ /* 0x000fe200078e0202 */
[----:B------:R-:W-:-:S04]  /*b610*/  IADD3 R0, R6, 0x40, RZ ;  /* 0x0000004006007810 */ /* 0x000fc80007ffe0ff */
[----:B------:R2:W-:Y:S01]  /*b620*/  @!P0 ST.E.128 [R4.64], R56 ;  /* 0x0000003804008985 */ /* 0x0005e2000c101d06 */
[----:B------:R-:W-:-:S13]  /*b630*/  ISETP.GE.AND P0, PT, R0, c[0x0][0x3c8], PT ;  /* 0x0000f20000007a0c */ /* 0x000fda0003f06270 */
[----:B------:R-:W-:Y:S05]  /*b640*/  @P0 EXIT ;  /* 0x000000000000094d */ /* 0x000fea0003800000 */
[----:B--2---:R-:W-:-:S04]  /*b650*/  SHF.R.S32.HI R4, RZ, 0x1f, R0 ;  /* 0x0000001fff047819 */ /* 0x004fc80000011400 */
[----:B------:R-:W-:-:S04]  /*b660*/  LEA.HI R0, R4, R0, RZ, 0x3 ;  /* 0x0000000004007211 */ /* 0x000fc800078f18ff */
[----:B------:R-:W-:-:S05]  /*b670*/  LOP3.LUT R0, R0, 0xfffffff8, RZ, 0xc0, !PT ;  /* 0xfffffff800007812 */ /* 0x000fca00078ec0ff */
[----:B------:R-:W-:-:S05]  /*b680*/  IMAD.WIDE R2, R0, 0x2, R2 ;  /* 0x0000000200027825 */ /* 0x000fca00078e0202 */
[----:B------:R-:W-:Y:S01]  /*b690*/  ST.E.128 [R2.64], R64 ;  /* 0x0000004002007985 */ /* 0x000fe2000c101d06 */
[----:B------:R-:W-:Y:S05]  /*b6a0*/  EXIT ;  /* 0x000000000000794d */ /* 0x000fea0003800000 */
.L_x_36:
[----:B------:R-:W2:Y:S01]  /*b6b0*/  LDL R8, [R1+0x2c] ;  /* 0x00002c0001087983 */ /* 0x000ea20000100800 */
[----:B------:R-:W-:Y:S01]  /*b6c0*/  ISETP.NE.U32.AND P1, PT, RZ, c[0x0][0x508], PT ;  /* 0x00014200ff007a0c */ /* 0x000fe20003f25070 */
[----:B------:R-:W-:Y:S01]  /*b6d0*/  IMAD.MOV.U32 R2, RZ, RZ, 0x4 ;  /* 0x00000004ff027424 */ /* 0x000fe200078e00ff */
[----:B------:R-:W-:Y:S02]  /*b6e0*/  ISETP.NE.U32.AND P0, PT, RZ, c[0x0][0x500], PT ;  /* 0x00014000ff007a0c */ /* 0x000fe40003f05070 */
[----:B------:R-:W-:Y:S02]  /*b6f0*/  ISETP.NE.AND.EX P1, PT, RZ, c[0x0][0x50c], PT, P1 ;  /* 0x00014300ff007a0c */ /* 0x000fe40003f25310 */
[----:B------:R-:W-:Y:S01]  /*b700*/  ISETP.NE.AND.EX P0, PT, RZ, c[0x0][0x504], PT, P0 ;  /* 0x00014100ff007a0c */ /* 0x000fe20003f05300 */
[----:B------:R-:W-:Y:S02]  /*b710*/  IMAD.MOV.U32 R13, RZ, RZ, c[0x0][0x388] ;  /* 0x0000e200ff0d7624 */ /* 0x000fe400078e00ff */
[----:B--2---:R-:W-:-:S08]  /*b720*/  IMAD.WIDE R6, R8, R2, c[0x0][0x500] ;  /* 0x0001400008067625 */ /* 0x004fd000078e0202 */
[----:B------:R-:W-:Y:S02]  /*b730*/  @P1 IMAD.WIDE R2, R8, R2, c[0x0][0x508] ;  /* 0x0001420008021625 */ /* 0x000fe400078e0202 */
[----:B------:R-:W2:Y:S04]  /*b740*/  @P0 LDG.E R0, [R6.64] ;  /* 0x0000000606000981 */ /* 0x000ea8000c1e1900 */
[----:B------:R1:W5:Y:S01]  /*b750*/  @P1 LDG.E R13, [R2.64] ;  /* 0x00000006020d1981 */ /* 0x000362000c1e1900 */
[----:B------:R-:W-:Y:S02]  /*b760*/  CS2R R4, SRZ ;  /* 0x0000000000047805 */ /* 0x000fe4000001ff00 */
[--C-:B--2---:R-:W-:Y:S01]  /*b770*/  @P0 SHF.R.S32.HI R5, RZ, 0x1f, R0.reuse ;  /* 0x0000001fff050819 */ /* 0x104fe20000011400 */
[----:B------:R-:W-:Y:S01]  /*b780*/  @P0 IMAD.MOV.U32 R4, RZ, RZ, R0 ;  /* 0x000000ffff040224 */ /* 0x000fe200078e0000 */
[----:B------:R-:W-:Y:S05]  /*b790*/  @P1 BRA `(.L_x_44) ;  /* 0x0000004000001947 */ /* 0x000fea0003800000 */
[----:B-1----:R-:W-:Y:S05]  /*b7a0*/  @!P0 BRA `(.L_x_44) ;  /* 0x0000003000008947 */ /* 0x002fea0003800000 */
[----:B------:R1:W2:Y:S04]  /*b7b0*/  LDG.E R0, [R6.64] ;  /* 0x0000000606007981 */ /* 0x0002a8000c1e1900 */
[----:B-1----:R-:W2:Y:S02]  /*b7c0*/  LDG.E R6, [R6.64+0x4] ;  /* 0x0000040606067981 */ /* 0x002ea4000c1e1900 */
[----:B--2--5:R-:W-:-:S02]  /*b7d0*/  IADD3 R13, -R0, R6, RZ ;  /* 0x00000006000d7210 */ /* 0x024fc40007ffe1ff */
.L_x_44:
[----:B-1----:R-:W1:Y:S01]  /*b7e0*/  S2R R11, SR_TID.X ;  /* 0x00000000000b7919 */ /* 0x002e620000002100 */
[----:B------:R-:W-:Y:S01]  /*b7f0*/  SHF.R.S32.HI R0, RZ, 0x1f, R8 ;  /* 0x0000001fff007819 */ /* 0x000fe20000011408 */
[----:B------:R-:W-:Y:S01]  /*b800*/  BSSY B0, `(.L_x_45) ;  /* 0x0000029000007945 */ /* 0x000fe20003800000 */
[----:B------:R-:W-:Y:S01]  /*b810*/  SEL R9, R8, RZ, !P0 ;  /* 0x000000ff08097207 */ /* 0x000fe20004000000 */
[----:B------:R-:W2:Y:S01]  /*b820*/  S2R R2, SR_CTAID.Y ;  /* 0x0000000000027919 */ /* 0x000ea20000002600 */
[----:B------:R-:W-:-:S03]  /*b830*/  SEL R10, R0, RZ, !P0 ;  /* 0x000000ff000a7207 */ /* 0x000fc60004000000 */
[----:B------:R-:W3:Y:S01]  /*b840*/  S2R R12, SR_CTAID.Y ;  /* 0x00000000000c7919 */ /* 0x000ee20000002600 */
[----:B-1----:R-:W-:Y:S02]  /*b850*/  ISETP.GE.AND P1, PT, R11, 0x80, PT ;  /* 0x000000800b00780c */ /* 0x002fe40003f26270 */
[----:B--2---:R-:W-:-:S11]  /*b860*/  SHF.R.S32.HI R14, RZ, 0x1f, R2 ;  /* 0x0000001fff0e7819 */ /* 0x004fd60000011402 */
[----:B------:R-:W-:Y:S05]  /*b870*/  @P1 BRA `(.L_x_46) ;  /* 0x0000021000001947 */ /* 0x000fea0003800000 */
[----:B---3--:R-:W1:Y:S01]  /*b880*/  S2R R8, SR_CTAID.X ;  /* 0x0000000000087919 */ /* 0x008e620000002500 */
[----:B-----5:R-:W-:Y:S01]  /*b890*/  IMAD R0, R13, c[0x0][0x4e8], RZ ;  /* 0x00013a000d007a24 */ /* 0x020fe200078e02ff */
[----:B-1----:R-:W-:-:S04]  /*b8a0*/  LEA R8, R8, R11, 0x7 ;  /* 0x0000000b08087211 */ /* 0x002fc800078e38ff */
[----:B------:R-:W-:-:S13]  /*b8b0*/  ISETP.GE.AND P0, PT, R8, R0, PT ;  /* 0x000000000800720c */ /* 0x000fda0003f06270 */
[----:B------:R-:W-:Y:S05]  /*b8c0*/  @P0 BRA `(.L_x_46) ;  /* 0x000001c000000947 */ /* 0x000fea0003800000 */
[----:B------:R-:W-:Y:S01]  /*b8d0*/  MOV R0, c[0x0][0x4e8] ;  /* 0x00013a0000007a02 */ /* 0x000fe20000000f00 */
[----:B------:R-:W-:Y:S01]  /*b8e0*/  IMAD R6, R14, c[0x0][0x490], RZ ;  /* 0x000124000e067a24 */ /* 0x000fe200078e02ff */
[----:B------:R-:W-:Y:S01]  /*b8f0*/  MOV R2, R4 ;  /* 0x0000000400027202 */ /* 0x000fe20000000f00 */
[----:B------:R-:W-:Y:S01]  /*b900*/  IMAD.MOV.U32 R3, RZ, RZ, R5 ;  /* 0x000000ffff037224 */ /* 0x000fe200078e0005 */
[----:B------:R-:W-:Y:S01]  /*b910*/  ISETP.NE.AND P0, PT, R0, 0x1, PT ;  /* 0x000000010000780c */ /* 0x000fe20003f05270 */
[C---:B------:R-:W-:Y:S01]  /*b920*/  IMAD R6, R12.reuse, c[0x0][0x494], R6 ;  /* 0x000125000c067a24 */ /* 0x040fe200078e0206 */
[----:B------:R-:W-:Y:S01]  /*b930*/  MOV R0, R8 ;  /* 0x0000000800007202 */ /* 0x000fe20000000f00 */
[----:B------:R-:W-:-:S05]  /*b940*/  IMAD.WIDE.U32 R2, R12, c[0x0][0x490], R2 ;  /* 0x000124000c027a25 */ /* 0x000fca00078e0002 */
[----:B------:R-:W-:-:S05]  /*b950*/  IADD3 R3, R6, R3, RZ ;  /* 0x0000000306037210 */ /* 0x000fca0007ffe0ff */
[----:B------:R-:W-:-:S04]  /*b960*/  @P0 IMAD.HI.U32 R7, R8, c[0x0][0x4ec], RZ ;  /* 0x00013b0008070a27 */ /* 0x000fc800078e00ff */
[----:B------:R-:W-:Y:S01]  /*b970*/  IMAD.WIDE.U32 R2, R9, c[0x0][0x498], R2 ;  /* 0x0001260009027a25 */ /* 0x000fe200078e0002 */
[----:B------:R-:W-:-:S03]  /*b980*/  @P0 SHF.R.U32.HI R0, RZ, c[0x0][0x4f0], R7 ;  /* 0x00013c00ff000a19 */ /* 0x000fc60000011607 */
[----:B------:R-:W-:Y:S01]  /*b990*/  IMAD R7, R10, c[0x0][0x498], RZ ;  /* 0x000126000a077a24 */ /* 0x000fe200078e02ff */
[----:B------:R-:W-:Y:S01]  /*b9a0*/  IADD3 R2, P0, R0, R2, RZ ;  /* 0x0000000200027210 */ /* 0x000fe20007f1e0ff */
[----:B------:R-:W-:Y:S02]  /*b9b0*/  IMAD.MOV R6, RZ, RZ, -R0 ;  /* 0x000000ffff067224 */ /* 0x000fe400078e0a00 */
[----:B------:R-:W-:Y:S02]  /*b9c0*/  IMAD R7, R9, c[0x0][0x49c], R7 ;  /* 0x0001270009077a24 */ /* 0x000fe400078e0207 */
[----:B------:R-:W-:Y:S01]  /*b9d0*/  IMAD R6, R6, c[0x0][0x4e8], R8 ;  /* 0x00013a0006067a24 */ /* 0x000fe200078e0208 */
[----:B------:R-:W-:-:S04]  /*b9e0*/  SHF.R.S32.HI R8, RZ, 0x1f, R0 ;  /* 0x0000001fff087819 */ /* 0x000fc80000011400 */
[----:B------:R-:W-:Y:S02]  /*b9f0*/  SHF.R.S32.HI R0, RZ, 0x1f, R6 ;  /* 0x0000001fff007819 */ /* 0x000fe40000011406 */
[----:B------:R-:W-:-:S03]  /*ba00*/  IADD3.X R3, R8, R3, R7, P0, !PT ;  /* 0x0000000308037210 */ /* 0x000fc600007fe407 */
[----:B------:R-:W-:Y:S02]  /*ba10*/  IMAD R0, R0, c[0x0][0x488], RZ ;  /* 0x0001220000007a24 */ /* 0x000fe400078e02ff */
[----:B------:R-:W-:-:S04]  /*ba20*/  IMAD.WIDE.U32 R2, R6, c[0x0][0x488], R2 ;  /* 0x0001220006027a25 */ /* 0x000fc800078e0002 */
[----:B------:R-:W-:Y:S01]  /*ba30*/  IMAD R0, R6, c[0x0][0x48c], R0 ;  /* 0x0001230006007a24 */ /* 0x000fe200078e0200 */
[----:B------:R-:W-:-:S04]  /*ba40*/  LEA R6, P0, R2, c[0x0][0x450], 0x2 ;  /* 0x0001140002067a11 */ /* 0x000fc800078010ff */
[----:B------:R-:W-:-:S04]  /*ba50*/  IADD3 R0, R3, R0, RZ ;  /* 0x0000000003007210 */ /* 0x000fc80007ffe0ff */
[----:B------:R-:W-:Y:S02]  /*ba60*/  LEA.HI.X R7, R2, c[0x0][0x454], R0, 0x2, P0 ;  /* 0x0001150002077a11 */ /* 0x000fe400000f1400 */
[----:B------:R-:W-:-:S05]  /*ba70*/  MOV R0, 0xff800000 ;  /* 0xff80000000007802 */ /* 0x000fca0000000f00 */
[----:B------:R1:W-:Y:S02]  /*ba80*/  STG.E [R6.64], R0 ;  /* 0x0000000006007986 */ /* 0x0003e4000c101906 */
.L_x_46:
[----:B---3--:R-:W-:Y:S05]  /*ba90*/  BSYNC B0 ;  /* 0x0000000000007941 */ /* 0x008fea0003800000 */
.L_x_45:
[----:B------:R-:W2:Y:S01]  /*baa0*/  S2R R15, SR_CTAID.X ;  /* 0x00000000000f7919 */ /* 0x000ea20000002500 */
[----:B-1----:R-:W-:Y:S01]  /*bab0*/  IMAD R0, R5, c[0x0][0x3a0], RZ ;  /* 0x0000e80005007a24 */ /* 0x002fe200078e02ff */
[----:B------:R-:W-:Y:S01]  /*bac0*/  SHF.R.S32.HI R5, RZ, 0x1f, R11 ;  /* 0x0000001fff057819 */ /* 0x000fe2000001140b */
[C---:B------:R-:W-:Y:S01]  /*bad0*/  IMAD.WIDE.U32 R2, R4.reuse, c[0x0][0x3a0], RZ ;  /* 0x0000e80004027a25 */ /* 0x040fe200078e00ff */
[----:B------:R-:W-:Y:S01]  /*bae0*/  MOV R6, c[0x0][0x4e8] ;  /* 0x00013a0000067a02 */ /* 0x000fe20000000f00 */
[----:B------:R-:W-:Y:S01]  /*baf0*/  BSSY B0, `(.L_x_47) ;  /* 0x000003b000007945 */ /* 0x000fe20003800000 */
[----:B------:R-:W-:Y:S01]  /*bb00*/  LEA.HI R5, R5, R11, RZ, 0x2 ;  /* 0x0000000b05057211 */ /* 0x000fe200078f10ff */
[----:B------:R-:W-:Y:S01]  /*bb10*/  IMAD R0, R4, c[0x0][0x3a4], R0 ;  /* 0x0000e90004007a24 */ /* 0x000fe200078e0200 */
[----:B------:R-:W-:Y:S01]  /*bb20*/  ISETP.NE.AND P0, PT, R6, 0x1, PT ;  /* 0x000000010600780c */ /* 0x000fe20003f05270 */
[----:B------:R-:W-:Y:S01]  /*bb30*/  IMAD R6, R10, c[0x0][0x3f0], RZ ;  /* 0x0000fc000a067a24 */ /* 0x000fe200078e02ff */
[----:B------:R-:W-:Y:S01]  /*bb40*/  LOP3.LUT R4, R5, 0xfffffffc, RZ, 0xc0, !PT ;  /* 0xfffffffc05047812 */ /* 0x000fe200078ec0ff */
[----:B-----5:R-:W-:Y:S01]  /*bb50*/  IMAD R13, R13, c[0x0][0x4e8], RZ ;  /* 0x00013a000d0d7a24 */ /* 0x020fe200078e02ff */
[----:B------:R-:W-:Y:S01]  /*bb60*/  IADD3 R3, R3, R0, RZ ;  /* 0x0000000003037210 */ /* 0x000fe20007ffe0ff */
[----:B------:R-:W-:-:S02]  /*bb70*/  IMAD R0, R14, c[0x0][0x3e8], RZ ;  /* 0x0000fa000e007a24 */ /* 0x000fc400078e02ff */
[----:B------:R-:W-:Y:S01]  /*bb80*/  IMAD.IADD R8, R11, 0x1, -R4 ;  /* 0x000000010b087824 */ /* 0x000fe200078e0a04 */
[----:B------:R-:W-:Y:S01]  /*bb90*/  SHF.R.S32.HI R11, RZ, 0x2, R5 ;  /* 0x00000002ff0b7819 */ /* 0x000fe20000011405 */
[C---:B------:R-:W-:Y:S02]  /*bba0*/  IMAD R0, R12.reuse, c[0x0][0x3ec], R0 ;  /* 0x0000fb000c007a24 */ /* 0x040fe400078e0200 */
[----:B------:R-:W-:Y:S01]  /*bbb0*/  IMAD.WIDE.U32 R2, R12, c[0x0][0x3e8], R2 ;  /* 0x0000fa000c027a25 */ /* 0x000fe200078e0002 */
[----:B------:R-:W-:-:S03]  /*bbc0*/  LEA R4, R8, R11, 0x5 ;  /* 0x0000000b08047211 */ /* 0x000fc600078e28ff */
[----:B------:R-:W-:Y:S01]  /*bbd0*/  IMAD R7, R9, c[0x0][0x3f4], R6 ;  /* 0x0000fd0009077a24 */ /* 0x000fe200078e0206 */
[----:B------:R-:W-:Y:S01]  /*bbe0*/  IADD3 R3, R0, R3, RZ ;  /* 0x0000000300037210 */ /* 0x000fe20007ffe0ff */
[C---:B--2---:R-:W-:Y:S01]  /*bbf0*/  IMAD R4, R15.reuse, 0x80, R4 ;  /* 0x000000800f047824 */ /* 0x044fe200078e0204 */
[----:B------:R-:W-:-:S03]  /*bc00*/  LEA R11, R15, R11, 0x7 ;  /* 0x0000000b0f0b7211 */ /* 0x000fc600078e38ff */
[----:B------:R-:W-:Y:S01]  /*bc10*/  @P0 IMAD.HI.U32 R5, R4, c[0x0][0x4ec], RZ ;  /* 0x00013b0004050a27 */ /* 0x000fe200078e00ff */
[----:B------:R-:W-:-:S03]  /*bc20*/  MOV R0, R4 ;  /* 0x0000000400007202 */ /* 0x000fc60000000f00 */
[----:B------:R-:W-:Y:S01]  /*bc30*/  IMAD.WIDE.U32 R2, R9, c[0x0][0x3f0], R2 ;  /* 0x0000fc0009027a25 */ /* 0x000fe200078e0002 */
[----:B------:R-:W-:-:S04]  /*bc40*/  @P0 SHF.R.U32.HI R0, RZ, c[0x0][0x4f0], R5 ;  /* 0x00013c00ff000a19 */ /* 0x000fc80000011605 */
[--C-:B------:R-:W-:Y:S01]  /*bc50*/  SHF.R.S32.HI R6, RZ, 0x1f, R0.reuse ;  /* 0x0000001fff067819 */ /* 0x100fe20000011400 */
[----:B------:R-:W-:Y:S01]  /*bc60*/  IMAD.MOV R5, RZ, RZ, -R0 ;  /* 0x000000ffff057224 */ /* 0x000fe200078e0a00 */
[----:B------:R-:W-:-:S03]  /*bc70*/  IADD3 R3, R3, R7, RZ ;  /* 0x0000000703037210 */ /* 0x000fc60007ffe0ff */
[----:B------:R-:W-:Y:S02]  /*bc80*/  IMAD R6, R6, c[0x0][0x3e0], RZ ;  /* 0x0000f80006067a24 */ /* 0x000fe400078e02ff */
[----:B------:R-:W-:Y:S02]  /*bc90*/  IMAD R5, R5, c[0x0][0x4e8], R4 ;  /* 0x00013a0005057a24 */ /* 0x000fe400078e0204 */
[----:B------:R-:W-:-:S03]  /*bca0*/  IMAD.WIDE.U32 R2, R0, c[0x0][0x3e0], R2 ;  /* 0x0000f80000027a25 */ /* 0x000fc600078e0002 */
[----:B------:R-:W-:Y:S01]  /*bcb0*/  SHF.R.S32.HI R4, RZ, 0x1f, R5 ;  /* 0x0000001fff047819 */ /* 0x000fe20000011405 */
[----:B------:R-:W-:-:S05]  /*bcc0*/  IMAD R0, R0, c[0x0][0x3e4], R6 ;  /* 0x0000f90000007a24 */ /* 0x000fca00078e0206 */
[----:B------:R-:W-:Y:S01]  /*bcd0*/  IADD3 R3, R3, R0, RZ ;  /* 0x0000000003037210 */ /* 0x000fe20007ffe0ff */
[----:B------:R-:W-:-:S04]  /*bce0*/  IMAD R0, R4, c[0x0][0x3d8], RZ ;  /* 0x0000f60004007a24 */ /* 0x000fc800078e02ff */
[C---:B------:R-:W-:Y:S02]  /*bcf0*/  IMAD R0, R5.reuse, c[0x0][0x3dc], R0 ;  /* 0x0000f70005007a24 */ /* 0x040fe400078e0200 */
[----:B------:R-:W-:-:S04]  /*bd00*/  IMAD.WIDE.U32 R2, R5, c[0x0][0x3d8], R2 ;  /* 0x0000f60005027a25 */ /* 0x000fc800078e0002 */
[----:B------:R-:W-:Y:S01]  /*bd10*/  IMAD.IADD R0, R3, 0x1, R0 ;  /* 0x0000000103007824 */ /* 0x000fe200078e0200 */
[----:B------:R-:W-:-:S04]  /*bd20*/  LEA R14, P0, R2, c[0x0][0x380], 0x1 ;  /* 0x0000e000020e7a11 */ /* 0x000fc800078008ff */
[----:B------:R-:W-:Y:S02]  /*bd30*/  LEA.HI.X R12, R2, c[0x0][0x384], R0, 0x1, P0 ;  /* 0x0000e100020c7a11 */ /* 0x000fe400000f0c00 */
[----:B------:R-:W-:Y:S01]  /*bd40*/  ISETP.GE.AND P0, PT, R11, R13, PT ;  /* 0x0000000d0b00720c */ /* 0x000fe20003f06270 */
[----:B------:R1:W2:Y:S01]  /*bd50*/  SHFL.IDX PT, R2, R14, RZ, 0x1c1f ;  /* 0x001c1fff0e027589 */ /* 0x0002a200000e0000 */
[----:B------:R-:W-:-:S03]  /*bd60*/  SHF.L.U32 R0, R8, 0x3, RZ ;  /* 0x0000000308007819 */ /* 0x000fc600000006ff */
[----:B------:R1:W3:Y:S01]  /*bd70*/  SHFL.IDX PT, R3, R12, RZ, 0x1c1f ;  /* 0x001c1fff0c037589 */ /* 0x0002e200000e0000 */
[C---:B------:R-:W-:Y:S02]  /*bd80*/  IADD3 R9, R0.reuse, 0x20, RZ ;  /* 0x0000002000097810 */ /* 0x040fe40007ffe0ff */
[----:B------:R-:W-:-:S05]  /*bd90*/  IADD3 R10, R0, 0x40, RZ ;  /* 0x00000040000a7810 */ /* 0x000fca0007ffe0ff */
[----:B------:R-:W-:Y:S05]  /*bda0*/  @P0 BRA `(.L_x_48) ;  /* 0x000000f000000947 */ /* 0x000fea0003800000 */
        /* <DEDUP_REMOVED lines=10> */
[----:B------:R2:W-:Y:S02]  /*be50*/  @!P2 ST.E.128 [R6.64], RZ ;  /* 0x000000ff0600a985 */ /* 0x0005e4000c101d06 */
[----:B------:R-:W-:-:S04]  /*be60*/  @!P1 IMAD.WIDE R4, R5, 0x2, R2 ;  /* 0x0000000205049825 */ /* 0x000fc800078e0202 */
[----:B------:R-:W-:Y:S01]  /*be70*/  @!P0 IMAD.WIDE R2, R8, 0x2, R2 ;  /* 0x0000000208028825 */ /* 0x000fe200078e0202 */
[----:B------:R2:W-:Y:S04]  /*be80*/  @!P1 ST.E.128 [R4.64], RZ ;  /* 0x000000ff04009985 */ /* 0x0005e8000c101d06 */
[----:B------:R2:W-:Y:S02]  /*be90*/  @!P0 ST.E.128 [R2.64], RZ ;  /* 0x000000ff02008985 */ /* 0x0005e4000c101d06 */
.L_x_48:
[----:B------:R-:W-:Y:S05]  /*bea0*/  BSYNC B0 ;  /* 0x0000000000007941 */ /* 0x000fea0003800000 */
.L_x_47:
[----:B--2---:R-:W-:Y:S01]  /*beb0*/  IADD3 R4, R11, 0x20, RZ ;  /* 0x000000200b047810 */ /* 0x004fe20007ffe0ff */
[----:B---3--:R2:W3:Y:S01]  /*bec0*/  SHFL.IDX PT, R3, R12, 0x1, 0x1c1f ;  /* 0x003c1f000c037f89 */ /* 0x0084e200000e0000 */
[----:B------:R-:W-:Y:S02]  /*bed0*/  BSSY B0, `(.L_x_49) ;  /* 0x0000013000007945 */ /* 0x000fe40003800000 */
[----:B------:R-:W-:Y:S01]  /*bee0*/  ISETP.GE.AND P0, PT, R4, R13, PT ;  /* 0x0000000d0400720c */ /* 0x000fe20003f06270 */
[----:B------:R2:W4:-:S12]  /*bef0*/  SHFL.IDX PT, R2, R14, 0x1, 0x1c1f ;  /* 0x003c1f000e027f89 */ /* 0x00051800000e0000 */
[----:B------:R-:W-:Y:S05]  /*bf00*/  @P0 BRA `(.L_x_50) ;  /* 0x000000f000000947 */ /* 0x000fea0003800000 */
[----:B------:R-:W-:Y:S02]  /*bf10*/  ISETP.GE.AND P1, PT, R9, c[0x0][0x3c8], PT ;  /* 0x0000f20009007a0c */ /* 0x000fe40003f26270 */
        /* <DEDUP_REMOVED lines=14> */
.L_x_50:
[----:B------:R-:W-:Y:S05]  /*c000*/  BSYNC B0 ;  /* 0x0000000000007941 */ /* 0x000fea0003800000 */
.L_x_49:
[----:B---3--:R-:W-:Y:S01]  /*c010*/  IADD3 R4, R11, 0x40, RZ ;  /* 0x000000400b047810 */ /* 0x008fe20007ffe0ff */
[----:B------:R3:W1:Y:S01]  /*c020*/  SHFL.IDX PT, R3, R12, 0x2, 0x1c1f ;  /* 0x005c1f000c037f89 */ /* 0x00066200000e0000 */
[----:B------:R-:W-:Y:S02]  /*c030*/  BSSY B0, `(.L_x_51) ;  /* 0x0000013000007945 */ /* 0x000fe40003800000 */
[----:B------:R-:W-:Y:S01]  /*c040*/  ISETP.GE.AND P0, PT, R4, R13, PT ;  /* 0x0000000d0400720c */ /* 0x000fe20003f06270 */
[----:B----4-:R3:W4:-:S12]  /*c050*/  SHFL.IDX PT, R2, R14, 0x2, 0x1c1f ;  /* 0x005c1f000e027f89 */ /* 0x01071800000e0000 */
[----:B------:R-:W-:Y:S05]  /*c060*/  @P0 BRA `(.L_x_52) ;  /* 0x000000f000000947 */ /* 0x000fea0003800000 */
[----:B------:R-:W-:Y:S02]  /*c070*/  ISETP.GE.AND P1, PT, R9, c[0x0][0x3c8], PT ;  /* 0x0000f20009007a0c */ /* 0x000fe40003f26270 */
[----:B------:R-:W-:Y:S02]  /*c080*/  ISETP.GE.AND P0, PT, R10, c[0x0][0x3c8], PT ;  /* 0x0000f2000a007a0c */ /* 0x000fe40003f06270 */
[----:B------:R-:W-:-:S09]  /*c090*/  ISETP.GE.AND P2, PT, R0, c[0x0][0x3c8], PT ;  /* 0x0000f20000007a0c */ /* 0x000fd20003f46270 */
[----:B------:R-:W-:Y:S02]  /*c0a0*/  @!P1 SHF.R.S32.HI R5, RZ, 0x1f, R9 ;  /* 0x0000001fff059819 */ /* 0x000fe40000011409 */
[----:B------:R-:W-:Y:S02]  /*c0b0*/  @!P0 SHF.R.S32.HI R4, RZ, 0x1f, R10 ;  /* 0x0000001fff048819 */ /* 0x000fe4000001140a */
[----:B------:R-:W-:Y:S01]  /*c0c0*/  @!P1 LEA.HI R5, R5, R9, RZ, 0x3 ;  /* 0x0000000905059211 */ /* 0x000fe200078f18ff */
[--C-:B-1--4-:R-:W-:Y:S01]  /*c0d0*/  @!P2 IMAD.WIDE R6, R0, 0x2, R2.reuse ;  /* 0x000000020006a825 */ /* 0x112fe200078e0202 */
        /* <DEDUP_REMOVED lines=8> */
.L_x_52:
[----:B------:R-:W-:Y:S05]  /*c160*/  BSYNC B0 ;  /* 0x0000000000007941 */ /* 0x000fea0003800000 */
.L_x_51:
[----:B-1----:R-:W-:Y:S01]  /*c170*/  IADD3 R4, R11, 0x60, RZ ;  /* 0x000000600b047810 */ /* 0x002fe20007ffe0ff */
[----:B------:R1:W2:Y:S03]  /*c180*/  SHFL.IDX PT, R3, R12, 0x3, 0x1c1f ;  /* 0x007c1f000c037f89 */ /* 0x0002a600000e0000 */
[----:B------:R-:W-:Y:S01]  /*c190*/  ISETP.GE.AND P0, PT, R4, R13, PT ;  /* 0x0000000d0400720c */ /* 0x000fe20003f06270 */
[----:B----4-:R1:W4:-:S12]  /*c1a0*/  SHFL.IDX PT, R2, R14, 0x3, 0x1c1f ;  /* 0x007c1f000e027f89 */ /* 0x01031800000e0000 */
[----:B------:R-:W-:Y:S05]  /*c1b0*/  @P0 EXIT ;  /* 0x000000000000094d */ /* 0x000fea0003800000 */
[----:B------:R-:W-:Y:S02]  /*c1c0*/  ISETP.GE.AND P0, PT, R9, c[0x0][0x3c8], PT ;  /* 0x0000f20009007a0c */ /* 0x000fe40003f06270 */
[----:B------:R-:W-:-:S11]  /*c1d0*/  ISETP.GE.AND P1, PT, R0, c[0x0][0x3c8], PT ;  /* 0x0000f20000007a0c */ /* 0x000fd60003f26270 */
[----:B------:R-:W-:Y:S02]  /*c1e0*/  @!P0 SHF.R.S32.HI R4, RZ, 0x1f, R9 ;  /* 0x0000001fff048819 */ /* 0x000fe40000011409 */
[----:B--2-4-:R-:W-:Y:S02]  /*c1f0*/  @!P1 IMAD.WIDE R6, R0, 0x2, R2 ;  /* 0x0000000200069825 */ /* 0x014fe400078e0202 */
[----:B------:R-:W-:-:S03]  /*c200*/  @!P0 LEA.HI R4, R4, R9, RZ, 0x3 ;  /* 0x0000000904048211 */ /* 0x000fc600078f18ff */
[----:B------:R2:W-:Y:S01]  /*c210*/  @!P1 ST.E.128 [R6.64], RZ ;  /* 0x000000ff06009985 */ /* 0x0005e2000c101d06 */
[----:B------:R-:W-:-:S05]  /*c220*/  @!P0 LOP3.LUT R4, R4, 0xfffffff8, RZ, 0xc0, !PT ;  /* 0xfffffff804048812 */ /* 0x000fca00078ec0ff */
[----:B------:R-:W-:-:S05]  /*c230*/  @!P0 IMAD.WIDE R4, R4, 0x2, R2 ;  /* 0x0000000204048825 */ /* 0x000fca00078e0202 */
[----:B------:R2:W-:Y:S01]  /*c240*/  @!P0 ST.E.128 [R4.64], RZ ;  /* 0x000000ff04008985 */ /* 0x0005e2000c101d06 */
[----:B------:R-:W-:-:S13]  /*c250*/  ISETP.GE.AND P0, PT, R10, c[0x0][0x3c8], PT ;  /* 0x0000f2000a007a0c */ /* 0x000fda0003f06270 */
[----:B------:R-:W-:Y:S05]  /*c260*/  @P0 EXIT ;  /* 0x000000000000094d */ /* 0x000fea0003800000 */
[----:B------:R-:W-:-:S04]  /*c270*/  SHF.R.S32.HI R0, RZ, 0x1f, R10 ;  /* 0x0000001fff007819 */ /* 0x000fc8000001140a */
[----:B------:R-:W-:-:S04]  /*c280*/  LEA.HI R0, R0, R10, RZ, 0x3 ;  /* 0x0000000a00007211 */ /* 0x000fc800078f18ff */
[----:B------:R-:W-:-:S05]  /*c290*/  LOP3.LUT R0, R0, 0xfffffff8, RZ, 0xc0, !PT ;  /* 0xfffffff800007812 */ /* 0x000fca00078ec0ff */
[----:B------:R-:W-:-:S05]  /*c2a0*/  IMAD.WIDE R2, R0, 0x2, R2 ;  /* 0x0000000200027825 */ /* 0x000fca00078e0202 */
[----:B------:R-:W-:Y:S01]  /*c2b0*/  ST.E.128 [R2.64], RZ ;  /* 0x000000ff02007985 */ /* 0x000fe2000c101d06 */
[----:B------:R-:W-:Y:S05]  /*c2c0*/  EXIT ;  /* 0x000000000000794d */ /* 0x000fea0003800000 */
.L_x_53:
        /* <DEDUP_REMOVED lines=11> */
.L_x_1711:


//--------------------- .text._ZN7cutlass13device_kernelIN5flash19enable_sm80_to_sm89INS1_16FlashAttnFwdSm80INS1_25CollectiveMainloopFwdSm80ILi4ELi1ELb0EN4cute5tupleIJNS5_1CILi128EEENS7_ILi64EEENS7_ILi96EEEEEELi96ENS_10bfloat16_tEfNS_4arch4Sm80ELb0ELb0ELb1ELb1ELb1ELb1ELb1ELb0EEENS1_21CollectiveEpilogueFwdINS6_IJS8_SA_S9_EEENS6_IJNS7_ILi1EEESI_SI_EEESC_SE_Li128ELb1ELb1ELb0ELb0EEENS1_19SingleTileSchedulerILb1ELb0ELb1ELi128EEEEEEEEEvNT_6ParamsE --------------------------
	.section	.text._ZN7cutlass13device_kernelIN5flash19enable_sm80_to_sm89INS1_16FlashAttnFwdSm80INS1_25CollectiveMainloopFwdSm80ILi4ELi1ELb0EN4cute5tupleIJNS5_1CILi128EEENS7_ILi64EEENS7_ILi96EEEEEELi96ENS_10bfloat16_tEfNS_4arch4Sm80ELb0ELb0ELb1ELb1ELb1ELb1ELb1ELb0EEENS1_21CollectiveEpilogueFwdINS6_IJS8_SA_S9_EEENS6_IJNS7_ILi1EEESI_SI_EEESC_SE_Li128ELb1ELb1ELb0ELb0EEENS1_19SingleTileSchedulerILb1ELb0ELb1ELi128EEEEEEEEEvNT_6ParamsE,"ax",@progbits
	.sectioninfo	@"SHI_REGISTERS=255"
	.align	128
.text._ZN7cutlass13device_kernelIN5flash19enable_sm80_to_sm89INS1_16FlashAttnFwdSm80INS1_25CollectiveMainloopFwdSm80ILi4ELi1ELb0EN4cute5tupleIJNS5_1CILi128EEENS7_ILi64EEENS7_ILi96EEEEEELi96ENS_10bfloat16_tEfNS_4arch4Sm80ELb0ELb0ELb1ELb1ELb1ELb1ELb1ELb0EEENS1_21CollectiveEpilogueFwdINS6_IJS8_SA_S9_EEENS6_IJNS7_ILi1EEESI_SI_EEESC_SE_Li128ELb1ELb1ELb0ELb0EEENS1_19SingleTileSchedulerILb1ELb0ELb1ELi128EEEEEEEEEvNT_6ParamsE:
        .type           _ZN7cutlass13device_kernelIN5flash19enable_sm80_to_sm89INS1_16FlashAttnFwdSm80INS1_25CollectiveMainloopFwdSm80ILi4ELi1ELb0EN4cute5tupleIJNS5_1CILi128EEENS7_ILi64EEENS7_ILi96EEEEEELi96ENS_10bfloat16_tEfNS_4arch4Sm80ELb0ELb0ELb1ELb1ELb1ELb1ELb1ELb0EEENS1_21CollectiveEpilogueFwdINS6_IJS8_SA_S9_EEENS6_IJNS7_ILi1EEESI_SI_EEESC_SE_Li128ELb1ELb1ELb0ELb0EEENS1_19SingleTileSchedulerILb1ELb0ELb1ELi128EEEEEEEEEvNT_6ParamsE,@function
        .size           _ZN7cutlass13device_kernelIN5flash19enable_sm80_to_sm89INS1_16FlashAttnFwdSm80INS1_25CollectiveMainloopFwdSm80ILi4ELi1ELb0EN4cute5tupleIJNS5_1CILi128EEENS7_ILi64EEENS7_ILi96EEEEEELi96ENS_10bfloat16_tEfNS_4arch4Sm80ELb0ELb0ELb1ELb1ELb1ELb1ELb1ELb0EEENS1_21CollectiveEpilogueFwdINS6_IJS8_SA_S9_EEENS6_IJNS7_ILi1EEESI_SI_EEESC_SE_Li128ELb1ELb1ELb0ELb0EEENS1_19SingleTileSchedulerILb1ELb0ELb1ELi128EEEEEEEEEvNT_6ParamsE,(.L_x_1712 - _ZN7cutlass13device_kernelIN5flash19enable_sm80_to_sm89INS1_16FlashAttnFwdSm80INS1_25CollectiveMainloopFwdSm80ILi4ELi1ELb0EN4cute5tupleIJNS5_1CILi128EEENS7_ILi64EEENS7_ILi96EEEEEELi96ENS_10bfloat16_tEfNS_4arch4Sm80ELb0ELb0ELb1ELb1ELb1ELb1ELb1ELb0EEENS1_21CollectiveEpilogueFwdINS6_IJS8_SA_S9_EEENS6_IJNS7_ILi1EEESI_SI_EEESC_SE_Li128ELb1ELb1ELb0ELb0EEENS1_19SingleTileSchedulerILb1ELb0ELb1ELi128EEEEEEEEEvNT_6ParamsE)
        .other          _ZN7cutlass13device_kernelIN5flash19enable_sm80_to_sm89INS1_16FlashAttnFwdSm80INS1_25CollectiveMainloopFwdSm80ILi4ELi1ELb0EN4cute5tupleIJNS5_1CILi128EEENS7_ILi64EEENS7_ILi96EEEEEELi96ENS_10bfloat16_tEfNS_4arch4Sm80ELb0ELb0ELb1ELb1ELb1ELb1ELb1ELb0EEENS1_21CollectiveEpilogueFwdINS6_IJS8_SA_S9_EEENS6_IJNS7_ILi1EEESI_SI_EEESC_SE_Li128ELb1ELb1ELb0ELb0EEENS1_19SingleTileSchedulerILb1ELb0ELb1ELi128EEEEEEEEEvNT_6ParamsE,@"STO_CUDA_ENTRY STV_DEFAULT"
_ZN7cutlass13device_kernelIN5flash19enable_sm80_to_sm89INS1_16FlashAttnFwdSm80INS1_25CollectiveMainloopFwdSm80ILi4ELi1ELb0EN4cute5tupleIJNS5_1CILi128EEENS7_ILi64EEENS7_ILi96EEEEEELi96ENS_10bfloat16_tEfNS_4arch4Sm80ELb0ELb0ELb1ELb1ELb1ELb1ELb1ELb0EEENS1_21CollectiveEpilogueFwdINS6_IJS8_SA_S9_EEENS6_IJNS7_ILi1EEESI_SI_EEESC_SE_Li128ELb1ELb1ELb0ELb0EEENS1_19SingleTileSchedulerILb1ELb0ELb1ELi128EEEEEEEEEvNT_6ParamsE:
        /* <DEDUP_REMOVED lines=17> */
.L_x_55:
        /* <DEDUP_REMOVED lines=8> */
.L_x_57:
[----:B------:R-:W-:-:S05]  /*0190*/  MOV R0, c[0x0][0x54c] ;  /* 0x0001530000007a02 */ /* 0x000fca0000000f00 */
.L_x_56:
[----:B-----5:R-:W-:Y:S01]  /*01a0*/  IMAD R0, R0, c[0x0][0x548], RZ ;  /* 0x0001520000007a24 */ /* 0x020fe200078e02ff */
[----:B-1----:R-:W-:-:S04]  /*01b0*/  SHF.L.U32 R2, R177, 0x7, RZ ;  /* 0x00000007b1027819 */ /* 0x002fc800000006ff */
[----:B------:R-:W-:-:S04]  /*01c0*/  ISETP.GE.AND P0, PT, R2, R0, PT ;  /* 0x000000000200720c */ /* 0x000fc80003f06270 */
[----:B------:R-:W-:-:S05]  /*01d0*/  SEL R0, R5, 0xffffffff, !P0 ;  /* 0xffffffff05007807 */ /* 0x000fca0004000000 */
[----:B------:R1:W-:Y:S01]  /*01e0*/  STL [R1+0x20], R0 ;  /* 0x0000200001007387 */ /* 0x0003e20000100800 */
[----:B------:R-:W-:Y:S05]  /*01f0*/  BRA `(.L_x_58) ;  /* 0x0000013000007947 */ /* 0x000fea0003800000 */
.L_x_54:
[----:B---3--:R-:W-:-:S04]  /*0200*/  ISETP.NE.U32.AND P0, PT, RZ, c[0x0][0x568], PT ;  /* 0x00015a00ff007a0c */ /* 0x008fc80003f05070 */
[----:B------:R-:W-:-:S13]  /*0210*/  ISETP.NE.AND.EX P0, PT, RZ, c[0x0][0x56c], PT, P0 ;  /* 0x00015b00ff007a0c */ /* 0x000fda0003f05300 */
[----:B------:R-:W-:Y:S05]  /*0220*/  @!P0 BRA `(.L_x_59) ;  /* 0x0000002000008947 */ /* 0x000fea0003800000 */
[----:B------:R1:W5:Y:S01]  /*0230*/  LDG.E R0, [R2.64] ;  /* 0x0000000602007981 */ /* 0x000362000c1e1900 */
[----:B------:R-:W-:Y:S05]  /*0240*/  BRA `(.L_x_60) ;  /* 0x0000009000007947 */ /* 0x000fea0003800000 */
.L_x_59:
        /* <DEDUP_REMOVED lines=8> */
.L_x_61:
[----:B------:R-:W-:-:S05]  /*02d0*/  MOV R0, c[0x0][0x54c] ;  /* 0x0001530000007a02 */ /* 0x000fca0000000f00 */
.L_x_60:
[----:B-----5:R-:W-:Y:S01]  /*02e0*/  IMAD R0, R0, c[0x0][0x548], RZ ;  /* 0x0001520000007a24 */ /* 0x020fe200078e02ff */
[----:B-1----:R-:W-:-:S04]  /*02f0*/  SHF.L.U32 R2, R177, 0x7, RZ ;  /* 0x00000007b1027819 */ /* 0x002fc800000006ff */
[----:B------:R-:W-:-:S04]  /*0300*/  ISETP.GE.AND P0, PT, R2, R0, PT ;  /* 0x000000000200720c */ /* 0x000fc80003f06270 */
[----:B------:R-:W-:-:S05]  /*0310*/  SEL R0, R5, 0xffffffff, !P0 ;  /* 0xffffffff05007807 */ /* 0x000fca0004000000 */
[----:B------:R1:W-:Y:S04]  /*0320*/  STL [R1+0x20], R0 ;  /* 0x0000200001007387 */ /* 0x0003e80000100800 */
.L_x_58:
[----:B------:R-:W2:Y:S02]  /*0330*/  LDL R38, [R1+0x20] ;  /* 0x0000200001267983 */ /* 0x000ea40000100800 */
[----:B--2---:R-:W-:-:S13]  /*0340*/  ISETP.GE.AND P0, PT, R38, RZ, PT ;  /* 0x000000ff2600720c */ /* 0x004fda0003f06270 */
[----:B------:R-:W-:Y:S05]  /*0350*/  @!P0 EXIT ;  /* 0x000000000000894d */ /* 0x000fea0003800000 */
[----:B------:R-:W-:Y:S01]  /*0360*/  ISETP.NE.U32.AND P0, PT, RZ, c[0x0][0x370], PT ;  /* 0x0000dc00ff007a0c */ /* 0x000fe20003f05070 */
[----:B------:R-:W-:Y:S01]  /*0370*/  CS2R R14, SRZ ;  /* 0x00000000000e7805 */ /* 0x000fe2000001ff00 */
[----:B------:R-:W-:Y:S01]  /*0380*/  ISETP.NE.U32.AND P1, PT, RZ, c[0x0][0x360], PT ;  /* 0x0000d800ff007a0c */ /* 0x000fe20003f25070 */
[----:B------:R-:W-:Y:S01]  /*0390*/  IMAD.MOV.U32 R159, RZ, RZ, RZ ;  /* 0x000000ffff9f7224 */ /* 0x000fe200078e00ff */
[----:B------:R-:W-:Y:S01]  /*03a0*/  ISETP.NE.AND.EX P2, PT, RZ, c[0x0][0x374], PT, P0 ;  /* 0x0000dd00ff007a0c */ /* 0x000fe20003f45300 */
[----:B------:R-:W-:Y:S01]  /*03b0*/  IMAD.MOV.U32 R12, RZ, RZ, RZ ;  /* 0x000000ffff0c7224 */ /* 0x000fe200078e00ff */
[----:B------:R-:W-:Y:S01]  /*03c0*/  ISETP.NE.AND.EX P0, PT, RZ, c[0x0][0x364], PT, P1 ;  /* 0x0000d900ff007a0c */ /* 0x000fe20003f05310 */
[CC--:B------:R-:W-:Y:S01]  /*03d0*/  IMAD.WIDE R6, R38.reuse, R13.reuse, c[0x0][0x348] ;  /* 0x0000d20026067625 */ /* 0x0c0fe200078e020d */
[----:B------:R-:W-:Y:S02]  /*03e0*/  ISETP.NE.U32.AND P1, PT, RZ, c[0x0][0x348], PT ;  /* 0x0000d200ff007a0c */ /* 0x000fe40003f25070 */
[----:B------:R-:W-:Y:S01]  /*03f0*/  ISETP.NE.U32.AND P3, PT, RZ, c[0x0][0x350], PT ;  /* 0x0000d400ff007a0c */ /* 0x000fe20003f65070 */
[----:B------:R-:W-:Y:S01]  /*0400*/  IMAD.WIDE R4, R38, R13, c[0x0][0x350] ;  /* 0x0000d40026047625 */ /* 0x000fe200078e020d */
[----:B------:R-:W-:-:S02]  /*0410*/  ISETP.NE.U32.AND P4, PT, RZ, c[0x0][0x358], PT ;  /* 0x0000d600ff007a0c */ /* 0x000fc40003f85070 */
[----:B------:R-:W-:Y:S01]  /*0420*/  ISETP.NE.AND.EX P1, PT, RZ, c[0x0][0x34c], PT, P1 ;  /* 0x0000d300ff007a0c */ /* 0x000fe20003f25310 */
[CC--:B------:R-:W-:Y:S01]  /*0430*/  IMAD.WIDE R2, R38.reuse, R13.reuse, c[0x0][0x358] ;  /* 0x0000d60026027625 */ /* 0x0c0fe200078e020d */
[----:B------:R-:W-:Y:S02]  /*0440*/  ISETP.NE.AND.EX P3, PT, RZ, c[0x0][0x354], PT, P3 ;  /* 0x0000d500ff007a0c */ /* 0x000fe40003f65330 */
[----:B------:R-:W-:Y:S01]  /*0450*/  ISETP.NE.AND.EX P4, PT, RZ, c[0x0][0x35c], PT, P4 ;  /* 0x0000d700ff007a0c */ /* 0x000fe20003f85340 */
[----:B------:R-:W-:Y:S01]  /*0460*/  @P2 IMAD.WIDE R10, R38, R13, c[0x0][0x370] ;  /* 0x0000dc00260a2625 */ /* 0x000fe200078e020d */
[----:B------:R-:W2:Y:S01]  /*0470*/  S2R R36, SR_CTAID.Y ;  /* 0x0000000000247919 */ /* 0x000ea20000002600 */
[----:B------:R-:W-:Y:S02]  /*0480*/  ULDC UR5, c[0x0][0x2ac] ;  /* 0x0000ab0000057ab9 */ /* 0x000fe40000000800 */
[----:B------:R-:W-:Y:S01]  /*0490*/  ULDC UR4, c[0x0][0x1d0] ;  /* 0x0000740000047ab9 */ /* 0x000fe20000000800 */
[----:B------:R-:W3:Y:S01]  /*04a0*/  @P2 LDG.E R14, [R10.64] ;  /* 0x000000060a0e2981 */ /* 0x000ee2000c1e1900 */
[----:B------:R-:W-:-:S02]  /*04b0*/  IMAD.MOV.U32 R161, RZ, RZ, c[0x0][0x168] ;  /* 0x00005a00ffa17624 */ /* 0x000fc400078e00ff */
[----:B------:R-:W-:Y:S01]  /*04c0*/  @P0 IMAD.WIDE R8, R38, R13, c[0x0][0x360] ;  /* 0x0000d80026080625 */ /* 0x000fe200078e020d */
[----:B------:R4:W5:Y:S04]  /*04d0*/  @P1 LDG.E R159, [R6.64] ;  /* 0x00000006069f1981 */ /* 0x000968000c1e1900 */
[----:B------:R4:W5:Y:S04]  /*04e0*/  @P3 LDG.E R15, [R4.64] ;  /* 0x00000006040f3981 */ /* 0x000968000c1e1900 */
[----:B------:R4:W5:Y:S01]  /*04f0*/  @P4 LDG.E R12, [R2.64] ;  /* 0x00000006020c4981 */ /* 0x000962000c1e1900 */
[----:B------:R-:W-:-:S03]  /*0500*/  UIMAD UR4, UR5, UR4, URZ ;  /* 0x00000004050472a4 */ /* 0x000fc6000f8e023f */
[----:B------:R1:W5:Y:S01]  /*0510*/  @P0 LDG.E R161, [R8.64] ;  /* 0x0000000608a10981 */ /* 0x000362000c1e1900 */
[----:B------:R-:W-:Y:S01]  /*0520*/  IMAD.MOV.U32 R106, RZ, RZ, c[0x0][0x228] ;  /* 0x00008a00ff6a7624 */ /* 0x000fe200078e00ff */
[----:B--2---:R-:W-:Y:S01]  /*0530*/  SHF.R.S32.HI R37, RZ, 0x1f, R36 ;  /* 0x0000001fff257819 */ /* 0x004fe20000011424 */
[----:B-1----:R-:W-:Y:S01]  /*0540*/  IMAD.U32 R8, RZ, RZ, UR4 ;  /* 0x00000004ff087e24 */ /* 0x002fe2000f8e00ff */
[----:B---3--:R4:W-:Y:S01]  /*0550*/  STL [R1+0x28], R14 ;  /* 0x0000280e01007387 */ /* 0x0089e20000100800 */
[----:B------:R-:W-:Y:S05]  /*0560*/  @P0 BRA `(.L_x_62) ;  /* 0x0000004000000947 */ /* 0x000fea0003800000 */
[----:B------:R-:W-:Y:S05]  /*0570*/  @!P1 BRA `(.L_x_62) ;  /* 0x0000003000009947 */ /* 0x000fea0003800000 */
[----:B------:R1:W2:Y:S04]  /*0580*/  LDG.E R0, [R6.64] ;  /* 0x0000000606007981 */ /* 0x0002a8000c1e1900 */
[----:B-1--4-:R-:W2:Y:S02]  /*0590*/  LDG.E R6, [R6.64+0x4] ;  /* 0x0000040606067981 */ /* 0x012ea4000c1e1900 */
[----:B--2--5:R-:W-:-:S02]  /*05a0*/  IADD3 R161, -R0, R6, RZ ;  /* 0x0000000600a17210 */ /* 0x024fc40007ffe1ff */
.L_x_62:
[----:B------:R-:W-:-:S04]  /*05b0*/  ISETP.NE.U32.AND P0, PT, RZ, c[0x0][0x368], PT ;  /* 0x0000da00ff007a0c */ /* 0x000fc80003f05070 */
[----:B------:R-:W-:-:S13]  /*05c0*/  ISETP.NE.AND.EX P0, PT, RZ, c[0x0][0x36c], PT, P0 ;  /* 0x0000db00ff007a0c */ /* 0x000fda0003f05300 */
[----:B------:R-:W-:Y:S05]  /*05d0*/  @!P0 BRA `(.L_x_63) ;  /* 0x0000003000008947 */ /* 0x000fea0003800000 */
[----:B----4-:R-:W-:-:S05]  /*05e0*/  IMAD.WIDE R4, R38, R13, c[0x0][0x368] ;  /* 0x0000da0026047625 */ /* 0x010fca00078e020d */
[----:B------:R1:W5:Y:S01]  /*05f0*/  LDG.E R8, [R4.64] ;  /* 0x0000000604087981 */ /* 0x000362000c1e1900 */
[----:B------:R-:W-:Y:S05]  /*0600*/  BRA `(.L_x_64) ;  /* 0x0000004000007947 */ /* 0x000fea0003800000 */
.L_x_63:
[----:B------:R-:W-:Y:S05]  /*0610*/  @!P3 BRA `(.L_x_64) ;  /* 0x000000300000b947 */ /* 0x000fea0003800000 */
[----:B------:R1:W2:Y:S04]  /*0620*/  LDG.E R0, [R4.64] ;  /* 0x0000000604007981 */ /* 0x0002a8000c1e1900 */
[----:B-1--4-:R-:W2:Y:S02]  /*0630*/  LDG.E R4, [R4.64+0x4] ;  /* 0x0000040604047981 */ /* 0x012ea4000c1e1900 */
[----:B--2---:R-:W-:Y:S02]  /*0640*/  IADD3 R8, -R0, R4, RZ ;  /* 0x0000000400087210 */ /* 0x004fe40007ffe1ff */
.L_x_64:
[----:B-1--4-:R1:W2:Y:S04]  /*0650*/  @P4 LDG.E R5, [R2.64] ;  /* 0x0000000602054981 */ /* 0x0122a8000c1e1900 */
[----:B------:R1:W2:Y:S01]  /*0660*/  @P4 LDG.E R4, [R2.64+0x4] ;  /* 0x0000040602044981 */ /* 0x0002a2000c1e1900 */
[----:B------:R-:W-:Y:S01]  /*0670*/  ISETP.NE.U32.AND P0, PT, RZ, c[0x0][0x378], PT ;  /* 0x0000de00ff007a0c */ /* 0x000fe20003f05070 */
[----:B-----5:R-:W-:-:S03]  /*0680*/  IMAD.MOV.U32 R157, RZ, RZ, R8 ;  /* 0x000000ffff9d7224 */ /* 0x020fc600078e0008 */
[----:B------:R-:W-:Y:S01]  /*0690*/  ISETP.NE.AND.EX P0, PT, RZ, c[0x0][0x37c], PT, P0 ;  /* 0x0000df00ff007a0c */ /* 0x000fe20003f05300 */
[----:B------:R-:W-:-:S12]  /*06a0*/  IMAD.IADD R0, R8, 0x1, -R14 ;  /* 0x0000000108007824 */ /* 0x000fd800078e0a0e */
[----:B-1----:R-:W-:-:S05]  /*06b0*/  @P0 IMAD.WIDE R2, R38, R13, c[0x0][0x378] ;  /* 0x0000de0026020625 */ /* 0x002fca00078e020d */
[----:B------:R1:W5:Y:S01]  /*06c0*/  @P0 LDG.E R157, [R2.64] ;  /* 0x00000006029d0981 */ /* 0x000362000c1e1900 */
[----:B--2---:R-:W-:-:S04]  /*06d0*/  @P4 IMAD.IADD R106, R4, 0x1, -R5 ;  /* 0x00000001046a4824 */ /* 0x004fc800078e0a05 */
[----:B------:R-:W-:-:S05]  /*06e0*/  IMAD.IADD R169, R0, 0x1, R106 ;  /* 0x0000000100a97824 */ /* 0x000fca00078e026a */
[----:B-1----:R-:W-:-:S04]  /*06f0*/  IADD3 R2, R169, 0x3f, RZ ;  /* 0x0000003fa9027810 */ /* 0x002fc80007ffe0ff */
[----:B------:R-:W-:-:S04]  /*0700*/  SHF.R.S32.HI R3, RZ, 0x1f, R2 ;  /* 0x0000001fff037819 */ /* 0x000fc80000011402 */
[----:B------:R-:W-:Y:S01]  /*0710*/  LEA.HI R6, R3, R2, RZ, 0x6 ;  /* 0x0000000203067211 */ /* 0x000fe200078f30ff */
[----:B------:R-:W-:-:S03]  /*0720*/  IMAD.MOV R2, RZ, RZ, -R0 ;  /* 0x000000ffff027224 */ /* 0x000fc600078e0a00 */
[----:B------:R-:W-:Y:S01]  /*0730*/  LOP3.LUT R173, R6, 0xffffffc0, RZ, 0xc0, !PT ;  /* 0xffffffc006ad7812 */ /* 0x000fe200078ec0ff */
[----:B------:R1:W-:Y:S01]  /*0740*/  STL [R1], R6 ;  /* 0x0000000601007387 */ /* 0x0003e20000100800 */
[----:B------:R-:W-:-:S03]  /*0750*/  IMNMX R2, RZ, R2, !PT ;  /* 0x00000002ff027217 */ /* 0x000fc60007800200 */
[----:B------:R-:W-:Y:S01]  /*0760*/  IMAD.IADD R0, R173, 0x1, -R0 ;  /* 0x00000001ad007824 */ /* 0x000fe200078e0a00 */
[----:B------:R-:W-:-:S04]  /*0770*/  SHF.R.U32.HI R145, RZ, 0x6, R2 ;  /* 0x00000006ff917819 */ /* 0x000fc80000011602 */
[----:B------:R-:W-:Y:S01]  /*0780*/  IMNMX R0, R0, R106, PT ;  /* 0x0000006a00007217 */ /* 0x000fe20003800200 */
[----:B------:R-:W-:-:S03]  /*0790*/  IMAD.MOV.U32 R4, RZ, RZ, R145 ;  /* 0x000000ffff047224 */ /* 0x000fc600078e0091 */
[----:B------:R-:W-:-:S13]  /*07a0*/  ISETP.GT.AND P0, PT, R0, R2, PT ;  /* 0x000000020000720c */ /* 0x000fda0003f04270 */
[----:B------:R-:W-:-:S04]  /*07b0*/  @P0 IADD3 R0, R0, 0x3f, RZ ;  /* 0x0000003f00000810 */ /* 0x000fc80007ffe0ff */
[----:B------:R-:W-:-:S04]  /*07c0*/  @P0 SHF.R.S32.HI R2, RZ, 0x1f, R0 ;  /* 0x0000001fff020819 */ /* 0x000fc80000011400 */
[----:B------:R-:W-:-:S04]  /*07d0*/  @P0 LEA.HI R0, R2, R0, RZ, 0x6 ;  /* 0x0000000002000211 */ /* 0x000fc800078f30ff */
[----:B------:R-:W-:-:S04]  /*07e0*/  @P0 SHF.R.S32.HI R4, RZ, 0x6, R0 ;  /* 0x00000006ff040819 */ /* 0x000fc80000011400 */
[----:B------:R-:W-:-:S13]  /*07f0*/  ISETP.GT.AND P0, PT, R4, R145, PT ;  /* 0x000000910400720c */ /* 0x000fda0003f04270 */
[----:B------:R-:W-:Y:S05]  /*0800*/  @!P0 BRA `(.L_x_65) ;  /* 0x000055d000008947 */ /* 0x000fea0003800000 */
[----:B-1----:R-:W-:-:S04]  /*0810*/  ISETP.NE.U32.AND P3, PT, RZ, c[0x0][0x340], PT ;  /* 0x0000d000ff007a0c */ /* 0x002fc80003f65070 */
[----:B------:R-:W-:-:S13]  /*0820*/  ISETP.NE.AND.EX P3, PT, RZ, c[0x0][0x344], PT, P3 ;  /* 0x0000d100ff007a0c */ /* 0x000fda0003f65330 */
[----:B------:R-:W-:-:S05]  /*0830*/  @P3 IMAD.WIDE R2, R38, R13, c[0x0][0x340] ;  /* 0x0000d00026023625 */ /* 0x000fca00078e020d */
[----:B------:R1:W2:Y:S01]  /*0840*/  @P3 LDG.E R35, [R2.64] ;  /* 0x0000000602233981 */ /* 0x0002a2000c1e1900 */
[----:B------:R-:W-:Y:S01]  /*0850*/  SHF.R.S32.HI R16, RZ, 0x1f, R175 ;  /* 0x0000001fff107819 */ /* 0x000fe200000114af */
[----:B------:R-:W-:Y:S01]  /*0860*/  IMAD.MOV.U32 R17, RZ, RZ, c[0x0][0x238] ;  /* 0x00008e00ff117624 */ /* 0x000fe200078e00ff */
[----:B------:R-:W-:Y:S01]  /*0870*/  IADD3 R79, R4, -0x1, RZ ;  /* 0xffffffff044f7810 */ /* 0x000fe20007ffe0ff */
[----:B------:R-:W-:Y:S01]  /*0880*/  IMAD.MOV.U32 R156, RZ, RZ, 0x6 ;  /* 0x00000006ff9c7424 */ /* 0x000fe200078e00ff */
[CC--:B------:R-:W-:Y:S01]  /*0890*/  LEA.HI R14, R16.reuse, R175.reuse, RZ, 0x2 ;  /* 0x000000af100e7211 */ /* 0x0c0fe200078f10ff */
[----:B------:R-:W-:Y:S01]  /*08a0*/  IMAD.IADD R152, R15, 0x1, R8 ;  /* 0x000000010f987824 */ /* 0x000fe200078e0208 */
[-C--:B------:R-:W-:Y:S01]  /*08b0*/  LEA.HI R4, R16, R175.reuse, RZ, 0x3 ;  /* 0x000000af10047211 */ /* 0x080fe200078f18ff */
[C---:B------:R-:W-:Y:S01]  /*08c0*/  IMAD.SHL.U32 R165, R17.reuse, 0x40, RZ ;  /* 0x0000004011a57824 */ /* 0x040fe200078e00ff */
[----:B------:R-:W-:Y:S01]  /*08d0*/  LOP3.LUT R0, R14, 0x1ffffffc, RZ, 0xc0, !PT ;  /* 0x1ffffffc0e007812 */ /* 0x000fe200078ec0ff */
[----:B------:R-:W-:Y:S01]  /*08e0*/  IMAD.MOV.U32 R158, RZ, RZ, 0x5 ;  /* 0x00000005ff9e7424 */ /* 0x000fe200078e00ff */
[----:B------:R-:W-:Y:S01]  /*08f0*/  SHF.R.S32.HI R7, RZ, 0x2, R14 ;  /* 0x00000002ff077819 */ /* 0x000fe2000001140e */
[----:B------:R-:W-:Y:S01]  /*0900*/  IMAD.SHL.U32 R164, R17, 0x20, RZ ;  /* 0x0000002011a47824 */ /* 0x000fe200078e00ff */
[----:B------:R-:W-:Y:S01]  /*0910*/  LEA.HI R6, R16, R175, RZ, 0x5 ;  /* 0x000000af10067211 */ /* 0x000fe200078f28ff */
[----:B------:R-:W-:Y:S01]  /*0920*/  IMAD.WIDE.U32 R166, R36, c[0x0][0x210], RZ ;  /* 0x0000840024a67a25 */ /* 0x000fe200078e00ff */
[----:B------:R-:W-:Y:S01]  /*0930*/  IADD3 R110, P0, R7, R12, RZ ;  /* 0x0000000c076e7210 */ /* 0x000fe20007f1e0ff */
[----:B------:R-:W-:Y:S01]  /*0940*/  ULDC.U8 UR4, c[0x0][0x298] ;  /* 0x0000a60000047ab9 */ /* 0x000fe20000000000 */
[----:B------:R-:W-:Y:S01]  /*0950*/  LEA.HI R5, R14, R7, RZ, 0x1 ;  /* 0x000000070e057211 */ /* 0x000fe200078f08ff */
[----:B------:R-:W-:Y:S01]  /*0960*/  IMAD.SHL.U32 R6, R6, 0x8, RZ ;  /* 0x0000000806067824 */ /* 0x000fe200078e00ff */
[----:B------:R-:W-:Y:S01]  /*0970*/  SHF.R.S32.HI R29, RZ, 0x1f, R38 ;  /* 0x0000001fff1d7819 */ /* 0x000fe20000011426 */
[----:B------:R-:W-:Y:S01]  /*0980*/  IMAD.IADD R148, R106, 0x1, -R7 ;  /* 0x000000016a947824 */ /* 0x000fe200078e0a07 */
[----:B------:R-:W-:Y:S01]  /*0990*/  LOP3.LUT R5, R5, 0x7fffffe, RZ, 0xc0, !PT ;  /* 0x07fffffe05057812 */ /* 0x000fe200078ec0ff */
[----:B------:R-:W-:Y:S01]  /*09a0*/  IMAD.WIDE.U32 R170, R36, c[0x0][0x1e8], RZ ;  /* 0x00007a0024aa7a25 */ /* 0x000fe200078e00ff */
[----:B------:R-:W-:-:S02]  /*09b0*/  LOP3.LUT R9, R6, 0xffffff00, RZ, 0xc0, !PT ;  /* 0xffffff0006097812 */ /* 0x000fc400078ec0ff */
[----:B-1----:R-:W-:Y:S01]  /*09c0*/  SHF.R.S32.HI R3, RZ, 0x1f, R12 ;  /* 0x0000001fff037819 */ /* 0x002fe2000001140c */
[----:B------:R-:W-:Y:S01]  /*09d0*/  IMAD.IADD R2, R175, 0x1, -R0 ;  /* 0x00000001af027824 */ /* 0x000fe200078e0a00 */
[----:B------:R-:W-:Y:S01]  /*09e0*/  SHF.R.S32.HI R0, RZ, 0x3, R4 ;  /* 0x00000003ff007819 */ /* 0x000fe20000011404 */
[C---:B------:R-:W-:Y:S01]  /*09f0*/  IMAD.IADD R5, R7.reuse, 0x1, -R5 ;  /* 0x0000000107057824 */ /* 0x040fe200078e0a05 */
[----:B------:R-:W-:Y:S01]  /*0a00*/  LEA.HI.X.SX32 R111, R7, R3, 0x1, P0 ;  /* 0x00000003076f7211 */ /* 0x000fe200000f0eff */
[----:B------:R-:W-:Y:S01]  /*0a10*/  IMAD.SHL.U32 R12, R2, 0x8, RZ ;  /* 0x00000008020c7824 */ /* 0x000fe200078e00ff */
[----:B------:R-:W-:Y:S01]  /*0a20*/  SEL R30, R29, RZ, !P4 ;  /* 0x000000ff1d1e7207 */ /* 0x000fe20006000000 */
[----:B------:R-:W-:Y:S01]  /*0a30*/  IMAD.SHL.U32 R0, R0, 0x40, RZ ;  /* 0x0000004000007824 */ /* 0x000fe200078e00ff */
[----:B------:R-:W-:Y:S01]  /*0a40*/  SEL R108, R38, RZ, !P4 ;  /* 0x000000ff266c7207 */ /* 0x000fe20006000000 */
[----:B------:R-:W-:Y:S01]  /*0a50*/  IMAD R2, R111, c[0x0][0x238], RZ ;  /* 0x00008e006f027a24 */ /* 0x000fe200078e02ff */
[----:B------:R-:W-:Y:S01]  /*0a60*/  SHF.R.S32.HI R13, RZ, 0x1f, R12 ;  /* 0x0000001fff0d7819 */ /* 0x000fe2000001140c */
[----:B------:R-:W-:Y:S01]  /*0a70*/  IMAD R9, R5, 0x20, R9 ;  /* 0x0000002005097824 */ /* 0x000fe200078e0209 */
[----:B------:R-:W-:Y:S01]  /*0a80*/  LOP3.LUT R0, R0, 0xc0, RZ, 0xc0, !PT ;  /* 0x000000c000007812 */ /* 0x000fe200078ec0ff */
[C---:B------:R-:W-:Y:S01]  /*0a90*/  IMAD R4, R110.reuse, c[0x0][0x23c], R2 ;  /* 0x00008f006e047a24 */ /* 0x040fe200078e0202 */
[----:B------:R-:W-:Y:S01]  /*0aa0*/  SHF.L.U64.HI R160, R17, R156, c[0x0][0x23c] ;  /* 0x00008f0011a07619 */ /* 0x000fe2000001029c */
[----:B------:R-:W-:Y:S01]  /*0ab0*/  IMAD.WIDE.U32 R2, R110, c[0x0][0x238], R12 ;  /* 0x00008e006e027a25 */ /* 0x000fe200078e000c */
[----:B------:R-:W-:-:S02]  /*0ac0*/  LOP3.LUT R6, R0, 0x18, R12, 0xf8, !PT ;  /* 0x0000001800067812 */ /* 0x000fc400078ef80c */
[----:B------:R-:W-:Y:S01]  /*0ad0*/  SHF.R.U32.HI R0, RZ, 0x3, R0 ;  /* 0x00000003ff007819 */ /* 0x000fe20000011600 */
[----:B------:R-:W-:Y:S01]  /*0ae0*/  IMAD.IADD R3, R3, 0x1, R4 ;  /* 0x0000000103037824 */ /* 0x000fe200078e0204 */
[----:B------:R-:W-:Y:S01]  /*0af0*/  IADD3 R4, R12, 0x20, RZ ;  /* 0x000000200c047810 */ /* 0x000fe20007ffe0ff */
[----:B------:R-:W-:Y:S01]  /*0b00*/  IMAD R5, R37, c[0x0][0x240], RZ ;  /* 0x0000900025057a24 */ /* 0x000fe200078e02ff */
[----:B------:R-:W-:Y:S01]  /*0b10*/  LOP3.LUT R6, R6, R0, RZ, 0x3c, !PT ;  /* 0x0000000006067212 */ /* 0x000fe200078e3cff */
[----:B------:R-:W-:Y:S01]  /*0b20*/  IMAD.WIDE.U32 R2, R36, c[0x0][0x240], R2 ;  /* 0x0000900024027a25 */ /* 0x000fe200078e0002 */
[----:B------:R-:W-:Y:S02]  /*0b30*/  ISETP.GE.AND P6, PT, R4, c[0x0][0x1d4], PT ;  /* 0x0000750004007a0c */ /* 0x000fe40003fc6270 */
[----:B------:R-:W-:Y:S01]  /*0b40*/  SHF.R.S32.HI R4, RZ, 0x1f, R14 ;  /* 0x0000001fff047819 */ /* 0x000fe2000001140e */
[----:B------:R-:W-:Y:S01]  /*0b50*/  IMAD R5, R36, c[0x0][0x244], R5 ;  /* 0x0000910024057a24 */ /* 0x000fe200078e0205 */
[----:B------:R-:W-:Y:S01]  /*0b60*/  IADD3 R0, R12, 0x40, RZ ;  /* 0x000000400c007810 */ /* 0x000fe20007ffe0ff */
[----:B------:R-:W-:Y:S01]  /*0b70*/  IMAD R8, R79, -0x40, R148 ;  /* 0xffffffc04f087824 */ /* 0x000fe200078e0294 */
[----:B------:R-:W-:Y:S01]  /*0b80*/  LEA.HI R4, R4, R7, RZ, 0x2 ;  /* 0x0000000704047211 */ /* 0x000fe200078f10ff */
[----:B------:R-:W-:Y:S01]  /*0b90*/  IMAD.IADD R3, R3, 0x1, R5 ;  /* 0x0000000103037824 */ /* 0x000fe200078e0205 */
[----:B------:R-:W-:Y:S01]  /*0ba0*/  ISETP.GE.AND P5, PT, R0, c[0x0][0x1d4], PT ;  /* 0x0000750000007a0c */ /* 0x000fe20003fa6270 */
[----:B------:R-:W-:Y:S01]  /*0bb0*/  IMAD R0, R30, c[0x0][0x248], RZ ;  /* 0x000092001e007a24 */ /* 0x000fe200078e02ff */
[----:B------:R-:W-:Y:S01]  /*0bc0*/  LOP3.LUT R4, R4, 0xfffffffc, RZ, 0xc0, !PT ;  /* 0xfffffffc04047812 */ /* 0x000fe200078ec0ff */
[----:B------:R-:W-:Y:S01]  /*0bd0*/  IMAD.IADD R80, R9, 0x1, R6 ;  /* 0x0000000109507824 */ /* 0x000fe200078e0206 */
[----:B------:R-:W-:Y:S01]  /*0be0*/  LEA.HI R9, R175, R175, RZ, 0x1 ;  /* 0x000000afaf097211 */ /* 0x000fe200078f08ff */
[----:B------:R-:W-:Y:S01]  /*0bf0*/  IMAD.WIDE.U32 R116, R108, c[0x0][0x248], R2 ;  /* 0x000092006c747a25 */ /* 0x000fe200078e0002 */
[----:B------:R-:W-:-:S02]  /*0c00*/  ISETP.GE.AND P1, PT, R8, 0x1, PT ;  /* 0x000000010800780c */ /* 0x000fc40003f26270 */
[----:B------:R-:W-:Y:S01]  /*0c10*/  ISETP.GE.AND P0, PT, R12, c[0x0][0x1d4], PT ;  /* 0x000075000c007a0c */ /* 0x000fe20003f06270 */
[----:B------:R-:W-:Y:S01]  /*0c20*/  IMAD.IADD R21, R7, 0x1, -R4 ;  /* 0x0000000107157824 */ /* 0x000fe200078e0a04 */
[----:B------:R-:W-:Y:S01]  /*0c30*/  LOP3.LUT R5, R9, 0xfffffffe, RZ, 0xc0, !PT ;  /* 0xfffffffe09057812 */ /* 0x000fe200078ec0ff */
[----:B------:R-:W-:Y:S01]  /*0c40*/  IMAD R4, R108, c[0x0][0x24c], R0 ;  /* 0x000093006c047a24 */ /* 0x000fe200078e0200 */
[----:B------:R-:W-:Y:S01]  /*0c50*/  LEA.HI R6, R16, R175, RZ, 0x4 ;  /* 0x000000af10067211 */ /* 0x000fe200078f20ff */
[----:B------:R-:W-:Y:S01]  /*0c60*/  IMAD R10, R160, R79, RZ ;  /* 0x0000004fa00a7224 */ /* 0x000fe200078e02ff */
[----:B------:R-:W-:Y:S01]  /*0c70*/  SHF.R.S32.HI R11, RZ, 0x1f, R79 ;  /* 0x0000001fff0b7819 */ /* 0x000fe2000001144f */
[----:B------:R-:W-:Y:S01]  /*0c80*/  IMAD.IADD R115, R117, 0x1, R4 ;  /* 0x0000000175737824 */ /* 0x000fe200078e0204 */
[----:B------:R-:W-:Y:S01]  /*0c90*/  SHF.R.S32.HI R92, RZ, 0x1, R9 ;  /* 0x00000001ff5c7819 */ /* 0x000fe20000011409 */
[----:B------:R-:W-:Y:S01]  /*0ca0*/  IMAD.MOV.U32 R114, RZ, RZ, R116 ;  /* 0x000000ffff727224 */ /* 0x000fe200078e0074 */
[----:B------:R-:W-:Y:S01]  /*0cb0*/  P2R R113, PR, RZ, 0x1 ;  /* 0x00000001ff717803 */ /* 0x000fe20000000000 */
[----:B------:R-:W-:Y:S01]  /*0cc0*/  IMAD.IADD R28, R175, 0x1, -R5 ;  /* 0x00000001af1c7824 */ /* 0x000fe200078e0a05 */
[----:B------:R-:W-:Y:S01]  /*0cd0*/  LEA.HI R0, R9, R92, RZ, 0x1 ;  /* 0x0000005c09007211 */ /* 0x000fe200078f08ff */
[----:B------:R-:W-:Y:S01]  /*0ce0*/  IMAD.SHL.U32 R2, R6, 0x10, RZ ;  /* 0x0000001006027824 */ /* 0x000fe200078e00ff */
[----:B------:R-:W-:Y:S01]  /*0cf0*/  ISETP.NE.AND P4, PT, R113, RZ, PT ;  /* 0x000000ff7100720c */ /* 0x000fe20003f85270 */
[-C--:B------:R-:W-:Y:S01]  /*0d00*/  IMAD R10, R11, R165.reuse, R10 ;  /* 0x000000a50b0a7224 */ /* 0x080fe200078e020a */
[----:B------:R-:W-:Y:S01]  /*0d10*/  SHF.R.S32.HI R11, RZ, 0x1f, R92 ;  /* 0x0000001fff0b7819 */ /* 0x000fe2000001145c */
[----:B------:R-:W-:Y:S01]  /*0d20*/  IMAD.WIDE.U32 R4, R79, R165, R114 ;  /* 0x000000a54f047225 */ /* 0x000fe200078e0072 */
[----:B------:R-:W-:-:S02]  /*0d30*/  LOP3.LUT R9, R2, 0xffffff00, RZ, 0xc0, !PT ;  /* 0xffffff0002097812 */ /* 0x000fc400078ec0ff */
[----:B------:R-:W-:Y:S01]  /*0d40*/  LOP3.LUT R0, R0, 0x7fffffe, RZ, 0xc0, !PT ;  /* 0x07fffffe00007812 */ /* 0x000fe200078ec0ff */
[----:B------:R-:W-:Y:S01]  /*0d50*/  IMAD.SHL.U32 R32, R28, 0x4, RZ ;  /* 0x000000041c207824 */ /* 0x000fe200078e00ff */
[----:B------:R-:W-:Y:S01]  /*0d60*/  @P1 LEA R2, P2, R4, c[0x0][0x220], 0x1 ;  /* 0x0000880004021a11 */ /* 0x000fe200078408ff */
[----:B------:R-:W-:Y:S01]  /*0d70*/  IMAD.IADD R14, R5, 0x1, R10 ;  /* 0x00000001050e7824 */ /* 0x000fe200078e020a */
[----:B------:R-:W-:Y:S01]  /*0d80*/  ISETP.GT.AND P0, PT, R8, 0x20, PT ;  /* 0x000000200800780c */ /* 0x000fe20003f04270 */
[----:B------:R-:W-:Y:S01]  /*0d90*/  IMAD.SHL.U32 R24, R28, 0x8, RZ ;  /* 0x000000081c187824 */ /* 0x000fe200078e00ff */
[----:B------:R-:W-:Y:S01]  /*0da0*/  SHF.R.S32.HI R33, RZ, 0x1f, R32 ;  /* 0x0000001fff217819 */ /* 0x000fe20000011420 */
[----:B------:R-:W-:Y:S01]  /*0db0*/  IMAD R15, R11, c[0x0][0x280], RZ ;  /* 0x0000a0000b0f7a24 */ /* 0x000fe200078e02ff */
[----:B------:R-:W-:Y:S01]  /*0dc0*/  @P1 LEA.HI.X R3, R4, c[0x0][0x224], R14, 0x1, P2 ;  /* 0x0000890004031a11 */ /* 0x000fe200010f0c0e */
[----:B------:R-:W-:Y:S01]  /*0dd0*/  IMAD.IADD R0, R92, 0x1, -R0 ;  /* 0x000000015c007824 */ /* 0x000fe200078e0a00 */
[----:B------:R-:W-:Y:S01]  /*0de0*/  ISETP.GE.AND P2, PT, R24, c[0x0][0x27c], PT ;  /* 0x00009f0018007a0c */ /* 0x000fe20003f46270 */
[----:B------:R-:W-:Y:S01]  /*0df0*/  IMAD.SHL.U32 R80, R80, 0x2, RZ ;  /* 0x0000000250507824 */ /* 0x000fe200078e00ff */
[----:B------:R-:W-:Y:S01]  /*0e00*/  SHF.R.S32.HI R25, RZ, 0x1f, R24 ;  /* 0x0000001fff197819 */ /* 0x000fe20000011418 */
[C---:B------:R-:W-:Y:S01]  /*0e10*/  IMAD R15, R92.reuse, c[0x0][0x284], R15 ;  /* 0x0000a1005c0f7a24 */ /* 0x040fe200078e020f */
[----:B------:R-:W-:Y:S01]  /*0e20*/  SEL R5, RZ, c[0x0][0x27c], !P2 ;  /* 0x00009f00ff057a07 */ /* 0x000fe20005000000 */
[----:B------:R-:W-:Y:S01]  /*0e30*/  IMAD.WIDE.U32 R6, R92, c[0x0][0x280], R32 ;  /* 0x0000a0005c067a25 */ /* 0x000fe200078e0020 */
[----:B------:R-:W-:Y:S01]  /*0e40*/  @!PT LDS RZ, [RZ] ;  /* 0x00000000fffff984 */ /* 0x000fe20000000800 */
[----:B------:R-:W-:Y:S01]  /*0e50*/  @!PT LDS RZ, [RZ] ;  /* 0x00000000fffff984 */ /* 0x000fe20000000800 */
[----:B------:R-:W-:Y:S01]  /*0e60*/  @!PT LDS RZ, [RZ] ;  /* 0x00000000fffff984 */ /* 0x000fe20000000800 */
[----:B------:R1:W-:Y:S01]  /*0e70*/  @P1 LDGSTS.E.BYPASS.LTC128B.128 [R80+0x3100], [R2.64], !P4 ;  /* 0x0310000002501fae */ /* 0x0003e2000e101d46 */
[----:B------:R-:W-:-:S02]  /*0e80*/  SHF.L.U64.HI R158, R17, R158, c[0x0][0x23c] ;  /* 0x00008f00119e7619 */ /* 0x000fc4000001029e */
[----:B------:R-:W-:Y:S01]  /*0e90*/  IMAD R100, R0, 0x20, R9 ;  /* 0x0000002000647824 */ /* 0x000fe200078e0209 */
[----:B------:R1:W-:Y:S01]  /*0ea0*/  @P1 LDGSTS.E.BYPASS.LTC128B.128 [R80+0x4100], [R2.64+0x40], !P6 ;  /* 0x0410004002501fae */ /* 0x0003e2000f101d46 */
[----:B------:R-:W-:Y:S01]  /*0eb0*/  IMAD R0, R11, c[0x0][0x290], RZ ;  /* 0x0000a4000b007a24 */ /* 0x000fe200078e02ff */
[----:B------:R-:W-:Y:S01]  /*0ec0*/  IADD3 R34, R32, 0x10, RZ ;  /* 0x0000001020227810 */ /* 0x000fe20007ffe0ff */
[----:B------:R-:W-:Y:S01]  /*0ed0*/  IMAD.IADD R23, R7, 0x1, R15 ;  /* 0x0000000107177824 */ /* 0x000fe200078e020f */
[----:B------:R1:W-:Y:S01]  /*0ee0*/  @P1 LDGSTS.E.BYPASS.LTC128B.128 [R80+0x5100], [R2.64+0x80], !P5 ;  /* 0x0510008002501fae */ /* 0x0003e2000e901d46 */
[----:B------:R-:W-:Y:S01]  /*0ef0*/  IMAD.MOV.U32 R22, RZ, RZ, R6 ;  /* 0x000000ffff167224 */ /* 0x000fe200078e0006 */
[----:B------:R-:W-:Y:S01]  /*0f00*/  @P0 IADD3 R4, P1, R164, R4, RZ ;  /* 0x00000004a4040210 */ /* 0x000fe20007f3e0ff */
[----:B------:R-:W-:Y:S01]  /*0f10*/  IMAD.WIDE.U32 R8, R92, c[0x0][0x280], R24 ;  /* 0x0000a0005c087a25 */ /* 0x000fe200078e0018 */
[----:B------:R-:W-:Y:S02]  /*0f20*/  IADD3 R31, R32, 0x20, RZ ;  /* 0x00000020201f7810 */ /* 0x000fe40007ffe0ff */
[----:B------:R-:W-:Y:S01]  /*0f30*/  IADD3 R95, R24, 0x30, RZ ;  /* 0x00000030185f7810 */ /* 0x000fe20007ffe0ff */
[----:B------:R-:W-:Y:S01]  /*0f40*/  IMAD R0, R92, c[0x0][0x294], R0 ;  /* 0x0000a5005c007a24 */ /* 0x000fe200078e0200 */
[----:B------:R-:W-:Y:S01]  /*0f50*/  IADD3 R94, R24, 0x40, RZ ;  /* 0x00000040185e7810 */ /* 0x000fe20007ffe0ff */
[----:B------:R-:W-:Y:S01]  /*0f60*/  IMAD.WIDE.U32 R10, R92, c[0x0][0x290], R32 ;  /* 0x0000a4005c0a7a25 */ /* 0x000fe200078e0020 */
[----:B------:R-:W-:-:S02]  /*0f70*/  IADD3 R93, R24, 0x50, RZ ;  /* 0x00000050185d7810 */ /* 0x000fc40007ffe0ff */
[----:B------:R-:W-:Y:S01]  /*0f80*/  P2R R151, PR, RZ, 0x4 ;  /* 0x00000004ff977803 */ /* 0x000fe20000000000 */
[----:B------:R-:W-:-:S04]  /*0f90*/  IMAD.WIDE.U32 R6, R92, c[0x0][0x290], R24 ;  /* 0x0000a4005c067a25 */ /* 0x000fc800078e0018 */
[----:B------:R-:W-:Y:S02]  /*0fa0*/  IMAD.IADD R5, R24, 0x1, R5 ;  /* 0x0000000118057824 */ /* 0x000fe400078e0205 */
[----:B------:R-:W-:Y:S02]  /*0fb0*/  IMAD.IADD R17, R15, 0x1, R9 ;  /* 0x000000010f117824 */ /* 0x000fe400078e0209 */
[----:B------:R-:W-:Y:S02]  /*0fc0*/  IMAD.IADD R19, R11, 0x1, R0 ;  /* 0x000000010b137824 */ /* 0x000fe400078e0200 */
[----:B------:R-:W-:Y:S01]  /*0fd0*/  IMAD.IADD R15, R0, 0x1, R7 ;  /* 0x00000001000f7824 */ /* 0x000fe200078e0207 */
[----:B------:R-:W-:Y:S01]  /*0fe0*/  SHF.R.S32.HI R0, RZ, 0x1f, R5 ;  /* 0x0000001fff007819 */ /* 0x000fe20000011405 */
[----:B------:R-:W-:Y:S01]  /*0ff0*/  @P0 IMAD.X R14, R158, 0x1, R14, P1 ;  /* 0x000000019e0e0824 */ /* 0x000fe200008e060e */
[----:B-1----:R-:W-:Y:S01]  /*1000*/  @P0 LEA R2, P1, R4, c[0x0][0x220], 0x1 ;  /* 0x0000880004020a11 */ /* 0x002fe200078208ff */
[----:B------:R-:W-:Y:S01]  /*1010*/  IMAD.IADD R27, R32, 0x1, R34 ;  /* 0x00000001201b7824 */ /* 0x000fe200078e0222 */
[-C--:B------:R-:W-:Y:S01]  /*1020*/  LEA.HI R20, R0, R5.reuse, RZ, 0x3 ;  /* 0x0000000500147211 */ /* 0x080fe200078f18ff */
[----:B------:R-:W-:Y:S01]  /*1030*/  IMAD.MOV.U32 R16, RZ, RZ, R8 ;  /* 0x000000ffff107224 */ /* 0x000fe200078e0008 */
[----:B------:R-:W-:Y:S01]  /*1040*/  @P0 LEA.HI.X R3, R4, c[0x0][0x224], R14, 0x1, P1 ;  /* 0x0000890004030a11 */ /* 0x000fe200008f0c0e */
[----:B------:R-:W-:Y:S01]  /*1050*/  IMAD.IADD R26, R32, 0x1, R31 ;  /* 0x00000001201a7824 */ /* 0x000fe200078e021f */
[----:B------:R-:W-:Y:S01]  /*1060*/  LEA.HI R8, R0, R5, RZ, 0x5 ;  /* 0x0000000500087211 */ /* 0x000fe200078f28ff */
[----:B------:R-:W-:Y:S01]  /*1070*/  IMAD R0, R37, c[0x0][0x260], RZ ;  /* 0x0000980025007a24 */ /* 0x000fe200078e02ff */
[----:B------:R-:W-:Y:S01]  /*1080*/  ISETP.GE.AND P1, PT, R27, c[0x0][0x27c], PT ;  /* 0x00009f001b007a0c */ /* 0x000fe20003f26270 */
[----:B------:R-:W-:Y:S01]  /*1090*/  IMAD.MOV.U32 R14, RZ, RZ, R6 ;  /* 0x000000ffff0e7224 */ /* 0x000fe200078e0006 */
[----:B------:R2:W-:Y:S01]  /*10a0*/  @P0 LDGSTS.E.BYPASS.LTC128B.128 [R80+0x3900], [R2.64], !P4 ;  /* 0x0390000002500fae */ /* 0x0005e2000e101d46 */
[C---:B------:R-:W-:Y:S01]  /*10b0*/  IMAD R0, R36.reuse, c[0x0][0x264], R0 ;  /* 0x0000990024007a24 */ /* 0x040fe200078e0200 */
[----:B------:R-:W-:Y:S01]  /*10c0*/  SEL R6, RZ, c[0x0][0x27c], !P1 ;  /* 0x00009f00ff067a07 */ /* 0x000fe20004800000 */
[----:B------:R-:W-:Y:S01]  /*10d0*/  IMAD.WIDE.U32 R4, R36, c[0x0][0x260], R12 ;  /* 0x0000980024047a25 */ /* 0x000fe200078e000c */
[----:B------:R-:W-:Y:S01]  /*10e0*/  P2R R150, PR, RZ, 0x2 ;  /* 0x00000002ff967803 */ /* 0x000fe20000000000 */
[----:B------:R2:W-:Y:S01]  /*10f0*/  @P0 LDGSTS.E.BYPASS.LTC128B.128 [R80+0x4900], [R2.64+0x40], !P6 ;  /* 0x0490004002500fae */ /* 0x0005e2000f101d46 */
[----:B------:R-:W-:Y:S01]  /*1100*/  ISETP.GE.AND P1, PT, R26, c[0x0][0x27c], PT ;  /* 0x00009f001a007a0c */ /* 0x000fe20003f26270 */
[----:B------:R-:W-:Y:S01]  /*1110*/  IMAD.IADD R5, R5, 0x1, R0 ;  /* 0x0000000105057824 */ /* 0x000fe200078e0200 */
[----:B------:R-:W-:Y:S01]  /*1120*/  SHF.R.S32.HI R144, RZ, 0x3, R20 ;  /* 0x00000003ff907819 */ /* 0x000fe20000011414 */
[----:B------:R-:W-:Y:S01]  /*1130*/  IMAD.IADD R0, R6, 0x1, R27 ;  /* 0x0000000106007824 */ /* 0x000fe200078e021b */
[----:B------:R-:W-:Y:S01]  /*1140*/  SEL R6, RZ, c[0x0][0x27c], !P1 ;  /* 0x00009f00ff067a07 */ /* 0x000fe20004800000 */
[----:B------:R-:W-:Y:S01]  /*1150*/  IMAD.SHL.U32 R7, R21, 0x40, RZ ;  /* 0x0000004015077824 */ /* 0x000fe200078e00ff */
[----:B------:R2:W-:Y:S01]  /*1160*/  @P0 LDGSTS.E.BYPASS.LTC128B.128 [R80+0x5900], [R2.64+0x80], !P5 ;  /* 0x0590008002500fae */ /* 0x0005e2000e901d46 */
[----:B------:R-:W-:Y:S01]  /*1170*/  IMAD.SHL.U32 R8, R8, 0x40, RZ ;  /* 0x0000004008087824 */ /* 0x000fe200078e00ff */
[----:B------:R-:W-:Y:S01]  /*1180*/  SHF.R.S32.HI R9, RZ, 0x1f, R0 ;  /* 0x0000001fff097819 */ /* 0x000fe20000011400 */
[----:B------:R-:W-:Y:S01]  /*1190*/  IMAD.IADD R6, R6, 0x1, R26 ;  /* 0x0000000106067824 */ /* 0x000fe200078e021a */
[----:B------:R-:W-:Y:S01]  /*11a0*/  LOP3.LUT R98, R7, 0xc0, RZ, 0xc0, !PT ;  /* 0x000000c007627812 */ /* 0x000fe200078ec0ff */
[----:B------:R-:W-:Y:S01]  /*11b0*/  IMAD.MOV.U32 R18, RZ, RZ, R10 ;  /* 0x000000ffff127224 */ /* 0x000fe200078e000a */
[CC--:B------:R-:W-:Y:S01]  /*11c0*/  LEA.HI R136, R9.reuse, R0.reuse, RZ, 0x3 ;  /* 0x0000000009887211 */ /* 0x0c0fe200078f18ff */
[----:B------:R-:W-:Y:S01]  /*11d0*/  IMAD R7, R30, c[0x0][0x268], RZ ;  /* 0x00009a001e077a24 */ /* 0x000fe200078e02ff */
[----:B------:R-:W-:Y:S01]  /*11e0*/  LEA.HI R12, R9, R0, RZ, 0x5 ;  /* 0x00000000090c7211 */ /* 0x000fe200078f28ff */
[----:B------:R-:W0:Y:S01]  /*11f0*/  LDGDEPBAR ;  /* 0x00000000000079af */ /* 0x000e220000000000 */
[----:B------:R-:W-:Y:S01]  /*1200*/  SHF.R.S32.HI R0, RZ, 0x1f, R6 ;  /* 0x0000001fff007819 */ /* 0x000fe20000011406 */
[----:B------:R-:W-:Y:S01]  /*1210*/  IMAD R107, R108, c[0x0][0x26c], R7 ;  /* 0x00009b006c6b7a24 */ /* 0x000fe200078e0207 */
[----:B------:R-:W-:Y:S01]  /*1220*/  LOP3.LUT R10, R8, 0x7ffff800, RZ, 0xc0, !PT ;  /* 0x7ffff800080a7812 */ /* 0x000fe200078ec0ff */
[----:B------:R-:W-:Y:S01]  /*1230*/  IMAD.SHL.U32 R8, R12, 0x40, RZ ;  /* 0x000000400c087824 */ /* 0x000fe200078e00ff */
[-C--:B------:R-:W-:Y:S01]  /*1240*/  LEA.HI R11, R0, R6.reuse, RZ, 0x3 ;  /* 0x00000006000b7211 */ /* 0x080fe200078f18ff */
[----:B------:R-:W-:Y:S01]  /*1250*/  IMAD.WIDE.U32 R108, R108, c[0x0][0x268], R4 ;  /* 0x00009a006c6c7a25 */ /* 0x000fe200078e0004 */
[----:B------:R-:W-:-:S02]  /*1260*/  LEA.HI R0, R0, R6, RZ, 0x5 ;  /* 0x0000000600007211 */ /* 0x000fc400078f28ff */
[----:B------:R-:W-:Y:S01]  /*1270*/  SHF.R.U32.HI R99, RZ, 0x3, R98 ;  /* 0x00000003ff637819 */ /* 0x000fe20000011662 */
[----:B------:R-:W-:Y:S01]  /*1280*/  IMAD R4, R37, c[0x0][0x1e8], RZ ;  /* 0x00007a0025047a24 */ /* 0x000fe200078e02ff */
[----:B------:R-:W-:Y:S01]  /*1290*/  LOP3.LUT R6, R98, 0x18, R136, 0xf8, !PT ;  /* 0x0000001862067812 */ /* 0x000fe200078ef888 */
[----:B------:R-:W-:Y:S01]  /*12a0*/  IMAD.SHL.U32 R0, R0, 0x40, RZ ;  /* 0x0000004000007824 */ /* 0x000fe200078e00ff */
[----:B------:R-:W-:Y:S01]  /*12b0*/  LOP3.LUT R9, R98, 0x18, R20, 0xf8, !PT ;  /* 0x0000001862097812 */ /* 0x000fe200078ef814 */
[----:B------:R-:W-:Y:S01]  /*12c0*/  IMAD R4, R36, c[0x0][0x1ec], R4 ;  /* 0x00007b0024047a24 */ /* 0x000fe200078e0204 */
[----:B------:R-:W-:Y:S01]  /*12d0*/  LOP3.LUT R7, R98, 0x18, R11, 0xf8, !PT ;  /* 0x0000001862077812 */ /* 0x000fe200078ef80b */
[----:B------:R-:W-:Y:S01]  /*12e0*/  IMAD.MOV.U32 R162, RZ, RZ, c[0x0][0x280] ;  /* 0x0000a000ffa27624 */ /* 0x000fe200078e00ff */
[----:B------:R-:W-:Y:S01]  /*12f0*/  LOP3.LUT R12, R8, 0x7ffff800, RZ, 0xc0, !PT ;  /* 0x7ffff800080c7812 */ /* 0x000fe200078ec0ff */
[----:B------:R-:W-:Y:S01]  /*1300*/  IMAD.IADD R147, R171, 0x1, R4 ;  /* 0x00000001ab937824 */ /* 0x000fe200078e0204 */
[-C--:B------:R-:W-:Y:S01]  /*1310*/  LOP3.LUT R8, R6, R99.reuse, RZ, 0x3c, !PT ;  /* 0x0000006306087212 */ /* 0x080fe200078e3cff */
[----:B------:R-:W-:Y:S01]  /*1320*/  IMAD.MOV.U32 R163, RZ, RZ, c[0x0][0x290] ;  /* 0x0000a400ffa37624 */ /* 0x000fe200078e00ff */
[-C--:B------:R-:W-:Y:S01]  /*1330*/  LOP3.LUT R9, R9, R99.reuse, RZ, 0x3c, !PT ;  /* 0x0000006309097212 */ /* 0x080fe200078e3cff */
[----:B------:R-:W-:Y:S01]  /*1340*/  IMAD.MOV.U32 R172, RZ, RZ, c[0x0][0x2b8] ;  /* 0x0000ae00ffac7624 */ /* 0x000fe200078e00ff */
[----:B------:R-:W-:Y:S01]  /*1350*/  LOP3.LUT R6, R0, 0x7ffff800, RZ, 0xc0, !PT ;  /* 0x7ffff80000067812 */ /* 0x000fe200078ec0ff */
[----:B------:R-:W-:Y:S01]  /*1360*/  IMAD.MOV.U32 R168, RZ, RZ, c[0x0][0x27c] ;  /* 0x00009f00ffa87624 */ /* 0x000fe200078e00ff */
[----:B------:R-:W-:Y:S01]  /*1370*/  LOP3.LUT R0, R7, R99, RZ, 0x3c, !PT ;  /* 0x0000006307007212 */ /* 0x000fe200078e3cff */
[----:B------:R-:W-:Y:S01]  /*1380*/  IMAD R7, R37, c[0x0][0x210], RZ ;  /* 0x0000840025077a24 */ /* 0x000fe200078e02ff */
[--C-:B------:R-:W-:Y:S01]  /*1390*/  IADD3 R10, R9, R10, R100.reuse ;  /* 0x0000000a090a7210 */ /* 0x100fe20007ffe064 */
[----:B------:R-:W-:Y:S01]  /*13a0*/  IMAD.MOV.U32 R154, RZ, RZ, c[0x0][0x27c] ;  /* 0x00009f00ff9a7624 */ /* 0x000fe200078e00ff */
[----:B------:R-:W-:Y:S01]  /*13b0*/  IADD3 R9, R0, R6, R100 ;  /* 0x0000000600097210 */ /* 0x000fe20007ffe064 */
[----:B-----5:R-:W-:Y:S01]  /*13c0*/  IMAD.WIDE.U32 R124, R157, c[0x0][0x280], R22 ;  /* 0x0000a0009d7c7a25 */ /* 0x020fe200078e0016 */
[----:B------:R-:W-:-:S02]  /*13d0*/  SHF.R.S32.HI R0, RZ, 0x1f, R157 ;  /* 0x0000001fff007819 */ /* 0x000fc4000001149d */
[----:B------:R-:W-:Y:S01]  /*13e0*/  LOP3.LUT P0, RZ, R21, 0x2, RZ, 0xc0, !PT ;  /* 0x0000000215ff7812 */ /* 0x000fe2000780c0ff */
[C---:B------:R-:W-:Y:S01]  /*13f0*/  IMAD.WIDE.U32 R122, R157.reuse, c[0x0][0x290], R18 ;  /* 0x0000a4009d7a7a25 */ /* 0x040fe200078e0012 */
[----:B------:R-:W-:Y:S02]  /*1400*/  IADD3 R12, R8, R12, R100 ;  /* 0x0000000c080c7210 */ /* 0x000fe40007ffe064 */
[----:B------:R-:W-:Y:S01]  /*1410*/  SHF.R.S32.HI R4, RZ, 0x1f, R27 ;  /* 0x0000001fff047819 */ /* 0x000fe2000001141b */
[----:B------:R-:W-:Y:S01]  /*1420*/  IMAD R6, R0, c[0x0][0x280], RZ ;  /* 0x0000a00000067a24 */ /* 0x000fe200078e02ff */
[----:B------:R-:W-:Y:S01]  /*1430*/  SHF.L.U64.HI R155, R162, R156, c[0x0][0x284] ;  /* 0x0000a100a29b7619 */ /* 0x000fe2000001029c */
[----:B------:R-:W-:Y:S01]  /*1440*/  IMAD R5, R0, c[0x0][0x290], RZ ;  /* 0x0000a40000057a24 */ /* 0x000fe200078e02ff */
[----:B------:R-:W-:Y:S01]  /*1450*/  LEA.HI R4, R4, R27, RZ, 0x3 ;  /* 0x0000001b04047211 */ /* 0x000fe200078f18ff */
[----:B------:R-:W-:Y:S01]  /*1460*/  IMAD R0, R36, c[0x0][0x214], R7 ;  /* 0x0000850024007a24 */ /* 0x000fe200078e0207 */
[----:B------:R-:W-:Y:S01]  /*1470*/  P2R R149, PR, RZ, 0x2 ;  /* 0x00000002ff957803 */ /* 0x000fe20000000000 */
[----:B------:R-:W-:Y:S01]  /*1480*/  IMAD R8, R157, c[0x0][0x284], R6 ;  /* 0x0000a1009d087a24 */ /* 0x000fe200078e0206 */
[----:B------:R-:W-:Y:S01]  /*1490*/  SHF.R.S32.HI R6, RZ, 0x1f, R94 ;  /* 0x0000001fff067819 */ /* 0x000fe2000001145e */
[----:B------:R-:W-:Y:S01]  /*14a0*/  IMAD.IADD R146, R167, 0x1, R0 ;  /* 0x00000001a7927824 */ /* 0x000fe200078e0200 */
[----:B------:R-:W-:Y:S01]  /*14b0*/  SHF.R.S32.HI R0, RZ, 0x1f, R95 ;  /* 0x0000001fff007819 */ /* 0x000fe2000001145f */
[C---:B------:R-:W-:Y:S01]  /*14c0*/  IMAD R7, R157.reuse, c[0x0][0x294], R5 ;  /* 0x0000a5009d077a24 */ /* 0x040fe200078e0205 */
[----:B------:R-:W-:Y:S01]  /*14d0*/  SHF.R.S32.HI R5, RZ, 0x1f, R93 ;  /* 0x0000001fff057819 */ /* 0x000fe2000001145d */
[----:B------:R-:W-:Y:S01]  /*14e0*/  IMAD.WIDE.U32 R120, R157, c[0x0][0x280], R16 ;  /* 0x0000a0009d787a25 */ /* 0x000fe200078e0010 */
[----:B------:R-:W-:-:S02]  /*14f0*/  LEA.HI R90, R0, R95, RZ, 0x3 ;  /* 0x0000005f005a7211 */ /* 0x000fc400078f18ff */
[----:B------:R-:W-:Y:S01]  /*1500*/  SHF.R.S32.HI R0, RZ, 0x1f, R26 ;  /* 0x0000001fff007819 */ /* 0x000fe2000001141a */
[----:B------:R-:W-:Y:S01]  /*1510*/  IMAD.WIDE.U32 R118, R157, c[0x0][0x290], R14 ;  /* 0x0000a4009d767a25 */ /* 0x000fe200078e000e */
[----:B------:R-:W-:Y:S02]  /*1520*/  LEA.HI R6, R6, R94, RZ, 0x3 ;  /* 0x0000005e06067211 */ /* 0x000fe400078f18ff */
[----:B------:R-:W-:Y:S01]  /*1530*/  LEA.HI R86, R0, R26, RZ, 0x3 ;  /* 0x0000001a00567211 */ /* 0x000fe200078f18ff */
[----:B------:R-:W-:Y:S01]  /*1540*/  IMAD.SHL.U32 R162, R162, 0x40, RZ ;  /* 0x00000040a2a27824 */ /* 0x000fe200078e00ff */
[----:B------:R-:W-:Y:S01]  /*1550*/  LEA.HI R5, R5, R93, RZ, 0x3 ;  /* 0x0000005d05057211 */ /* 0x000fe200078f18ff */
[----:B------:R-:W-:Y:S01]  /*1560*/  IMAD.SHL.U32 R154, R154, 0x2, RZ ;  /* 0x000000029a9a7824 */ /* 0x000fe200078e00ff */
[----:B------:R-:W-:Y:S01]  /*1570*/  LOP3.LUT R87, R4, 0xfffffff8, RZ, 0xc0, !PT ;  /* 0xfffffff804577812 */ /* 0x000fe200078ec0ff */
[----:B------:R-:W-:Y:S01]  /*1580*/  IMAD R112, R28, 0x40, R92 ;  /* 0x000000401c707824 */ /* 0x000fe200078e025c */
[----:B------:R-:W-:Y:S01]  /*1590*/  LOP3.LUT R90, R90, 0xfffffff8, RZ, 0xc0, !PT ;  /* 0xfffffff85a5a7812 */ /* 0x000fe200078ec0ff */
[----:B------:R-:W-:Y:S01]  /*15a0*/  IMAD.IADD R142, R125, 0x1, R8 ;  /* 0x000000017d8e7824 */ /* 0x000fe200078e0208 */
[----:B------:R-:W-:Y:S01]  /*15b0*/  LOP3.LUT R89, R6, 0xfffffff8, RZ, 0xc0, !PT ;  /* 0xfffffff806597812 */ /* 0x000fe200078ec0ff */
[----:B------:R-:W-:Y:S01]  /*15c0*/  IMAD.IADD R140, R8, 0x1, R121 ;  /* 0x00000001088c7824 */ /* 0x000fe200078e0279 */
[----:B------:R-:W-:Y:S01]  /*15d0*/  LOP3.LUT R88, R5, 0xfffffff8, RZ, 0xc0, !PT ;  /* 0xfffffff805587812 */ /* 0x000fe200078ec0ff */
[----:B------:R-:W-:Y:S01]  /*15e0*/  IMAD.IADD R141, R123, 0x1, R7 ;  /* 0x000000017b8d7824 */ /* 0x000fe200078e0207 */
[----:B------:R-:W-:Y:S01]  /*15f0*/  LOP3.LUT R86, R86, 0xfffffff8, RZ, 0xc0, !PT ;  /* 0xfffffff856567812 */ /* 0x000fe200078ec0ff */
[----:B------:R-:W-:Y:S01]  /*1600*/  IMAD.IADD R139, R7, 0x1, R119 ;  /* 0x00000001078b7824 */ /* 0x000fe200078e0277 */
[C---:B------:R-:W-:Y:S01]  /*1610*/  SHF.L.U64.HI R156, R163.reuse, R156, c[0x0][0x294] ;  /* 0x0000a500a39c7619 */ /* 0x040fe2000001029c */
[----:B------:R-:W-:Y:S01]  /*1620*/  IMAD.SHL.U32 R163, R163, 0x40, RZ ;  /* 0x00000040a3a37824 */ /* 0x000fe200078e00ff */
[C---:B------:R-:W-:Y:S01]  /*1630*/  IADD3 R37, R32.reuse, 0x28, RZ ;  /* 0x0000002820257810 */ /* 0x040fe20007ffe0ff */
[----:B------:R-:W-:Y:S01]  /*1640*/  IMAD.IADD R107, R109, 0x1, R107 ;  /* 0x000000016d6b7824 */ /* 0x000fe200078e026b */
[----:B------:R-:W-:Y:S01]  /*1650*/  IADD3 R36, R32, 0x8, RZ ;  /* 0x0000000820247810 */ /* 0x000fe20007ffe0ff */
[----:B------:R-:W-:Y:S01]  /*1660*/  IMAD.SHL.U32 R134, R10, 0x2, RZ ;  /* 0x000000020a867824 */ /* 0x000fe200078e00ff */
[----:B------:R-:W-:Y:S01]  /*1670*/  SHF.R.S32.HI R105, RZ, 0x1f, R90 ;  /* 0x0000001fff697819 */ /* 0x000fe2000001145a */
[----:B------:R-:W-:Y:S01]  /*1680*/  IMAD.SHL.U32 R129, R12, 0x2, RZ ;  /* 0x000000020c817824 */ /* 0x000fe200078e00ff */
[----:B------:R-:W-:Y:S01]  /*1690*/  SHF.R.S32.HI R104, RZ, 0x1f, R89 ;  /* 0x0000001fff687819 */ /* 0x000fe20000011459 */
[----:B------:R-:W-:Y:S01]  /*16a0*/  IMAD.SHL.U32 R128, R9, 0x2, RZ ;  /* 0x0000000209807824 */ /* 0x000fe200078e00ff */
[----:B------:R-:W-:-:S02]  /*16b0*/  SHF.R.S32.HI R103, RZ, 0x1f, R88 ;  /* 0x0000001fff677819 */ /* 0x000fc40000011458 */
[----:B------:R-:W-:Y:S02]  /*16c0*/  SHF.R.S32.HI R102, RZ, 0x1f, R87 ;  /* 0x0000001fff667819 */ /* 0x000fe40000011457 */
[----:B------:R-:W-:Y:S02]  /*16d0*/  SHF.R.S32.HI R101, RZ, 0x1f, R86 ;  /* 0x0000001fff657819 */ /* 0x000fe40000011456 */
[----:B------:R-:W-:Y:S01]  /*16e0*/  SHF.R.S32.HI R135, RZ, 0x3, R11 ;  /* 0x00000003ff877819 */ /* 0x000fe2000001140b */
[----:B------:R-:W-:Y:S01]  /*16f0*/  BAR.SYNC.DEFER_BLOCKING 0x0 ;  /* 0x0000000000007b1d */ /* 0x000fe20000010000 */
[----:B------:R-:W-:Y:S02]  /*1700*/  ISETP.NE.AND P1, PT, R172, 0x1, PT ;  /* 0x00000001ac00780c */ /* 0x000fe40003f25270 */
[----:B--2---:R-:W-:Y:S01]  /*1710*/  @P3 SHF.R.S32.HI R3, RZ, 0x1f, R35 ;  /* 0x0000001fff033819 */ /* 0x004fe20000011423 */
[----:B------:R-:W-:Y:S02]  /*1720*/  @!P3 IMAD.MOV.U32 R3, RZ, RZ, R29 ;  /* 0x000000ffff03b224 */ /* 0x000fe400078e001d */
[----:B------:R-:W-:Y:S01]  /*1730*/  @P3 IMAD.MOV.U32 R2, RZ, RZ, R35 ;  /* 0x000000ffff023224 */ /* 0x000fe200078e0023 */
[----:B------:R-:W-:Y:S01]  /*1740*/  IADD3 R35, R32, 0x18, RZ ;  /* 0x0000001820237810 */ /* 0x000fe20007ffe0ff */
[----:B------:R-:W-:-:S02]  /*1750*/  @!P3 IMAD.MOV.U32 R2, RZ, RZ, R38 ;  /* 0x000000ffff02b224 */ /* 0x000fc400078e0026 */
[----:B------:R-:W-:Y:S02]  /*1760*/  IMAD R0, R3, c[0x0][0x2b0], RZ ;  /* 0x0000ac0003007a24 */ /* 0x000fe400078e02ff */
[----:B------:R-:W-:-:S04]  /*1770*/  IMAD.WIDE.U32 R126, R2, c[0x0][0x2b0], RZ ;  /* 0x0000ac00027e7a25 */ /* 0x000fc800078e00ff */
[----:B------:R-:W-:Y:S01]  /*1780*/  IMAD R3, R2, c[0x0][0x2b4], R0 ;  /* 0x0000ad0002037a24 */ /* 0x000fe200078e0200 */
[----:B------:R-:W-:Y:S02]  /*1790*/  LOP3.LUT R2, R98, 0x8, R24, 0xf8, !PT ;  /* 0x0000000862027812 */ /* 0x000fe400078ef818 */
[----:B------:R-:W-:Y:S01]  /*17a0*/  LOP3.LUT R0, R20, 0xfffffff8, RZ, 0xc0, !PT ;  /* 0xfffffff814007812 */ /* 0x000fe200078ec0ff */
[----:B------:R-:W-:Y:S01]  /*17b0*/  IMAD.IADD R143, R127, 0x1, R3 ;  /* 0x000000017f8f7824 */ /* 0x000fe200078e0203 */
[----:B------:R-:W-:Y:S02]  /*17c0*/  LOP3.LUT R2, R2, R99, RZ, 0x3c, !PT ;  /* 0x0000006302027212 */ /* 0x000fe400078e3cff */
[----:B------:R-:W-:Y:S01]  /*17d0*/  LOP3.LUT R3, R136, 0xfffffff8, RZ, 0xc0, !PT ;  /* 0xfffffff888037812 */ /* 0x000fe200078ec0ff */
[----:B------:R-:W-:Y:S01]  /*17e0*/  IMAD.SHL.U32 R137, R0, 0x2, RZ ;  /* 0x0000000200897824 */ /* 0x000fe200078e00ff */
[----:B------:R-:W-:Y:S01]  /*17f0*/  SHF.R.S32.HI R136, RZ, 0x3, R136 ;  /* 0x00000003ff887819 */ /* 0x000fe20000011488 */
[----:B------:R-:W-:Y:S01]  /*1800*/  IMAD.IADD R81, R100, 0x1, R2 ;  /* 0x0000000164517824 */ /* 0x000fe200078e0202 */
[----:B------:R-:W-:Y:S01]  /*1810*/  SHF.R.S32.HI R2, RZ, 0x1f, R0 ;  /* 0x0000001fff027819 */ /* 0x000fe20000011400 */
[----:B------:R-:W-:Y:S01]  /*1820*/  IMAD.SHL.U32 R132, R3, 0x2, RZ ;  /* 0x0000000203847824 */ /* 0x000fe200078e00ff */
[----:B------:R-:W-:-:S02]  /*1830*/  SHF.R.S32.HI R4, RZ, 0x1f, R3 ;  /* 0x0000001fff047819 */ /* 0x000fc40000011403 */
[----:B------:R-:W-:Y:S02]  /*1840*/  SHF.L.U64.HI R138, R0, 0x1, R2 ;  /* 0x00000001008a7819 */ /* 0x000fe40000010202 */
[----:B------:R-:W-:Y:S02]  /*1850*/  LOP3.LUT R0, R11, 0xfffffff8, RZ, 0xc0, !PT ;  /* 0xfffffff80b007812 */ /* 0x000fe400078ec0ff */
[----:B------:R-:W-:Y:S02]  /*1860*/  LEA R81, R81, 0x100, 0x1 ;  /* 0x0000010051517811 */ /* 0x000fe400078e08ff */
[----:B------:R-:W-:Y:S01]  /*1870*/  SHF.R.S32.HI R2, RZ, 0x1f, R0 ;  /* 0x0000001fff027819 */ /* 0x000fe20000011400 */
[----:B------:R-:W-:Y:S01]  /*1880*/  IMAD.SHL.U32 R130, R0, 0x2, RZ ;  /* 0x0000000200827824 */ /* 0x000fe200078e00ff */
[C---:B------:R-:W-:Y:S02]  /*1890*/  IADD3 R82, R81.reuse, 0x20, RZ ;  /* 0x0000002051527810 */ /* 0x040fe40007ffe0ff */
[----:B------:R-:W-:-:S02]  /*18a0*/  @P0 IADD3 R82, R81, -0x20, RZ ;  /* 0xffffffe051520810 */ /* 0x000fc40007ffe0ff */
[----:B------:R-:W-:Y:S02]  /*18b0*/  SHF.L.U64.HI R133, R3, 0x1, R4 ;  /* 0x0000000103857819 */ /* 0x000fe40000010204 */
[----:B------:R-:W-:Y:S02]  /*18c0*/  SHF.L.U64.HI R131, R0, 0x1, R2 ;  /* 0x0000000100837819 */ /* 0x000fe40000010202 */
[----:B------:R-:W-:Y:S02]  /*18d0*/  ISETP.GE.AND P0, PT, R168, 0x1, PT ;  /* 0x00000001a800780c */ /* 0x000fe40003f06270 */
.L_x_90:
[----:B------:R-:W-:Y:S01]  /*18e0*/  IMAD.SHL.U32 R91, R79, 0x40, RZ ;  /* 0x000000404f5b7824 */ /* 0x000fe200078e00ff */
[----:B------:R-:W-:Y:S04]  /*18f0*/  DEPBAR.LE SB0, 0x0 ;  /* 0x000080000000791a */ /* 0x000fe80000000000 */
[----:B-1----:R-:W-:Y:S01]  /*1900*/  IMAD.IADD R2, R112, 0x1, R91 ;  /* 0x0000000170027824 */ /* 0x002fe200078e025b */
[----:B------:R-:W-:Y:S01]  /*1910*/  ISETP.NE.AND P1, PT, R172, 0x1, PT ;  /* 0x00000001ac00780c */ /* 0x000fe20003f25270 */
[----:B------:R-:W-:Y:S01]  /*1920*/  IMAD.MOV.U32 R83, RZ, RZ, RZ ;  /* 0x000000ffff537224 */ /* 0x000fe200078e00ff */
[----:B------:R-:W-:Y:S01]  /*1930*/  ISETP.GE.AND P2, PT, R168, 0x1, PT ;  /* 0x00000001a800780c */ /* 0x000fe20003f46270 */
[----:B------:R-:W-:Y:S01]  /*1940*/  IMAD.IADD R0, R152, 0x1, R2 ;  /* 0x0000000198007824 */ /* 0x000fe200078e0202 */
[----:B------:R-:W-:Y:S01]  /*1950*/  ISETP.GE.AND P0, PT, R2, R106, PT ;  /* 0x0000006a0200720c */ /* 0x000fe20003f06270 */
[----:B------:R-:W-:Y:S02]  /*1960*/  BSSY B1, `(.L_x_66) ;  /* 0x00003d8000017945 */ /* 0x000fe40003800000 */
[----:B------:R-:W-:Y:S01]  /*1970*/  IMAD.MOV.U32 R2, RZ, RZ, R0 ;  /* 0x000000ffff027224 */ /* 0x000fe200078e0000 */
[----:B------:R-:W-:Y:S05]  /*1980*/  ISETP.GT.OR P0, PT, R112, 0x3f, P0 ;  /* 0x0000003f7000780c */ /* 0x000fea0000704670 */
[----:B------:R-:W-:Y:S05]  /*1990*/  @P1 IMAD.HI.U32 R3, R0, c[0x0][0x2bc], RZ ;  /* 0x0000af0000031a27 */ /* 0x000fea00078e00ff */
[----:B------:R-:W-:Y:S04]  /*19a0*/  @P1 SHF.R.U32.HI R2, RZ, c[0x0][0x2c0], R3 ;  /* 0x0000b000ff021a19 */ /* 0x000fe80000011603 */
[C---:B------:R-:W-:Y:S04]  /*19b0*/  @!P0 IADD3 R3, P1, R2.reuse, R126, RZ ;  /* 0x0000007e02038210 */ /* 0x040fe80007f3e0ff */
[----:B------:R-:W-:Y:S01]  /*19c0*/  @!P0 LEA.HI.X.SX32 R5, R2, R143, 0x1, P1 ;  /* 0x0000008f02058211 */ /* 0x000fe200008f0eff */
[----:B------:R-:W-:Y:S01]  /*19d0*/  IMAD.MOV R2, RZ, RZ, -R2 ;  /* 0x000000ffff027224 */ /* 0x000fe200078e0a02 */
[C---:B------:R-:W-:Y:S03]  /*19e0*/  @!P0 LEA R4, P1, R3.reuse, c[0x0][0x2a0], 0x2 ;  /* 0x0000a80003048a11 */ /* 0x040fe600078210ff */
[----:B------:R-:W-:Y:S01]  /*19f0*/  IMAD R84, R2, c[0x0][0x2b8], R0 ;  /* 0x0000ae0002547a24 */ /* 0x000fe200078e0200 */
[----:B------:R-:W-:Y:S03]  /*1a00*/  @!P0 LEA.HI.X R5, R3, c[0x0][0x2a4], R5, 0x2, P1 ;  /* 0x0000a90003058a11 */ /* 0x000fe600008f1405 */
[----:B------:R-:W-:Y:S01]  /*1a10*/  IMAD.WIDE.U32 R2, R84, c[0x0][0x1e0], RZ ;  /* 0x0000780054027a25 */ /* 0x000fe200078e00ff */
[----:B------:R-:W-:Y:S01]  /*1a20*/  SHF.R.S32.HI R96, RZ, 0x1f, R84 ;  /* 0x0000001fff607819 */ /* 0x000fe20000011454 */
[----:B------:R-:W2:Y:S04]  /*1a30*/  @!P0 LDG.E R83, [R4.64] ;  /* 0x0000000604538981 */ /* 0x000ea8000c1e1900 */
[----:B------:R-:W-:Y:S01]  /*1a40*/  IMAD R0, R96, c[0x0][0x1e0], RZ ;  /* 0x0000780060007a24 */ /* 0x000fe200078e02ff */
[----:B------:R-:W-:Y:S03]  /*1a50*/  BAR.SYNC.DEFER_BLOCKING 0x0 ;  /* 0x0000000000007b1d */ /* 0x000fe60000010000 */
[----:B------:R-:W-:Y:S04]  /*1a60*/  IMAD R0, R84, c[0x0][0x1e4], R0 ;  /* 0x0000790054007a24 */ /* 0x000fe800078e0200 */
[----:B------:R-:W-:Y:S01]  /*1a70*/  IMAD.IADD R3, R3, 0x1, R0 ;  /* 0x0000000103037824 */ /* 0x000fe200078e0200 */
[----:B--2---:R-:W-:Y:S03]  /*1a80*/  SHF.R.S32.HI R97, RZ, 0x1f, R83 ;  /* 0x0000001fff617819 */ /* 0x004fe60000011453 */
[----:B------:R-:W-:Y:S04]  /*1a90*/  IMAD.WIDE.U32 R2, R83, c[0x0][0x1f0], R2 ;  /* 0x00007c0053027a25 */ /* 0x000fe800078e0002 */
[----:B------:R-:W-:Y:S01]  /*1aa0*/  IMAD R4, R97, c[0x0][0x1f0], RZ ;  /* 0x00007c0061047a24 */ /* 0x000fe200078e02ff */
[----:B------:R-:W-:Y:S03]  /*1ab0*/  IADD3 R0, P0, R170, R2, RZ ;  /* 0x00000002aa007210 */ /* 0x000fe60007f1e0ff */
[----:B------:R-:W-:Y:S05]  /*1ac0*/  IMAD R4, R83, c[0x0][0x1f4], R4 ;  /* 0x00007d0053047a24 */ /* 0x000fea00078e0204 */
[----:B------:R-:W-:Y:S02]  /*1ad0*/  IADD3.X R2, R147, R3, R4, P0, !PT ;  /* 0x0000000393027210 */ /* 0x000fe400007fe404 */
[C---:B------:R-:W-:Y:S04]  /*1ae0*/  LEA R15, P0, R0.reuse, c[0x0][0x1c8], 0x1 ;  /* 0x00007200000f7a11 */ /* 0x040fe800078008ff */
[----:B------:R-:W-:Y:S01]  /*1af0*/  LEA.HI.X R14, R0, c[0x0][0x1cc], R2, 0x1, P0 ;  /* 0x00007300000e7a11 */ /* 0x000fe200000f0c02 */
[----:B----4-:R-:W-:-:S05]  /*1b00*/  @!P2 BRA `(.L_x_67) ;  /* 0x000039700000a947 */ /* 0x010fca0003800000 */
[-C--:B------:R-:W-:Y:S01]  /*1b10*/  IMAD R3, R155, R79.reuse, RZ ;  /* 0x0000004f9b037224 */ /* 0x080fe200078e02ff */
[----:B------:R-:W-:Y:S01]  /*1b20*/  ISETP.NE.AND P0, PT, RZ, UR4, PT ;  /* 0x00000004ff007c0c */ /* 0x000fe2000bf05270 */
[-C--:B------:R-:W-:Y:S01]  /*1b30*/  IMAD R2, R156, R79.reuse, RZ ;  /* 0x0000004f9c027224 */ /* 0x080fe200078e02ff */
[----:B------:R-:W-:Y:S01]  /*1b40*/  SHF.R.S32.HI R0, RZ, 0x1f, R79 ;  /* 0x0000001fff007819 */ /* 0x000fe2000001144f */
[----:B------:R-:W-:Y:S01]  /*1b50*/  IMAD.WIDE.U32 R8, R162, R79, RZ ;  /* 0x0000004fa2087225 */ /* 0x000fe200078e00ff */
[----:B------:R-:W-:Y:S03]  /*1b60*/  IADD3 R4, -R91, R106, RZ ;  /* 0x0000006a5b047210 */ /* 0x000fe60007ffe1ff */
[----:B------:R-:W-:Y:S01]  /*1b70*/  IMAD R3, R0, R162, R3 ;  /* 0x000000a200037224 */ /* 0x000fe200078e0203 */
[----:B------:R-:W-:Y:S01]  /*1b80*/  IMNMX R85, R4, 0x40, PT ;  /* 0x0000004004557817 */ /* 0x000fe20003800200 */
[----:B------:R-:W-:Y:S02]  /*1b90*/  IMAD R0, R0, R163, R2 ;  /* 0x000000a300007224 */ /* 0x000fe400078e0202 */
[----:B------:R-:W-:Y:S01]  /*1ba0*/  IMAD.WIDE.U32 R10, R163, R79, RZ ;  /* 0x0000004fa30a7225 */ /* 0x000fe200078e00ff */
[----:B------:R-:W-:Y:S04]  /*1bb0*/  IADD3 R28, R9, R3, RZ ;  /* 0x00000003091c7210 */ /* 0x000fe80007ffe0ff */
[----:B------:R-:W-:Y:S01]  /*1bc0*/  IADD3 R29, R11, R0, RZ ;  /* 0x000000000b1d7210 */ /* 0x000fe20007ffe0ff */
[----:B------:R-:W-:-:S05]  /*1bd0*/  @!P0 BRA `(.L_x_68) ;  /* 0x00001c1000008947 */ /* 0x000fca0003800000 */
[----:B------:R-:W-:Y:S01]  /*1be0*/  ISETP.GE.AND P1, PT, R92, R85, PT ;  /* 0x000000555c00720c */ /* 0x000fe20003f26270 */
[----:B------:R-:W-:Y:S01]  /*1bf0*/  BSSY B0, `(.L_x_69) ;  /* 0x000003a000007945 */ /* 0x000fe20003800000 */
[----:B------:R-:W-:Y:S01]  /*1c00*/  CS2R R20, SRZ ;  /* 0x0000000000147805 */ /* 0x000fe2000001ff00 */
        /* <DEDUP_REMOVED lines=11> */
[----:B------:R-:W-:-:S05]  /*1cc0*/  @P1 BRA `(.L_x_70) ;  /* 0x000002c000001947 */ /* 0x000fca0003800000 */
[----:B------:R-:W-:Y:S01]  /*1cd0*/  IADD3 R0, P0, R124, R8, RZ ;  /* 0x000000087c007210 */ /* 0x000fe20007f1e0ff */
[----:B------:R-:W-:Y:S01]  /*1ce0*/  CS2R R38, SRZ ;  /* 0x0000000000267805 */ /* 0x000fe2000001ff00 */
[----:B------:R-:W-:Y:S01]  /*1cf0*/  CS2R R6, SRZ ;  /* 0x0000000000067805 */ /* 0x000fe2000001ff00 */
[----:B------:R-:W-:Y:S01]  /*1d00*/  CS2R R44, SRZ ;  /* 0x00000000002c7805 */ /* 0x000fe2000001ff00 */
[----:B------:R-:W-:Y:S01]  /*1d10*/  CS2R R12, SRZ ;  /* 0x00000000000c7805 */ /* 0x000fe2000001ff00 */
[----:B------:R-:W-:Y:S01]  /*1d20*/  IMAD.X R3, R28, 0x1, R142, P0 ;  /* 0x000000011c037824 */ /* 0x000fe200000e068e */
[----:B------:R-:W-:Y:S01]  /*1d30*/  IADD3 R2, P0, R122, R10, RZ ;  /* 0x0000000a7a027210 */ /* 0x000fe20007f1e0ff */
[----:B------:R-:W-:Y:S01]  /*1d40*/  CS2R R46, SRZ ;  /* 0x00000000002e7805 */ /* 0x000fe2000001ff00 */
[----:B------:R-:W-:Y:S01]  /*1d50*/  CS2R R16, SRZ ;  /* 0x0000000000107805 */ /* 0x000fe2000001ff00 */
[----:B------:R-:W-:Y:S01]  /*1d60*/  CS2R R48, SRZ ;  /* 0x0000000000307805 */ /* 0x000fe2000001ff00 */
[----:B------:R-:W-:Y:S01]  /*1d70*/  CS2R R18, SRZ ;  /* 0x0000000000127805 */ /* 0x000fe2000001ff00 */
[----:B------:R-:W-:Y:S01]  /*1d80*/  IMAD.X R5, R29, 0x1, R141, P0 ;  /* 0x000000011d057824 */ /* 0x000fe200000e068d */
[C---:B------:R-:W-:Y:S01]  /*1d90*/  LEA R8, P0, R0.reuse, c[0x0][0x270], 0x1 ;  /* 0x00009c0000087a11 */ /* 0x040fe200078008ff */
[----:B------:R-:W-:Y:S01]  /*1da0*/  CS2R R50, SRZ ;  /* 0x0000000000327805 */ /* 0x000fe2000001ff00 */
[----:B------:R-:W-:Y:S01]  /*1db0*/  CS2R R20, SRZ ;  /* 0x0000000000147805 */ /* 0x000fe2000001ff00 */
[----:B------:R-:W-:Y:S01]  /*1dc0*/  CS2R R52, SRZ ;  /* 0x0000000000347805 */ /* 0x000fe2000001ff00 */
[----:B------:R-:W-:Y:S02]  /*1dd0*/  LEA.HI.X R9, R0, c[0x0][0x274], R3, 0x1, P0 ;  /* 0x00009d0000097a11 */ /* 0x000fe400000f0c03 */
[C---:B------:R-:W-:Y:S04]  /*1de0*/  LEA R4, P0, R2.reuse, c[0x0][0x288], 0x1 ;  /* 0x0000a20002047a11 */ /* 0x040fe800078008ff */
[----:B------:R-:W-:Y:S02]  /*1df0*/  LEA.HI.X R5, R2, c[0x0][0x28c], R5, 0x1, P0 ;  /* 0x0000a30002057a11 */ /* 0x000fe400000f0c05 */
[----:B------:R-:W-:Y:S01]  /*1e00*/  ISETP.GE.AND P0, PT, R32, c[0x0][0x27c], PT ;  /* 0x00009f0020007a0c */ /* 0x000fe20003f06270 */
[----:B------:R-:W-:Y:S11]  /*1e10*/  CS2R R2, SRZ ;  /* 0x0000000000027805 */ /* 0x000ff6000001ff00 */
[----:B------:R-:W-:Y:S01]  /*1e20*/  @!UPT UIADD3 URZ, URZ, URZ, URZ ;  /* 0x0000003f3f3ff290 */ /* 0x000fe2000fffe03f */
[----:B------:R1:W5:Y:S04]  /*1e30*/  @!P0 LDG.E.64 R2, [R8.64] ;  /* 0x0000000608028981 */ /* 0x000368000c1e1b00 */
[----:B------:R1:W5:Y:S01]  /*1e40*/  @!P0 LDG.E.64 R38, [R4.64] ;  /* 0x0000000604268981 */ /* 0x000362000c1e1b00 */
[----:B------:R-:W-:Y:S11]  /*1e50*/  ISETP.GE.AND P0, PT, R36, c[0x0][0x27c], PT ;  /* 0x00009f0024007a0c */ /* 0x000ff60003f06270 */
[----:B------:R-:W-:Y:S02]  /*1e60*/  @!UPT UIADD3 URZ, URZ, URZ, URZ ;  /* 0x0000003f3f3ff290 */ /* 0x000fe4000fffe03f */
[----:B------:R1:W5:Y:S04]  /*1e70*/  @!P0 LDG.E.64 R6, [R8.64+0x10] ;  /* 0x0000100608068981 */ /* 0x000368000c1e1b00 */
[----:B------:R1:W5:Y:S01]  /*1e80*/  @!P0 LDG.E.64 R44, [R4.64+0x10] ;  /* 0x00001006042c8981 */ /* 0x000362000c1e1b00 */
        /* <DEDUP_REMOVED lines=15> */
[----:B------:R1:W5:Y:S02]  /*1f80*/  @!P0 LDG.E.64 R52, [R4.64+0x50] ;  /* 0x0000500604348981 */ /* 0x000364000c1e1b00 */
.L_x_70:
[----:B------:R-:W-:Y:S05]  /*1f90*/  BSYNC B0 ;  /* 0x0000000000007941 */ /* 0x000fea0003800000 */
.L_x_69:
[----:B------:R2:W3:Y:S04]  /*1fa0*/  SHFL.IDX PT, R65, R14, RZ, 0x1e1f ;  /* 0x001e1fff0e417589 */ /* 0x0004e800000e0000 */
[----:B------:R2:W4:Y:S01]  /*1fb0*/  SHFL.IDX PT, R64, R15, RZ, 0x1e1f ;  /* 0x001e1fff0f407589 */ /* 0x00052200000e0000 */
[----:B------:R-:W-:-:S05]  /*1fc0*/  @P1 BRA `(.L_x_71) ;  /* 0x0000371000001947 */ /* 0x000fca0003800000 */
[----:B-----5:R-:W-:Y:S01]  /*1fd0*/  MOV R0, R19 ;  /* 0x0000001300007202 */ /* 0x020fe20000000f00 */
[----:B-1----:R-:W-:Y:S01]  /*1fe0*/  IMAD.MOV.U32 R8, RZ, RZ, R20 ;  /* 0x000000ffff087224 */ /* 0x002fe200078e0014 */
[----:B------:R-:W-:Y:S01]  /*1ff0*/  ISETP.GE.AND P0, PT, R24, c[0x0][0x1d4], PT ;  /* 0x0000750018007a0c */ /* 0x000fe20003f06270 */
[----:B------:R-:W-:Y:S01]  /*2000*/  IMAD.MOV.U32 R5, RZ, RZ, R21 ;  /* 0x000000ffff057224 */ /* 0x000fe200078e0015 */
[----:B------:R-:W-:Y:S01]  /*2010*/  BSSY B0, `(.L_x_72) ;  /* 0x0000057000007945 */ /* 0x000fe20003800000 */
[----:B------:R-:W-:Y:S03]  /*2020*/  IMAD.MOV.U32 R4, RZ, RZ, R18 ;  /* 0x000000ffff047224 */ /* 0x000fe600078e0012 */
[----:B------:R-:W-:Y:S01]  /*2030*/  PRMT R29, R5, 0x5410, R8 ;  /* 0x00005410051d7816 */ /* 0x000fe20000000008 */
[----:B------:R-:W-:Y:S01]  /*2040*/  IMAD.MOV.U32 R8, RZ, RZ, R16 ;  /* 0x000000ffff087224 */ /* 0x000fe200078e0010 */
[----:B------:R-:W-:Y:S01]  /*2050*/  PRMT R28, R0, 0x5410, R4 ;  /* 0x00005410001c7816 */ /* 0x000fe20000000004 */
[----:B------:R-:W-:Y:S01]  /*2060*/  IMAD.MOV.U32 R5, RZ, RZ, R17 ;  /* 0x000000ffff057224 */ /* 0x000fe200078e0011 */
[----:B------:R-:W-:Y:S01]  /*2070*/  MOV R4, R12 ;  /* 0x0000000c00047202 */ /* 0x000fe20000000f00 */
[----:B------:R-:W-:Y:S03]  /*2080*/  IMAD.MOV.U32 R0, RZ, RZ, R13 ;  /* 0x000000ffff007224 */ /* 0x000fe600078e000d */
[----:B------:R-:W-:Y:S01]  /*2090*/  PRMT R23, R5, 0x5410, R8 ;  /* 0x0000541005177816 */ /* 0x000fe20000000008 */
[----:B------:R-:W-:Y:S01]  /*20a0*/  IMAD.MOV.U32 R8, RZ, RZ, R52 ;  /* 0x000000ffff087224 */ /* 0x000fe200078e0034 */
[----:B------:R-:W-:Y:S01]  /*20b0*/  PRMT R22, R0, 0x5410, R4 ;  /* 0x0000541000167816 */ /* 0x000fe20000000004 */
[----:B------:R-:W-:Y:S01]  /*20c0*/  IMAD.MOV.U32 R4, RZ, RZ, R6 ;  /* 0x000000ffff047224 */ /* 0x000fe200078e0006 */
[----:B------:R-:W-:Y:S01]  /*20d0*/  MOV R0, R7 ;  /* 0x0000000700007202 */ /* 0x000fe20000000f00 */
[----:B------:R-:W-:Y:S03]  /*20e0*/  IMAD.MOV.U32 R5, RZ, RZ, R53 ;  /* 0x000000ffff057224 */ /* 0x000fe600078e0035 */
[----:B--2---:R-:W-:Y:S01]  /*20f0*/  PRMT R15, R0, 0x5410, R4 ;  /* 0x00005410000f7816 */ /* 0x004fe20000000004 */
[----:B------:R-:W-:Y:S01]  /*2100*/  IMAD.MOV.U32 R4, RZ, RZ, R48 ;  /* 0x000000ffff047224 */ /* 0x000fe200078e0030 */
[----:B------:R-:W-:Y:S01]  /*2110*/  PRMT R57, R8, 0x5410, R5 ;  /* 0x0000541008397816 */ /* 0x000fe20000000005 */
[----:B------:R-:W-:Y:S01]  /*2120*/  IMAD.MOV.U32 R5, RZ, RZ, R51 ;  /* 0x000000ffff057224 */ /* 0x000fe200078e0033 */
[----:B------:R-:W-:Y:S02]  /*2130*/  MOV R8, R50 ;  /* 0x0000003200087202 */ /* 0x000fe40000000f00 */
[----:B------:R-:W-:Y:S02]  /*2140*/  MOV R0, R49 ;  /* 0x0000003100007202 */ /* 0x000fe40000000f00 */
[----:B------:R-:W-:Y:S01]  /*2150*/  PRMT R56, R8, 0x5410, R5 ;  /* 0x0000541008387816 */ /* 0x000fe20000000005 */
[----:B------:R-:W-:Y:S01]  /*2160*/  IMAD.MOV.U32 R8, RZ, RZ, R46 ;  /* 0x000000ffff087224 */ /* 0x000fe200078e002e */
[----:B------:R-:W-:Y:S01]  /*2170*/  PRMT R55, R4, 0x5410, R0 ;  /* 0x0000541004377816 */ /* 0x000fe20000000000 */
[----:B------:R-:W-:Y:S01]  /*2180*/  IMAD.MOV.U32 R5, RZ, RZ, R47 ;  /* 0x000000ffff057224 */ /* 0x000fe200078e002f */
[----:B------:R-:W-:Y:S01]  /*2190*/  MOV R4, R44 ;  /* 0x0000002c00047202 */ /* 0x000fe20000000f00 */
[----:B------:R-:W-:Y:S03]  /*21a0*/  IMAD.MOV.U32 R0, RZ, RZ, R45 ;  /* 0x000000ffff007224 */ /* 0x000fe600078e002d */
[----:B------:R-:W-:Y:S02]  /*21b0*/  PRMT R54, R8, 0x5410, R5 ;  /* 0x0000541008367816 */ /* 0x000fe40000000005 */
[----:B------:R-:W-:Y:S01]  /*21c0*/  PRMT R43, R4, 0x5410, R0 ;  /* 0x00005410042b7816 */ /* 0x000fe20000000000 */
[----:B------:R-:W-:-:S05]  /*21d0*/  @P0 BRA `(.L_x_73) ;  /* 0x000003a000000947 */ /* 0x000fca0003800000 */
[C---:B----4-:R-:W-:Y:S01]  /*21e0*/  LEA R58, P0, R24.reuse, R64, 0x1 ;  /* 0x00000040183a7211 */ /* 0x050fe200078008ff */
[----:B------:R-:W1:Y:S01]  /*21f0*/  LDS.128 R8, [R81+0x3000] ;  /* 0x0030000051087984 */ /* 0x000e620000000c00 */
[----:B------:R-:W-:Y:S01]  /*2200*/  MOV R4, R2 ;  /* 0x0000000200047202 */ /* 0x000fe20000000f00 */
[----:B------:R-:W-:Y:S01]  /*2210*/  IMAD.MOV.U32 R30, RZ, RZ, R38 ;  /* 0x000000ffff1e7224 */ /* 0x000fe200078e0026 */
[----:B---3--:R-:W-:Y:S01]  /*2220*/  LEA.HI.X R59, R24, R65, R25, 0x1, P0 ;  /* 0x00000041183b7211 */ /* 0x008fe200000f0c19 */
[--C-:B------:R-:W-:Y:S01]  /*2230*/  IMAD.MOV.U32 R40, RZ, RZ, R39.reuse ;  /* 0x000000ffff287224 */ /* 0x100fe200078e0027 */
[----:B------:R-:W-:Y:S11]  /*2240*/  ISETP.GE.AND P0, PT, R32, c[0x0][0x27c], PT ;  /* 0x00009f0020007a0c */ /* 0x000ff60003f06270 */
[----:B------:R-:W-:Y:S02]  /*2250*/  @!UPT UIADD3 URZ, URZ, URZ, URZ ;  /* 0x0000003f3f3ff290 */ /* 0x000fe4000fffe03f */
[----:B------:R-:W-:Y:S02]  /*2260*/  @!P0 SHF.R.U64 R38, R38, 0x10, R39 ;  /* 0x0000001026268819 */ /* 0x000fe40000001227 */
[--C-:B------:R-:W-:Y:S01]  /*2270*/  @!P0 SHF.R.U64 R5, R2, 0x10, R3.reuse ;  /* 0x0000001002058819 */ /* 0x100fe20000001203 */
[----:B------:R-:W-:Y:S01]  /*2280*/  IMAD.MOV.U32 R2, RZ, RZ, R3 ;  /* 0x000000ffff027224 */ /* 0x000fe200078e0003 */
[----:B------:R-:W-:Y:S02]  /*2290*/  @!P0 SHF.R.U32.HI R14, RZ, 0x10, R39 ;  /* 0x00000010ff0e8819 */ /* 0x000fe40000011627 */
[----:B------:R-:W-:Y:S02]  /*22a0*/  @!P0 SHF.R.U32.HI R0, RZ, 0x10, R3 ;  /* 0x00000010ff008819 */ /* 0x000fe40000011603 */
[----:B------:R-:W-:Y:S02]  /*22b0*/  @!P0 PRMT R38, R30, 0x5410, R38 ;  /* 0x000054101e268816 */ /* 0x000fe40000000026 */
[----:B------:R-:W-:Y:S02]  /*22c0*/  @!P0 PRMT R4, R4, 0x5410, R5 ;  /* 0x0000541004048816 */ /* 0x000fe40000000005 */
[----:B------:R-:W-:Y:S01]  /*22d0*/  @!P0 PRMT R41, R40, 0x5410, R14 ;  /* 0x0000541028298816 */ /* 0x000fe2000000000e */
[----:B------:R-:W-:Y:S01]  /*22e0*/  @!P0 IMAD.U32 R5, R38, 0x10000, RZ ;  /* 0x0001000026058824 */ /* 0x000fe200078e00ff */
[----:B------:R-:W-:Y:S02]  /*22f0*/  @!P0 PRMT R14, R2, 0x5410, R0 ;  /* 0x00005410020e8816 */ /* 0x000fe40000000000 */
[----:B------:R-:W-:Y:S02]  /*2300*/  @!P0 SHF.L.U32 R3, R4, 0x10, RZ ;  /* 0x0000001004038819 */ /* 0x000fe400000006ff */
[----:B------:R-:W-:Y:S02]  /*2310*/  @!P0 LOP3.LUT R38, R38, 0xffff0000, RZ, 0xc0, !PT ;  /* 0xffff000026268812 */ /* 0x000fe400078ec0ff */
[----:B------:R-:W-:Y:S01]  /*2320*/  @!P0 LOP3.LUT R4, R4, 0xffff0000, RZ, 0xc0, !PT ;  /* 0xffff000004048812 */ /* 0x000fe200078ec0ff */
[C---:B-1----:R-:W-:Y:S01]  /*2330*/  @!P0 IMAD.U32 R30, R8.reuse, 0x10000, RZ ;  /* 0x00010000081e8824 */ /* 0x042fe200078e00ff */
[----:B------:R-:W-:Y:S01]  /*2340*/  @!P0 LOP3.LUT R0, R8, 0xffff0000, RZ, 0xc0, !PT ;  /* 0xffff000008008812 */ /* 0x000fe200078ec0ff */
[C---:B------:R-:W-:Y:S01]  /*2350*/  @!P0 IMAD.U32 R39, R9.reuse, 0x10000, RZ ;  /* 0x0001000009278824 */ /* 0x040fe200078e00ff */
[----:B------:R-:W-:Y:S03]  /*2360*/  @!P0 LOP3.LUT R2, R9, 0xffff0000, RZ, 0xc0, !PT ;  /* 0xffff000009028812 */ /* 0x000fe600078ec0ff */
[C---:B------:R-:W-:Y:S02]  /*2370*/  @!P0 FMUL.FTZ R40, R0.reuse, R5 ;  /* 0x0000000500288220 */ /* 0x040fe40000410000 */
[-C--:B------:R-:W-:Y:S02]  /*2380*/  @!P0 FMUL.FTZ R0, R0, R3.reuse ;  /* 0x0000000300008220 */ /* 0x080fe40000410000 */
[----:B------:R-:W-:Y:S02]  /*2390*/  @!P0 FMUL.FTZ R42, R2, R38 ;  /* 0x00000026022a8220 */ /* 0x000fe40000410000 */
[----:B------:R-:W-:Y:S01]  /*23a0*/  @!P0 FFMA.FTZ R63, R30, R3, -R40 ;  /* 0x000000031e3f8223 */ /* 0x000fe20000010828 */
[----:B------:R-:W-:Y:S01]  /*23b0*/  @!P0 LOP3.LUT R3, R10, 0xffff0000, RZ, 0xc0, !PT ;  /* 0xffff00000a038812 */ /* 0x000fe200078ec0ff */
[----:B------:R-:W-:Y:S01]  /*23c0*/  @!P0 FFMA.FTZ R0, R5, R30, R0 ;  /* 0x0000001e05008223 */ /* 0x000fe20000010000 */
[C---:B------:R-:W-:Y:S01]  /*23d0*/  @!P0 SHF.L.U32 R30, R41.reuse, 0x10, RZ ;  /* 0x00000010291e8819 */ /* 0x040fe200000006ff */
[----:B------:R-:W-:Y:S01]  /*23e0*/  @!P0 IMAD.U32 R5, R14, 0x10000, RZ ;  /* 0x000100000e058824 */ /* 0x000fe200078e00ff */
[----:B------:R-:W-:Y:S01]  /*23f0*/  @!P0 LOP3.LUT R41, R41, 0xffff0000, RZ, 0xc0, !PT ;  /* 0xffff000029298812 */ /* 0x000fe200078ec0ff */
[-C--:B------:R-:W-:Y:S01]  /*2400*/  @!P0 FMUL.FTZ R2, R2, R4.reuse ;  /* 0x0000000402028220 */ /* 0x080fe20000410000 */
[----:B------:R-:W-:Y:S01]  /*2410*/  @!P0 F2FP.BF16.PACK_AB R0, R0, R63 ;  /* 0x0000003f0000823e */ /* 0x000fe200000010ff */
[----:B------:R-:W-:Y:S01]  /*2420*/  @!P0 FFMA.FTZ R62, R39, R4, -R42 ;  /* 0x00000004273e8223 */ /* 0x000fe2000001082a */
[----:B------:R-:W-:Y:S01]  /*2430*/  @!P0 LOP3.LUT R4, R11, 0xffff0000, RZ, 0xc0, !PT ;  /* 0xffff00000b048812 */ /* 0x000fe200078ec0ff */
[----:B------:R-:W-:Y:S01]  /*2440*/  @!P0 IMAD.U32 R40, R10, 0x10000, RZ ;  /* 0x000100000a288824 */ /* 0x000fe200078e00ff */
[----:B------:R-:W-:Y:S01]  /*2450*/  @!P0 LOP3.LUT R14, R14, 0xffff0000, RZ, 0xc0, !PT ;  /* 0xffff00000e0e8812 */ /* 0x000fe200078ec0ff */
[----:B------:R-:W-:Y:S01]  /*2460*/  @!P0 FMUL.FTZ R60, R3, R30 ;  /* 0x0000001e033c8220 */ /* 0x000fe20000410000 */
[----:B------:R-:W-:Y:S01]  /*2470*/  @!P0 SHF.L.U32 R42, R11, 0x10, RZ ;  /* 0x000000100b2a8819 */ /* 0x000fe200000006ff */
[----:B------:R-:W-:Y:S02]  /*2480*/  @!P0 FMUL.FTZ R3, R3, R5 ;  /* 0x0000000503038220 */ /* 0x000fe40000410000 */
[C---:B------:R-:W-:Y:S02]  /*2490*/  @!P0 FMUL.FTZ R61, R4.reuse, R41 ;  /* 0x00000029043d8220 */ /* 0x040fe40000410000 */
[----:B------:R-:W-:Y:S02]  /*24a0*/  @!P0 FMUL.FTZ R4, R4, R14 ;  /* 0x0000000e04048220 */ /* 0x000fe40000410000 */
[----:B------:R-:W-:Y:S02]  /*24b0*/  @!P0 FFMA.FTZ R2, R38, R39, R2 ;  /* 0x0000002726028223 */ /* 0x000fe40000010002 */
[----:B------:R-:W-:Y:S02]  /*24c0*/  @!P0 FFMA.FTZ R3, R30, R40, R3 ;  /* 0x000000281e038223 */ /* 0x000fe40000010003 */
[----:B------:R-:W-:Y:S01]  /*24d0*/  @!P0 FFMA.FTZ R60, R40, R5, -R60 ;  /* 0x00000005283c8223 */ /* 0x000fe2000001083c */
[----:B------:R-:W-:Y:S01]  /*24e0*/  @!P0 F2FP.BF16.PACK_AB R2, R2, R62 ;  /* 0x0000003e0202823e */ /* 0x000fe200000010ff */
[----:B------:R-:W-:Y:S02]  /*24f0*/  @!P0 FFMA.FTZ R61, R42, R14, -R61 ;  /* 0x0000000e2a3d8223 */ /* 0x000fe4000001083d */
[----:B------:R-:W-:Y:S01]  /*2500*/  @!P0 FFMA.FTZ R4, R41, R42, R4 ;  /* 0x0000002a29048223 */ /* 0x000fe20000010004 */
[----:B------:R-:W-:Y:S01]  /*2510*/  @!P0 F2FP.BF16.PACK_AB R3, R3, R60 ;  /* 0x0000003c0303823e */ /* 0x000fe200000010ff */
[----:B------:R-:W-:Y:S01]  /*2520*/  @!P0 IMAD.MOV.U32 R8, RZ, RZ, R0 ;  /* 0x000000ffff088224 */ /* 0x000fe200078e0000 */
[----:B------:R-:W-:Y:S02]  /*2530*/  @!P0 MOV R9, R2 ;  /* 0x0000000200098202 */ /* 0x000fe40000000f00 */
[----:B------:R-:W-:Y:S01]  /*2540*/  @!P0 F2FP.BF16.PACK_AB R4, R4, R61 ;  /* 0x0000003d0404823e */ /* 0x000fe200000010ff */
[----:B------:R-:W-:Y:S03]  /*2550*/  @!P0 IMAD.MOV.U32 R10, RZ, RZ, R3 ;  /* 0x000000ffff0a8224 */ /* 0x000fe600078e0003 */
[----:B------:R-:W-:Y:S05]  /*2560*/  @!P0 MOV R11, R4 ;  /* 0x00000004000b8202 */ /* 0x000fea0000000f00 */
[----:B------:R1:W-:Y:S02]  /*2570*/  ST.E.128 [R58.64], R8 ;  /* 0x000000083a007985 */ /* 0x0003e4000c101d06 */
.L_x_73:
[----:B------:R-:W-:Y:S05]  /*2580*/  BSYNC B0 ;  /* 0x0000000000007941 */ /* 0x000fea0003800000 */
.L_x_72:
[----:B------:R-:W-:Y:S01]  /*2590*/  ISETP.GE.AND P0, PT, R27, c[0x0][0x1d4], PT ;  /* 0x000075001b007a0c */ /* 0x000fe20003f06270 */
[----:B------:R-:W-:Y:S01]  /*25a0*/  @!UPT UIADD3 URZ, URZ, URZ, URZ ;  /* 0x0000003f3f3ff290 */ /* 0x000fe2000fffe03f */
[----:B------:R-:W-:Y:S11]  /*25b0*/  BSSY B0, `(.L_x_74) ;  /* 0x0000038000007945 */ /* 0x000ff60003800000 */
[----:B------:R-:W-:-:S05]  /*25c0*/  @P0 BRA `(.L_x_75) ;  /* 0x0000036000000947 */ /* 0x000fca0003800000 */
[C---:B----4-:R-:W-:Y:S01]  /*25d0*/  LEA R40, P0, R87.reuse, R64, 0x1 ;  /* 0x0000004057287211 */ /* 0x050fe200078008ff */
[----:B-1----:R-:W1:Y:S03]  /*25e0*/  LDS.128 R8, [R82+0x3000] ;  /* 0x0030000052087984 */ /* 0x002e660000000c00 */
[----:B---3--:R-:W-:Y:S02]  /*25f0*/  LEA.HI.X R41, R87, R65, R102, 0x1, P0 ;  /* 0x0000004157297211 */ /* 0x008fe400000f0c66 */
[----:B------:R-:W-:Y:S11]  /*2600*/  ISETP.GE.AND P0, PT, R36, c[0x0][0x27c], PT ;  /* 0x00009f0024007a0c */ /* 0x000ff60003f06270 */
[----:B------:R-:W-:Y:S02]  /*2610*/  @!UPT UIADD3 URZ, URZ, URZ, URZ ;  /* 0x0000003f3f3ff290 */ /* 0x000fe4000fffe03f */
[----:B------:R-:W-:Y:S02]  /*2620*/  @!P0 SHF.R.U64 R4, R44, 0x10, R45 ;  /* 0x000000102c048819 */ /* 0x000fe4000000122d */
[--C-:B------:R-:W-:Y:S02]  /*2630*/  @!P0 SHF.R.U64 R0, R6, 0x10, R7.reuse ;  /* 0x0000001006008819 */ /* 0x100fe40000001207 */
[----:B------:R-:W-:Y:S02]  /*2640*/  @!P0 PRMT R4, R43, 0x5410, R4 ;  /* 0x000054102b048816 */ /* 0x000fe40000000004 */
[C---:B------:R-:W-:Y:S02]  /*2650*/  @!P0 PRMT R0, R15.reuse, 0x5432, R0 ;  /* 0x000054320f008816 */ /* 0x040fe40000000000 */
[----:B------:R-:W-:Y:S01]  /*2660*/  @!P0 SHF.R.U32.HI R6, RZ, 0x10, R7 ;  /* 0x00000010ff068819 */ /* 0x000fe20000011607 */
[----:B------:R-:W-:Y:S01]  /*2670*/  @!P0 IMAD.U32 R7, R4, 0x10000, RZ ;  /* 0x0001000004078824 */ /* 0x000fe200078e00ff */
[----:B------:R-:W-:Y:S01]  /*2680*/  @!P0 SHF.R.U32.HI R38, RZ, 0x10, R45 ;  /* 0x00000010ff268819 */ /* 0x000fe2000001162d */
[----:B------:R-:W-:Y:S01]  /*2690*/  @!P0 IMAD.U32 R5, R0, 0x10000, RZ ;  /* 0x0001000000058824 */ /* 0x000fe200078e00ff */
[----:B------:R-:W-:Y:S02]  /*26a0*/  @!P0 PRMT R6, R15, 0x5410, R6 ;  /* 0x000054100f068816 */ /* 0x000fe40000000006 */
[----:B------:R-:W-:Y:S02]  /*26b0*/  @!P0 LOP3.LUT R15, R4, 0xffff0000, RZ, 0xc0, !PT ;  /* 0xffff0000040f8812 */ /* 0x000fe400078ec0ff */
[----:B------:R-:W-:Y:S02]  /*26c0*/  @!P0 LOP3.LUT R4, R0, 0xffff0000, RZ, 0xc0, !PT ;  /* 0xffff000000048812 */ /* 0x000fe400078ec0ff */
[----:B------:R-:W-:Y:S01]  /*26d0*/  @!P0 PRMT R38, R43, 0x5432, R38 ;  /* 0x000054322b268816 */ /* 0x000fe20000000026 */
[C---:B-1----:R-:W-:Y:S01]  /*26e0*/  @!P0 IMAD.U32 R14, R8.reuse, 0x10000, RZ ;  /* 0x00010000080e8824 */ /* 0x042fe200078e00ff */
[----:B------:R-:W-:Y:S02]  /*26f0*/  @!P0 LOP3.LUT R2, R8, 0xffff0000, RZ, 0xc0, !PT ;  /* 0xffff000008028812 */ /* 0x000fe400078ec0ff */
[C---:B------:R-:W-:Y:S02]  /*2700*/  @!P0 LOP3.LUT R3, R9.reuse, 0xffff0000, RZ, 0xc0, !PT ;  /* 0xffff000009038812 */ /* 0x040fe400078ec0ff */
[----:B------:R-:W-:Y:S01]  /*2710*/  @!P0 SHF.L.U32 R30, R9, 0x10, RZ ;  /* 0x00000010091e8819 */ /* 0x000fe200000006ff */
[C---:B------:R-:W-:Y:S02]  /*2720*/  @!P0 FMUL.FTZ R39, R2.reuse, R7 ;  /* 0x0000000702278220 */ /* 0x040fe40000410000 */
[----:B------:R-:W-:Y:S02]  /*2730*/  @!P0 FMUL.FTZ R0, R2, R5 ;  /* 0x0000000502008220 */ /* 0x000fe40000410000 */
[C---:B------:R-:W-:Y:S02]  /*2740*/  @!P0 FMUL.FTZ R42, R3.reuse, R15 ;  /* 0x0000000f032a8220 */ /* 0x040fe40000410000 */
[----:B------:R-:W-:Y:S01]  /*2750*/  @!P0 FFMA.FTZ R45, R14, R5, -R39 ;  /* 0x000000050e2d8223 */ /* 0x000fe20000010827 */
[----:B------:R-:W-:Y:S01]  /*2760*/  @!P0 SHF.L.U32 R5, R6, 0x10, RZ ;  /* 0x0000001006058819 */ /* 0x000fe200000006ff */
[----:B------:R-:W-:Y:S01]  /*2770*/  @!P0 FMUL.FTZ R2, R3, R4 ;  /* 0x0000000403028220 */ /* 0x000fe20000410000 */
[----:B------:R-:W-:Y:S01]  /*2780*/  @!P0 LOP3.LUT R3, R10, 0xffff0000, RZ, 0xc0, !PT ;  /* 0xffff00000a038812 */ /* 0x000fe200078ec0ff */
[----:B------:R-:W-:Y:S01]  /*2790*/  @!P0 FFMA.FTZ R0, R7, R14, R0 ;  /* 0x0000000e07008223 */ /* 0x000fe20000010000 */
[----:B------:R-:W-:Y:S01]  /*27a0*/  @!P0 LOP3.LUT R6, R6, 0xffff0000, RZ, 0xc0, !PT ;  /* 0xffff000006068812 */ /* 0x000fe200078ec0ff */
[C---:B------:R-:W-:Y:S01]  /*27b0*/  @!P0 IMAD.U32 R7, R38.reuse, 0x10000, RZ ;  /* 0x0001000026078824 */ /* 0x040fe200078e00ff */
[----:B------:R-:W-:Y:S01]  /*27c0*/  @!P0 LOP3.LUT R38, R38, 0xffff0000, RZ, 0xc0, !PT ;  /* 0xffff000026268812 */ /* 0x000fe200078ec0ff */
[----:B------:R-:W-:Y:S01]  /*27d0*/  @!P0 FFMA.FTZ R44, R30, R4, -R42 ;  /* 0x000000041e2c8223 */ /* 0x000fe2000001082a */
[----:B------:R-:W-:Y:S01]  /*27e0*/  @!P0 LOP3.LUT R4, R11, 0xffff0000, RZ, 0xc0, !PT ;  /* 0xffff00000b048812 */ /* 0x000fe200078ec0ff */
[----:B------:R-:W-:Y:S01]  /*27f0*/  @!P0 IMAD.U32 R14, R10, 0x10000, RZ ;  /* 0x000100000a0e8824 */ /* 0x000fe200078e00ff */
[----:B------:R-:W-:Y:S01]  /*2800*/  @!P0 F2FP.BF16.PACK_AB R0, R0, R45 ;  /* 0x0000002d0000823e */ /* 0x000fe200000010ff */
[C---:B------:R-:W-:Y:S02]  /*2810*/  @!P0 FMUL.FTZ R42, R3.reuse, R7 ;  /* 0x00000007032a8220 */ /* 0x040fe40000410000 */
[-C--:B------:R-:W-:Y:S02]  /*2820*/  @!P0 FMUL.FTZ R3, R3, R5.reuse ;  /* 0x0000000503038220 */ /* 0x080fe40000410000 */
[----:B------:R-:W-:Y:S02]  /*2830*/  @!P0 IMAD.U32 R39, R11, 0x10000, RZ ;  /* 0x000100000b278824 */ /* 0x000fe400078e00ff */
        /* <DEDUP_REMOVED lines=15> */
.L_x_75:
[----:B------:R-:W-:Y:S05]  /*2930*/  BSYNC B0 ;  /* 0x0000000000007941 */ /* 0x000fea0003800000 */
.L_x_74:
        /* <DEDUP_REMOVED lines=11> */
[----:B------:R-:W-:Y:S02]  /*29f0*/  @!P0 SHF.R.U32.HI R2, RZ, 0x10, R13 ;  /* 0x00000010ff028819 */ /* 0x000fe4000001160d */
[----:B------:R-:W-:Y:S02]  /*2a00*/  @!P0 PRMT R13, R54, 0x5410, R3 ;  /* 0x00005410360d8816 */ /* 0x000fe40000000003 */
[C---:B------:R-:W-:Y:S02]  /*2a10*/  @!P0 PRMT R0, R22.reuse, 0x5432, R0 ;  /* 0x0000543216008816 */ /* 0x040fe40000000000 */
[----:B------:R-:W-:Y:S01]  /*2a20*/  @!P0 PRMT R5, R22, 0x5410, R2 ;  /* 0x0000541016058816 */ /* 0x000fe20000000002 */
[C---:B------:R-:W-:Y:S01]  /*2a30*/  @!P0 IMAD.U32 R7, R13.reuse, 0x10000, RZ ;  /* 0x000100000d078824 */ /* 0x040fe200078e00ff */
[----:B------:R-:W-:Y:S01]  /*2a40*/  @!P0 SHF.R.U32.HI R15, RZ, 0x10, R47 ;  /* 0x00000010ff0f8819 */ /* 0x000fe2000001162f */
[C---:B------:R-:W-:Y:S01]  /*2a50*/  @!P0 IMAD.U32 R6, R0.reuse, 0x10000, RZ ;  /* 0x0001000000068824 */ /* 0x040fe200078e00ff */
        /* <DEDUP_REMOVED lines=8> */
[-C--:B------:R-:W-:Y:S02]  /*2ae0*/  @!P0 FMUL.FTZ R0, R2, R6.reuse ;  /* 0x0000000602008220 */ /* 0x080fe40000410000 */
[----:B------:R-:W-:Y:S02]  /*2af0*/  @!P0 FMUL.FTZ R30, R3, R13 ;  /* 0x0000000d031e8220 */ /* 0x000fe40000410000 */
        /* <DEDUP_REMOVED lines=13> */
[----:B------:R-:W-:Y:S02]  /*2bd0*/  @!P0 FMUL.FTZ R3, R3, R6 ;  /* 0x0000000603038220 */ /* 0x000fe40000410000 */
        /* <DEDUP_REMOVED lines=16> */
.L_x_77:
[----:B------:R-:W-:Y:S05]  /*2ce0*/  BSYNC B0 ;  /* 0x0000000000007941 */ /* 0x000fea0003800000 */
.L_x_76:
[----:B------:R-:W-:Y:S01]  /*2cf0*/  ISETP.GE.AND P0, PT, R95, c[0x0][0x1d4], PT ;  /* 0x000075005f007a0c */ /* 0x000fe20003f06270 */
[----:B------:R-:W-:Y:S01]  /*2d00*/  @!UPT UIADD3 URZ, URZ, URZ, URZ ;  /* 0x0000003f3f3ff290 */ /* 0x000fe2000fffe03f */
[----:B------:R-:W-:Y:S11]  /*2d10*/  BSSY B0, `(.L_x_78) ;  /* 0x0000038000007945 */ /* 0x000ff60003800000 */
[----:B------:R-:W-:-:S05]  /*2d20*/  @P0 BRA `(.L_x_79) ;  /* 0x0000036000000947 */ /* 0x000fca0003800000 */
[C---:B-1--4-:R-:W-:Y:S01]  /*2d30*/  LEA R38, P0, R90.reuse, R64, 0x1 ;  /* 0x000000405a267211 */ /* 0x052fe200078008ff */
[----:B------:R-:W1:Y:S03]  /*2d40*/  LDS.128 R8, [R82+0x4000] ;  /* 0x0040000052087984 */ /* 0x000e660000000c00 */
        /* <DEDUP_REMOVED lines=52> */
.L_x_79:
[----:B------:R-:W-:Y:S05]  /*3090*/  BSYNC B0 ;  /* 0x0000000000007941 */ /* 0x000fea0003800000 */
.L_x_78:
        /* <DEDUP_REMOVED lines=58> */
.L_x_81:
[----:B------:R-:W-:Y:S05]  /*3440*/  BSYNC B0 ;  /* 0x0000000000007941 */ /* 0x000fea0003800000 */
.L_x_80:
[----:B------:R-:W-:Y:S11]  /*3450*/  ISETP.GE.AND P0, PT, R93, c[0x0][0x1d4], PT ;  /* 0x000075005d007a0c */ /* 0x000ff60003f06270 */
[----:B------:R-:W-:Y:S02]  /*3460*/  @!UPT UIADD3 URZ, URZ, URZ, URZ ;  /* 0x0000003f3f3ff290 */ /* 0x000fe4000fffe03f */
        /* <DEDUP_REMOVED lines=54> */
[----:B------:R1:W-:Y:S01]  /*37d0*/  ST.E.128 [R22.64], R8 ;  /* 0x0000000816007985 */ /* 0x0003e2000c101d06 */
[----:B------:R-:W-:-:S05]  /*37e0*/  BRA `(.L_x_71) ;  /* 0x00001ef000007947 */ /* 0x000fca0003800000 */
.L_x_68:
        /* <DEDUP_REMOVED lines=37> */
[----:B------:R1:W5:Y:S04]  /*3a40*/  @!P0 LDG.E.128 R4, [R8.64] ;  /* 0x0000000608048981 */ /* 0x000368000c1e1d00 */
[----:B------:R1:W5:Y:S01]  /*3a50*/  @!P0 LDG.E.128 R40, [R2.64] ;  /* 0x0000000602288981 */ /* 0x000362000c1e1d00 */
[----:B------:R-:W-:Y:S11]  /*3a60*/  ISETP.GE.AND P0, PT, R27, c[0x0][0x27c], PT ;  /* 0x00009f001b007a0c */ /* 0x000ff60003f06270 */
[----:B------:R-:W-:Y:S02]  /*3a70*/  @!UPT UIADD3 URZ, URZ, URZ, URZ ;  /* 0x0000003f3f3ff290 */ /* 0x000fe4000fffe03f */
[----:B------:R1:W5:Y:S04]  /*3a80*/  @!P0 LDG.E.128 R16, [R8.64+0x20] ;  /* 0x0000200608108981 */ /* 0x000368000c1e1d00 */
[----:B------:R1:W5:Y:S01]  /*3a90*/  @!P0 LDG.E.128 R56, [R2.64+0x20] ;  /* 0x0000200602388981 */ /* 0x000362000c1e1d00 */
[----:B------:R-:W-:Y:S11]  /*3aa0*/  ISETP.GE.AND P0, PT, R26, c[0x0][0x27c], PT ;  /* 0x00009f001a007a0c */ /* 0x000ff60003f06270 */
[----:B------:R-:W-:Y:S02]  /*3ab0*/  @!UPT UIADD3 URZ, URZ, URZ, URZ ;  /* 0x0000003f3f3ff290 */ /* 0x000fe4000fffe03f */
[----:B------:R1:W5:Y:S04]  /*3ac0*/  @!P0 LDG.E.128 R20, [R8.64+0x40] ;  /* 0x0000400608148981 */ /* 0x000368000c1e1d00 */
[----:B------:R1:W5:Y:S02]  /*3ad0*/  @!P0 LDG.E.128 R60, [R2.64+0x40] ;  /* 0x00004006023c8981 */ /* 0x000364000c1e1d00 */
.L_x_83:
[----:B------:R-:W-:Y:S05]  /*3ae0*/  BSYNC B0 ;  /* 0x0000000000007941 */ /* 0x000fea0003800000 */
.L_x_82:
[----:B------:R2:W3:Y:S04]  /*3af0*/  SHFL.IDX PT, R69, R14, RZ, 0x1e1f ;  /* 0x001e1fff0e457589 */ /* 0x0004e800000e0000 */
[----:B------:R2:W4:Y:S01]  /*3b00*/  SHFL.IDX PT, R68, R15, RZ, 0x1e1f ;  /* 0x001e1fff0f447589 */ /* 0x00052200000e0000 */
[----:B------:R-:W-:-:S05]  /*3b10*/  @P1 BRA `(.L_x_71) ;  /* 0x00001bc000001947 */ /* 0x000fca0003800000 */
[----:B------:R-:W-:Y:S01]  /*3b20*/  ISETP.GE.AND P0, PT, R24, c[0x0][0x1d4], PT ;  /* 0x0000750018007a0c */ /* 0x000fe20003f06270 */
[----:B-1---5:R-:W-:Y:S01]  /*3b30*/  IMAD.MOV.U32 R8, RZ, RZ, R22 ;  /* 0x000000ffff087224 */ /* 0x022fe200078e0016 */
[----:B------:R-:W-:Y:S01]  /*3b40*/  IADD3 R153, -R154, c[0x0][0x1d4], RZ ;  /* 0x000075009a997a10 */ /* 0x000fe20007ffe1ff */
[----:B------:R-:W-:Y:S01]  /*3b50*/  IMAD.MOV.U32 R3, RZ, RZ, R23 ;  /* 0x000000ffff037224 */ /* 0x000fe200078e0017 */
[----:B------:R-:W-:Y:S01]  /*3b60*/  BSSY B0, `(.L_x_84) ;  /* 0x0000097000007945 */ /* 0x000fe20003800000 */
[----:B------:R-:W-:Y:S02]  /*3b70*/  IMAD.MOV.U32 R2, RZ, RZ, R20 ;  /* 0x000000ffff027224 */ /* 0x000fe400078e0014 */
[----:B------:R-:W-:Y:S01]  /*3b80*/  IMAD.MOV.U32 R0, RZ, RZ, R21 ;  /* 0x000000ffff007224 */ /* 0x000fe200078e0015 */
[----:B------:R-:W-:Y:S01]  /*3b90*/  PRMT R30, R3, 0x5410, R8 ;  /* 0x00005410031e7816 */ /* 0x000fe20000000008 */
[----:B------:R-:W-:Y:S01]  /*3ba0*/  IMAD.MOV.U32 R3, RZ, RZ, R19 ;  /* 0x000000ffff037224 */ /* 0x000fe200078e0013 */
[----:B------:R-:W-:Y:S02]  /*3bb0*/  MOV R8, R18 ;  /* 0x0000001200087202 */ /* 0x000fe40000000f00 */
        /* <DEDUP_REMOVED lines=18> */
[----:B------:R-:W-:Y:S01]  /*3ce0*/  ISETP.NE.AND P2, PT, R151, RZ, PT ;  /* 0x000000ff9700720c */ /* 0x000fe20003f45270 */
[----:B------:R-:W1:Y:S01]  /*3cf0*/  LDS.128 R52, [R134+0x3100] ;  /* 0x0031000086347984 */ /* 0x000e620000000c00 */
[----:B------:R-:W-:Y:S01]  /*3d00*/  ISETP.GE.AND P0, PT, R24, c[0x0][0x27c], PT ;  /* 0x00009f0018007a0c */ /* 0x000fe20003f06270 */
[----:B------:R-:W-:Y:S01]  /*3d10*/  IMAD.MOV.U32 R45, RZ, RZ, R40 ;  /* 0x000000ffff2d7224 */ /* 0x000fe200078e0028 */
[----:B------:R-:W-:Y:S01]  /*3d20*/  SEL R0, R154, R153, !P2 ;  /* 0x000000999a007207 */ /* 0x000fe20005000000 */
[----:B------:R-:W-:Y:S01]  /*3d30*/  IMAD.MOV.U32 R9, RZ, RZ, R4 ;  /* 0x000000ffff097224 */ /* 0x000fe200078e0004 */
[----:B------:R-:W-:Y:S01]  /*3d40*/  MOV R47, R41 ;  /* 0x00000029002f7202 */ /* 0x000fe20000000f00 */
[----:B------:R-:W-:Y:S01]  /*3d50*/  IMAD.MOV.U32 R8, RZ, RZ, R5 ;  /* 0x000000ffff087224 */ /* 0x000fe200078e0005 */
[----:B------:R-:W-:Y:S01]  /*3d60*/  SHF.R.S32.HI R2, RZ, 0x1f, R0 ;  /* 0x0000001fff027819 */ /* 0x000fe20000011400 */
[----:B------:R-:W-:Y:S02]  /*3d70*/  IMAD.MOV.U32 R3, RZ, RZ, R6 ;  /* 0x000000ffff037224 */ /* 0x000fe400078e0006 */
[----:B------:R-:W-:Y:S01]  /*3d80*/  IMAD.MOV.U32 R39, RZ, RZ, R42 ;  /* 0x000000ffff277224 */ /* 0x000fe200078e002a */
[----:B------:R-:W-:Y:S03]  /*3d90*/  LEA.HI R0, R2, R0, RZ, 0x4 ;  /* 0x0000000002007211 */ /* 0x000fe600078f20ff */
[--C-:B------:R-:W-:Y:S02]  /*3da0*/  @!P0 SHF.R.U64 R46, R40, 0x10, R41.reuse ;  /* 0x00000010282e8819 */ /* 0x100fe40000001229 */
[----:B------:R-:W-:Y:S02]  /*3db0*/  LEA.HI.SX32 R0, R0, R144, 0x1c ;  /* 0x0000009000007211 */ /* 0x000fe400078fe2ff */
[----:B------:R-:W-:Y:S02]  /*3dc0*/  @!P0 SHF.R.U32.HI R44, RZ, 0x10, R41 ;  /* 0x00000010ff2c8819 */ /* 0x000fe40000011629 */
[----:B------:R-:W-:Y:S01]  /*3dd0*/  SHF.R.S32.HI R2, RZ, 0x1f, R0 ;  /* 0x0000001fff027819 */ /* 0x000fe20000011400 */
[----:B------:R-:W-:Y:S01]  /*3de0*/  IMAD.SHL.U32 R71, R0, 0x8, RZ ;  /* 0x0000000800477824 */ /* 0x000fe200078e00ff */
[----:B------:R-:W-:Y:S02]  /*3df0*/  @!P0 SHF.R.U64 R10, R4, 0x10, R5 ;  /* 0x00000010040a8819 */ /* 0x000fe40000001205 */
[----:B------:R-:W-:Y:S02]  /*3e00*/  LEA.HI R0, R2, R0, RZ, 0x2 ;  /* 0x0000000002007211 */ /* 0x000fe400078f10ff */
[----:B------:R-:W-:Y:S02]  /*3e10*/  @!P0 SHF.R.U32.HI R38, RZ, 0x10, R43 ;  /* 0x00000010ff268819 */ /* 0x000fe4000001162b */
[----:B------:R-:W-:Y:S01]  /*3e20*/  @!P0 PRMT R45, R45, 0x5410, R46 ;  /* 0x000054102d2d8816 */ /* 0x000fe2000000002e */
[----:B------:R-:W-:Y:S01]  /*3e30*/  IMAD.SHL.U32 R0, R0, 0x200, RZ ;  /* 0x0000020000007824 */ /* 0x000fe200078e00ff */
[----:B------:R-:W-:Y:S02]  /*3e40*/  LOP3.LUT R2, R98, 0x18, R71, 0xf8, !PT ;  /* 0x0000001862027812 */ /* 0x000fe400078ef847 */
[----:B------:R-:W-:Y:S02]  /*3e50*/  @!P0 SHF.R.U32.HI R4, RZ, 0x10, R5 ;  /* 0x00000010ff048819 */ /* 0x000fe40000011605 */
[----:B------:R-:W-:Y:S02]  /*3e60*/  LOP3.LUT R2, R2, R99, RZ, 0x3c, !PT ;  /* 0x0000006302027212 */ /* 0x000fe400078e3cff */
[----:B------:R-:W-:Y:S02]  /*3e70*/  LOP3.LUT R0, R0, 0x7ffff800, RZ, 0xc0, !PT ;  /* 0x7ffff80000007812 */ /* 0x000fe400078ec0ff */
[--C-:B------:R-:W-:Y:S01]  /*3e80*/  @!P0 SHF.R.U64 R5, R6, 0x10, R7.reuse ;  /* 0x0000001006058819 */ /* 0x100fe20000001207 */
[----:B-1----:R-:W-:Y:S01]  /*3e90*/  @!P0 IMAD.U32 R49, R55, 0x10000, RZ ;  /* 0x0001000037318824 */ /* 0x002fe200078e00ff */
[----:B------:R-:W-:Y:S01]  /*3ea0*/  IADD3 R0, R2, R0, R100 ;  /* 0x0000000002007210 */ /* 0x000fe20007ffe064 */
[----:B------:R-:W-:Y:S01]  /*3eb0*/  IMAD.MOV.U32 R2, RZ, RZ, R7 ;  /* 0x000000ffff027224 */ /* 0x000fe200078e0007 */
[----:B------:R-:W-:Y:S02]  /*3ec0*/  @!P0 SHF.R.U64 R40, R42, 0x10, R43 ;  /* 0x000000102a288819 */ /* 0x000fe4000000122b */
[----:B------:R-:W-:Y:S01]  /*3ed0*/  @!P0 PRMT R6, R9, 0x5410, R10 ;  /* 0x0000541009068816 */ /* 0x000fe2000000000a */
[----:B------:R-:W-:Y:S01]  /*3ee0*/  IMAD.SHL.U32 R0, R0, 0x2, RZ ;  /* 0x0000000200007824 */ /* 0x000fe200078e00ff */
[----:B------:R-:W-:Y:S01]  /*3ef0*/  @!P0 PRMT R46, R39, 0x5410, R40 ;  /* 0x00005410272e8816 */ /* 0x000fe20000000028 */
[C---:B------:R-:W-:Y:S01]  /*3f00*/  @!P0 IMAD.U32 R9, R52.reuse, 0x10000, RZ ;  /* 0x0001000034098824 */ /* 0x040fe200078e00ff */
[----:B------:R-:W-:Y:S02]  /*3f10*/  @!P0 LOP3.LUT R39, R52, 0xffff0000, RZ, 0xc0, !PT ;  /* 0xffff000034278812 */ /* 0x000fe400078ec0ff */
[----:B--2---:R1:W2:Y:S01]  /*3f20*/  LDS.128 R12, [R0+0x3100] ;  /* 0x00310000000c7984 */ /* 0x0042a20000000c00 */
[----:B------:R-:W-:Y:S02]  /*3f30*/  @!P0 PRMT R44, R47, 0x5410, R44 ;  /* 0x000054102f2c8816 */ /* 0x000fe4000000002c */
[----:B------:R-:W-:Y:S02]  /*3f40*/  @!P0 LOP3.LUT R47, R54, 0xffff0000, RZ, 0xc0, !PT ;  /* 0xffff0000362f8812 */ /* 0x000fe400078ec0ff */
[----:B------:R-:W-:Y:S02]  /*3f50*/  @!P0 LOP3.LUT R42, R44, 0xffff0000, RZ, 0xc0, !PT ;  /* 0xffff00002c2a8812 */ /* 0x000fe400078ec0ff */
[----:B------:R-:W-:Y:S02]  /*3f60*/  @!P0 LOP3.LUT R51, R55, 0xffff0000, RZ, 0xc0, !PT ;  /* 0xffff000037338812 */ /* 0x000fe400078ec0ff */
[----:B------:R-:W-:Y:S02]  /*3f70*/  MOV R41, R43 ;  /* 0x0000002b00297202 */ /* 0x000fe40000000f00 */
[----:B------:R-:W-:Y:S02]  /*3f80*/  @!P0 LOP3.LUT R43, R53, 0xffff0000, RZ, 0xc0, !PT ;  /* 0xffff0000352b8812 */ /* 0x000fe400078ec0ff */
[----:B------:R-:W-:Y:S01]  /*3f90*/  @!P0 PRMT R50, R41, 0x5410, R38 ;  /* 0x0000541029328816 */ /* 0x000fe20000000026 */
[----:B------:R-:W-:Y:S01]  /*3fa0*/  @!P0 IMAD.U32 R41, R53, 0x10000, RZ ;  /* 0x0001000035298824 */ /* 0x000fe200078e00ff */
[----:B------:R-:W-:Y:S02]  /*3fb0*/  @!P0 LOP3.LUT R38, R45, 0xffff0000, RZ, 0xc0, !PT ;  /* 0xffff00002d268812 */ /* 0x000fe400078ec0ff */
[----:B-1----:R-:W-:Y:S02]  /*3fc0*/  @!P0 SHF.R.U32.HI R0, RZ, 0x10, R7 ;  /* 0x00000010ff008819 */ /* 0x002fe40000011607 */
[----:B------:R-:W-:Y:S02]  /*3fd0*/  @!P0 PRMT R7, R8, 0x5410, R4 ;  /* 0x0000541008078816 */ /* 0x000fe40000000004 */
[----:B------:R-:W-:Y:S02]  /*3fe0*/  @!P0 PRMT R10, R2, 0x5410, R0 ;  /* 0x00005410020a8816 */ /* 0x000fe40000000000 */
[----:B------:R-:W-:Y:S01]  /*3ff0*/  @!P0 PRMT R8, R3, 0x5410, R5 ;  /* 0x0000541003088816 */ /* 0x000fe20000000005 */
[----:B------:R-:W-:Y:S01]  /*4000*/  @!P0 IMAD.U32 R3, R6, 0x10000, RZ ;  /* 0x0001000006038824 */ /* 0x000fe200078e00ff */
[----:B------:R-:W-:Y:S01]  /*4010*/  @!P0 SHF.L.U32 R5, R45, 0x10, RZ ;  /* 0x000000102d058819 */ /* 0x000fe200000006ff */
[----:B------:R-:W-:Y:S01]  /*4020*/  @!P0 IMAD.U32 R45, R54, 0x10000, RZ ;  /* 0x00010000362d8824 */ /* 0x000fe200078e00ff */
[----:B------:R-:W-:Y:S01]  /*4030*/  @!P0 LOP3.LUT R4, R6, 0xffff0000, RZ, 0xc0, !PT ;  /* 0xffff000006048812 */ /* 0x000fe200078ec0ff */
[C---:B--2---:R-:W-:Y:S01]  /*4040*/  @!P0 IMAD.U32 R0, R12.reuse, 0x10000, RZ ;  /* 0x000100000c008824 */ /* 0x044fe200078e00ff */
[----:B------:R-:W-:Y:S03]  /*4050*/  @!P0 LOP3.LUT R2, R12, 0xffff0000, RZ, 0xc0, !PT ;  /* 0xffff00000c028812 */ /* 0x000fe600078ec0ff */
[----:B------:R-:W-:Y:S02]  /*4060*/  @!P0 FMUL.FTZ R6, R0, R5 ;  /* 0x0000000500068220 */ /* 0x000fe40000410000 */
[C---:B------:R-:W-:Y:S02]  /*4070*/  @!P0 FMUL.FTZ R40, R2.reuse, R38 ;  /* 0x0000002602288220 */ /* 0x040fe40000410000 */
[-C--:B------:R-:W-:Y:S02]  /*4080*/  @!P0 FMUL.FTZ R2, R2, R4.reuse ;  /* 0x0000000402028220 */ /* 0x080fe40000410000 */
[----:B------:R-:W-:Y:S01]  /*4090*/  @!P0 FFMA.FTZ R77, R39, R4, -R40 ;  /* 0x00000004274d8223 */ /* 0x000fe20000010828 */
[----:B------:R-:W-:Y:S01]  /*40a0*/  @!P0 LOP3.LUT R4, R13, 0xffff0000, RZ, 0xc0, !PT ;  /* 0xffff00000d048812 */ /* 0x000fe200078ec0ff */
[-C--:B------:R-:W-:Y:S01]  /*40b0*/  @!P0 FMUL.FTZ R0, R0, R3.reuse ;  /* 0x0000000300008220 */ /* 0x080fe20000410000 */
[----:B------:R-:W-:Y:S01]  /*40c0*/  @!P0 SHF.L.U32 R40, R44, 0x10, RZ ;  /* 0x000000102c288819 */ /* 0x000fe200000006ff */
[----:B------:R-:W-:Y:S01]  /*40d0*/  @!P0 FFMA.FTZ R78, R9, R3, -R6 ;  /* 0x00000003094e8223 */ /* 0x000fe20000010806 */
[----:B------:R-:W-:Y:S01]  /*40e0*/  @!P0 LOP3.LUT R6, R7, 0xffff0000, RZ, 0xc0, !PT ;  /* 0xffff000007068812 */ /* 0x000fe200078ec0ff */
[----:B------:R-:W-:Y:S01]  /*40f0*/  @!P0 IMAD.U32 R3, R13, 0x10000, RZ ;  /* 0x000100000d038824 */ /* 0x000fe200078e00ff */
[C---:B------:R-:W-:Y:S01]  /*4100*/  @!P0 SHF.L.U32 R44, R46.reuse, 0x10, RZ ;  /* 0x000000102e2c8819 */ /* 0x040fe200000006ff */
[----:B------:R-:W-:Y:S01]  /*4110*/  @!P0 FFMA.FTZ R0, R5, R9, R0 ;  /* 0x0000000905008223 */ /* 0x000fe20000010000 */
[----:B------:R-:W-:Y:S01]  /*4120*/  @!P0 LOP3.LUT R46, R46, 0xffff0000, RZ, 0xc0, !PT ;  /* 0xffff00002e2e8812 */ /* 0x000fe200078ec0ff */
[C---:B------:R-:W-:Y:S02]  /*4130*/  @!P0 FMUL.FTZ R9, R4.reuse, R42 ;  /* 0x0000002a04098220 */ /* 0x040fe40000410000 */
[----:B------:R-:W-:Y:S02]  /*4140*/  @!P0 IMAD.U32 R5, R7, 0x10000, RZ ;  /* 0x0001000007058824 */ /* 0x000fe400078e00ff */
[----:B------:R-:W-:Y:S02]  /*4150*/  @!P0 FMUL.FTZ R7, R3, R40 ;  /* 0x0000002803078220 */ /* 0x000fe40000410000 */
[-C--:B------:R-:W-:Y:S02]  /*4160*/  @!P0 FMUL.FTZ R4, R4, R6.reuse ;  /* 0x0000000604048220 */ /* 0x080fe40000410000 */
[----:B------:R-:W-:Y:S01]  /*4170*/  @!P0 FFMA.FTZ R75, R43, R6, -R9 ;  /* 0x000000062b4b8223 */ /* 0x000fe20000010809 */
[C---:B------:R-:W-:Y:S01]  /*4180*/  @!P0 LOP3.LUT R6, R14.reuse, 0xffff0000, RZ, 0xc0, !PT ;  /* 0xffff00000e068812 */ /* 0x040fe200078ec0ff */
[-C--:B------:R-:W-:Y:S02]  /*4190*/  @!P0 FMUL.FTZ R3, R3, R5.reuse ;  /* 0x0000000503038220 */ /* 0x080fe40000410000 */
[----:B------:R-:W-:Y:S02]  /*41a0*/  @!P0 FFMA.FTZ R76, R41, R5, -R7 ;  /* 0x00000005294c8223 */ /* 0x000fe40000010807 */
[----:B------:R-:W-:Y:S02]  /*41b0*/  @!P0 IMAD.U32 R5, R14, 0x10000, RZ ;  /* 0x000100000e058824 */ /* 0x000fe400078e00ff */
[C---:B------:R-:W-:Y:S01]  /*41c0*/  @!P0 IMAD.U32 R7, R8.reuse, 0x10000, RZ ;  /* 0x0001000008078824 */ /* 0x040fe200078e00ff */
[----:B------:R-:W-:Y:S01]  /*41d0*/  @!P0 LOP3.LUT R8, R8, 0xffff0000, RZ, 0xc0, !PT ;  /* 0xffff000008088812 */ /* 0x000fe200078ec0ff */
[----:B------:R-:W-:Y:S02]  /*41e0*/  @!P0 FMUL.FTZ R48, R6, R46 ;  /* 0x0000002e06308220 */ /* 0x000fe40000410000 */
[----:B------:R-:W-:Y:S02]  /*41f0*/  @!P0 FMUL.FTZ R9, R5, R44 ;  /* 0x0000002c05098220 */ /* 0x000fe40000410000 */
[----:B------:R-:W-:Y:S01]  /*4200*/  @!P0 FFMA.FTZ R2, R38, R39, R2 ;  /* 0x0000002726028223 */ /* 0x000fe20000010002 */
[----:B------:R-:W-:Y:S01]  /*4210*/  @!P0 F2FP.BF16.PACK_AB R38, R77, R78 ;  /* 0x0000004e4d26823e */ /* 0x000fe200000010ff */
[----:B------:R-:W-:Y:S01]  /*4220*/  @!P0 FFMA.FTZ R73, R47, R8, -R48 ;  /* 0x000000082f498223 */ /* 0x000fe20000010830 */
[C---:B------:R-:W-:Y:S01]  /*4230*/  @!P0 SHF.L.U32 R48, R50.reuse, 0x10, RZ ;  /* 0x0000001032308819 */ /* 0x040fe200000006ff */
[-C--:B------:R-:W-:Y:S01]  /*4240*/  @!P0 FMUL.FTZ R5, R5, R7.reuse ;  /* 0x0000000705058220 */ /* 0x080fe20000410000 */
[----:B------:R-:W-:Y:S01]  /*4250*/  @!P0 LOP3.LUT R50, R50, 0xffff0000, RZ, 0xc0, !PT ;  /* 0xffff000032328812 */ /* 0x000fe200078ec0ff */
[----:B------:R-:W-:Y:S01]  /*4260*/  @!P0 FFMA.FTZ R74, R45, R7, -R9 ;  /* 0x000000072d4a8223 */ /* 0x000fe20000010809 */
[----:B------:R-:W-:Y:S01]  /*4270*/  @!P0 F2FP.BF16.PACK_AB R39, R75, R76 ;  /* 0x0000004c4b27823e */ /* 0x000fe200000010ff */
[----:B------:R-:W-:Y:S01]  /*4280*/  @!P0 FMUL.FTZ R6, R6, R8 ;  /* 0x0000000806068220 */ /* 0x000fe20000410000 */
[C---:B------:R-:W-:Y:S01]  /*4290*/  @!P0 LOP3.LUT R8, R15.reuse, 0xffff0000, RZ, 0xc0, !PT ;  /* 0xffff00000f088812 */ /* 0x040fe200078ec0ff */
[----:B------:R-:W-:Y:S01]  /*42a0*/  @!P0 IMAD.U32 R7, R15, 0x10000, RZ ;  /* 0x000100000f078824 */ /* 0x000fe200078e00ff */
[----:B------:R-:W-:Y:S01]  /*42b0*/  @!P0 MOV R53, R39 ;  /* 0x0000002700358202 */ /* 0x000fe20000000f00 */
[C---:B------:R-:W-:Y:S01]  /*42c0*/  @!P0 IMAD.U32 R9, R10.reuse, 0x10000, RZ ;  /* 0x000100000a098824 */ /* 0x040fe200078e00ff */
[----:B------:R-:W-:Y:S01]  /*42d0*/  @!P0 LOP3.LUT R10, R10, 0xffff0000, RZ, 0xc0, !PT ;  /* 0xffff00000a0a8812 */ /* 0x000fe200078ec0ff */
[----:B------:R-:W-:Y:S01]  /*42e0*/  @!P0 FFMA.FTZ R3, R40, R41, R3 ;  /* 0x0000002928038223 */ /* 0x000fe20000010003 */
[----:B------:R-:W-:Y:S01]  /*42f0*/  @!P0 F2FP.BF16.PACK_AB R0, R2, R0 ;  /* 0x000000000200823e */ /* 0x000fe200000010ff */
[----:B------:R-:W-:Y:S02]  /*4300*/  @!P0 FFMA.FTZ R4, R42, R43, R4 ;  /* 0x0000002b2a048223 */ /* 0x000fe40000010004 */
[C---:B------:R-:W-:Y:S01]  /*4310*/  @!P0 FMUL.FTZ R70, R7.reuse, R48 ;  /* 0x0000003007468220 */ /* 0x040fe20000410000 */
[----:B------:R-:W-:Y:S01]  /*4320*/  @!P0 MOV R12, R0 ;  /* 0x00000000000c8202 */ /* 0x000fe20000000f00 */
[----:B------:R-:W-:Y:S01]  /*4330*/  @!P0 FMUL.FTZ R7, R7, R9 ;  /* 0x0000000907078220 */ /* 0x000fe20000410000 */
[----:B------:R-:W-:Y:S01]  /*4340*/  @!P0 F2FP.BF16.PACK_AB R3, R4, R3 ;  /* 0x000000030403823e */ /* 0x000fe200000010ff */
[----:B------:R-:W-:Y:S02]  /*4350*/  @!P0 FFMA.FTZ R5, R44, R45, R5 ;  /* 0x0000002d2c058223 */ /* 0x000fe40000010005 */
[C---:B------:R-:W-:Y:S02]  /*4360*/  @!P0 FMUL.FTZ R72, R8.reuse, R50 ;  /* 0x0000003208488220 */ /* 0x040fe40000410000 */
[-C--:B------:R-:W-:Y:S02]  /*4370*/  @!P0 FMUL.FTZ R8, R8, R10.reuse ;  /* 0x0000000a08088220 */ /* 0x080fe40000410000 */
[----:B------:R-:W-:Y:S02]  /*4380*/  @!P0 FFMA.FTZ R6, R46, R47, R6 ;  /* 0x0000002f2e068223 */ /* 0x000fe40000010006 */
[----:B------:R-:W-:Y:S02]  /*4390*/  @!P0 FFMA.FTZ R7, R48, R49, R7 ;  /* 0x0000003130078223 */ /* 0x000fe40000010007 */
[----:B------:R-:W-:Y:S01]  /*43a0*/  @!P0 FFMA.FTZ R70, R49, R9, -R70 ;  /* 0x0000000931468223 */ /* 0x000fe20000010846 */
[----:B------:R-:W-:Y:S01]  /*43b0*/  @!P0 F2FP.BF16.PACK_AB R5, R6, R5 ;  /* 0x000000050605823e */ /* 0x000fe200000010ff */
[----:B------:R-:W-:Y:S01]  /*43c0*/  @!P0 FFMA.FTZ R72, R51, R10, -R72 ;  /* 0x0000000a33488223 */ /* 0x000fe20000010848 */
[----:B------:R-:W-:Y:S01]  /*43d0*/  @!P0 F2FP.BF16.PACK_AB R10, R73, R74 ;  /* 0x0000004a490a823e */ /* 0x000fe200000010ff */
[----:B------:R-:W-:Y:S02]  /*43e0*/  @!P0 FFMA.FTZ R8, R50, R51, R8 ;  /* 0x0000003332088223 */ /* 0x000fe40000010008 */
[----:B------:R-:W-:Y:S01]  /*43f0*/  @!P0 IMAD.MOV.U32 R52, RZ, RZ, R38 ;  /* 0x000000ffff348224 */ /* 0x000fe200078e0026 */
[----:B------:R-:W-:Y:S01]  /*4400*/  @!P0 F2FP.BF16.PACK_AB R9, R72, R70 ;  /* 0x000000464809823e */ /* 0x000fe200000010ff */
[----:B------:R-:W-:Y:S01]  /*4410*/  @!P0 IMAD.MOV.U32 R54, RZ, RZ, R10 ;  /* 0x000000ffff368224 */ /* 0x000fe200078e000a */
[----:B------:R-:W-:Y:S01]  /*4420*/  @!P0 F2FP.BF16.PACK_AB R7, R8, R7 ;  /* 0x000000070807823e */ /* 0x000fe200000010ff */
[----:B------:R-:W-:Y:S02]  /*4430*/  @!P0 IMAD.MOV.U32 R13, RZ, RZ, R3 ;  /* 0x000000ffff0d8224 */ /* 0x000fe400078e0003 */
[----:B------:R-:W-:Y:S01]  /*4440*/  @!P0 IMAD.MOV.U32 R55, RZ, RZ, R9 ;  /* 0x000000ffff378224 */ /* 0x000fe200078e0009 */
[----:B------:R-:W-:Y:S01]  /*4450*/  @!P0 MOV R15, R7 ;  /* 0x00000007000f8202 */ /* 0x000fe20000000f00 */
[----:B------:R-:W-:Y:S01]  /*4460*/  @!P0 IMAD.MOV.U32 R14, RZ, RZ, R5 ;  /* 0x000000ffff0e8224 */ /* 0x000fe200078e0005 */
[----:B----4-:R-:W-:Y:S05]  /*4470*/  IADD3 R2, P0, R68, R137, RZ ;  /* 0x0000008944027210 */ /* 0x010fea0007f1e0ff */
[----:B---3--:R-:W-:Y:S01]  /*4480*/  IMAD.X R3, R69, 0x1, R138, P0 ;  /* 0x0000000145037824 */ /* 0x008fe200000e068a */
[C---:B------:R-:W-:Y:S04]  /*4490*/  ISETP.GE.AND P0, PT, R71.reuse, c[0x0][0x1d4], PT ;  /* 0x0000750047007a0c */ /* 0x040fe80003f06270 */
[----:B------:R1:W-:Y:S09]  /*44a0*/  ST.E.128 [R2.64], R52 ;  /* 0x0000003402007985 */ /* 0x0003f2000c101d06 */
[----:B------:R-:W-:Y:S05]  /*44b0*/  @!P0 IMAD.WIDE R4, R71, 0x2, R68 ;  /* 0x0000000247048825 */ /* 0x000fea00078e0244 */
[----:B------:R1:W-:Y:S02]  /*44c0*/  @!P0 ST.E.128 [R4.64], R12 ;  /* 0x0000000c04008985 */ /* 0x0003e4000c101d06 */
.L_x_85:
[----:B------:R-:W-:Y:S05]  /*44d0*/  BSYNC B0 ;  /* 0x0000000000007941 */ /* 0x000fea0003800000 */
.L_x_84:
[----:B------:R-:W-:Y:S01]  /*44e0*/  ISETP.GE.AND P0, PT, R27, c[0x0][0x1d4], PT ;  /* 0x000075001b007a0c */ /* 0x000fe20003f06270 */
[----:B------:R-:W-:Y:S01]  /*44f0*/  @!UPT UIADD3 URZ, URZ, URZ, URZ ;  /* 0x0000003f3f3ff290 */ /* 0x000fe2000fffe03f */
[----:B------:R-:W-:Y:S11]  /*4500*/  BSSY B0, `(.L_x_86) ;  /* 0x0000079000007945 */ /* 0x000ff60003800000 */
[----:B------:R-:W-:-:S05]  /*4510*/  @P0 BRA `(.L_x_87) ;  /* 0x0000077000000947 */ /* 0x000fca0003800000 */
[----:B------:R-:W-:Y:S01]  /*4520*/  ISETP.NE.AND P1, PT, R150, RZ, PT ;  /* 0x000000ff9600720c */ /* 0x000fe20003f25270 */
[----:B------:R-:W5:Y:S01]  /*4530*/  LDS.128 R48, [R129+0x3100] ;  /* 0x0031000081307984 */ /* 0x000f620000000c00 */
[----:B------:R-:W-:Y:S02]  /*4540*/  ISETP.GE.AND P0, PT, R27, c[0x0][0x27c], PT ;  /* 0x00009f001b007a0c */ /* 0x000fe40003f06270 */
[----:B------:R-:W-:Y:S04]  /*4550*/  SEL R0, R154, R153, !P1 ;  /* 0x000000999a007207 */ /* 0x000fe80004800000 */
[----:B-1----:R-:W-:Y:S04]  /*4560*/  SHF.R.S32.HI R2, RZ, 0x1f, R0 ;  /* 0x0000001fff027819 */ /* 0x002fe80000011400 */
        /* <DEDUP_REMOVED lines=8> */
[----:B------:R-:W-:Y:S02]  /*45f0*/  @!P0 PRMT R6, R11, 0x5432, R3 ;  /* 0x000054320b068816 */ /* 0x000fe40000000003 */
[----:B------:R-:W-:Y:S01]  /*4600*/  @!P0 PRMT R16, R64, 0x5432, R7 ;  /* 0x0000543240108816 */ /* 0x000fe20000000007 */
[----:B------:R-:W-:Y:S01]  /*4610*/  IMAD.SHL.U32 R0, R0, 0x200, RZ ;  /* 0x0000020000007824 */ /* 0x000fe200078e00ff */
[----:B------:R-:W-:Y:S02]  /*4620*/  LOP3.LUT R2, R98, 0x18, R53, 0xf8, !PT ;  /* 0x0000001862027812 */ /* 0x000fe400078ef835 */
[--C-:B------:R-:W-:Y:S02]  /*4630*/  @!P0 SHF.R.U32.HI R8, RZ, 0x10, R59.reuse ;  /* 0x00000010ff088819 */ /* 0x100fe4000001163b */
[----:B------:R-:W-:Y:S02]  /*4640*/  LOP3.LUT R2, R2, R99, RZ, 0x3c, !PT ;  /* 0x0000006302027212 */ /* 0x000fe400078e3cff */
[----:B------:R-:W-:Y:S02]  /*4650*/  LOP3.LUT R0, R0, 0x7ffff800, RZ, 0xc0, !PT ;  /* 0x7ffff80000007812 */ /* 0x000fe400078ec0ff */
[----:B------:R-:W-:Y:S01]  /*4660*/  @!P0 SHF.R.U64 R9, R58, 0x10, R59 ;  /* 0x000000103a098819 */ /* 0x000fe2000000123b */
[----:B-----5:R-:W-:Y:S01]  /*4670*/  @!P0 IMAD.U32 R43, R51, 0x10000, RZ ;  /* 0x00010000332b8824 */ /* 0x020fe200078e00ff */
[----:B------:R-:W-:Y:S02]  /*4680*/  IADD3 R0, R2, R0, R100 ;  /* 0x0000000002007210 */ /* 0x000fe40007ffe064 */
[----:B------:R-:W-:Y:S02]  /*4690*/  @!P0 SHF.R.U32.HI R2, RZ, 0x10, R17 ;  /* 0x00000010ff028819 */ /* 0x000fe40000011611 */
[----:B------:R-:W-:Y:S01]  /*46a0*/  @!P0 PRMT R17, R64, 0x5410, R4 ;  /* 0x0000541040118816 */ /* 0x000fe20000000004 */
[----:B------:R-:W-:Y:S01]  /*46b0*/  IMAD.SHL.U32 R0, R0, 0x2, RZ ;  /* 0x0000000200007824 */ /* 0x000fe200078e00ff */
[----:B------:R-:W-:Y:S02]  /*46c0*/  @!P0 SHF.R.U32.HI R5, RZ, 0x10, R19 ;  /* 0x00000010ff058819 */ /* 0x000fe40000011613 */
[----:B------:R-:W-:Y:S01]  /*46d0*/  @!P0 PRMT R4, R11, 0x5410, R2 ;  /* 0x000054100b048816 */ /* 0x000fe20000000002 */
[----:B------:R-:W-:Y:S01]  /*46e0*/  @!P0 IMAD.U32 R7, R17, 0x10000, RZ ;  /* 0x0001000011078824 */ /* 0x000fe200078e00ff */
[----:B--2---:R1:W2:Y:S01]  /*46f0*/  LDS.128 R12, [R0+0x3100] ;  /* 0x00310000000c7984 */ /* 0x0042a20000000c00 */
[----:B------:R-:W-:Y:S01]  /*4700*/  @!P0 IMAD.U32 R2, R6, 0x10000, RZ ;  /* 0x0001000006028824 */ /* 0x000fe200078e00ff */
[C---:B------:R-:W-:Y:S02]  /*4710*/  @!P0 PRMT R11, R65.reuse, 0x5410, R8 ;  /* 0x00005410410b8816 */ /* 0x040fe40000000008 */
[----:B------:R-:W-:Y:S01]  /*4720*/  @!P0 PRMT R8, R28, 0x5410, R5 ;  /* 0x000054101c088816 */ /* 0x000fe20000000005 */
[----:B------:R-:W-:Y:S01]  /*4730*/  @!P0 IMAD.U32 R5, R4, 0x10000, RZ ;  /* 0x0001000004058824 */ /* 0x000fe200078e00ff */
[----:B------:R-:W-:Y:S01]  /*4740*/  @!P0 PRMT R41, R65, 0x5432, R9 ;  /* 0x0000543241298816 */ /* 0x000fe20000000009 */
[----:B------:R-:W-:Y:S01]  /*4750*/  @!P0 IMAD.U32 R9, R48, 0x10000, RZ ;  /* 0x0001000030098824 */ /* 0x000fe200078e00ff */
[----:B------:R-:W-:Y:S01]  /*4760*/  @!P0 LOP3.LUT R6, R6, 0xffff0000, RZ, 0xc0, !PT ;  /* 0xffff000006068812 */ /* 0x000fe200078ec0ff */
[C---:B------:R-:W-:Y:S01]  /*4770*/  @!P0 IMAD.U32 R42, R11.reuse, 0x10000, RZ ;  /* 0x000100000b2a8824 */ /* 0x040fe200078e00ff */
[----:B------:R-:W-:Y:S02]  /*4780*/  @!P0 LOP3.LUT R44, R11, 0xffff0000, RZ, 0xc0, !PT ;  /* 0xffff00000b2c8812 */ /* 0x000fe400078ec0ff */
[----:B------:R-:W-:Y:S02]  /*4790*/  @!P0 LOP3.LUT R45, R51, 0xffff0000, RZ, 0xc0, !PT ;  /* 0xffff0000332d8812 */ /* 0x000fe400078ec0ff */
[----:B------:R-:W-:Y:S02]  /*47a0*/  @!P0 SHF.L.U32 R40, R50, 0x10, RZ ;  /* 0x0000001032288819 */ /* 0x000fe400000006ff */
[----:B-1----:R-:W-:Y:S01]  /*47b0*/  @!P0 SHF.R.U64 R0, R18, 0x10, R19 ;  /* 0x0000001012008819 */ /* 0x002fe20000001213 */
[----:B------:R-:W-:Y:S01]  /*47c0*/  @!P0 IMAD.U32 R18, R16, 0x10000, RZ ;  /* 0x0001000010128824 */ /* 0x000fe200078e00ff */
[----:B------:R-:W-:Y:S02]  /*47d0*/  @!P0 SHF.L.U32 R19, R49, 0x10, RZ ;  /* 0x0000001031138819 */ /* 0x000fe400000006ff */
[----:B------:R-:W-:Y:S01]  /*47e0*/  @!P0 PRMT R10, R28, 0x5432, R0 ;  /* 0x000054321c0a8816 */ /* 0x000fe20000000000 */
[----:B--2---:R-:W-:Y:S01]  /*47f0*/  @!P0 IMAD.U32 R3, R13, 0x10000, RZ ;  /* 0x000100000d038824 */ /* 0x004fe200078e00ff */
[----:B------:R-:W-:Y:S03]  /*4800*/  @!P0 SHF.L.U32 R0, R12, 0x10, RZ ;  /* 0x000000100c008819 */ /* 0x000fe600000006ff */
[----:B------:R-:W-:Y:S02]  /*4810*/  @!P0 FMUL.FTZ R38, R3, R18 ;  /* 0x0000001203268220 */ /* 0x000fe40000410000 */
[C---:B------:R-:W-:Y:S02]  /*4820*/  @!P0 FMUL.FTZ R28, R0.reuse, R7 ;  /* 0x00000007001c8220 */ /* 0x040fe40000410000 */
[-C--:B------:R-:W-:Y:S02]  /*4830*/  @!P0 FMUL.FTZ R0, R0, R2.reuse ;  /* 0x0000000200008220 */ /* 0x080fe40000410000 */
[----:B------:R-:W-:Y:S01]  /*4840*/  @!P0 FFMA.FTZ R58, R9, R2, -R28 ;  /* 0x00000002093a8223 */ /* 0x000fe2000001081c */
[----:B------:R-:W-:Y:S01]  /*4850*/  @!P0 LOP3.LUT R28, R16, 0xffff0000, RZ, 0xc0, !PT ;  /* 0xffff0000101c8812 */ /* 0x000fe200078ec0ff */
[----:B------:R-:W-:Y:S01]  /*4860*/  @!P0 FFMA.FTZ R0, R7, R9, R0 ;  /* 0x0000000907008223 */ /* 0x000fe20000010000 */
[----:B------:R-:W-:Y:S01]  /*4870*/  @!P0 LOP3.LUT R2, R13, 0xffff0000, RZ, 0xc0, !PT ;  /* 0xffff00000d028812 */ /* 0x000fe200078ec0ff */
[-C--:B------:R-:W-:Y:S01]  /*4880*/  @!P0 FMUL.FTZ R3, R3, R5.reuse ;  /* 0x0000000503038220 */ /* 0x080fe20000410000 */
[----:B------:R-:W-:Y:S01]  /*4890*/  @!P0 LOP3.LUT R16, R17, 0xffff0000, RZ, 0xc0, !PT ;  /* 0xffff000011108812 */ /* 0x000fe200078ec0ff */
[----:B------:R-:W-:Y:S01]  /*48a0*/  @!P0 FFMA.FTZ R57, R19, R5, -R38 ;  /* 0x0000000513398223 */ /* 0x000fe20000010826 */
[----:B------:R-:W-:Y:S01]  /*48b0*/  @!P0 LOP3.LUT R5, R12, 0xffff0000, RZ, 0xc0, !PT ;  /* 0xffff00000c058812 */ /* 0x000fe200078ec0ff */
[----:B------:R-:W-:Y:S01]  /*48c0*/  @!P0 FMUL.FTZ R9, R2, R28 ;  /* 0x0000001c02098220 */ /* 0x000fe20000410000 */
[----:B------:R-:W-:Y:S02]  /*48d0*/  @!P0 LOP3.LUT R7, R4, 0xffff0000, RZ, 0xc0, !PT ;  /* 0xffff000004078812 */ /* 0x000fe400078ec0ff */
[----:B------:R-:W-:Y:S01]  /*48e0*/  @!P0 LOP3.LUT R38, R49, 0xffff0000, RZ, 0xc0, !PT ;  /* 0xffff000031268812 */ /* 0x000fe200078ec0ff */
[C---:B------:R-:W-:Y:S01]  /*48f0*/  @!P0 FMUL.FTZ R39, R5.reuse, R16 ;  /* 0x0000001005278220 */ /* 0x040fe20000410000 */
[----:B------:R-:W-:Y:S01]  /*4900*/  @!P0 LOP3.LUT R17, R48, 0xffff0000, RZ, 0xc0, !PT ;  /* 0xffff000030118812 */ /* 0x000fe200078ec0ff */
[-C--:B------:R-:W-:Y:S02]  /*4910*/  @!P0 FMUL.FTZ R4, R2, R7.reuse ;  /* 0x0000000702048220 */ /* 0x080fe40000410000 */
[-C--:B------:R-:W-:Y:S01]  /*4920*/  @!P0 FMUL.FTZ R2, R5, R6.reuse ;  /* 0x0000000605028220 */ /* 0x080fe20000410000 */
[C---:B------:R-:W-:Y:S01]  /*4930*/  @!P0 LOP3.LUT R5, R15.reuse, 0xffff0000, RZ, 0xc0, !PT ;  /* 0xffff00000f058812 */ /* 0x040fe200078ec0ff */
[----:B------:R-:W-:Y:S02]  /*4940*/  @!P0 FFMA.FTZ R56, R38, R7, -R9 ;  /* 0x0000000726388223 */ /* 0x000fe40000010809 */
[----:B------:R-:W-:Y:S02]  /*4950*/  @!P0 IMAD.U32 R7, R15, 0x10000, RZ ;  /* 0x000100000f078824 */ /* 0x000fe400078e00ff */
[----:B------:R-:W-:Y:S01]  /*4960*/  @!P0 FFMA.FTZ R55, R17, R6, -R39 ;  /* 0x0000000611378223 */ /* 0x000fe20000010827 */
[C---:B------:R-:W-:Y:S01]  /*4970*/  @!P0 LOP3.LUT R6, R8.reuse, 0xffff0000, RZ, 0xc0, !PT ;  /* 0xffff000008068812 */ /* 0x040fe200078ec0ff */
[----:B------:R-:W-:Y:S02]  /*4980*/  @!P0 IMAD.U32 R9, R8, 0x10000, RZ ;  /* 0x0001000008098824 */ /* 0x000fe400078e00ff */
[----:B------:R-:W-:Y:S02]  /*4990*/  @!P0 FMUL.FTZ R8, R7, R42 ;  /* 0x0000002a07088220 */ /* 0x000fe40000410000 */
[----:B------:R-:W-:Y:S02]  /*49a0*/  @!P0 FMUL.FTZ R11, R5, R44 ;  /* 0x0000002c050b8220 */ /* 0x000fe40000410000 */
[-C--:B------:R-:W-:Y:S02]  /*49b0*/  @!P0 FFMA.FTZ R54, R43, R9.reuse, -R8 ;  /* 0x000000092b368223 */ /* 0x080fe40000010808 */
[-C--:B------:R-:W-:Y:S02]  /*49c0*/  @!P0 FMUL.FTZ R8, R5, R6.reuse ;  /* 0x0000000605088220 */ /* 0x080fe40000410000 */
[----:B------:R-:W-:Y:S01]  /*49d0*/  @!P0 FFMA.FTZ R52, R45, R6, -R11 ;  /* 0x000000062d348223 */ /* 0x000fe2000001080b */
[C---:B------:R-:W-:Y:S01]  /*49e0*/  @!P0 LOP3.LUT R6, R14.reuse, 0xffff0000, RZ, 0xc0, !PT ;  /* 0xffff00000e068812 */ /* 0x040fe200078ec0ff */
[C---:B------:R-:W-:Y:S01]  /*49f0*/  @!P0 IMAD.U32 R39, R41.reuse, 0x10000, RZ ;  /* 0x0001000029278824 */ /* 0x040fe200078e00ff */
[----:B------:R-:W-:Y:S01]  /*4a00*/  @!P0 LOP3.LUT R41, R41, 0xffff0000, RZ, 0xc0, !PT ;  /* 0xffff000029298812 */ /* 0x000fe200078ec0ff */
[----:B------:R-:W-:Y:S02]  /*4a10*/  @!P0 IMAD.U32 R5, R14, 0x10000, RZ ;  /* 0x000100000e058824 */ /* 0x000fe400078e00ff */
[C---:B------:R-:W-:Y:S02]  /*4a20*/  @!P0 IMAD.U32 R11, R10.reuse, 0x10000, RZ ;  /* 0x000100000a0b8824 */ /* 0x040fe400078e00ff */
[----:B------:R-:W-:Y:S01]  /*4a30*/  @!P0 FMUL.FTZ R7, R7, R9 ;  /* 0x0000000907078220 */ /* 0x000fe20000410000 */
[----:B------:R-:W-:Y:S01]  /*4a40*/  @!P0 LOP3.LUT R9, R10, 0xffff0000, RZ, 0xc0, !PT ;  /* 0xffff00000a098812 */ /* 0x000fe200078ec0ff */
[----:B------:R-:W-:Y:S01]  /*4a50*/  @!P0 FFMA.FTZ R2, R16, R17, R2 ;  /* 0x0000001110028223 */ /* 0x000fe20000010002 */
[----:B------:R-:W-:Y:S01]  /*4a60*/  @!P0 LOP3.LUT R10, R50, 0xffff0000, RZ, 0xc0, !PT ;  /* 0xffff0000320a8812 */ /* 0x000fe200078ec0ff */
[----:B------:R-:W-:Y:S01]  /*4a70*/  @!P0 FMUL.FTZ R46, R5, R39 ;  /* 0x00000027052e8220 */ /* 0x000fe20000410000 */
[----:B------:R-:W-:Y:S01]  /*4a80*/  @!P0 F2FP.BF16.PACK_AB R16, R55, R58 ;  /* 0x0000003a3710823e */ /* 0x000fe200000010ff */
[----:B------:R-:W-:Y:S01]  /*4a90*/  @!P0 FMUL.FTZ R5, R5, R11 ;  /* 0x0000000b05058220 */ /* 0x000fe20000410000 */
[----:B------:R-:W-:Y:S01]  /*4aa0*/  @!P0 F2FP.BF16.PACK_AB R0, R2, R0 ;  /* 0x000000000200823e */ /* 0x000fe200000010ff */
[----:B------:R-:W-:Y:S01]  /*4ab0*/  @!P0 FFMA.FTZ R3, R18, R19, R3 ;  /* 0x0000001312038223 */ /* 0x000fe20000010003 */
[----:B------:R-:W-:Y:S01]  /*4ac0*/  @!P0 F2FP.BF16.PACK_AB R17, R56, R57 ;  /* 0x000000393811823e */ /* 0x000fe200000010ff */
[C---:B------:R-:W-:Y:S02]  /*4ad0*/  @!P0 FMUL.FTZ R47, R6.reuse, R41 ;  /* 0x00000029062f8220 */ /* 0x040fe40000410000 */
[----:B------:R-:W-:Y:S01]  /*4ae0*/  @!P0 FMUL.FTZ R6, R6, R9 ;  /* 0x0000000906068220 */ /* 0x000fe20000410000 */
[----:B------:R-:W-:Y:S01]  /*4af0*/  @!P0 MOV R49, R17 ;  /* 0x0000001100318202 */ /* 0x000fe20000000f00 */
[----:B------:R-:W-:Y:S02]  /*4b00*/  @!P0 FFMA.FTZ R4, R28, R38, R4 ;  /* 0x000000261c048223 */ /* 0x000fe40000010004 */
[----:B------:R-:W-:Y:S02]  /*4b10*/  @!P0 FFMA.FTZ R5, R39, R40, R5 ;  /* 0x0000002827058223 */ /* 0x000fe40000010005 */
[----:B------:R-:W-:Y:S01]  /*4b20*/  @!P0 FFMA.FTZ R6, R41, R10, R6 ;  /* 0x0000000a29068223 */ /* 0x000fe20000010006 */
[----:B------:R-:W-:Y:S01]  /*4b30*/  @!P0 F2FP.BF16.PACK_AB R3, R4, R3 ;  /* 0x000000030403823e */ /* 0x000fe200000010ff */
        /* <DEDUP_REMOVED lines=10> */
[----:B------:R-:W-:Y:S01]  /*4be0*/  @!P0 IMAD.MOV.U32 R12, RZ, RZ, R0 ;  /* 0x000000ffff0c8224 */ /* 0x000fe200078e0000 */
[----:B------:R-:W-:Y:S01]  /*4bf0*/  @!P0 MOV R14, R5 ;  /* 0x00000005000e8202 */ /* 0x000fe20000000f00 */
[----:B------:R-:W-:Y:S02]  /*4c00*/  @!P0 IMAD.MOV.U32 R50, RZ, RZ, R9 ;  /* 0x000000ffff328224 */ /* 0x000fe400078e0009 */
[----:B------:R-:W-:Y:S02]  /*4c10*/  @!P0 IMAD.MOV.U32 R13, RZ, RZ, R3 ;  /* 0x000000ffff0d8224 */ /* 0x000fe400078e0003 */
[----:B------:R-:W-:Y:S01]  /*4c20*/  @!P0 IMAD.MOV.U32 R15, RZ, RZ, R7 ;  /* 0x000000ffff0f8224 */ /* 0x000fe200078e0007 */
[----:B----4-:R-:W-:Y:S05]  /*4c30*/  IADD3 R2, P0, R68, R132, RZ ;  /* 0x0000008444027210 */ /* 0x010fea0007f1e0ff */
[----:B---3--:R-:W-:Y:S01]  /*4c40*/  IMAD.X R3, R69, 0x1, R133, P0 ;  /* 0x0000000145037824 */ /* 0x008fe200000e0685 */
[C---:B------:R-:W-:Y:S04]  /*4c50*/  ISETP.GE.AND P0, PT, R53.reuse, c[0x0][0x1d4], PT ;  /* 0x0000750035007a0c */ /* 0x040fe80003f06270 */
[----:B------:R1:W-:Y:S09]  /*4c60*/  ST.E.128 [R2.64], R48 ;  /* 0x0000003002007985 */ /* 0x0003f2000c101d06 */
[----:B------:R-:W-:Y:S05]  /*4c70*/  @!P0 IMAD.WIDE R4, R53, 0x2, R68 ;  /* 0x0000000235048825 */ /* 0x000fea00078e0244 */
[----:B------:R1:W-:Y:S02]  /*4c80*/  @!P0 ST.E.128 [R4.64], R12 ;  /* 0x0000000c04008985 */ /* 0x0003e4000c101d06 */
.L_x_87:
[----:B------:R-:W-:Y:S05]  /*4c90*/  BSYNC B0 ;  /* 0x0000000000007941 */ /* 0x000fea0003800000 */
.L_x_86:
[----:B------:R-:W-:Y:S11]  /*4ca0*/  ISETP.GE.AND P0, PT, R26, c[0x0][0x1d4], PT ;  /* 0x000075001a007a0c */ /* 0x000ff60003f06270 */
[----:B------:R-:W-:Y:S02]  /*4cb0*/  @!UPT UIADD3 URZ, URZ, URZ, URZ ;  /* 0x0000003f3f3ff290 */ /* 0x000fe4000fffe03f */
[----:B------:R-:W-:-:S05]  /*4cc0*/  @P0 BRA `(.L_x_71) ;  /* 0x00000a1000000947 */ /* 0x000fca0003800000 */
[----:B------:R-:W-:Y:S01]  /*4cd0*/  ISETP.NE.AND P1, PT, R149, RZ, PT ;  /* 0x000000ff9500720c */ /* 0x000fe20003f25270 */
[----:B------:R-:W5:Y:S01]  /*4ce0*/  LDS.128 R40, [R128+0x3100] ;  /* 0x0031000080287984 */ /* 0x000f620000000c00 */
[----:B-1--4-:R-:W-:Y:S02]  /*4cf0*/  IADD3 R52, P0, R68, R130, RZ ;  /* 0x0000008244347210 */ /* 0x012fe40007f1e0ff */
[----:B------:R-:W-:Y:S03]  /*4d00*/  SEL R0, R154, R153, !P1 ;  /* 0x000000999a007207 */ /* 0x000fe60004800000 */
[----:B---3--:R-:W-:Y:S01]  /*4d10*/  IMAD.X R53, R69, 0x1, R131, P0 ;  /* 0x0000000145357824 */ /* 0x008fe200000e0683 */
[----:B------:R-:W-:Y:S02]  /*4d20*/  SHF.R.S32.HI R2, RZ, 0x1f, R0 ;  /* 0x0000001fff027819 */ /* 0x000fe40000011400 */
[----:B------:R-:W-:Y:S02]  /*4d30*/  ISETP.GE.AND P0, PT, R26, c[0x0][0x27c], PT ;  /* 0x00009f001a007a0c */ /* 0x000fe40003f06270 */
[----:B------:R-:W-:Y:S04]  /*4d40*/  LEA.HI R0, R2, R0, RZ, 0x4 ;  /* 0x0000000002007211 */ /* 0x000fe800078f20ff */
[----:B------:R-:W-:Y:S04]  /*4d50*/  LEA.HI.SX32 R0, R0, R135, 0x1c ;  /* 0x0000008700007211 */ /* 0x000fe800078fe2ff */
[----:B------:R-:W-:Y:S01]  /*4d60*/  SHF.R.S32.HI R2, RZ, 0x1f, R0 ;  /* 0x0000001fff027819 */ /* 0x000fe20000011400 */
[----:B------:R-:W-:Y:S02]  /*4d70*/  IMAD.SHL.U32 R46, R0, 0x8, RZ ;  /* 0x00000008002e7824 */ /* 0x000fe400078e00ff */
[----:B------:R-:W-:Y:S02]  /*4d80*/  @!P0 SHF.R.U64 R3, R22, 0x10, R23 ;  /* 0x0000001016038819 */ /* 0x000fe40000001217 */
[----:B------:R-:W-:Y:S02]  /*4d90*/  LEA.HI R0, R2, R0, RZ, 0x2 ;  /* 0x0000000002007211 */ /* 0x000fe400078f10ff */
[----:B------:R-:W-:Y:S02]  /*4da0*/  @!P0 SHF.R.U64 R9, R62, 0x10, R63 ;  /* 0x000000103e098819 */ /* 0x000fe4000000123f */
[----:B------:R-:W-:Y:S01]  /*4db0*/  @!P0 SHF.R.U32.HI R5, RZ, 0x10, R23 ;  /* 0x00000010ff058819 */ /* 0x000fe20000011617 */
[----:B------:R-:W-:Y:S01]  /*4dc0*/  IMAD.SHL.U32 R0, R0, 0x200, RZ ;  /* 0x0000020000007824 */ /* 0x000fe200078e00ff */
[----:B------:R-:W-:Y:S02]  /*4dd0*/  LOP3.LUT R2, R98, 0x18, R46, 0xf8, !PT ;  /* 0x0000001862027812 */ /* 0x000fe400078ef82e */
[----:B------:R-:W-:Y:S02]  /*4de0*/  @!P0 PRMT R10, R30, 0x5432, R3 ;  /* 0x000054321e0a8816 */ /* 0x000fe40000000003 */
[----:B------:R-:W-:Y:S02]  /*4df0*/  LOP3.LUT R2, R2, R99, RZ, 0x3c, !PT ;  /* 0x0000006302027212 */ /* 0x000fe400078e3cff */
[----:B------:R-:W-:Y:S02]  /*4e00*/  LOP3.LUT R0, R0, 0x7ffff800, RZ, 0xc0, !PT ;  /* 0x7ffff80000007812 */ /* 0x000fe400078ec0ff */
[----:B------:R-:W-:Y:S01]  /*4e10*/  @!P0 PRMT R28, R67, 0x5432, R9 ;  /* 0x00005432431c8816 */ /* 0x000fe20000000009 */
[----:B-----5:R-:W-:Y:S01]  /*4e20*/  @!P0 IMAD.U32 R9, R40, 0x10000, RZ ;  /* 0x0001000028098824 */ /* 0x020fe200078e00ff */
[----:B------:R-:W-:Y:S01]  /*4e30*/  IADD3 R0, R2, R0, R100 ;  /* 0x0000000002007210 */ /* 0x000fe20007ffe064 */
[----:B------:R-:W-:Y:S01]  /*4e40*/  @!P0 IMAD.U32 R19, R41, 0x10000, RZ ;  /* 0x0001000029138824 */ /* 0x000fe200078e00ff */
[----:B------:R-:W-:Y:S01]  /*4e50*/  @!P0 LOP3.LUT R39, R43, 0xffff0000, RZ, 0xc0, !PT ;  /* 0xffff00002b278812 */ /* 0x000fe200078ec0ff */
[----:B------:R-:W-:Y:S01]  /*4e60*/  @!P0 IMAD.U32 R22, R28, 0x10000, RZ ;  /* 0x000100001c168824 */ /* 0x000fe200078e00ff */
[----:B------:R-:W-:Y:S01]  /*4e70*/  @!P0 SHF.R.U32.HI R2, RZ, 0x10, R21 ;  /* 0x00000010ff028819 */ /* 0x000fe20000011615 */
[----:B------:R-:W-:Y:S01]  /*4e80*/  IMAD.SHL.U32 R0, R0, 0x2, RZ ;  /* 0x0000000200007824 */ /* 0x000fe200078e00ff */
[----:B------:R-:W-:Y:S01]  /*4e90*/  @!P0 SHF.R.U32.HI R8, RZ, 0x10, R63 ;  /* 0x00000010ff088819 */ /* 0x000fe2000001163f */
[----:B------:R-:W-:Y:S01]  /*4ea0*/  @!P0 IMAD.U32 R23, R42, 0x10000, RZ ;  /* 0x000100002a178824 */ /* 0x000fe200078e00ff */
[----:B------:R-:W-:Y:S02]  /*4eb0*/  @!P0 SHF.R.U64 R4, R60, 0x10, R61 ;  /* 0x000000103c048819 */ /* 0x000fe4000000123d */
[----:B--2---:R1:W2:Y:S01]  /*4ec0*/  LDS.128 R12, [R0+0x3100] ;  /* 0x00310000000c7984 */ /* 0x0042a20000000c00 */
[----:B------:R-:W-:Y:S02]  /*4ed0*/  @!P0 PRMT R38, R67, 0x5410, R8 ;  /* 0x0000541043268816 */ /* 0x000fe40000000008 */
[----:B------:R-:W-:Y:S01]  /*4ee0*/  @!P0 PRMT R8, R30, 0x5410, R5 ;  /* 0x000054101e088816 */ /* 0x000fe20000000005 */
[----:B------:R-:W-:Y:S01]  /*4ef0*/  @!P0 IMAD.U32 R30, R43, 0x10000, RZ ;  /* 0x000100002b1e8824 */ /* 0x000fe200078e00ff */
[----:B------:R-:W-:Y:S02]  /*4f00*/  @!P0 PRMT R16, R66, 0x5410, R4 ;  /* 0x0000541042108816 */ /* 0x000fe40000000004 */
[----:B------:R-:W-:Y:S02]  /*4f10*/  @!P0 SHF.R.U32.HI R7, RZ, 0x10, R61 ;  /* 0x00000010ff078819 */ /* 0x000fe4000001163d */
[----:B------:R-:W-:Y:S02]  /*4f20*/  @!P0 PRMT R4, R29, 0x5410, R2 ;  /* 0x000054101d048816 */ /* 0x000fe40000000002 */
[----:B------:R-:W-:Y:S03]  /*4f30*/  @!P0 LOP3.LUT R28, R28, 0xffff0000, RZ, 0xc0, !PT ;  /* 0xffff00001c1c8812 */ /* 0x000fe600078ec0ff */
[----:B------:R-:W-:Y:S01]  /*4f40*/  @!P0 IMAD.U32 R5, R4, 0x10000, RZ ;  /* 0x0001000004058824 */ /* 0x000fe200078e00ff */
[----:B-1----:R-:W-:Y:S02]  /*4f50*/  @!P0 SHF.R.U64 R0, R20, 0x10, R21 ;  /* 0x0000001014008819 */ /* 0x002fe40000001215 */
[----:B------:R-:W-:Y:S02]  /*4f60*/  @!P0 LOP3.LUT R21, R41, 0xffff0000, RZ, 0xc0, !PT ;  /* 0xffff000029158812 */ /* 0x000fe400078ec0ff */
[----:B------:R-:W-:Y:S02]  /*4f70*/  @!P0 PRMT R6, R29, 0x5432, R0 ;  /* 0x000054321d068816 */ /* 0x000fe40000000000 */
[----:B------:R-:W-:Y:S01]  /*4f80*/  @!P0 PRMT R20, R66, 0x5432, R7 ;  /* 0x0000543242148816 */ /* 0x000fe20000000007 */
[C---:B------:R-:W-:Y:S01]  /*4f90*/  @!P0 IMAD.U32 R7, R16.reuse, 0x10000, RZ ;  /* 0x0001000010078824 */ /* 0x040fe200078e00ff */
[----:B------:R-:W-:Y:S02]  /*4fa0*/  @!P0 LOP3.LUT R16, R16, 0xffff0000, RZ, 0xc0, !PT ;  /* 0xffff000010108812 */ /* 0x000fe400078ec0ff */
[----:B------:R-:W-:Y:S01]  /*4fb0*/  @!P0 SHF.L.U32 R2, R6, 0x10, RZ ;  /* 0x0000001006028819 */ /* 0x000fe200000006ff */
[----:B------:R-:W-:Y:S01]  /*4fc0*/  @!P0 IMAD.U32 R18, R20, 0x10000, RZ ;  /* 0x0001000014128824 */ /* 0x000fe200078e00ff */
[----:B------:R-:W-:Y:S02]  /*4fd0*/  @!P0 LOP3.LUT R6, R6, 0xffff0000, RZ, 0xc0, !PT ;  /* 0xffff000006068812 */ /* 0x000fe400078ec0ff */
[----:B------:R-:W-:Y:S02]  /*4fe0*/  @!P0 LOP3.LUT R20, R20, 0xffff0000, RZ, 0xc0, !PT ;  /* 0xffff000014148812 */ /* 0x000fe400078ec0ff */
[----:B------:R-:W-:Y:S01]  /*4ff0*/  @!P0 SHF.L.U32 R29, R38, 0x10, RZ ;  /* 0x00000010261d8819 */ /* 0x000fe200000006ff */
[----:B--2---:R-:W-:Y:S01]  /*5000*/  @!P0 IMAD.U32 R0, R12, 0x10000, RZ ;  /* 0x000100000c008824 */ /* 0x004fe200078e00ff */
[----:B------:R-:W-:Y:S01]  /*5010*/  @!P0 LOP3.LUT R38, R38, 0xffff0000, RZ, 0xc0, !PT ;  /* 0xffff000026268812 */ /* 0x000fe200078ec0ff */
[----:B------:R-:W-:Y:S02]  /*5020*/  @!P0 IMAD.U32 R3, R13, 0x10000, RZ ;  /* 0x000100000d038824 */ /* 0x000fe400078e00ff */
[C---:B------:R-:W-:Y:S02]  /*5030*/  @!P0 FMUL.FTZ R11, R0.reuse, R7 ;  /* 0x00000007000b8220 */ /* 0x040fe40000410000 */
[----:B------:R-:W-:Y:S02]  /*5040*/  @!P0 FMUL.FTZ R0, R0, R2 ;  /* 0x0000000200008220 */ /* 0x000fe40000410000 */
[----:B------:R-:W-:Y:S02]  /*5050*/  @!P0 FMUL.FTZ R17, R3, R18 ;  /* 0x0000001203118220 */ /* 0x000fe40000410000 */
[----:B------:R-:W-:Y:S01]  /*5060*/  @!P0 FFMA.FTZ R54, R9, R2, -R11 ;  /* 0x0000000209368223 */ /* 0x000fe2000001080b */
[----:B------:R-:W-:Y:S01]  /*5070*/  @!P0 LOP3.LUT R2, R13, 0xffff0000, RZ, 0xc0, !PT ;  /* 0xffff00000d028812 */ /* 0x000fe200078ec0ff */
[----:B------:R-:W-:Y:S01]  /*5080*/  @!P0 FFMA.FTZ R0, R7, R9, R0 ;  /* 0x0000000907008223 */ /* 0x000fe20000010000 */
[----:B------:R-:W-:Y:S01]  /*5090*/  @!P0 LOP3.LUT R7, R4, 0xffff0000, RZ, 0xc0, !PT ;  /* 0xffff000004078812 */ /* 0x000fe200078ec0ff */
[-C--:B------:R-:W-:Y:S02]  /*50a0*/  @!P0 FMUL.FTZ R3, R3, R5.reuse ;  /* 0x0000000503038220 */ /* 0x080fe40000410000 */
[----:B------:R-:W-:Y:S01]  /*50b0*/  @!P0 FFMA.FTZ R51, R19, R5, -R17 ;  /* 0x0000000513338223 */ /* 0x000fe20000010811 */
[----:B------:R-:W-:Y:S01]  /*50c0*/  @!P0 LOP3.LUT R17, R40, 0xffff0000, RZ, 0xc0, !PT ;  /* 0xffff000028118812 */ /* 0x000fe200078ec0ff */
[----:B------:R-:W-:Y:S01]  /*50d0*/  @!P0 FMUL.FTZ R9, R2, R20 ;  /* 0x0000001402098220 */ /* 0x000fe20000410000 */
[----:B------:R-:W-:Y:S01]  /*50e0*/  @!P0 LOP3.LUT R5, R12, 0xffff0000, RZ, 0xc0, !PT ;  /* 0xffff00000c058812 */ /* 0x000fe200078ec0ff */
[-C--:B------:R-:W-:Y:S02]  /*50f0*/  @!P0 FMUL.FTZ R4, R2, R7.reuse ;  /* 0x0000000702048220 */ /* 0x080fe40000410000 */
[----:B------:R-:W-:Y:S02]  /*5100*/  @!P0 FFMA.FTZ R50, R21, R7, -R9 ;  /* 0x0000000715328223 */ /* 0x000fe40000010809 */
[C---:B------:R-:W-:Y:S02]  /*5110*/  @!P0 FMUL.FTZ R11, R5.reuse, R16 ;  /* 0x00000010050b8220 */ /* 0x040fe40000410000 */
[-C--:B------:R-:W-:Y:S01]  /*5120*/  @!P0 FMUL.FTZ R2, R5, R6.reuse ;  /* 0x0000000605028220 */ /* 0x080fe20000410000 */
[C---:B------:R-:W-:Y:S01]  /*5130*/  @!P0 LOP3.LUT R5, R15.reuse, 0xffff0000, RZ, 0xc0, !PT ;  /* 0xffff00000f058812 */ /* 0x040fe200078ec0ff */
[----:B------:R-:W-:Y:S02]  /*5140*/  @!P0 IMAD.U32 R7, R15, 0x10000, RZ ;  /* 0x000100000f078824 */ /* 0x000fe400078e00ff */
[----:B------:R-:W-:Y:S01]  /*5150*/  @!P0 FFMA.FTZ R49, R17, R6, -R11 ;  /* 0x0000000611318223 */ /* 0x000fe2000001080b */
[C---:B------:R-:W-:Y:S01]  /*5160*/  @!P0 LOP3.LUT R6, R8.reuse, 0xffff0000, RZ, 0xc0, !PT ;  /* 0xffff000008068812 */ /* 0x040fe200078ec0ff */
[----:B------:R-:W-:Y:S02]  /*5170*/  @!P0 IMAD.U32 R9, R8, 0x10000, RZ ;  /* 0x0001000008098824 */ /* 0x000fe400078e00ff */
[----:B------:R-:W-:Y:S02]  /*5180*/  @!P0 FMUL.FTZ R8, R7, R29 ;  /* 0x0000001d07088220 */ /* 0x000fe40000410000 */
[C---:B------:R-:W-:Y:S02]  /*5190*/  @!P0 FMUL.FTZ R11, R5.reuse, R38 ;  /* 0x00000026050b8220 */ /* 0x040fe40000410000 */
[-C--:B------:R-:W-:Y:S02]  /*51a0*/  @!P0 FFMA.FTZ R48, R30, R9.reuse, -R8 ;  /* 0x000000091e308223 */ /* 0x080fe40000010808 */
[-C--:B------:R-:W-:Y:S02]  /*51b0*/  @!P0 FMUL.FTZ R8, R5, R6.reuse ;  /* 0x0000000605088220 */ /* 0x080fe40000410000 */
[----:B------:R-:W-:Y:S01]  /*51c0*/  @!P0 FFMA.FTZ R47, R39, R6, -R11 ;  /* 0x00000006272f8223 */ /* 0x000fe2000001080b */
[C---:B------:R-:W-:Y:S01]  /*51d0*/  @!P0 LOP3.LUT R6, R14.reuse, 0xffff0000, RZ, 0xc0, !PT ;  /* 0xffff00000e068812 */ /* 0x040fe200078ec0ff */
[----:B------:R-:W-:Y:S01]  /*51e0*/  @!P0 IMAD.U32 R5, R14, 0x10000, RZ ;  /* 0x000100000e058824 */ /* 0x000fe200078e00ff */
[C---:B------:R-:W-:Y:S01]  /*51f0*/  @!P0 SHF.L.U32 R11, R10.reuse, 0x10, RZ ;  /* 0x000000100a0b8819 */ /* 0x040fe200000006ff */
[----:B------:R-:W-:Y:S01]  /*5200*/  @!P0 FMUL.FTZ R7, R7, R9 ;  /* 0x0000000907078220 */ /* 0x000fe20000410000 */
[----:B------:R-:W-:Y:S01]  /*5210*/  @!P0 LOP3.LUT R9, R10, 0xffff0000, RZ, 0xc0, !PT ;  /* 0xffff00000a098812 */ /* 0x000fe200078ec0ff */
[C---:B------:R-:W-:Y:S01]  /*5220*/  @!P0 FMUL.FTZ R44, R5.reuse, R22 ;  /* 0x00000016052c8220 */ /* 0x040fe20000410000 */
[----:B------:R-:W-:Y:S01]  /*5230*/  @!P0 LOP3.LUT R10, R42, 0xffff0000, RZ, 0xc0, !PT ;  /* 0xffff00002a0a8812 */ /* 0x000fe200078ec0ff */
[----:B------:R-:W-:Y:S02]  /*5240*/  @!P0 FMUL.FTZ R45, R6, R28 ;  /* 0x0000001c062d8220 */ /* 0x000fe40000410000 */
[----:B------:R-:W-:Y:S01]  /*5250*/  @!P0 FFMA.FTZ R2, R16, R17, R2 ;  /* 0x0000001110028223 */ /* 0x000fe20000010002 */
[----:B------:R-:W-:Y:S01]  /*5260*/  @!P0 F2FP.BF16.PACK_AB R17, R50, R51 ;  /* 0x000000333211823e */ /* 0x000fe200000010ff */
[-C--:B------:R-:W-:Y:S01]  /*5270*/  @!P0 FMUL.FTZ R5, R5, R11.reuse ;  /* 0x0000000b05058220 */ /* 0x080fe20000410000 */
[----:B------:R-:W-:Y:S01]  /*5280*/  @!P0 F2FP.BF16.PACK_AB R16, R49, R54 ;  /* 0x000000363110823e */ /* 0x000fe200000010ff */
[----:B------:R-:W-:Y:S01]  /*5290*/  @!P0 FFMA.FTZ R44, R23, R11, -R44 ;  /* 0x0000000b172c8223 */ /* 0x000fe2000001082c */
[----:B------:R-:W-:Y:S01]  /*52a0*/  @!P0 F2FP.BF16.PACK_AB R11, R47, R48 ;  /* 0x000000302f0b823e */ /* 0x000fe200000010ff */
[----:B------:R-:W-:Y:S01]  /*52b0*/  @!P0 FFMA.FTZ R45, R10, R9, -R45 ;  /* 0x000000090a2d8223 */ /* 0x000fe2000001082d */
[----:B------:R-:W-:Y:S01]  /*52c0*/  @!P0 F2FP.BF16.PACK_AB R0, R2, R0 ;  /* 0x000000000200823e */ /* 0x000fe200000010ff */
[----:B------:R-:W-:Y:S02]  /*52d0*/  @!P0 FFMA.FTZ R3, R18, R19, R3 ;  /* 0x0000001312038223 */ /* 0x000fe40000010003 */
[----:B------:R-:W-:Y:S01]  /*52e0*/  @!P0 FMUL.FTZ R6, R6, R9 ;  /* 0x0000000906068220 */ /* 0x000fe20000410000 */
[----:B------:R-:W-:Y:S01]  /*52f0*/  @!P0 F2FP.BF16.PACK_AB R9, R45, R44 ;  /* 0x0000002c2d09823e */ /* 0x000fe200000010ff */
[----:B------:R-:W-:Y:S01]  /*5300*/  @!P0 FFMA.FTZ R4, R20, R21, R4 ;  /* 0x0000001514048223 */ /* 0x000fe20000010004 */
[----:B------:R-:W-:Y:S01]  /*5310*/  @!P0 MOV R12, R0 ;  /* 0x00000000000c8202 */ /* 0x000fe20000000f00 */
[----:B------:R-:W-:Y:S02]  /*5320*/  @!P0 FFMA.FTZ R5, R22, R23, R5 ;  /* 0x0000001716058223 */ /* 0x000fe40000010005 */
[----:B------:R-:W-:Y:S01]  /*5330*/  @!P0 FFMA.FTZ R6, R28, R10, R6 ;  /* 0x0000000a1c068223 */ /* 0x000fe20000010006 */
[----:B------:R-:W-:Y:S01]  /*5340*/  @!P0 F2FP.BF16.PACK_AB R3, R4, R3 ;  /* 0x000000030403823e */ /* 0x000fe200000010ff */
[----:B------:R-:W-:Y:S02]  /*5350*/  @!P0 FFMA.FTZ R7, R29, R30, R7 ;  /* 0x0000001e1d078223 */ /* 0x000fe40000010007 */
[----:B------:R-:W-:Y:S01]  /*5360*/  @!P0 FFMA.FTZ R8, R38, R39, R8 ;  /* 0x0000002726088223 */ /* 0x000fe20000010008 */
[----:B------:R-:W-:Y:S01]  /*5370*/  @!P0 F2FP.BF16.PACK_AB R5, R6, R5 ;  /* 0x000000050605823e */ /* 0x000fe200000010ff */
[----:B------:R-:W-:Y:S02]  /*5380*/  @!P0 IMAD.MOV.U32 R40, RZ, RZ, R16 ;  /* 0x000000ffff288224 */ /* 0x000fe400078e0010 */
[----:B------:R-:W-:Y:S01]  /*5390*/  @!P0 IMAD.MOV.U32 R41, RZ, RZ, R17 ;  /* 0x000000ffff298224 */ /* 0x000fe200078e0011 */
[----:B------:R-:W-:Y:S01]  /*53a0*/  @!P0 F2FP.BF16.PACK_AB R7, R8, R7 ;  /* 0x000000070807823e */ /* 0x000fe200000010ff */
[----:B------:R-:W-:Y:S02]  /*53b0*/  @!P0 IMAD.MOV.U32 R42, RZ, RZ, R9 ;  /* 0x000000ffff2a8224 */ /* 0x000fe400078e0009 */
[----:B------:R-:W-:Y:S02]  /*53c0*/  @!P0 IMAD.MOV.U32 R43, RZ, RZ, R11 ;  /* 0x000000ffff2b8224 */ /* 0x000fe400078e000b */
[----:B------:R-:W-:Y:S02]  /*53d0*/  @!P0 IMAD.MOV.U32 R13, RZ, RZ, R3 ;  /* 0x000000ffff0d8224 */ /* 0x000fe400078e0003 */
[----:B------:R-:W-:Y:S01]  /*53e0*/  @!P0 IMAD.MOV.U32 R14, RZ, RZ, R5 ;  /* 0x000000ffff0e8224 */ /* 0x000fe200078e0005 */
[----:B------:R1:W-:Y:S01]  /*53f0*/  ST.E.128 [R52.64], R40 ;  /* 0x0000002834007985 */ /* 0x0003e2000c101d06 */
[----:B------:R-:W-:Y:S01]  /*5400*/  @!P0 IMAD.MOV.U32 R15, RZ, RZ, R7 ;  /* 0x000000ffff0f8224 */ /* 0x000fe200078e0007 */
[----:B------:R-:W-:Y:S11]  /*5410*/  ISETP.GE.AND P0, PT, R46, c[0x0][0x1d4], PT ;  /* 0x000075002e007a0c */ /* 0x000ff60003f06270 */
[----:B------:R-:W-:Y:S02]  /*5420*/  @!UPT UIADD3 URZ, URZ, URZ, URZ ;  /* 0x0000003f3f3ff290 */ /* 0x000fe4000fffe03f */
[----:B------:R-:W-:-:S05]  /*5430*/  @P0 BRA `(.L_x_71) ;  /* 0x000002a000000947 */ /* 0x000fca0003800000 */
[C---:B------:R-:W-:Y:S04]  /*5440*/  LEA R2, P0, R46.reuse, R68, 0x1 ;  /* 0x000000442e027211 */ /* 0x040fe800078008ff */
[----:B------:R-:W-:Y:S05]  /*5450*/  LEA.HI.X.SX32 R3, R46, R69, 0x1, P0 ;  /* 0x000000452e037211 */ /* 0x000fea00000f0eff */
[----:B------:R2:W-:Y:S01]  /*5460*/  ST.E.128 [R2.64], R12 ;  /* 0x0000000c02007985 */ /* 0x0005e2000c101d06 */
[----:B------:R-:W-:-:S05]  /*5470*/  BRA `(.L_x_71) ;  /* 0x0000026000007947 */ /* 0x000fca0003800000 */
.L_x_67:
[----:B------:R1:W2:Y:S01]  /*5480*/  SHFL.IDX PT, R2, R14, RZ, 0x1e1f ;  /* 0x001e1fff0e027589 */ /* 0x0002a200000e0000 */
[----:B------:R-:W-:Y:S03]  /*5490*/  IMAD.IADD R3, R106, 0x1, -R91 ;  /* 0x000000016a037824 */ /* 0x000fe600078e0a5b */
[----:B------:R1:W3:Y:S02]  /*54a0*/  SHFL.IDX PT, R0, R15, RZ, 0x1e1f ;  /* 0x001e1fff0f007589 */ /* 0x0002e400000e0000 */
[----:B------:R-:W-:Y:S04]  /*54b0*/  IMNMX R85, R3, 0x40, PT ;  /* 0x0000004003557817 */ /* 0x000fe80003800200 */
[----:B------:R-:W-:Y:S11]  /*54c0*/  ISETP.GT.AND P0, PT, R85, R92, PT ;  /* 0x0000005c5500720c */ /* 0x000ff60003f04270 */
[----:B------:R-:W-:Y:S02]  /*54d0*/  @!UPT UIADD3 URZ, URZ, URZ, URZ ;  /* 0x0000003f3f3ff290 */ /* 0x000fe4000fffe03f */
[----:B------:R-:W-:-:S05]  /*54e0*/  @!P0 BRA `(.L_x_71) ;  /* 0x000001f000008947 */ /* 0x000fca0003800000 */
[----:B------:R-:W-:Y:S02]  /*54f0*/  ISETP.GE.AND P2, PT, R24, c[0x0][0x1d4], PT ;  /* 0x0000750018007a0c */ /* 0x000fe40003f46270 */
[----:B------:R-:W-:Y:S02]  /*5500*/  ISETP.GE.AND P1, PT, R27, c[0x0][0x1d4], PT ;  /* 0x000075001b007a0c */ /* 0x000fe40003f26270 */
[----:B------:R-:W-:Y:S02]  /*5510*/  ISETP.GE.AND P4, PT, R26, c[0x0][0x1d4], PT ;  /* 0x000075001a007a0c */ /* 0x000fe40003f86270 */
[----:B------:R-:W-:Y:S07]  /*5520*/  ISETP.GE.AND P3, PT, R95, c[0x0][0x1d4], PT ;  /* 0x000075005f007a0c */ /* 0x000fee0003f66270 */
[----:B-1----:R-:W1:Y:S01]  /*5530*/  @!P2 LDS.128 R12, [R81+0x3000] ;  /* 0x00300000510ca984 */ /* 0x002e620000000c00 */
[C---:B---3--:R-:W-:Y:S04]  /*5540*/  @!P2 LEA R6, P0, R24.reuse, R0, 0x1 ;  /* 0x000000001806a211 */ /* 0x048fe800078008ff */
[----:B--2---:R-:W-:Y:S02]  /*5550*/  @!P2 LEA.HI.X R7, R24, R2, R25, 0x1, P0 ;  /* 0x000000021807a211 */ /* 0x004fe400000f0c19 */
[C---:B------:R-:W-:Y:S04]  /*5560*/  @!P1 LEA R4, P0, R87.reuse, R0, 0x1 ;  /* 0x0000000057049211 */ /* 0x040fe800078008ff */
[----:B------:R-:W-:Y:S02]  /*5570*/  @!P1 LEA.HI.X R5, R87, R2, R102, 0x1, P0 ;  /* 0x0000000257059211 */ /* 0x000fe400000f0c66 */
[C---:B------:R-:W-:Y:S04]  /*5580*/  @!P4 LEA R10, P0, R86.reuse, R0, 0x1 ;  /* 0x00000000560ac211 */ /* 0x040fe800078008ff */
[----:B------:R-:W-:Y:S02]  /*5590*/  @!P4 LEA.HI.X R11, R86, R2, R101, 0x1, P0 ;  /* 0x00000002560bc211 */ /* 0x000fe400000f0c65 */
[C---:B------:R-:W-:Y:S04]  /*55a0*/  @!P3 LEA R8, P0, R90.reuse, R0, 0x1 ;  /* 0x000000005a08b211 */ /* 0x040fe800078008ff */
[----:B------:R-:W-:Y:S01]  /*55b0*/  @!P3 LEA.HI.X R9, R90, R2, R105, 0x1, P0 ;  /* 0x000000025a09b211 */ /* 0x000fe200000f0c69 */
[----:B-1----:R-:W-:Y:S04]  /*55c0*/  @!P2 ST.E.128 [R6.64], R12 ;  /* 0x0000000c0600a985 */ /* 0x002fe8000c101d06 */
[----:B------:R-:W1:Y:S04]  /*55d0*/  @!P1 LDS.128 R12, [R82+0x3000] ;  /* 0x00300000520c9984 */ /* 0x000e680000000c00 */
[----:B-1----:R1:W-:Y:S01]  /*55e0*/  @!P1 ST.E.128 [R4.64], R12 ;  /* 0x0000000c04009985 */ /* 0x0023e2000c101d06 */
[----:B------:R-:W-:Y:S03]  /*55f0*/  ISETP.GE.AND P1, PT, R94, c[0x0][0x1d4], PT ;  /* 0x000075005e007a0c */ /* 0x000fe60003f26270 */
[----:B------:R-:W2:Y:S10]  /*5600*/  @!P4 LDS.128 R12, [R81+0x4000] ;  /* 0x00400000510cc984 */ /* 0x000eb40000000c00 */
[C---:B------:R-:W-:Y:S04]  /*5610*/  @!P1 LEA R6, P0, R89.reuse, R0, 0x1 ;  /* 0x0000000059069211 */ /* 0x040fe800078008ff */
[----:B------:R-:W-:Y:S02]  /*5620*/  @!P1 LEA.HI.X R7, R89, R2, R104, 0x1, P0 ;  /* 0x0000000259079211 */ /* 0x000fe400000f0c68 */
[----:B------:R-:W-:Y:S11]  /*5630*/  ISETP.GE.AND P0, PT, R93, c[0x0][0x1d4], PT ;  /* 0x000075005d007a0c */ /* 0x000ff60003f06270 */
[----:B------:R-:W-:Y:S02]  /*5640*/  @!UPT UIADD3 URZ, URZ, URZ, URZ ;  /* 0x0000003f3f3ff290 */ /* 0x000fe4000fffe03f */
[C---:B-1----:R-:W-:Y:S04]  /*5650*/  @!P0 LEA R4, P2, R88.reuse, R0, 0x1 ;  /* 0x0000000058048211 */ /* 0x042fe800078408ff */
[----:B------:R-:W-:Y:S01]  /*5660*/  @!P0 LEA.HI.X R5, R88, R2, R103, 0x1, P2 ;  /* 0x0000000258058211 */ /* 0x000fe200010f0c67 */
[----:B--2---:R-:W-:Y:S04]  /*5670*/  @!P4 ST.E.128 [R10.64], R12 ;  /* 0x0000000c0a00c985 */ /* 0x004fe8000c101d06 */
[----:B------:R-:W1:Y:S04]  /*5680*/  @!P3 LDS.128 R12, [R82+0x4000] ;  /* 0x00400000520cb984 */ /* 0x000e680000000c00 */
[----:B-1----:R-:W-:Y:S04]  /*5690*/  @!P3 ST.E.128 [R8.64], R12 ;  /* 0x0000000c0800b985 */ /* 0x002fe8000c101d06 */
[----:B------:R-:W1:Y:S04]  /*56a0*/  @!P1 LDS.128 R8, [R81+0x5000] ;  /* 0x0050000051089984 */ /* 0x000e680000000c00 */
[----:B-1----:R-:W-:Y:S04]  /*56b0*/  @!P1 ST.E.128 [R6.64], R8 ;  /* 0x0000000806009985 */ /* 0x002fe8000c101d06 */
[----:B------:R-:W1:Y:S04]  /*56c0*/  @!P0 LDS.128 R8, [R82+0x5000] ;  /* 0x0050000052088984 */ /* 0x000e680000000c00 */
[----:B-1----:R1:W-:Y:S02]  /*56d0*/  @!P0 ST.E.128 [R4.64], R8 ;  /* 0x0000000804008985 */ /* 0x0023e4000c101d06 */
.L_x_71:
[----:B------:R-:W-:Y:S05]  /*56e0*/  BSYNC B1 ;  /* 0x0000000000017941 */ /* 0x000fea0003800000 */
.L_x_66:
[----:B---3--:R-:W-:Y:S01]  /*56f0*/  IMAD.IADD R0, R148, 0x1, -R91 ;  /* 0x0000000194007824 */ /* 0x008fe200078e0a5b */
[----:B-12--5:R-:W-:Y:S01]  /*5700*/  LEA R2, P0, R79, R110, 0x6 ;  /* 0x0000006e4f027211 */ /* 0x026fe200078030ff */
[----:B------:R-:W-:Y:S01]  /*5710*/  IMAD R6, R96, c[0x0][0x208], RZ ;  /* 0x0000820060067a24 */ /* 0x000fe200078e02ff */
[----:B------:R-:W-:Y:S01]  /*5720*/  ISETP.NE.AND P3, PT, R113, RZ, PT ;  /* 0x000000ff7100720c */ /* 0x000fe20003f65270 */
[----:B------:R-:W-:Y:S01]  /*5730*/  IMAD.WIDE.U32 R4, R84, c[0x0][0x208], RZ ;  /* 0x0000820054047a25 */ /* 0x000fe200078e00ff */
[----:B------:R-:W-:Y:S01]  /*5740*/  LEA.HI.X.SX32 R3, R79, R111, 0x6, P0 ;  /* 0x0000006f4f037211 */ /* 0x000fe200000f36ff */
[----:B------:R-:W-:Y:S01]  /*5750*/  BSSY B0, `(.L_x_88) ;  /* 0x000004e000007945 */ /* 0x000fe20003800000 */
[----:B------:R-:W-:Y:S01]  /*5760*/  ISETP.GE.AND P0, PT, R0, 0x21, PT ;  /* 0x000000210000780c */ /* 0x000fe20003f06270 */
[----:B------:R-:W-:Y:S05]  /*5770*/  IMAD R6, R84, c[0x0][0x20c], R6 ;  /* 0x0000830054067a24 */ /* 0x000fea00078e0206 */
[----:B------:R-:W-:Y:S01]  /*5780*/  IADD3 R5, R5, R6, RZ ;  /* 0x0000000605057210 */ /* 0x000fe20007ffe0ff */
[----:B------:R-:W-:Y:S04]  /*5790*/  IMAD R6, R97, c[0x0][0x218], RZ ;  /* 0x0000860061067a24 */ /* 0x000fe800078e02ff */
[C---:B------:R-:W-:Y:S02]  /*57a0*/  IMAD.WIDE.U32 R4, R83.reuse, c[0x0][0x218], R4 ;  /* 0x0000860053047a25 */ /* 0x040fe400078e0004 */
[----:B------:R-:W-:Y:S02]  /*57b0*/  @P0 IADD3 R11, P1, R2, 0x20, RZ ;  /* 0x00000020020b0810 */ /* 0x000fe40007f3e0ff */
[----:B------:R-:W-:Y:S03]  /*57c0*/  IMAD R6, R83, c[0x0][0x21c], R6 ;  /* 0x0000870053067a24 */ /* 0x000fe600078e0206 */
[----:B------:R-:W-:Y:S01]  /*57d0*/  @P0 IMAD.X R12, RZ, RZ, R3, P1 ;  /* 0x000000ffff0c0224 */ /* 0x000fe200008e0603 */
[----:B------:R-:W-:Y:S04]  /*57e0*/  IADD3 R8, P1, R166, R4, RZ ;  /* 0x00000004a6087210 */ /* 0x000fe80007f3e0ff */
[----:B------:R-:W-:Y:S02]  /*57f0*/  IADD3.X R9, R146, R5, R6, P1, !PT ;  /* 0x0000000592097210 */ /* 0x000fe40000ffe406 */
[----:B------:R-:W-:Y:S11]  /*5800*/  ISETP.GE.AND P1, PT, R0, 0x1, PT ;  /* 0x000000010000780c */ /* 0x000ff60003f26270 */
[----:B------:R-:W-:Y:S02]  /*5810*/  @!UPT UIADD3 URZ, URZ, URZ, URZ ;  /* 0x0000003f3f3ff290 */ /* 0x000fe4000fffe03f */
[----:B------:R-:W-:Y:S01]  /*5820*/  @P1 MOV R7, R107 ;  /* 0x0000006b00071202 */ /* 0x000fe20000000f00 */
[----:B------:R-:W-:Y:S02]  /*5830*/  @P1 IMAD R0, R3, c[0x0][0x258], RZ ;  /* 0x0000960003001a24 */ /* 0x000fe400078e02ff */
[----:B------:R-:W-:Y:S04]  /*5840*/  @P1 IMAD.MOV.U32 R6, RZ, RZ, R108 ;  /* 0x000000ffff061224 */ /* 0x000fe800078e006c */
[C---:B------:R-:W-:Y:S04]  /*5850*/  @P1 IMAD.WIDE.U32 R6, R2.reuse, c[0x0][0x258], R6 ;  /* 0x0000960002061a25 */ /* 0x040fe800078e0006 */
[----:B------:R-:W-:Y:S01]  /*5860*/  @P1 IMAD R2, R2, c[0x0][0x25c], R0 ;  /* 0x0000970002021a24 */ /* 0x000fe200078e0200 */
[----:B------:R-:W-:Y:S01]  /*5870*/  @P1 LEA R4, P2, R6, c[0x0][0x250], 0x1 ;  /* 0x0000940006041a11 */ /* 0x000fe200078408ff */
[----:B------:R-:W-:Y:S02]  /*5880*/  @P0 IMAD R0, R12, c[0x0][0x258], RZ ;  /* 0x000096000c000a24 */ /* 0x000fe400078e02ff */
[----:B------:R-:W-:Y:S02]  /*5890*/  @P1 IMAD.IADD R2, R7, 0x1, R2 ;  /* 0x0000000107021824 */ /* 0x000fe400078e0202 */
[----:B------:R-:W-:Y:S02]  /*58a0*/  @P0 IMAD.MOV.U32 R7, RZ, RZ, R107 ;  /* 0x000000ffff070224 */ /* 0x000fe400078e006b */
[C---:B------:R-:W-:Y:S01]  /*58b0*/  @P0 IMAD R0, R11.reuse, c[0x0][0x25c], R0 ;  /* 0x000097000b000a24 */ /* 0x040fe200078e0200 */
[----:B------:R-:W-:Y:S02]  /*58c0*/  @P1 LEA.HI.X R5, R6, c[0x0][0x254], R2, 0x1, P2 ;  /* 0x0000950006051a11 */ /* 0x000fe400010f0c02 */
[----:B------:R-:W-:Y:S02]  /*58d0*/  @P0 MOV R6, R108 ;  /* 0x0000006c00060202 */ /* 0x000fe40000000f00 */
[C---:B------:R-:W-:Y:S01]  /*58e0*/  LEA R10, P2, R8.reuse, c[0x0][0x1f8], 0x1 ;  /* 0x00007e00080a7a11 */ /* 0x040fe200078408ff */
[----:B------:R-:W-:Y:S01]  /*58f0*/  @!PT LDS RZ, [RZ] ;  /* 0x00000000fffff984 */ /* 0x000fe20000000800 */
[----:B------:R-:W-:Y:S01]  /*5900*/  @!PT LDS RZ, [RZ] ;  /* 0x00000000fffff984 */ /* 0x000fe20000000800 */
[----:B------:R-:W-:Y:S01]  /*5910*/  @!PT LDS RZ, [RZ] ;  /* 0x00000000fffff984 */ /* 0x000fe20000000800 */
[----:B------:R1:W-:Y:S02]  /*5920*/  @P1 LDGSTS.E.BYPASS.LTC128B.128 [R80+0x100], [R4.64], !P3 ;  /* 0x0010000004501fae */ /* 0x0003e4000d901d46 */
[----:B------:R-:W-:Y:S01]  /*5930*/  @P0 IMAD.WIDE.U32 R6, R11, c[0x0][0x258], R6 ;  /* 0x000096000b060a25 */ /* 0x000fe200078e0006 */
[----:B------:R-:W-:Y:S01]  /*5940*/  LEA.HI.X R8, R8, c[0x0][0x1fc], R9, 0x1, P2 ;  /* 0x00007f0008087a11 */ /* 0x000fe200010f0c09 */
[----:B------:R1:W-:Y:S03]  /*5950*/  @P1 LDGSTS.E.BYPASS.LTC128B.128 [R80+0x1100], [R4.64+0x40], !P6 ;  /* 0x0110004004501fae */ /* 0x0003e6000f101d46 */
[C---:B------:R-:W-:Y:S01]  /*5960*/  @P0 LEA R2, P2, R6.reuse, c[0x0][0x250], 0x1 ;  /* 0x0000940006020a11 */ /* 0x040fe200078408ff */
[----:B------:R1:W-:Y:S01]  /*5970*/  @P1 LDGSTS.E.BYPASS.LTC128B.128 [R80+0x2100], [R4.64+0x80], !P5 ;  /* 0x0210008004501fae */ /* 0x0003e2000e901d46 */
[----:B------:R-:W-:Y:S04]  /*5980*/  @P0 IADD3 R0, R7, R0, RZ ;  /* 0x0000000007000210 */ /* 0x000fe80007ffe0ff */
[----:B------:R-:W-:Y:S02]  /*5990*/  @P0 LEA.HI.X R3, R6, c[0x0][0x254], R0, 0x1, P2 ;  /* 0x0000950006030a11 */ /* 0x000fe400010f0c00 */
[----:B------:R1:W2:Y:S04]  /*59a0*/  SHFL.IDX PT, R0, R10, RZ, 0x1e1f ;  /* 0x001e1fff0a007589 */ /* 0x0002a800000e0000 */
[----:B------:R3:W-:Y:S04]  /*59b0*/  @P0 LDGSTS.E.BYPASS.LTC128B.128 [R80+0x900], [R2.64], !P3 ;  /* 0x0090000002500fae */ /* 0x0007e8000d901d46 */
[----:B------:R3:W-:Y:S04]  /*59c0*/  @P0 LDGSTS.E.BYPASS.LTC128B.128 [R80+0x1900], [R2.64+0x40], !P6 ;  /* 0x0190004002500fae */ /* 0x0007e8000f101d46 */
[----:B------:R3:W-:Y:S01]  /*59d0*/  @P0 LDGSTS.E.BYPASS.LTC128B.128 [R80+0x2900], [R2.64+0x80], !P5 ;  /* 0x0290008002500fae */ /* 0x0007e2000e901d46 */
[----:B------:R-:W-:Y:S03]  /*59e0*/  ISETP.GT.AND P0, PT, R85, R92, PT ;  /* 0x0000005c5500720c */ /* 0x000fe60003f04270 */
[----:B------:R-:W0:Y:S04]  /*59f0*/  LDGDEPBAR ;  /* 0x00000000000079af */ /* 0x000e280000000000 */
[----:B---3--:R1:W3:Y:S01]  /*5a00*/  SHFL.IDX PT, R2, R8, RZ, 0x1e1f ;  /* 0x001e1fff08027589 */ /* 0x0082e200000e0000 */
[----:B------:R-:W-:Y:S04]  /*5a10*/  DEPBAR.LE SB0, 0x0 ;  /* 0x000080000000791a */ /* 0x000fe80000000000 */
[----:B------:R-:W-:Y:S06]  /*5a20*/  BAR.SYNC.DEFER_BLOCKING 0x0 ;  /* 0x0000000000007b1d */ /* 0x000fec0000010000 */
[----:B------:R-:W-:-:S05]  /*5a30*/  @!P0 BRA `(.L_x_89) ;  /* 0x000001f000008947 */ /* 0x000fca0003800000 */
[----:B--2---:R-:W-:Y:S02]  /*5a40*/  ISETP.GE.AND P2, PT, R24, c[0x0][0x1d4], PT ;  /* 0x0000750018007a0c */ /* 0x004fe40003f46270 */
[----:B------:R-:W-:Y:S02]  /*5a50*/  ISETP.GE.AND P1, PT, R27, c[0x0][0x1d4], PT ;  /* 0x000075001b007a0c */ /* 0x000fe40003f26270 */
[----:B------:R-:W-:Y:S02]  /*5a60*/  ISETP.GE.AND P4, PT, R26, c[0x0][0x1d4], PT ;  /* 0x000075001a007a0c */ /* 0x000fe40003f86270 */
[----:B------:R-:W-:Y:S07]  /*5a70*/  ISETP.GE.AND P3, PT, R95, c[0x0][0x1d4], PT ;  /* 0x000075005f007a0c */ /* 0x000fee0003f66270 */
[----:B------:R-:W2:Y:S01]  /*5a80*/  @!P2 LDS.128 R12, [R81] ;  /* 0x00000000510ca984 */ /* 0x000ea20000000c00 */
[C---:B------:R-:W-:Y:S04]  /*5a90*/  @!P2 LEA R6, P0, R24.reuse, R0, 0x1 ;  /* 0x000000001806a211 */ /* 0x040fe800078008ff */
[----:B---3--:R-:W-:Y:S02]  /*5aa0*/  @!P2 LEA.HI.X R7, R24, R2, R25, 0x1, P0 ;  /* 0x000000021807a211 */ /* 0x008fe400000f0c19 */
[C---:B-1----:R-:W-:Y:S04]  /*5ab0*/  @!P1 LEA R4, P0, R87.reuse, R0, 0x1 ;  /* 0x0000000057049211 */ /* 0x042fe800078008ff */
[----:B------:R-:W-:Y:S02]  /*5ac0*/  @!P1 LEA.HI.X R5, R87, R2, R102, 0x1, P0 ;  /* 0x0000000257059211 */ /* 0x000fe400000f0c66 */
[C---:B------:R-:W-:Y:S04]  /*5ad0*/  @!P4 LEA R10, P0, R86.reuse, R0, 0x1 ;  /* 0x00000000560ac211 */ /* 0x040fe800078008ff */
[----:B------:R-:W-:Y:S02]  /*5ae0*/  @!P4 LEA.HI.X R11, R86, R2, R101, 0x1, P0 ;  /* 0x00000002560bc211 */ /* 0x000fe400000f0c65 */
[C---:B------:R-:W-:Y:S04]  /*5af0*/  @!P3 LEA R8, P0, R90.reuse, R0, 0x1 ;  /* 0x000000005a08b211 */ /* 0x040fe800078008ff */
[----:B------:R-:W-:Y:S01]  /*5b00*/  @!P3 LEA.HI.X R9, R90, R2, R105, 0x1, P0 ;  /* 0x000000025a09b211 */ /* 0x000fe200000f0c69 */
[----:B--2---:R-:W-:Y:S04]  /*5b10*/  @!P2 ST.E.128 [R6.64], R12 ;  /* 0x0000000c0600a985 */ /* 0x004fe8000c101d06 */
[----:B------:R-:W1:Y:S04]  /*5b20*/  @!P1 LDS.128 R12, [R82] ;  /* 0x00000000520c9984 */ /* 0x000e680000000c00 */
        /* <DEDUP_REMOVED lines=16> */
.L_x_89:
[----:B--2---:R-:W-:Y:S05]  /*5c30*/  BSYNC B0 ;  /* 0x0000000000007941 */ /* 0x004fea0003800000 */
.L_x_88:
[C---:B------:R-:W-:Y:S02]  /*5c40*/  ISETP.GT.AND P0, PT, R79.reuse, R145, PT ;  /* 0x000000914f00720c */ /* 0x040fe40003f04270 */
[----:B------:R-:W-:Y:S02]  /*5c50*/  IADD3 R79, R79, -0x1, RZ ;  /* 0xffffffff4f4f7810 */ /* 0x000fe40007ffe0ff */
[----:B------:R-:W-:Y:S09]  /*5c60*/  ISETP.NE.AND P2, PT, R113, RZ, PT ;  /* 0x000000ff7100720c */ /* 0x000ff20003f45270 */
[----:B---3--:R-:W-:Y:S01]  /*5c70*/  @P0 SHF.R.S32.HI R2, RZ, 0x1f, R79 ;  /* 0x0000001fff020819 */ /* 0x008fe2000001144f */
[----:B------:R-:W-:Y:S02]  /*5c80*/  @P0 IMAD R0, R160, R79, RZ ;  /* 0x0000004fa0000224 */ /* 0x000fe400078e02ff */
[----:B-1----:R-:W-:Y:S02]  /*5c90*/  @P0 IMAD.MOV.U32 R4, RZ, RZ, R116 ;  /* 0x000000ffff040224 */ /* 0x002fe400078e0074 */
[----:B------:R-:W-:Y:S02]  /*5ca0*/  @P0 IMAD.MOV.U32 R5, RZ, RZ, R115 ;  /* 0x000000ffff050224 */ /* 0x000fe400078e0073 */
[-C--:B------:R-:W-:Y:S02]  /*5cb0*/  @P0 IMAD R0, R2, R165.reuse, R0 ;  /* 0x000000a502000224 */ /* 0x080fe400078e0200 */
[----:B------:R-:W-:Y:S04]  /*5cc0*/  @P0 IMAD.WIDE.U32 R4, R79, R165, R4 ;  /* 0x000000a54f040225 */ /* 0x000fe800078e0004 */
[----:B------:R-:W-:Y:S01]  /*5cd0*/  @P0 IMAD.IADD R0, R5, 0x1, R0 ;  /* 0x0000000105000824 */ /* 0x000fe200078e0200 */
[C---:B------:R-:W-:Y:S04]  /*5ce0*/  @P0 LEA R2, P1, R4.reuse, c[0x0][0x220], 0x1 ;  /* 0x0000880004020a11 */ /* 0x040fe800078208ff */
[----:B------:R-:W-:Y:S02]  /*5cf0*/  @P0 LEA.HI.X R3, R4, c[0x0][0x224], R0, 0x1, P1 ;  /* 0x0000890004030a11 */ /* 0x000fe400008f0c00 */
[C---:B------:R-:W-:Y:S03]  /*5d00*/  @P0 LEA R4, P1, R164.reuse, R2, 0x1 ;  /* 0x00000002a4040211 */ /* 0x040fe600078208ff */
[----:B------:R-:W-:Y:S01]  /*5d10*/  @!PT LDS RZ, [RZ] ;  /* 0x00000000fffff984 */ /* 0x000fe20000000800 */
[----:B------:R-:W-:Y:S01]  /*5d20*/  @!PT LDS RZ, [RZ] ;  /* 0x00000000fffff984 */ /* 0x000fe20000000800 */
[----:B------:R-:W-:Y:S01]  /*5d30*/  @!PT LDS RZ, [RZ] ;  /* 0x00000000fffff984 */ /* 0x000fe20000000800 */
[----:B------:R1:W-:Y:S01]  /*5d40*/  @P0 LDGSTS.E.BYPASS.LTC128B.128 [R80+0x3100], [R2.64], !P2 ;  /* 0x0310000002500fae */ /* 0x0003e2000d101d46 */
[----:B------:R-:W-:Y:S03]  /*5d50*/  @P0 LEA.HI.X R5, R164, R3, R158, 0x1, P1 ;  /* 0x00000003a4050211 */ /* 0x000fe600008f0c9e */
[----:B------:R1:W-:Y:S04]  /*5d60*/  @P0 LDGSTS.E.BYPASS.LTC128B.128 [R80+0x4100], [R2.64+0x40], !P6 ;  /* 0x0410004002500fae */ /* 0x0003e8000f101d46 */
[----:B------:R1:W-:Y:S04]  /*5d70*/  @P0 LDGSTS.E.BYPASS.LTC128B.128 [R80+0x5100], [R2.64+0x80], !P5 ;  /* 0x0510008002500fae */ /* 0x0003e8000e901d46 */
[----:B------:R1:W-:Y:S04]  /*5d80*/  @P0 LDGSTS.E.BYPASS.LTC128B.128 [R80+0x3900], [R4.64], !P2 ;  /* 0x0390000004500fae */ /* 0x0003e8000d101d46 */
[----:B------:R1:W-:Y:S04]  /*5d90*/  @P0 LDGSTS.E.BYPASS.LTC128B.128 [R80+0x4900], [R4.64+0x40], !P6 ;  /* 0x0490004004500fae */ /* 0x0003e8000f101d46 */
[----:B------:R1:W-:Y:S04]  /*5da0*/  @P0 LDGSTS.E.BYPASS.LTC128B.128 [R80+0x5900], [R4.64+0x80], !P5 ;  /* 0x0590008004500fae */ /* 0x0003e8000e901d46 */
[----:B------:R-:W0:Y:S01]  /*5db0*/  LDGDEPBAR ;  /* 0x00000000000079af */ /* 0x000e220000000000 */
[----:B------:R-:W-:-:S05]  /*5dc0*/  @P0 BRA `(.L_x_90) ;  /* 0xffffbb1000000947 */ /* 0x000fca000383ffff */
[----:B------:R-:W-:Y:S06]  /*5dd0*/  BAR.SYNC.DEFER_BLOCKING 0x0 ;  /* 0x0000000000007b1d */ /* 0x000fec0000010000 */
.L_x_65:
[----:B-1----:R-:W-:Y:S01]  /*5de0*/  ISETP.GE.AND P0, PT, R169, 0x1, PT ;  /* 0x00000001a900780c */ /* 0x002fe20003f06270 */
[----:B------:R-:W-:Y:S01]  /*5df0*/  CS2R R94, SRZ ;  /* 0x00000000005e7805 */ /* 0x000fe2000001ff00 */
[----:B------:R-:W-:Y:S01]  /*5e00*/  PLOP3.LUT P4, PT, PT, PT, PT, 0x80, 0x0 ;  /* 0x000000000000781c */ /* 0x000fe20003f8f070 */
[----:B------:R-:W-:Y:S01]  /*5e10*/  CS2R R92, SRZ ;  /* 0x00000000005c7805 */ /* 0x000fe2000001ff00 */
[----:B------:R-:W-:Y:S01]  /*5e20*/  CS2R R98, SRZ ;  /* 0x0000000000627805 */ /* 0x000fe2000001ff00 */
[----:B------:R-:W-:Y:S01]  /*5e30*/  CS2R R96, SRZ ;  /* 0x0000000000607805 */ /* 0x000fe2000001ff00 */
[----:B------:R-:W-:Y:S01]  /*5e40*/  IMAD.MOV.U32 R12, RZ, RZ, RZ ;  /* 0x000000ffff0c7224 */ /* 0x000fe200078e00ff */
[----:B------:R-:W-:Y:S01]  /*5e50*/  CS2R R88, SRZ ;  /* 0x0000000000587805 */ /* 0x000fe2000001ff00 */
[----:B------:R-:W-:Y:S01]  /*5e60*/  IMAD.MOV.U32 R90, RZ, RZ, RZ ;  /* 0x000000ffff5a7224 */ /* 0x000fe200078e00ff */
[----:B------:R-:W-:Y:S01]  /*5e70*/  CS2R R86, SRZ ;  /* 0x0000000000567805 */ /* 0x000fe2000001ff00 */
[----:B------:R-:W-:Y:S01]  /*5e80*/  CS2R R84, SRZ ;  /* 0x0000000000547805 */ /* 0x000fe2000001ff00 */
[----:B------:R-:W-:Y:S01]  /*5e90*/  CS2R R14, SRZ ;  /* 0x00000000000e7805 */ /* 0x000fe2000001ff00 */
[----:B------:R-:W-:Y:S01]  /*5ea0*/  MOV R78, RZ ;  /* 0x000000ff004e7202 */ /* 0x000fe20000000f00 */
[----:B------:R-:W-:Y:S01]  /*5eb0*/  IMAD.MOV.U32 R76, RZ, RZ, RZ ;  /* 0x000000ffff4c7224 */ /* 0x000fe200078e00ff */
        /* <DEDUP_REMOVED lines=8> */
[----:B----4-:R-:W-:Y:S01]  /*5f40*/  IMAD.MOV.U32 R68, RZ, RZ, RZ ;  /* 0x000000ffff447224 */ /* 0x010fe200078e00ff */
[----:B------:R-:W-:Y:S01]  /*5f50*/  CS2R R22, SRZ ;  /* 0x0000000000167805 */ /* 0x000fe2000001ff00 */
[----:B------:R-:W-:Y:S01]  /*5f60*/  MOV R170, RZ ;  /* 0x000000ff00aa7202 */ /* 0x000fe20000000f00 */
[----:B------:R-:W-:Y:S01]  /*5f70*/  IMAD.MOV.U32 R168, RZ, RZ, RZ ;  /* 0x000000ffffa87224 */ /* 0x000fe200078e00ff */
[----:B------:R-:W-:Y:S01]  /*5f80*/  CS2R R24, SRZ ;  /* 0x0000000000187805 */ /* 0x000fe2000001ff00 */
[----:B------:R-:W-:Y:S01]  /*5f90*/  MOV R174, RZ ;  /* 0x000000ff00ae7202 */ /* 0x000fe20000000f00 */
[----:B------:R-:W-:Y:S01]  /*5fa0*/  IMAD.MOV.U32 R172, RZ, RZ, RZ ;  /* 0x000000ffffac7224 */ /* 0x000fe200078e00ff */
[----:B------:R-:W-:Y:S01]  /*5fb0*/  CS2R R166, SRZ ;  /* 0x0000000000a67805 */ /* 0x000fe2000001ff00 */
[----:B------:R-:W-:Y:S01]  /*5fc0*/  CS2R R26, SRZ ;  /* 0x00000000001a7805 */ /* 0x000fe2000001ff00 */
[----:B------:R-:W-:Y:S01]  /*5fd0*/  MOV R164, RZ ;  /* 0x000000ff00a47202 */ /* 0x000fe20000000f00 */
[----:B------:R-:W-:Y:S01]  /*5fe0*/  IMAD.MOV.U32 R162, RZ, RZ, RZ ;  /* 0x000000ffffa27224 */ /* 0x000fe200078e00ff */
[----:B------:R-:W-:Y:S01]  /*5ff0*/  MOV R28, RZ ;  /* 0x000000ff001c7202 */ /* 0x000fe20000000f00 */
[----:B------:R-:W-:Y:S01]  /*6000*/  IMAD.MOV.U32 R160, RZ, RZ, RZ ;  /* 0x000000ffffa07224 */ /* 0x000fe200078e00ff */
[----:B------:R-:W-:Y:S01]  /*6010*/  CS2R R154, SRZ ;  /* 0x00000000009a7805 */ /* 0x000fe2000001ff00 */
[----:B------:R-:W-:Y:S01]  /*6020*/  CS2R R30, SRZ ;  /* 0x00000000001e7805 */ /* 0x000fe2000001ff00 */
[----:B------:R-:W-:Y:S01]  /*6030*/  MOV R152, RZ ;  /* 0x000000ff00987202 */ /* 0x000fe20000000f00 */
[----:B------:R-:W-:Y:S01]  /*6040*/  IMAD.MOV.U32 R158, RZ, RZ, RZ ;  /* 0x000000ffff9e7224 */ /* 0x000fe200078e00ff */
[----:B------:R-:W-:Y:S01]  /*6050*/  CS2R R32, SRZ ;  /* 0x0000000000207805 */ /* 0x000fe2000001ff00 */
[----:B------:R-:W-:Y:S01]  /*6060*/  MOV R156, RZ ;  /* 0x000000ff009c7202 */ /* 0x000fe20000000f00 */
[----:B------:R-:W-:Y:S01]  /*6070*/  CS2R R150, SRZ ;  /* 0x0000000000967805 */ /* 0x000fe2000001ff00 */
        /* <DEDUP_REMOVED lines=18> */
[----:B------:R-:W-:Y:S01]  /*61a0*/  CS2R R42, SRZ ;  /* 0x00000000002a7805 */ /* 0x000fe2000001ff00 */
[----:B------:R-:W-:Y:S01]  /*61b0*/  IMAD.MOV.U32 R126, RZ, RZ, RZ ;  /* 0x000000ffff7e7224 */ /* 0x000fe200078e00ff */
[----:B------:R-:W-:Y:S01]  /*61c0*/  MOV R124, RZ ;  /* 0x000000ff007c7202 */ /* 0x000fe20000000f00 */
[----:B------:R-:W-:Y:S01]  /*61d0*/  CS2R R114, SRZ ;  /* 0x0000000000727805 */ /* 0x000fe2000001ff00 */
[----:B------:R-:W-:Y:S01]  /*61e0*/  IMAD.MOV.U32 R112, RZ, RZ, RZ ;  /* 0x000000ffff707224 */ /* 0x000fe200078e00ff */
[----:B------:R-:W-:Y:S01]  /*61f0*/  CS2R R44, SRZ ;  /* 0x00000000002c7805 */ /* 0x000fe2000001ff00 */
[----:B------:R-:W-:Y:S01]  /*6200*/  MOV R118, RZ ;  /* 0x000000ff00767202 */ /* 0x000fe20000000f00 */
[----:B------:R-:W-:Y:S01]  /*6210*/  IMAD.MOV.U32 R116, RZ, RZ, RZ ;  /* 0x000000ffff747224 */ /* 0x000fe200078e00ff */
[----:B------:R-:W-:Y:S01]  /*6220*/  MOV R54, RZ ;  /* 0x000000ff00367202 */ /* 0x000fe20000000f00 */
[----:B------:R-:W-:Y:S01]  /*6230*/  IMAD.MOV.U32 R53, RZ, RZ, RZ ;  /* 0x000000ffff357224 */ /* 0x000fe200078e00ff */
[----:B------:R-:W-:Y:S01]  /*6240*/  CS2R R50, SRZ ;  /* 0x0000000000327805 */ /* 0x000fe2000001ff00 */
[----:B------:R-:W-:Y:S05]  /*6250*/  @!P0 BRA `(.L_x_91) ;  /* 0x0000f47000008947 */ /* 0x000fea0003800000 */
[----:B------:R-:W2:Y:S01]  /*6260*/  LDL R13, [R1+0x20] ;  /* 0x00002000010d7983 */ /* 0x000ea20000100800 */
[----:B------:R-:W-:-:S04]  /*6270*/  ISETP.NE.U32.AND P0, PT, RZ, c[0x0][0x340], PT ;  /* 0x0000d000ff007a0c */ /* 0x000fc80003f05070 */
[----:B------:R-:W-:-:S13]  /*6280*/  ISETP.NE.AND.EX P5, PT, RZ, c[0x0][0x344], PT, P0 ;  /* 0x0000d100ff007a0c */ /* 0x000fda0003fa5300 */
[----:B------:R-:W-:Y:S01]  /*6290*/  @P5 IMAD.MOV.U32 R2, RZ, RZ, 0x4 ;  /* 0x00000004ff025424 */ /* 0x000fe200078e00ff */
[----:B------:R-:W1:Y:S01]  /*62a0*/  S2R R6, SR_CTAID.Y ;  /* 0x0000000000067919 */ /* 0x000e620000002600 */
[----:B------:R-:W-:Y:S02]  /*62b0*/  SHF.R.S32.HI R0, RZ, 0x1f, R159 ;  /* 0x0000001fff007819 */ /* 0x000fe4000001149f */
[----:B------:R-:W-:Y:S01]  /*62c0*/  SHF.R.S32.HI R10, RZ, 0x1f, R175 ;  /* 0x0000001fff0a7819 */ /* 0x000fe200000114af */
[----:B------:R-:W3:Y:S02]  /*62d0*/  S2R R29, SR_CTAID.Y ;  /* 0x00000000001d7919 */ /* 0x000ee40000002600 */
[----:B------:R-:W-:Y:S01]  /*62e0*/  IMAD R0, R0, c[0x0][0x178], RZ ;  /* 0x00005e0000007a24 */ /* 0x000fe200078e02ff */
[----:B------:R-:W-:-:S03]  /*62f0*/  LEA.HI R4, R10, R175, RZ, 0x2 ;  /* 0x000000af0a047211 */ /* 0x000fc600078f10ff */
[----:B------:R-:W-:Y:S02]  /*6300*/  IMAD R0, R159, c[0x0][0x17c], R0 ;  /* 0x00005f009f007a24 */ /* 0x000fe400078e0200 */
[----:B------:R-:W-:Y:S01]  /*6310*/  IMAD.MOV.U32 R5, RZ, RZ, c[0x0][0x2c4] ;  /* 0x0000b100ff057624 */ /* 0x000fe200078e00ff */
[----:B------:R-:W-:-:S04]  /*6320*/  SHF.R.S32.HI R62, RZ, 0x2, R4 ;  /* 0x00000002ff3e7819 */ /* 0x000fc80000011404 */
[----:B------:R-:W-:Y:S02]  /*6330*/  ISETP.NE.AND P1, PT, R5, 0x1, PT ;  /* 0x000000010500780c */ /* 0x000fe40003f25270 */
[----:B------:R-:W-:Y:S02]  /*6340*/  ISETP.NE.U32.AND P0, PT, RZ, c[0x0][0x348], PT ;  /* 0x0000d200ff007a0c */ /* 0x000fe40003f05070 */
[----:B-1----:R-:W-:Y:S02]  /*6350*/  SHF.R.S32.HI R48, RZ, 0x1f, R6 ;  /* 0x0000001fff307819 */ /* 0x002fe40000011406 */
[----:B------:R-:W-:-:S03]  /*6360*/  ISETP.NE.AND.EX P0, PT, RZ, c[0x0][0x34c], PT, P0 ;  /* 0x0000d300ff007a0c */ /* 0x000fc60003f05300 */
[----:B------:R-:W-:-:S04]  /*6370*/  IMAD R5, R48, c[0x0][0x1b8], RZ ;  /* 0x00006e0030057a24 */ /* 0x000fc800078e02ff */
[----:B---3--:R-:W-:Y:S02]  /*6380*/  IMAD R5, R29, c[0x0][0x1bc], R5 ;  /* 0x00006f001d057a24 */ /* 0x008fe400078e0205 */
[----:B--2---:R-:W-:-:S05]  /*6390*/  @P5 IMAD.WIDE R2, R13, R2, c[0x0][0x340] ;  /* 0x0000d0000d025625 */ /* 0x004fca00078e0202 */
[----:B------:R1:W5:Y:S01]  /*63a0*/  @P5 LDG.E R14, [R2.64] ;  /* 0x00000006020e5981 */ /* 0x000362000c1e1900 */
[CC--:B------:R-:W-:Y:S01]  /*63b0*/  LEA.HI R17, R10.reuse, R175.reuse, RZ, 0x3 ;  /* 0x000000af0a117211 */ /* 0x0c0fe200078f18ff */
[----:B------:R-:W-:Y:S01]  /*63c0*/  IMAD R63, R161, c[0x0][0x2c4], RZ ;  /* 0x0000b100a13f7a24 */ /* 0x000fe200078e02ff */
[----:B------:R-:W-:Y:S01]  /*63d0*/  BSSY B0, `(.L_x_92) ;  /* 0x0000055000007945 */ /* 0x000fe20003800000 */
[----:B------:R-:W-:Y:S01]  /*63e0*/  IMAD R16, R177, 0x80, R62 ;  /* 0x00000080b1107824 */ /* 0x000fe200078e023e */
[----:B------:R-:W-:Y:S01]  /*63f0*/  SHF.R.S32.HI R24, RZ, 0x3, R17 ;  /* 0x00000003ff187819 */ /* 0x000fe20000011411 */
[----:B-1----:R-:W-:Y:S01]  /*6400*/  IMAD.WIDE.U32 R2, R159, c[0x0][0x178], RZ ;  /* 0x00005e009f027a25 */ /* 0x002fe200078e00ff */
[----:B------:R-:W-:-:S03]  /*6410*/  LEA.HI R159, R10, R175, RZ, 0x5 ;  /* 0x000000af0a9f7211 */ /* 0x000fc600078f28ff */
[----:B------:R-:W-:Y:S01]  /*6420*/  IMAD.IADD R3, R3, 0x1, R0 ;  /* 0x0000000103037824 */ /* 0x000fe200078e0200 */
[----:B------:R-:W-:Y:S02]  /*6430*/  LOP3.LUT R0, R4, 0xfffffffc, RZ, 0xc0, !PT ;  /* 0xfffffffc04007812 */ /* 0x000fe400078ec0ff */
[----:B------:R-:W-:Y:S01]  /*6440*/  SEL R4, R13, RZ, !P0 ;  /* 0x000000ff0d047207 */ /* 0x000fe20004000000 */
[----:B------:R-:W-:Y:S01]  /*6450*/  IMAD.WIDE.U32 R2, R29, c[0x0][0x1b8], R2 ;  /* 0x00006e001d027a25 */ /* 0x000fe200078e0002 */
[----:B------:R-:W-:-:S03]  /*6460*/  SHF.R.S32.HI R25, RZ, 0x5, R159 ;  /* 0x00000005ff197819 */ /* 0x000fc6000001149f */
[----:B------:R-:W-:Y:S01]  /*6470*/  IMAD.IADD R9, R175, 0x1, -R0 ;  /* 0x00000001af097824 */ /* 0x000fe200078e0a00 */
[----:B------:R-:W-:Y:S01]  /*6480*/  SHF.R.S32.HI R0, RZ, 0x1f, R13 ;  /* 0x0000001fff007819 */ /* 0x000fe2000001140d */
[----:B------:R-:W-:Y:S02]  /*6490*/  IMAD.IADD R3, R3, 0x1, R5 ;  /* 0x0000000103037824 */ /* 0x000fe400078e0205 */
[----:B------:R-:W-:Y:S01]  /*64a0*/  IMAD R168, R9, 0x20, R62 ;  /* 0x0000002009a87824 */ /* 0x000fe200078e023e */
[----:B------:R-:W-:Y:S01]  /*64b0*/  SEL R6, R0, RZ, !P0 ;  /* 0x000000ff00067207 */ /* 0x000fe20004000000 */
[----:B------:R-:W-:-:S03]  /*64c0*/  IMAD.WIDE.U32 R2, R4, c[0x0][0x1c0], R2 ;  /* 0x0000700004027a25 */ /* 0x000fc600078e0002 */
[----:B------:R1:W-:Y:S01]  /*64d0*/  STL [R1+0x14], R168 ;  /* 0x000014a801007387 */ /* 0x0003e20000100800 */
[----:B------:R-:W-:Y:S02]  /*64e0*/  IMAD R8, R177, 0x80, R168 ;  /* 0x00000080b1087824 */ /* 0x000fe400078e02a8 */
[----:B------:R-:W-:Y:S02]  /*64f0*/  IMAD R5, R6, c[0x0][0x1c0], RZ ;  /* 0x0000700006057a24 */ /* 0x000fe400078e02ff */
[----:B------:R-:W-:-:S04]  /*6500*/  @P1 IMAD.HI.U32 R7, R8, c[0x0][0x2c8], RZ ;  /* 0x0000b20008071a27 */ /* 0x000fc800078e00ff */
[----:B------:R-:W-:Y:S01]  /*6510*/  IMAD.MOV.U32 R0, RZ, RZ, R8 ;  /* 0x000000ffff007224 */ /* 0x000fe200078e0008 */
[----:B------:R-:W-:Y:S01]  /*6520*/  @P1 SHF.R.U32.HI R0, RZ, c[0x0][0x2cc], R7 ;  /* 0x0000b300ff001a19 */ /* 0x000fe20000011607 */
[----:B------:R-:W-:Y:S01]  /*6530*/  IMAD R6, R4, c[0x0][0x1c4], R5 ;  /* 0x0000710004067a24 */ /* 0x000fe200078e0205 */
[----:B------:R-:W-:Y:S01]  /*6540*/  LEA.HI R7, R62, R62, RZ, 0x1 ;  /* 0x0000003e3e077211 */ /* 0x000fe200078f08ff */
[----:B------:R-:W-:Y:S01]  /*6550*/  IMAD.SHL.U32 R176, R9, 0x8, RZ ;  /* 0x0000000809b07824 */ /* 0x000fe200078e00ff */
[--C-:B------:R-:W-:Y:S01]  /*6560*/  SHF.R.S32.HI R5, RZ, 0x1f, R0.reuse ;  /* 0x0000001fff057819 */ /* 0x100fe20000011400 */
[----:B------:R-:W-:Y:S02]  /*6570*/  IMAD.MOV R4, RZ, RZ, -R0 ;  /* 0x000000ffff047224 */ /* 0x000fe400078e0a00 */
[----:B------:R-:W-:Y:S01]  /*6580*/  IMAD.IADD R3, R3, 0x1, R6 ;  /* 0x0000000103037824 */ /* 0x000fe200078e0206 */
[----:B------:R-:W-:Y:S01]  /*6590*/  LEA.HI R6, R10, R175, RZ, 0x4 ;  /* 0x000000af0a067211 */ /* 0x000fe200078f20ff */
[----:B------:R-:W-:Y:S01]  /*65a0*/  IMAD R5, R5, c[0x0][0x1b0], RZ ;  /* 0x00006c0005057a24 */ /* 0x000fe200078e02ff */
[----:B------:R-:W-:Y:S01]  /*65b0*/  IADD3 R69, R176, 0x20, RZ ;  /* 0x00000020b0457810 */ /* 0x000fe20007ffe0ff */
[----:B------:R-:W-:Y:S01]  /*65c0*/  IMAD R4, R4, c[0x0][0x2c4], R8 ;  /* 0x0000b10004047a24 */ /* 0x000fe200078e0208 */
[----:B------:R-:W-:Y:S01]  /*65d0*/  LOP3.LUT R6, R6, 0xfffffff0, RZ, 0xc0, !PT ;  /* 0xfffffff006067812 */ /* 0x000fe200078ec0ff */
[----:B------:R-:W-:Y:S01]  /*65e0*/  IMAD R5, R0, c[0x0][0x1b4], R5 ;  /* 0x00006d0000057a24 */ /* 0x000fe200078e0205 */
[----:B------:R-:W-:Y:S01]  /*65f0*/  IADD3 R68, R176, 0x40, RZ ;  /* 0x00000040b0447810 */ /* 0x000fe20007ffe0ff */
[----:B------:R-:W-:Y:S01]  /*6600*/  IMAD.WIDE.U32 R2, R0, c[0x0][0x1b0], R2 ;  /* 0x00006c0000027a25 */ /* 0x000fe200078e0002 */
[----:B------:R-:W-:-:S02]  /*6610*/  SHF.R.S32.HI R0, RZ, 0x1f, R4 ;  /* 0x0000001fff007819 */ /* 0x000fc40000011404 */
[----:B------:R-:W-:Y:S01]  /*6620*/  ISETP.GE.AND P4, PT, R176, c[0x0][0x198], PT ;  /* 0x00006600b0007a0c */ /* 0x000fe20003f86270 */
[----:B------:R-:W-:Y:S01]  /*6630*/  IMAD.IADD R3, R3, 0x1, R5 ;  /* 0x0000000103037824 */ /* 0x000fe200078e0205 */
[----:B------:R-:W-:Y:S01]  /*6640*/  ISETP.GE.AND P3, PT, R69, c[0x0][0x198], PT ;  /* 0x0000660045007a0c */ /* 0x000fe20003f66270 */
[----:B------:R-:W-:Y:S01]  /*6650*/  IMAD R5, R0, c[0x0][0x1a8], RZ ;  /* 0x00006a0000057a24 */ /* 0x000fe200078e02ff */
[----:B------:R-:W-:Y:S01]  /*6660*/  ISETP.GE.AND P2, PT, R68, c[0x0][0x198], PT ;  /* 0x0000660044007a0c */ /* 0x000fe20003f46270 */
[----:B------:R-:W-:Y:S02]  /*6670*/  IMAD.SHL.U32 R0, R24, 0x40, RZ ;  /* 0x0000004018007824 */ /* 0x000fe400078e00ff */
[----:B------:R-:W-:Y:S02]  /*6680*/  IMAD.IADD R20, R175, 0x1, -R6 ;  /* 0x00000001af147824 */ /* 0x000fe400078e0a06 */
[----:B------:R-:W-:Y:S01]  /*6690*/  IMAD R5, R4, c[0x0][0x1ac], R5 ;  /* 0x00006b0004057a24 */ /* 0x000fe200078e0205 */
[----:B------:R-:W-:Y:S01]  /*66a0*/  LOP3.LUT R0, R0, 0xc0, RZ, 0xc0, !PT ;  /* 0x000000c000007812 */ /* 0x000fe200078ec0ff */
[----:B------:R-:W-:Y:S01]  /*66b0*/  IMAD.WIDE.U32 R2, R4, c[0x0][0x1a8], R2 ;  /* 0x00006a0004027a25 */ /* 0x000fe200078e0002 */
[----:B------:R-:W-:-:S02]  /*66c0*/  LEA.HI R15, R20, R20, RZ, 0x1 ;  /* 0x00000014140f7211 */ /* 0x000fc400078f08ff */
[----:B------:R-:W-:Y:S01]  /*66d0*/  SHF.R.U32.HI R4, RZ, 0x3, R0 ;  /* 0x00000003ff047819 */ /* 0x000fe20000011600 */
[----:B------:R-:W-:Y:S01]  /*66e0*/  IMAD.IADD R5, R3, 0x1, R5 ;  /* 0x0000000103057824 */ /* 0x000fe200078e0205 */
[----:B------:R-:W-:Y:S02]  /*66f0*/  LEA R12, P0, R2, c[0x0][0x160], 0x1 ;  /* 0x00005800020c7a11 */ /* 0x000fe400078008ff */
[----:B------:R-:W-:Y:S02]  /*6700*/  LOP3.LUT R0, R0, 0x18, R176, 0xf8, !PT ;  /* 0x0000001800007812 */ /* 0x000fe400078ef8b0 */
[--C-:B------:R-:W-:Y:S02]  /*6710*/  SHF.R.S32.HI R6, RZ, 0x1, R15.reuse ;  /* 0x00000001ff067819 */ /* 0x100fe4000001140f */
[----:B------:R-:W-:Y:S02]  /*6720*/  SHF.R.S32.HI R3, RZ, 0x1f, R15 ;  /* 0x0000001fff037819 */ /* 0x000fe4000001140f */
[----:B------:R-:W-:-:S02]  /*6730*/  LEA.HI.X R11, R2, c[0x0][0x164], R5, 0x1, P0 ;  /* 0x00005900020b7a11 */ /* 0x000fc400000f0c05 */
[----:B------:R-:W-:Y:S01]  /*6740*/  LOP3.LUT R5, R0, R4, RZ, 0x3c, !PT ;  /* 0x0000000400057212 */ /* 0x000fe200078e3cff */
[----:B------:R1:W2:Y:S01]  /*6750*/  SHFL.IDX PT, R2, R12, RZ, 0x1c1f ;  /* 0x001c1fff0c027589 */ /* 0x0002a200000e0000 */
[----:B------:R-:W-:Y:S02]  /*6760*/  LEA.HI R0, R3, R6, RZ, 0x2 ;  /* 0x0000000603007211 */ /* 0x000fe400078f10ff */
[----:B------:R-:W-:Y:S01]  /*6770*/  ISETP.GE.AND P0, PT, R16, R63, PT ;  /* 0x0000003f1000720c */ /* 0x000fe20003f06270 */
[----:B------:R1:W3:Y:S01]  /*6780*/  SHFL.IDX PT, R3, R11, RZ, 0x1c1f ;  /* 0x001c1fff0b037589 */ /* 0x0002e200000e0000 */
[----:B------:R-:W-:Y:S02]  /*6790*/  LOP3.LUT R4, R0, 0xfffffffc, RZ, 0xc0, !PT ;  /* 0xfffffffc00047812 */ /* 0x000fe400078ec0ff */
[----:B------:R-:W-:-:S03]  /*67a0*/  LOP3.LUT R0, R7, 0x7fffffe, RZ, 0xc0, !PT ;  /* 0x07fffffe07007812 */ /* 0x000fc600078ec0ff */
[----:B------:R-:W-:Y:S02]  /*67b0*/  IMAD.IADD R23, R6, 0x1, -R4 ;  /* 0x0000000106177824 */ /* 0x000fe400078e0a04 */
        /* <DEDUP_REMOVED lines=22> */
.L_x_93:
[----:B-123--:R-:W-:Y:S05]  /*6920*/  BSYNC B0 ;  /* 0x0000000000007941 */ /* 0x00efea0003800000 */
.L_x_92:
        /* <DEDUP_REMOVED lines=20> */
.L_x_95:
[----:B------:R-:W-:Y:S05]  /*6a70*/  BSYNC B0 ;  /* 0x0000000000007941 */ /* 0x000fea0003800000 */
.L_x_94:
        /* <DEDUP_REMOVED lines=20> */
.L_x_97:
[----:B------:R-:W-:Y:S05]  /*6bc0*/  BSYNC B0 ;  /* 0x0000000000007941 */ /* 0x000fea0003800000 */
.L_x_96:
[----:B--2---:R-:W2:Y:S01]  /*6bd0*/  LDL R170, [R1+0x28] ;  /* 0x0000280001aa7983 */ /* 0x004ea20000100800 */
[----:B------:R-:W-:Y:S01]  /*6be0*/  IMAD.MOV.U32 R171, RZ, RZ, c[0x0][0x2b8] ;  /* 0x0000ae00ffab7624 */ /* 0x000fe200078e00ff */
[----:B---3--:R-:W-:Y:S01]  /*6bf0*/  IADD3 R6, R16, 0x60, RZ ;  /* 0x0000006010067810 */ /* 0x008fe20007ffe0ff */
[----:B-----5:R-:W-:Y:S01]  /*6c00*/  IMAD.WIDE.U32 R166, R14, c[0x0][0x2b0], RZ ;  /* 0x0000ac000ea67a25 */ /* 0x020fe200078e00ff */
[----:B------:R-:W-:Y:S01]  /*6c10*/  SHFL.IDX PT, R2, R12, 0x3, 0x1c1f ;  /* 0x007c1f000c027f89 */ /* 0x000fe200000e0000 */
[----:B------:R-:W-:Y:S02]  /*6c20*/  IADD3 R13, R173, -0x40, RZ ;  /* 0xffffffc0ad0d7810 */ /* 0x000fe40007ffe0ff */
[----:B------:R-:W-:Y:S01]  /*6c30*/  ISETP.NE.AND P5, PT, R171, 0x1, PT ;  /* 0x00000001ab00780c */ /* 0x000fe20003fa5270 */
[----:B----4-:R2:W3:Y:S01]  /*6c40*/  SHFL.IDX PT, R3, R11, 0x3, 0x1c1f ;  /* 0x007c1f000b037f89 */ /* 0x0104e200000e0000 */
[----:B------:R-:W-:Y:S01]  /*6c50*/  ISETP.GE.AND P0, PT, R6, R63, PT ;  /* 0x0000003f0600720c */ /* 0x000fe20003f06270 */
[----:B------:R-:W-:Y:S01]  /*6c60*/  IMAD.IADD R5, R168, 0x1, R13 ;  /* 0x00000001a8057824 */ /* 0x000fe200078e020d */
[----:B------:R-:W-:Y:S01]  /*6c70*/  SHF.R.S32.HI R6, RZ, 0x1f, R14 ;  /* 0x0000001fff067819 */ /* 0x000fe2000001140e */
[----:B------:R-:W-:-:S02]  /*6c80*/  IMAD.MOV.U32 R248, RZ, RZ, RZ ;  /* 0x000000fffff87224 */ /* 0x000fc400078e00ff */
[----:B------:R-:W-:Y:S01]  /*6c90*/  IMAD.WIDE.U32 R164, R29, c[0x0][0x1e8], RZ ;  /* 0x00007a001da47a25 */ /* 0x000fe200078e00ff */
[----:B------:R-:W-:Y:S01]  /*6ca0*/  ISETP.GE.AND P1, PT, R5, R169, PT ;  /* 0x000000a90500720c */ /* 0x000fe20003f26270 */
[----:B------:R-:W-:Y:S03]  /*6cb0*/  STL.64 [R1+0x18], R166 ;  /* 0x000018a601007387 */ /* 0x000fe60000100a00 */
[----:B------:R-:W-:-:S03]  /*6cc0*/  ISETP.GT.OR P1, PT, R168, 0x3f, P1 ;  /* 0x0000003fa800780c */ /* 0x000fc60000f24670 */
[----:B------:R-:W-:-:S04]  /*6cd0*/  @!P0 SHF.R.S32.HI R9, RZ, 0x1f, R68 ;  /* 0x0000001fff098819 */ /* 0x000fc80000011444 */
[----:B------:R-:W-:Y:S01]  /*6ce0*/  @!P0 LEA.HI R9, R9, R68, RZ, 0x3 ;  /* 0x0000004409098211 */ /* 0x000fe200078f18ff */
[----:B-12---:R-:W-:Y:S02]  /*6cf0*/  IMAD.IADD R11, R5, 0x1, R170 ;  /* 0x00000001050b7824 */ /* 0x006fe400078e02aa */
[----:B------:R-:W-:Y:S02]  /*6d00*/  IMAD R5, R6, c[0x0][0x2b0], RZ ;  /* 0x0000ac0006057a24 */ /* 0x000fe400078e02ff */
[----:B------:R-:W-:-:S04]  /*6d10*/  @P5 IMAD.HI.U32 R7, R11, c[0x0][0x2bc], RZ ;  /* 0x0000af000b075a27 */ /* 0x000fc800078e00ff */
[----:B------:R-:W-:Y:S01]  /*6d20*/  IMAD R10, R14, c[0x0][0x2b4], R5 ;  /* 0x0000ad000e0a7a24 */ /* 0x000fe200078e0205 */
[----:B------:R-:W-:Y:S01]  /*6d30*/  @!P0 SHF.R.S32.HI R5, RZ, 0x1f, R69 ;  /* 0x0000001fff058819 */ /* 0x000fe20000011445 */
[----:B------:R-:W-:Y:S01]  /*6d40*/  IMAD.MOV.U32 R0, RZ, RZ, R11 ;  /* 0x000000ffff007224 */ /* 0x000fe200078e000b */
[----:B------:R-:W-:Y:S01]  /*6d50*/  @P5 SHF.R.U32.HI R0, RZ, c[0x0][0x2c0], R7 ;  /* 0x0000b000ff005a19 */ /* 0x000fe20000011607 */
[----:B---3--:R-:W-:Y:S01]  /*6d60*/  @!P0 IMAD.WIDE R6, R176, 0x2, R2 ;  /* 0x00000002b0068825 */ /* 0x008fe200078e0202 */
[----:B------:R-:W-:-:S03]  /*6d70*/  @!P0 LEA.HI R8, R5, R69, RZ, 0x3 ;  /* 0x0000004505088211 */ /* 0x000fc600078f18ff */
[----:B------:R-:W-:Y:S01]  /*6d80*/  @!P0 IMAD.SHL.U32 R5, R226, 0x2, RZ ;  /* 0x00000002e2058824 */ /* 0x000fe200078e00ff */
[----:B------:R-:W-:Y:S01]  /*6d90*/  @!P0 LOP3.LUT R8, R8, 0xfffffff8, RZ, 0xc0, !PT ;  /* 0xfffffff808088812 */ /* 0x000fe200078ec0ff */
[----:B------:R-:W-:Y:S01]  /*6da0*/  IMAD.IADD R163, R167, 0x1, R10 ;  /* 0x00000001a7a37824 */ /* 0x000fe200078e020a */
[C---:B------:R-:W-:Y:S02]  /*6db0*/  @!P1 IADD3 R10, P5, R0.reuse, R166, RZ ;  /* 0x000000a6000a9210 */ /* 0x040fe40007fbe0ff */
[----:B------:R-:W-:Y:S01]  /*6dc0*/  @!PT LDS RZ, [RZ] ;  /* 0x00000000fffff984 */ /* 0x000fe20000000800 */
[----:B------:R1:W-:Y:S02]  /*6dd0*/  @!P0 LDGSTS.E.BYPASS.LTC128B.128 [R5+0x7900], [R6.64], !P4 ;  /* 0x0790000006058fae */ /* 0x0003e4000e101d46 */
[----:B------:R-:W-:Y:S01]  /*6de0*/  @!P1 LEA.HI.X.SX32 R12, R0, R163, 0x1, P5 ;  /* 0x000000a3000c9211 */ /* 0x000fe200028f0eff */
[----:B------:R-:W-:Y:S01]  /*6df0*/  IMAD.IADD R156, R169, 0x1, -R13 ;  /* 0x00000001a99c7824 */ /* 0x000fe200078e0a0d */
[----:B------:R-:W-:Y:S01]  /*6e00*/  ISETP.GE.AND P6, PT, R176, c[0x0][0x1d4], PT ;  /* 0x00007500b0007a0c */ /* 0x000fe20003fc6270 */
[----:B------:R-:W-:Y:S01]  /*6e10*/  STL [R1+0x24], R163 ;  /* 0x000024a301007387 */ /* 0x000fe20000100800 */
[----:B-1----:R-:W-:Y:S01]  /*6e20*/  @!P0 LOP3.LUT R7, R9, 0xfffffff8, RZ, 0xc0, !PT ;  /* 0xfffffff809078812 */ /* 0x002fe200078ec0ff */
[----:B------:R-:W-:Y:S01]  /*6e30*/  @!P0 IMAD.WIDE R8, R8, 0x2, R2 ;  /* 0x0000000208088825 */ /* 0x000fe200078e0202 */
[----:B------:R-:W-:-:S03]  /*6e40*/  @!P1 LEA R6, P4, R10, c[0x0][0x2a0], 0x2 ;  /* 0x0000a8000a069a11 */ /* 0x000fc600078810ff */
[----:B------:R-:W-:Y:S01]  /*6e50*/  @!P0 IMAD.WIDE R2, R7, 0x2, R2 ;  /* 0x0000000207028825 */ /* 0x000fe200078e0202 */
[----:B------:R1:W-:Y:S01]  /*6e60*/  @!P0 LDGSTS.E.BYPASS.LTC128B.128 [R5+0x9900], [R8.64], !P3 ;  /* 0x0990000008058fae */ /* 0x0003e2000d901d46 */
[----:B------:R-:W-:-:S03]  /*6e70*/  @!P1 LEA.HI.X R7, R10, c[0x0][0x2a4], R12, 0x2, P4 ;  /* 0x0000a9000a079a11 */ /* 0x000fc600020f140c */
[----:B------:R2:W-:Y:S04]  /*6e80*/  @!P0 LDGSTS.E.BYPASS.LTC128B.128 [R5+0xb900], [R2.64], !P2 ;  /* 0x0b90000002058fae */ /* 0x0005e8000d101d46 */
[----:B------:R-:W0:Y:S04]  /*6e90*/  LDGDEPBAR ;  /* 0x00000000000079af */ /* 0x000e280000000000 */
[----:B------:R-:W-:Y:S06]  /*6ea0*/  BAR.SYNC.DEFER_BLOCKING 0x0 ;  /* 0x0000000000007b1d */ /* 0x000fec0000010000 */
[----:B------:R-:W3:Y:S01]  /*6eb0*/  @!P1 LDG.E R248, [R6.64] ;  /* 0x0000000606f89981 */ /* 0x000ee2000c1e1900 */
[----:B------:R-:W-:Y:S01]  /*6ec0*/  IMAD.MOV R0, RZ, RZ, -R0 ;  /* 0x000000ffff007224 */ /* 0x000fe200078e0a00 */
[----:B-1----:R-:W-:Y:S01]  /*6ed0*/  LOP3.LUT R8, R17, 0xfffffff8, RZ, 0xc0, !PT ;  /* 0xfffffff811087812 */ /* 0x002fe200078ec0ff */
[----:B--2---:R-:W-:Y:S01]  /*6ee0*/  IMAD R5, R48, c[0x0][0x1e8], RZ ;  /* 0x00007a0030057a24 */ /* 0x004fe200078e02ff */
[----:B------:R-:W-:Y:S01]  /*6ef0*/  ISETP.GE.AND P5, PT, R69, c[0x0][0x1d4], PT ;  /* 0x0000750045007a0c */ /* 0x000fe20003fa6270 */
[----:B------:R-:W-:Y:S01]  /*6f00*/  IMAD R251, R0, c[0x0][0x2b8], R11 ;  /* 0x0000ae0000fb7a24 */ /* 0x000fe200078e020b */
[----:B------:R-:W-:Y:S01]  /*6f10*/  ISETP.GE.AND P4, PT, R68, c[0x0][0x1d4], PT ;  /* 0x0000750044007a0c */ /* 0x000fe20003f86270 */
[----:B------:R-:W-:Y:S01]  /*6f20*/  IMAD R5, R29, c[0x0][0x1ec], R5 ;  /* 0x00007b001d057a24 */ /* 0x000fe200078e0205 */
[----:B------:R-:W-:Y:S01]  /*6f30*/  SHF.R.S32.HI R22, RZ, 0x1f, R175 ;  /* 0x0000001fff167819 */ /* 0x000fe200000114af */
[----:B------:R-:W-:Y:S01]  /*6f40*/  IMAD.WIDE.U32 R2, R251, c[0x0][0x1e0], RZ ;  /* 0x00007800fb027a25 */ /* 0x000fe200078e00ff */
[----:B------:R-:W-:-:S02]  /*6f50*/  SHF.R.S32.HI R70, RZ, 0x1f, R251 ;  /* 0x0000001fff467819 */ /* 0x000fc400000114fb */
[----:B------:R-:W-:Y:S01]  /*6f60*/  LEA.HI R22, R22, R175, RZ, 0x4 ;  /* 0x000000af16167211 */ /* 0x000fe200078f20ff */
[----:B------:R-:W-:Y:S01]  /*6f70*/  IMAD.IADD R162, R165, 0x1, R5 ;  /* 0x00000001a5a27824 */ /* 0x000fe200078e0205 */
[----:B------:R-:W-:Y:S01]  /*6f80*/  ISETP.GT.AND P3, PT, R168, 0x3f, PT ;  /* 0x0000003fa800780c */ /* 0x000fe20003f64270 */
[----:B------:R-:W-:Y:S01]  /*6f90*/  IMAD R0, R70, c[0x0][0x1e0], RZ ;  /* 0x0000780046007a24 */ /* 0x000fe200078e02ff */
[----:B------:R-:W-:Y:S01]  /*6fa0*/  SHF.R.S32.HI R65, RZ, 0x4, R22 ;  /* 0x00000004ff417819 */ /* 0x000fe20000011416 */
[----:B------:R-:W-:Y:S01]  /*6fb0*/  IMAD.IADD R67, R156, 0x1, -R62 ;  /* 0x000000019c437824 */ /* 0x000fe200078e0a3e */
[----:B------:R-:W-:Y:S01]  /*6fc0*/  SEL R158, RZ, 0x10, P4 ;  /* 0x00000010ff9e7807 */ /* 0x000fe20002000000 */
[----:B------:R-:W-:Y:S02]  /*6fd0*/  IMAD R0, R251, c[0x0][0x1e4], R0 ;  /* 0x00007900fb007a24 */ /* 0x000fe400078e0200 */
[----:B------:R-:W-:Y:S01]  /*6fe0*/  IMAD.IADD R8, R175, 0x1, -R8 ;  /* 0x00000001af087824 */ /* 0x000fe200078e0a08 */
[----:B------:R-:W-:Y:S01]  /*6ff0*/  ISETP.GE.AND P1, PT, R67, 0x1, PT ;  /* 0x000000014300780c */ /* 0x000fe20003f26270 */
[----:B------:R-:W-:-:S02]  /*7000*/  IMAD.IADD R3, R3, 0x1, R0 ;  /* 0x0000000103037824 */ /* 0x000fc400078e0200 */
[----:B------:R-:W-:Y:S01]  /*7010*/  IMAD.WIDE.U32 R74, R29, c[0x0][0x210], RZ ;  /* 0x000084001d4a7a25 */ /* 0x000fe200078e00ff */
[----:B------:R-:W-:-:S09]  /*7020*/  LEA.HI R18, R8, R8, RZ, 0x1 ;  /* 0x0000000808127211 */ /* 0x000fd200078f08ff */
[----:B------:R-:W-:Y:S01]  /*7030*/  @P1 IMAD.SHL.U32 R17, R226, 0x2, RZ ;  /* 0x00000002e2111824 */ /* 0x000fe200078e00ff */
[----:B---3--:R-:W-:Y:S01]  /*7040*/  SHF.R.S32.HI R71, RZ, 0x1f, R248 ;  /* 0x0000001fff477819 */ /* 0x008fe200000114f8 */
[----:B------:R-:W-:-:S04]  /*7050*/  IMAD.WIDE.U32 R2, R248, c[0x0][0x1f0], R2 ;  /* 0x00007c00f8027a25 */ /* 0x000fc800078e0002 */
[----:B------:R-:W-:-:S04]  /*7060*/  IMAD R0, R71, c[0x0][0x1f0], RZ ;  /* 0x00007c0047007a24 */ /* 0x000fc800078e02ff */
[----:B------:R-:W-:Y:S01]  /*7070*/  IMAD R5, R248, c[0x0][0x1f4], R0 ;  /* 0x00007d00f8057a24 */ /* 0x000fe200078e0200 */
[----:B------:R-:W-:-:S04]  /*7080*/  IADD3 R0, P0, R164, R2, RZ ;  /* 0x00000002a4007210 */ /* 0x000fc80007f1e0ff */
[----:B------:R-:W-:Y:S02]  /*7090*/  IADD3.X R2, R162, R3, R5, P0, !PT ;  /* 0x00000003a2027210 */ /* 0x000fe400007fe405 */
[----:B------:R-:W-:-:S04]  /*70a0*/  LEA R5, P0, R0, c[0x0][0x1c8], 0x1 ;  /* 0x0000720000057a11 */ /* 0x000fc800078008ff */
[----:B------:R-:W-:Y:S01]  /*70b0*/  LEA.HI.X R3, R0, c[0x0][0x1cc], R2, 0x1, P0 ;  /* 0x0000730000037a11 */ /* 0x000fe200000f0c02 */
[----:B------:R-:W-:Y:S01]  /*70c0*/  SHFL.IDX PT, R6, R5, RZ, 0x1c1f ;  /* 0x001c1fff05067589 */ /* 0x000fe200000e0000 */
[----:B------:R-:W-:Y:S02]  /*70d0*/  LOP3.LUT R0, R15, 0x7fffffe, RZ, 0xc0, !PT ;  /* 0x07fffffe0f007812 */ /* 0x000fe400078ec0ff */
[----:B------:R-:W-:Y:S01]  /*70e0*/  SHF.R.S32.HI R2, RZ, 0x1f, R20 ;  /* 0x0000001fff027819 */ /* 0x000fe20000011414 */
[----:B------:R-:W1:Y:S01]  /*70f0*/  SHFL.IDX PT, R7, R3, RZ, 0x1c1f ;  /* 0x001c1fff03077589 */ /* 0x000e6200000e0000 */
[----:B------:R-:W-:Y:S01]  /*7100*/  ISETP.GE.AND P0, PT, R67, 0x21, PT ;  /* 0x000000214300780c */ /* 0x000fe20003f06270 */
[----:B------:R-:W-:Y:S01]  /*7110*/  IMAD.IADD R19, R20, 0x1, -R0 ;  /* 0x0000000114137824 */ /* 0x000fe200078e0a00 */
[----:B------:R-:W-:Y:S01]  /*7120*/  LEA.HI R20, R2, R20, RZ, 0x3 ;  /* 0x0000001402147211 */ /* 0x000fe200078f18ff */
[----:B------:R-:W-:Y:S01]  /*7130*/  SHFL.IDX PT, R3, R3, 0x1, 0x1c1f ;  /* 0x003c1f0003037f89 */ /* 0x000fe200000e0000 */
[----:B------:R-:W-:-:S03]  /*7140*/  LOP3.LUT R0, R18, 0x7fffffe, RZ, 0xc0, !PT ;  /* 0x07fffffe12007812 */ /* 0x000fc600078ec0ff */
[----:B------:R2:W3:Y:S02]  /*7150*/  SHFL.IDX PT, R2, R5, 0x1, 0x1c1f ;  /* 0x003c1f0005027f89 */ /* 0x0004e400000e0000 */
[----:B------:R-:W-:Y:S01]  /*7160*/  IMAD.IADD R21, R8, 0x1, -R0 ;  /* 0x0000000108157824 */ /* 0x000fe200078e0a00 */
[----:B------:R-:W-:-:S03]  /*7170*/  @P1 SHF.R.S32.HI R0, RZ, 0x1f, R68 ;  /* 0x0000001fff001819 */ /* 0x000fc60000011444 */
[----:B------:R-:W-:Y:S01]  /*7180*/  @P0 SHF.R.S32.HI R10, RZ, 0x1f, R69 ;  /* 0x0000001fff0a0819 */ /* 0x000fe20000011445 */
[----:B------:R-:W-:Y:S01]  /*7190*/  @P0 IMAD.SHL.U32 R16, R226, 0x2, RZ ;  /* 0x00000002e2100824 */ /* 0x000fe200078e00ff */
[----:B------:R-:W-:Y:S02]  /*71a0*/  @P0 SHF.R.S32.HI R11, RZ, 0x1f, R68 ;  /* 0x0000001fff0b0819 */ /* 0x000fe40000011444 */
[-C--:B------:R-:W-:Y:S02]  /*71b0*/  @P1 LEA.HI R8, R0, R68.reuse, RZ, 0x3 ;  /* 0x0000004400081211 */ /* 0x080fe400078f18ff */
[----:B------:R-:W-:Y:S02]  /*71c0*/  @P0 LEA.HI R0, R11, R68, RZ, 0x3 ;  /* 0x000000440b000211 */ /* 0x000fe400078f18ff */
[----:B------:R-:W-:Y:S02]  /*71d0*/  @P1 LOP3.LUT R8, R8, 0xfffffff8, RZ, 0xc0, !PT ;  /* 0xfffffff808081812 */ /* 0x000fe400078ec0ff */
[----:B------:R-:W-:-:S03]  /*71e0*/  @P0 LOP3.LUT R0, R0, 0xfffffff8, RZ, 0xc0, !PT ;  /* 0xfffffff800000812 */ /* 0x000fc600078ec0ff */
[----:B-1----:R-:W-:Y:S01]  /*71f0*/  @P1 IMAD.WIDE R12, R8, 0x2, R6 ;  /* 0x00000002080c1825 */ /* 0x002fe200078e0206 */
[----:B--2---:R-:W-:-:S04]  /*7200*/  @P1 SHF.R.S32.HI R5, RZ, 0x1f, R69 ;  /* 0x0000001fff051819 */ /* 0x004fc80000011445 */
[-C--:B------:R-:W-:Y:S02]  /*7210*/  @P1 LEA.HI R9, R5, R69.reuse, RZ, 0x3 ;  /* 0x0000004505091211 */ /* 0x080fe400078f18ff */
[----:B------:R-:W-:Y:S01]  /*7220*/  @P0 LEA.HI R5, R10, R69, RZ, 0x3 ;  /* 0x000000450a050211 */ /* 0x000fe200078f18ff */
[--C-:B------:R-:W-:Y:S01]  /*7230*/  @P1 IMAD.WIDE R10, R176, 0x2, R6.reuse ;  /* 0x00000002b00a1825 */ /* 0x100fe200078e0206 */
[----:B------:R-:W-:Y:S02]  /*7240*/  @P1 LOP3.LUT R9, R9, 0xfffffff8, RZ, 0xc0, !PT ;  /* 0xfffffff809091812 */ /* 0x000fe400078ec0ff */
[----:B------:R-:W-:Y:S02]  /*7250*/  @P0 LOP3.LUT R5, R5, 0xfffffff8, RZ, 0xc0, !PT ;  /* 0xfffffff805050812 */ /* 0x000fe400078ec0ff */
[----:B------:R1:W-:Y:S01]  /*7260*/  @P1 LDGSTS.E.BYPASS.LTC128B.128 [R17+0x3100], [R10.64], !P6 ;  /* 0x031000000a111fae */ /* 0x0003e2000f101d46 */
[----:B------:R-:W-:-:S04]  /*7270*/  @P1 IMAD.WIDE R14, R9, 0x2, R6 ;  /* 0x00000002090e1825 */ /* 0x000fc800078e0206 */
[--C-:B---3--:R-:W-:Y:S01]  /*7280*/  @P0 IMAD.WIDE R8, R5, 0x2, R2.reuse ;  /* 0x0000000205080825 */ /* 0x108fe200078e0202 */
[----:B------:R1:W-:Y:S03]  /*7290*/  @P1 LDGSTS.E.BYPASS.LTC128B.128 [R17+0x4100], [R14.64], !P5 ;  /* 0x041000000e111fae */ /* 0x0003e6000e901d46 */
[----:B------:R-:W-:Y:S01]  /*72a0*/  @P0 IMAD.WIDE R6, R0, 0x2, R2 ;  /* 0x0000000200060825 */ /* 0x000fe200078e0202 */
[----:B------:R1:W-:Y:S01]  /*72b0*/  @P1 LDGSTS.E.BYPASS.LTC128B.128 [R17+0x5100], [R12.64], !P4 ;  /* 0x051000000c111fae */ /* 0x0003e2000e101d46 */
[----:B------:R-:W-:Y:S02]  /*72c0*/  SHF.R.S32.HI R0, RZ, 0x1, R18 ;  /* 0x00000001ff007819 */ /* 0x000fe40000011412 */
[----:B------:R-:W-:Y:S01]  /*72d0*/  @P0 IMAD.WIDE R2, R176, 0x2, R2 ;  /* 0x00000002b0020825 */ /* 0x000fe200078e0202 */
[----:B------:R-:W-:-:S03]  /*72e0*/  ISETP.LT.AND P1, PT, RZ, c[0x0][0x27c], PT ;  /* 0x00009f00ff007a0c */ /* 0x000fc60003f21270 */
[----:B------:R-:W-:Y:S01]  /*72f0*/  IMAD.SHL.U32 R5, R23, 0x40, RZ ;  /* 0x0000004017057824 */ /* 0x000fe200078e00ff */
[----:B------:R2:W-:Y:S04]  /*7300*/  @P0 LDGSTS.E.BYPASS.LTC128B.128 [R16+0x3900], [R2.64], !P6 ;  /* 0x0390000002100fae */ /* 0x0005e8000f101d46 */
[----:B------:R3:W-:Y:S01]  /*7310*/  @P0 LDGSTS.E.BYPASS.LTC128B.128 [R16+0x4900], [R8.64], !P5 ;  /* 0x0490000008100fae */ /* 0x0007e2000e901d46 */
[----:B------:R-:W-:-:S03]  /*7320*/  LOP3.LUT R5, R5, 0xc0, RZ, 0xc0, !PT ;  /* 0x000000c005057812 */ /* 0x000fc600078ec0ff */
[----:B------:R4:W-:Y:S01]  /*7330*/  @P0 LDGSTS.E.BYPASS.LTC128B.128 [R16+0x5900], [R6.64], !P4 ;  /* 0x0590000006100fae */ /* 0x0009e2000e101d46 */
[C---:B------:R-:W-:Y:S01]  /*7340*/  LOP3.LUT P0, RZ, R0.reuse, 0x2, RZ, 0xc0, !PT ;  /* 0x0000000200ff7812 */ /* 0x040fe2000780c0ff */
[----:B------:R-:W-:Y:S02]  /*7350*/  IMAD.SHL.U32 R0, R0, 0x40, RZ ;  /* 0x0000004000007824 */ /* 0x000fe400078e00ff */
[----:B------:R-:W0:Y:S03]  /*7360*/  LDGDEPBAR ;  /* 0x00000000000079af */ /* 0x000e260000000000 */
[----:B------:R-:W-:Y:S02]  /*7370*/  LOP3.LUT R0, R0, 0xc0, RZ, 0xc0, !PT ;  /* 0x000000c000007812 */ /* 0x000fe400078ec0ff */
[----:B--2---:R-:W-:Y:S02]  /*7380*/  LEA.HI R2, R65, R65, RZ, 0x1 ;  /* 0x0000004141027211 */ /* 0x004fe400078f08ff */
[----:B------:R-:W-:-:S02]  /*7390*/  SHF.R.U32.HI R3, RZ, 0x3, R0 ;  /* 0x00000003ff037819 */ /* 0x000fc40000011600 */
[----:B------:R-:W-:Y:S01]  /*73a0*/  LOP3.LUT R2, R2, 0xfffffffe, RZ, 0xc0, !PT ;  /* 0xfffffffe02027812 */ /* 0x000fe200078ec0ff */
[----:B----4-:R-:W-:-:S04]  /*73b0*/  IMAD.SHL.U32 R7, R24, 0x8, RZ ;  /* 0x0000000818077824 */ /* 0x010fc800078e00ff */
[----:B------:R-:W-:Y:S02]  /*73c0*/  IMAD.IADD R2, R65, 0x1, -R2 ;  /* 0x0000000141027824 */ /* 0x000fe400078e0a02 */
[----:B------:R-:W-:Y:S01]  /*73d0*/  IMAD.SHL.U32 R6, R20, 0x20, RZ ;  /* 0x0000002014067824 */ /* 0x000fe200078e00ff */
[----:B------:R-:W-:Y:S01]  /*73e0*/  LOP3.LUT R7, R0, 0x8, R7, 0xf8, !PT ;  /* 0x0000000800077812 */ /* 0x000fe200078ef807 */
[C---:B---3--:R-:W-:Y:S01]  /*73f0*/  IMAD R9, R2.reuse, 0x8, R21 ;  /* 0x0000000802097824 */ /* 0x048fe200078e0215 */
[----:B------:R-:W-:Y:S01]  /*7400*/  SHF.R.U32.HI R0, RZ, 0x3, R5 ;  /* 0x00000003ff007819 */ /* 0x000fe20000011605 */
[----:B------:R-:W-:Y:S01]  /*7410*/  IMAD.SHL.U32 R2, R2, 0x8, RZ ;  /* 0x0000000802027824 */ /* 0x000fe200078e00ff */
[----:B------:R-:W-:Y:S02]  /*7420*/  LOP3.LUT R6, R6, 0xffffff00, RZ, 0xc0, !PT ;  /* 0xffffff0006067812 */ /* 0x000fe400078ec0ff */
[----:B------:R-:W-:Y:S01]  /*7430*/  LOP3.LUT R3, R7, R3, RZ, 0x3c, !PT ;  /* 0x0000000307037212 */ /* 0x000fe200078e3cff */
[----:B------:R-:W-:Y:S01]  /*7440*/  IMAD.MOV.U32 R7, RZ, RZ, 0x10 ;  /* 0x00000010ff077424 */ /* 0x000fe200078e00ff */
[----:B------:R-:W-:Y:S01]  /*7450*/  LOP3.LUT R2, R5, 0x8, R2, 0xf8, !PT ;  /* 0x0000000805027812 */ /* 0x000fe200078ef802 */
[----:B------:R-:W-:-:S02]  /*7460*/  IMAD R8, R25, 0x200, R6 ;  /* 0x0000020019087824 */ /* 0x000fc400078e0206 */
[C---:B------:R-:W-:Y:S01]  /*7470*/  IMAD R5, R19.reuse, 0x20, R6 ;  /* 0x0000002013057824 */ /* 0x040fe200078e0206 */
[----:B------:R-:W-:Y:S01]  /*7480*/  LOP3.LUT R0, R2, R0, RZ, 0x3c, !PT ;  /* 0x0000000002007212 */ /* 0x000fe200078e3cff */
[----:B------:R-:W-:Y:S02]  /*7490*/  IMAD R2, R48, c[0x0][0x210], RZ ;  /* 0x0000840030027a24 */ /* 0x000fe400078e02ff */
[----:B------:R-:W-:Y:S02]  /*74a0*/  IMAD R6, R19, 0x20, R8 ;  /* 0x0000002013067824 */ /* 0x000fe400078e0208 */
[----:B------:R-:W-:Y:S02]  /*74b0*/  IMAD R2, R29, c[0x0][0x214], R2 ;  /* 0x000085001d027a24 */ /* 0x000fe400078e0202 */
[----:B------:R-:W-:Y:S02]  /*74c0*/  IMAD.IADD R5, R0, 0x1, R5 ;  /* 0x0000000100057824 */ /* 0x000fe400078e0205 */
[----:B------:R-:W-:Y:S01]  /*74d0*/  IMAD.IADD R72, R75, 0x1, R2 ;  /* 0x000000014b487824 */ /* 0x000fe200078e0202 */
[----:B------:R-:W-:Y:S01]  /*74e0*/  SEL R2, R7, 0xfffffff0, !P0 ;  /* 0xfffffff007027807 */ /* 0x000fe20004000000 */
[----:B------:R-:W-:-:S02]  /*74f0*/  IMAD.U32 R3, R9, 0x20, R3 ;  /* 0x0000002009037824 */ /* 0x000fc400078e0003 */
[----:B------:R-:W-:Y:S01]  /*7500*/  IMAD.IADD R0, R0, 0x1, R6 ;  /* 0x0000000100007824 */ /* 0x000fe200078e0206 */
[----:B------:R-:W-:Y:S05]  /*7510*/  @P1 BRA `(.L_x_98) ;  /* 0x0000002000001947 */ /* 0x000fea0003800000 */
[----:B-1----:R-:W-:-:S04]  /*7520*/  DEPBAR.LE SB0, 0x1 ;  /* 0x000080400000791a */ /* 0x002fc80000000000 */
[----:B------:R-:W-:Y:S05]  /*7530*/  BRA `(.L_x_99) ;  /* 0x00005dd000007947 */ /* 0x000fea0003800000 */
.L_x_98:
[----:B-1----:R-:W-:Y:S01]  /*7540*/  SHF.R.S32.HI R6, RZ, 0x1f, R157 ;  /* 0x0000001fff067819 */ /* 0x002fe2000001149d */
[----:B------:R-:W-:Y:S01]  /*7550*/  IMAD.WIDE.U32 R8, R157, c[0x0][0x280], RZ ;  /* 0x0000a0009d087a25 */ /* 0x000fe200078e00ff */
[----:B------:R-:W-:Y:S01]  /*7560*/  ULDC.U8 UR4, c[0x0][0x298] ;  /* 0x0000a60000047ab9 */ /* 0x000fe20000000000 */
[----:B------:R-:W-:Y:S01]  /*7570*/  LEA.HI R11, R175, R175, RZ, 0x1 ;  /* 0x000000afaf0b7211 */ /* 0x000fe200078f08ff */
[----:B------:R-:W-:Y:S01]  /*7580*/  BSSY B2, `(.L_x_99) ;  /* 0x00005d8000027945 */ /* 0x000fe20003800000 */
[C---:B------:R-:W-:Y:S01]  /*7590*/  IMAD R7, R6.reuse, c[0x0][0x280], RZ ;  /* 0x0000a00006077a24 */ /* 0x040fe200078e02ff */
[----:B------:R-:W-:Y:S01]  /*75a0*/  ISETP.NE.AND P1, PT, RZ, UR4, PT ;  /* 0x00000004ff007c0c */ /* 0x000fe2000bf25270 */
[----:B------:R-:W-:Y:S01]  /*75b0*/  IMAD R6, R6, c[0x0][0x290], RZ ;  /* 0x0000a40006067a24 */ /* 0x000fe200078e02ff */
[----:B------:R-:W-:Y:S01]  /*75c0*/  LEA R34, P0, R8, c[0x0][0x270], 0x1 ;  /* 0x00009c0008227a11 */ /* 0x000fe200078008ff */
[C---:B------:R-:W-:Y:S01]  /*75d0*/  IMAD R7, R157.reuse, c[0x0][0x284], R7 ;  /* 0x0000a1009d077a24 */ /* 0x040fe200078e0207 */
[----:B------:R-:W-:Y:S01]  /*75e0*/  SHF.R.S32.HI R64, RZ, 0x1, R11 ;  /* 0x00000001ff407819 */ /* 0x000fe2000001140b */
[----:B------:R-:W-:-:S02]  /*75f0*/  IMAD R10, R157, c[0x0][0x294], R6 ;  /* 0x0000a5009d0a7a24 */ /* 0x000fc400078e0206 */
[----:B------:R-:W-:Y:S02]  /*7600*/  IMAD.IADD R9, R7, 0x1, R9 ;  /* 0x0000000107097824 */ /* 0x000fe400078e0209 */
[----:B------:R-:W-:-:S03]  /*7610*/  IMAD.WIDE.U32 R6, R157, c[0x0][0x290], RZ ;  /* 0x0000a4009d067a25 */ /* 0x000fc600078e00ff */
[----:B------:R-:W-:Y:S01]  /*7620*/  LEA.HI.X R35, R8, c[0x0][0x274], R9, 0x1, P0 ;  /* 0x00009d0008237a11 */ /* 0x000fe200000f0c09 */
[----:B------:R-:W-:Y:S01]  /*7630*/  IMAD.IADD R7, R10, 0x1, R7 ;  /* 0x000000010a077824 */ /* 0x000fe200078e0207 */
[----:B------:R-:W-:Y:S02]  /*7640*/  LOP3.LUT R8, R11, 0xfffffffe, RZ, 0xc0, !PT ;  /* 0xfffffffe0b087812 */ /* 0x000fe400078ec0ff */
[----:B------:R-:W-:Y:S02]  /*7650*/  LEA R32, P0, R6, c[0x0][0x288], 0x1 ;  /* 0x0000a20006207a11 */ /* 0x000fe400078008ff */
[----:B------:R-:W-:Y:S02]  /*7660*/  IADD3 R59, -R8, R175, RZ ;  /* 0x000000af083b7210 */ /* 0x000fe40007ffe1ff */
[----:B------:R-:W-:Y:S01]  /*7670*/  LEA.HI.X R33, R6, c[0x0][0x28c], R7, 0x1, P0 ;  /* 0x0000a30006217a11 */ /* 0x000fe200000f0c07 */
[----:B------:R-:W-:Y:S01]  /*7680*/  IMAD R6, R177, 0x80, R64 ;  /* 0x00000080b1067824 */ /* 0x000fe200078e0240 */
[----:B------:R-:W-:Y:S01]  /*7690*/  SHF.L.U32 R66, R59, 0x3, RZ ;  /* 0x000000033b427819 */ /* 0x000fe200000006ff */
[----:B------:R-:W-:Y:S05]  /*76a0*/  @!P1 BRA `(.L_x_100) ;  /* 0x00002b4000009947 */ /* 0x000fea0003800000 */
[----:B------:R-:W-:Y:S01]  /*76b0*/  ISETP.GE.AND P0, PT, R6, R63, PT ;  /* 0x0000003f0600720c */ /* 0x000fe20003f06270 */
[----:B------:R-:W-:Y:S01]  /*76c0*/  BSSY B0, `(.L_x_101) ;  /* 0x000004d000007945 */ /* 0x000fe20003800000 */
[----:B------:R-:W-:Y:S01]  /*76d0*/  SHF.L.U32 R38, R59, 0x2, RZ ;  /* 0x000000023b267819 */ /* 0x000fe200000006ff */
        /* <DEDUP_REMOVED lines=12> */
[----:B------:R-:W-:Y:S05]  /*77a0*/  @P0 BRA `(.L_x_102) ;  /* 0x000003e000000947 */ /* 0x000fea0003800000 */
[C---:B------:R-:W-:Y:S01]  /*77b0*/  IADD3 R13, R38.reuse, 0x8, RZ ;  /* 0x00000008260d7810 */ /* 0x040fe20007ffe0ff */
[----:B------:R-:W-:Y:S01]  /*77c0*/  CS2R R18, SRZ ;  /* 0x0000000000127805 */ /* 0x000fe2000001ff00 */
[----:B------:R-:W-:Y:S01]  /*77d0*/  ISETP.GE.AND P1, PT, R38, c[0x0][0x27c], PT ;  /* 0x00009f0026007a0c */ /* 0x000fe20003f26270 */
[----:B------:R-:W-:Y:S01]  /*77e0*/  CS2R R6, SRZ ;  /* 0x0000000000067805 */ /* 0x000fe2000001ff00 */
[----:B------:R-:W-:-:S02]  /*77f0*/  ISETP.GE.AND P0, PT, R13, c[0x0][0x27c], PT ;  /* 0x00009f000d007a0c */ /* 0x000fc40003f06270 */
[----:B------:R-:W-:-:S09]  /*7800*/  IADD3 R14, R38, 0x10, RZ ;  /* 0x00000010260e7810 */ /* 0x000fd20007ffe0ff */
[C---:B------:R-:W-:Y:S02]  /*7810*/  @!P1 IMAD.WIDE R10, R38.reuse, 0x2, R34 ;  /* 0x00000002260a9825 */ /* 0x040fe400078e0222 */
[----:B------:R-:W-:Y:S02]  /*7820*/  @!P0 SHF.R.S32.HI R12, RZ, 0x1f, R13 ;  /* 0x0000001fff0c8819 */ /* 0x000fe4000001140d */
[----:B------:R-:W-:Y:S01]  /*7830*/  @!P1 IMAD.WIDE R8, R38, 0x2, R32 ;  /* 0x0000000226089825 */ /* 0x000fe200078e0220 */
[----:B------:R1:W5:Y:S01]  /*7840*/  @!P1 LD.E.64 R18, [R10.64] ;  /* 0x000000060a129980 */ /* 0x000362000c101b00 */
[----:B------:R-:W-:-:S03]  /*7850*/  @!P0 LEA.HI R12, R12, R13, RZ, 0x2 ;  /* 0x0000000d0c0c8211 */ /* 0x000fc600078f10ff */
[----:B------:R2:W5:Y:S01]  /*7860*/  @!P1 LD.E.64 R6, [R8.64] ;  /* 0x0000000608069980 */ /* 0x000562000c101b00 */
[----:B------:R-:W-:Y:S01]  /*7870*/  ISETP.GE.AND P1, PT, R14, c[0x0][0x27c], PT ;  /* 0x00009f000e007a0c */ /* 0x000fe20003f26270 */
[----:B------:R-:W-:Y:S01]  /*7880*/  CS2R R20, SRZ ;  /* 0x0000000000147805 */ /* 0x000fe2000001ff00 */
[----:B------:R-:W-:Y:S02]  /*7890*/  IADD3 R15, R38, 0x18, RZ ;  /* 0x00000018260f7810 */ /* 0x000fe40007ffe0ff */
[----:B-1----:R-:W-:Y:S01]  /*78a0*/  @!P0 LOP3.LUT R10, R12, 0xfffffffc, RZ, 0xc0, !PT ;  /* 0xfffffffc0c0a8812 */ /* 0x002fe200078ec0ff */
[----:B--2---:R-:W-:-:S04]  /*78b0*/  CS2R R8, SRZ ;  /* 0x0000000000087805 */ /* 0x004fc8000001ff00 */
[----:B------:R-:W-:-:S04]  /*78c0*/  @!P0 IMAD.WIDE R12, R10, 0x2, R34 ;  /* 0x000000020a0c8825 */ /* 0x000fc800078e0222 */
[----:B------:R-:W-:Y:S01]  /*78d0*/  @!P0 IMAD.WIDE R10, R10, 0x2, R32 ;  /* 0x000000020a0a8825 */ /* 0x000fe200078e0220 */
[----:B------:R1:W5:Y:S04]  /*78e0*/  @!P0 LD.E.64 R20, [R12.64] ;  /* 0x000000060c148980 */ /* 0x000368000c101b00 */
[----:B------:R2:W5:Y:S01]  /*78f0*/  @!P0 LD.E.64 R8, [R10.64] ;  /* 0x000000060a088980 */ /* 0x000562000c101b00 */
[----:B------:R-:W-:Y:S01]  /*7900*/  ISETP.GE.AND P0, PT, R15, c[0x0][0x27c], PT ;  /* 0x00009f000f007a0c */ /* 0x000fe20003f06270 */
[----:B------:R-:W-:Y:S01]  /*7910*/  CS2R R22, SRZ ;  /* 0x0000000000167805 */ /* 0x000fe2000001ff00 */
[----:B-1----:R-:W-:-:S04]  /*7920*/  @!P1 SHF.R.S32.HI R12, RZ, 0x1f, R14 ;  /* 0x0000001fff0c9819 */ /* 0x002fc8000001140e */
[----:B------:R-:W-:-:S04]  /*7930*/  @!P1 LEA.HI R12, R12, R14, RZ, 0x2 ;  /* 0x0000000e0c0c9211 */ /* 0x000fc800078f10ff */
[----:B------:R-:W-:-:S03]  /*7940*/  @!P1 LOP3.LUT R12, R12, 0xfffffffc, RZ, 0xc0, !PT ;  /* 0xfffffffc0c0c9812 */ /* 0x000fc600078ec0ff */
[----:B------:R-:W-:Y:S02]  /*7950*/  @!P0 SHF.R.S32.HI R14, RZ, 0x1f, R15 ;  /* 0x0000001fff0e8819 */ /* 0x000fe4000001140f */
[----:B--2---:R-:W-:Y:S02]  /*7960*/  @!P1 IMAD.WIDE R10, R12, 0x2, R34 ;  /* 0x000000020c0a9825 */ /* 0x004fe400078e0222 */
[----:B------:R-:W-:-:S03]  /*7970*/  @!P0 LEA.HI R14, R14, R15, RZ, 0x2 ;  /* 0x0000000f0e0e8211 */ /* 0x000fc600078f10ff */
[----:B------:R1:W5:Y:S01]  /*7980*/  @!P1 LD.E.64 R22, [R10.64] ;  /* 0x000000060a169980 */ /* 0x000362000c101b00 */
[----:B------:R-:W-:Y:S01]  /*7990*/  @!P0 LOP3.LUT R14, R14, 0xfffffffc, RZ, 0xc0, !PT ;  /* 0xfffffffc0e0e8812 */ /* 0x000fe200078ec0ff */
[----:B------:R-:W-:Y:S01]  /*79a0*/  @!P1 IMAD.WIDE R26, R12, 0x2, R32 ;  /* 0x000000020c1a9825 */ /* 0x000fe200078e0220 */
[----:B------:R-:W-:Y:S01]  /*79b0*/  CS2R R24, SRZ ;  /* 0x0000000000187805 */ /* 0x000fe2000001ff00 */
[----:B------:R-:W-:Y:S02]  /*79c0*/  CS2R R12, SRZ ;  /* 0x00000000000c7805 */ /* 0x000fe4000001ff00 */
[----:B------:R-:W-:-:S04]  /*79d0*/  @!P0 IMAD.WIDE R16, R14, 0x2, R34 ;  /* 0x000000020e108825 */ /* 0x000fc800078e0222 */
[----:B------:R-:W-:Y:S01]  /*79e0*/  @!P0 IMAD.WIDE R14, R14, 0x2, R32 ;  /* 0x000000020e0e8825 */ /* 0x000fe200078e0220 */
[----:B------:R2:W5:Y:S04]  /*79f0*/  @!P0 LD.E.64 R24, [R16.64] ;  /* 0x0000000610188980 */ /* 0x000568000c101b00 */
[----:B------:R3:W5:Y:S01]  /*7a00*/  @!P0 LD.E.64 R12, [R14.64] ;  /* 0x000000060e0c8980 */ /* 0x000762000c101b00 */
[----:B-1----:R-:W-:-:S06]  /*7a10*/  CS2R R10, SRZ ;  /* 0x00000000000a7805 */ /* 0x002fcc000001ff00 */
[----:B------:R1:W5:Y:S02]  /*7a20*/  @!P1 LD.E.64 R10, [R26.64] ;  /* 0x000000061a0a9980 */ /* 0x000364000c101b00 */
[C---:B-1----:R-:W-:Y:S02]  /*7a30*/  IADD3 R26, R38.reuse, 0x20, RZ ;  /* 0x00000020261a7810 */ /* 0x042fe40007ffe0ff */
[----:B------:R-:W-:Y:S02]  /*7a40*/  IADD3 R27, R38, 0x28, RZ ;  /* 0x00000028261b7810 */ /* 0x000fe40007ffe0ff */
[----:B------:R-:W-:Y:S02]  /*7a50*/  ISETP.GE.AND P1, PT, R26, c[0x0][0x27c], PT ;  /* 0x00009f001a007a0c */ /* 0x000fe40003f26270 */
[----:B------:R-:W-:-:S11]  /*7a60*/  ISETP.GE.AND P0, PT, R27, c[0x0][0x27c], PT ;  /* 0x00009f001b007a0c */ /* 0x000fd60003f06270 */
[----:B---3--:R-:W-:Y:S02]  /*7a70*/  @!P1 SHF.R.S32.HI R15, RZ, 0x1f, R26 ;  /* 0x0000001fff0f9819 */ /* 0x008fe4000001141a */
[----:B------:R-:W-:Y:S02]  /*7a80*/  @!P0 SHF.R.S32.HI R14, RZ, 0x1f, R27 ;  /* 0x0000001fff0e8819 */ /* 0x000fe4000001141b */
[----:B------:R-:W-:Y:S02]  /*7a90*/  @!P1 LEA.HI R15, R15, R26, RZ, 0x2 ;  /* 0x0000001a0f0f9211 */ /* 0x000fe400078f10ff */
[----:B------:R-:W-:Y:S02]  /*7aa0*/  @!P0 LEA.HI R14, R14, R27, RZ, 0x2 ;  /* 0x0000001b0e0e8211 */ /* 0x000fe400078f10ff */
[----:B------:R-:W-:Y:S02]  /*7ab0*/  @!P1 LOP3.LUT R15, R15, 0xfffffffc, RZ, 0xc0, !PT ;  /* 0xfffffffc0f0f9812 */ /* 0x000fe400078ec0ff */
[----:B------:R-:W-:Y:S01]  /*7ac0*/  @!P0 LOP3.LUT R14, R14, 0xfffffffc, RZ, 0xc0, !PT ;  /* 0xfffffffc0e0e8812 */ /* 0x000fe200078ec0ff */
[----:B------:R-:W-:-:S02]  /*7ad0*/  CS2R R26, SRZ ;  /* 0x00000000001a7805 */ /* 0x000fc4000001ff00 */
[C---:B------:R-:W-:Y:S01]  /*7ae0*/  @!P1 IMAD.WIDE R36, R15.reuse, 0x2, R34 ;  /* 0x000000020f249825 */ /* 0x040fe200078e0222 */
[----:B------:R-:W-:Y:S01]  /*7af0*/  CS2R R28, SRZ ;  /* 0x00000000001c7805 */ /* 0x000fe2000001ff00 */
[----:B--2---:R-:W-:Y:S02]  /*7b00*/  CS2R R16, SRZ ;  /* 0x0000000000107805 */ /* 0x004fe4000001ff00 */
[----:B------:R-:W-:Y:S01]  /*7b10*/  @!P1 IMAD.WIDE R30, R15, 0x2, R32 ;  /* 0x000000020f1e9825 */ /* 0x000fe200078e0220 */
[----:B------:R1:W5:Y:S03]  /*7b20*/  @!P1 LD.E.64 R26, [R36.64] ;  /* 0x00000006241a9980 */ /* 0x000366000c101b00 */
[----:B------:R-:W-:-:S04]  /*7b30*/  @!P0 IMAD.WIDE R34, R14, 0x2, R34 ;  /* 0x000000020e228825 */ /* 0x000fc800078e0222 */
[----:B------:R-:W-:Y:S01]  /*7b40*/  @!P0 IMAD.WIDE R32, R14, 0x2, R32 ;  /* 0x000000020e208825 */ /* 0x000fe200078e0220 */
[----:B------:R1:W5:Y:S01]  /*7b50*/  @!P0 LD.E.64 R28, [R34.64] ;  /* 0x00000006221c8980 */ /* 0x000362000c101b00 */
[----:B------:R-:W-:-:S03]  /*7b60*/  CS2R R14, SRZ ;  /* 0x00000000000e7805 */ /* 0x000fc6000001ff00 */
[----:B------:R1:W5:Y:S04]  /*7b70*/  @!P0 LD.E.64 R16, [R32.64] ;  /* 0x0000000620108980 */ /* 0x000368000c101b00 */
[----:B------:R1:W5:Y:S02]  /*7b80*/  @!P1 LD.E.64 R14, [R30.64] ;  /* 0x000000061e0e9980 */ /* 0x000364000c101b00 */
.L_x_102:
[----:B------:R-:W-:Y:S05]  /*7b90*/  BSYNC B0 ;  /* 0x0000000000007941 */ /* 0x000fea0003800000 */
.L_x_101:
[--C-:B-----5:R-:W-:Y:S01]  /*7ba0*/  SHF.R.U64 R47, R22, 0x10, R23.reuse ;  /* 0x00000010162f7819 */ /* 0x120fe20000001217 */
[--C-:B------:R-:W-:Y:S01]  /*7bb0*/  IMAD.MOV.U32 R52, RZ, RZ, R23.reuse ;  /* 0x000000ffff347224 */ /* 0x100fe200078e0017 */
[----:B-1----:R-:W-:Y:S01]  /*7bc0*/  SHF.R.U32.HI R30, RZ, 0x10, R23 ;  /* 0x00000010ff1e7819 */ /* 0x002fe20000011617 */
[----:B------:R-:W-:Y:S01]  /*7bd0*/  IMAD.MOV.U32 R35, RZ, RZ, R26 ;  /* 0x000000ffff237224 */ /* 0x000fe200078e001a */
[--C-:B------:R-:W-:Y:S01]  /*7be0*/  SHF.R.U64 R26, R26, 0x10, R27.reuse ;  /* 0x000000101a1a7819 */ /* 0x100fe2000000121b */
[--C-:B------:R-:W-:Y:S01]  /*7bf0*/  IMAD.MOV.U32 R44, RZ, RZ, R27.reuse ;  /* 0x000000ffff2c7224 */ /* 0x100fe200078e001b */
[----:B------:R-:W-:Y:S01]  /*7c00*/  SHF.R.U32.HI R23, RZ, 0x10, R27 ;  /* 0x00000010ff177819 */ /* 0x000fe2000001161b */
[----:B------:R-:W-:Y:S01]  /*7c10*/  IMAD.MOV.U32 R36, RZ, RZ, R28 ;  /* 0x000000ffff247224 */ /* 0x000fe200078e001c */
[----:B------:R-:W-:Y:S01]  /*7c20*/  SHF.R.U64 R27, R28, 0x10, R29 ;  /* 0x000000101c1b7819 */ /* 0x000fe2000000121d */
[--C-:B------:R-:W-:Y:S01]  /*7c30*/  IMAD.MOV.U32 R57, RZ, RZ, R7.reuse ;  /* 0x000000ffff397224 */ /* 0x100fe200078e0007 */
[--C-:B------:R-:W-:Y:S01]  /*7c40*/  SHF.R.U64 R28, R6, 0x10, R7.reuse ;  /* 0x00000010061c7819 */ /* 0x100fe20000001207 */
[----:B------:R-:W-:Y:S01]  /*7c50*/  IMAD.MOV.U32 R32, RZ, RZ, R6 ;  /* 0x000000ffff207224 */ /* 0x000fe200078e0006 */
[----:B------:R-:W-:Y:S01]  /*7c60*/  SHF.R.U32.HI R48, RZ, 0x10, R7 ;  /* 0x00000010ff307819 */ /* 0x000fe20000011607 */
[----:B------:R-:W-:Y:S01]  /*7c70*/  IMAD.MOV.U32 R43, RZ, RZ, R24 ;  /* 0x000000ffff2b7224 */ /* 0x000fe200078e0018 */
[----:B------:R-:W-:Y:S01]  /*7c80*/  SHF.R.S32.HI R7, RZ, 0x1f, R62 ;  /* 0x0000001fff077819 */ /* 0x000fe2000001143e */
[----:B------:R-:W-:Y:S01]  /*7c90*/  IMAD.MOV.U32 R45, RZ, RZ, R29 ;  /* 0x000000ffff2d7224 */ /* 0x000fe200078e001d */
[----:B------:R-:W-:Y:S01]  /*7ca0*/  LEA.HI R6, R64, R64, RZ, 0x1 ;  /* 0x0000004040067211 */ /* 0x000fe200078f08ff */
[----:B------:R-:W-:Y:S01]  /*7cb0*/  IMAD.MOV.U32 R50, RZ, RZ, R9 ;  /* 0x000000ffff327224 */ /* 0x000fe200078e0009 */
[----:B------:R-:W-:Y:S01]  /*7cc0*/  LEA.HI R7, R7, R62, RZ, 0x2 ;  /* 0x0000003e07077211 */ /* 0x000fe200078f10ff */
[----:B------:R-:W-:Y:S01]  /*7cd0*/  IMAD.MOV.U32 R51, RZ, RZ, R8 ;  /* 0x000000ffff337224 */ /* 0x000fe200078e0008 */
[----:B------:R-:W-:Y:S01]  /*7ce0*/  SHF.R.U64 R37, R24, 0x10, R25 ;  /* 0x0000001018257819 */ /* 0x000fe20000001219 */
[----:B------:R-:W-:Y:S01]  /*7cf0*/  IMAD.MOV.U32 R41, RZ, RZ, R10 ;  /* 0x000000ffff297224 */ /* 0x000fe200078e000a */
[----:B------:R-:W-:Y:S01]  /*7d00*/  LOP3.LUT R7, R7, 0xfffffffc, RZ, 0xc0, !PT ;  /* 0xfffffffc07077812 */ /* 0x000fe200078ec0ff */
[----:B------:R-:W-:Y:S01]  /*7d10*/  IMAD.MOV.U32 R60, RZ, RZ, R19 ;  /* 0x000000ffff3c7224 */ /* 0x000fe200078e0013 */
[----:B------:R-:W-:Y:S01]  /*7d20*/  SHF.R.U32.HI R24, RZ, 0x10, R29 ;  /* 0x00000010ff187819 */ /* 0x000fe2000001161d */
[----:B------:R-:W-:Y:S01]  /*7d30*/  IMAD.MOV.U32 R56, RZ, RZ, R20 ;  /* 0x000000ffff387224 */ /* 0x000fe200078e0014 */
[----:B------:R-:W-:Y:S01]  /*7d40*/  SHF.R.U64 R49, R8, 0x10, R9 ;  /* 0x0000001008317819 */ /* 0x000fe20000001209 */
[----:B------:R-:W-:Y:S01]  /*7d50*/  IMAD.IADD R7, R62, 0x1, -R7 ;  /* 0x000000013e077824 */ /* 0x000fe200078e0a07 */
[----:B------:R-:W-:Y:S01]  /*7d60*/  SHF.R.U32.HI R29, RZ, 0x10, R9 ;  /* 0x00000010ff1d7819 */ /* 0x000fe20000011609 */
[----:B------:R-:W-:Y:S01]  /*7d70*/  IMAD.MOV.U32 R58, RZ, RZ, R21 ;  /* 0x000000ffff3a7224 */ /* 0x000fe200078e0015 */
[----:B------:R-:W-:Y:S01]  /*7d80*/  LOP3.LUT R6, R6, 0x7fffffe, RZ, 0xc0, !PT ;  /* 0x07fffffe06067812 */ /* 0x000fe200078ec0ff */
[----:B------:R-:W-:Y:S01]  /*7d90*/  IMAD.SHL.U32 R9, R7, 0x40, RZ ;  /* 0x0000004007097824 */ /* 0x000fe200078e00ff */
[----:B------:R-:W-:Y:S01]  /*7da0*/  SHF.R.U64 R39, R10, 0x10, R11 ;  /* 0x000000100a277819 */ /* 0x000fe2000000120b */
[----:B------:R-:W-:Y:S01]  /*7db0*/  IMAD R10, R177, -0x80, R63 ;  /* 0xffffff80b10a7824 */ /* 0x000fe200078e023f */
[----:B------:R-:W-:Y:S01]  /*7dc0*/  LOP3.LUT P1, RZ, R7, 0x2, RZ, 0xc0, !PT ;  /* 0x0000000207ff7812 */ /* 0x000fe2000782c0ff */
[----:B------:R-:W-:Y:S01]  /*7dd0*/  IMAD.IADD R8, R64, 0x1, -R6 ;  /* 0x0000000140087824 */ /* 0x000fe200078e0a06 */
[----:B------:R-:W-:Y:S01]  /*7de0*/  LOP3.LUT R6, R9, 0xc0, RZ, 0xc0, !PT ;  /* 0x000000c009067812 */ /* 0x000fe200078ec0ff */
[----:B------:R-:W-:Y:S01]  /*7df0*/  IMAD.MOV.U32 R53, RZ, RZ, R22 ;  /* 0x000000ffff357224 */ /* 0x000fe200078e0016 */
[----:B------:R-:W-:Y:S01]  /*7e00*/  PRMT R28, R32, 0x5410, R28 ;  /* 0x00005410201c7816 */ /* 0x000fe2000000001c */
[----:B------:R-:W-:Y:S01]  /*7e10*/  IMAD R8, R65, 0x8, R8 ;  /* 0x0000000841087824 */ /* 0x000fe200078e0208 */
[----:B------:R-:W-:Y:S01]  /*7e20*/  LOP3.LUT R7, R6, 0x8, R66, 0xf8, !PT ;  /* 0x0000000806077812 */ /* 0x000fe200078ef842 */
[----:B------:R-:W-:Y:S01]  /*7e30*/  IMAD.MOV.U32 R34, RZ, RZ, R12 ;  /* 0x000000ffff227224 */ /* 0x000fe200078e000c */
[----:B------:R-:W-:Y:S01]  /*7e40*/  SHF.R.U32.HI R6, RZ, 0x3, R6 ;  /* 0x00000003ff067819 */ /* 0x000fe20000011606 */
[----:B------:R-:W-:Y:S01]  /*7e50*/  IMAD.MOV.U32 R61, RZ, RZ, R18 ;  /* 0x000000ffff3d7224 */ /* 0x000fe200078e0012 */
[----:B------:R-:W-:Y:S01]  /*7e60*/  IMNMX R32, R10, 0x80, PT ;  /* 0x000000800a207817 */ /* 0x000fe20003800200 */
[----:B------:R-:W-:Y:S01]  /*7e70*/  IMAD.MOV.U32 R42, RZ, RZ, R25 ;  /* 0x000000ffff2a7224 */ /* 0x000fe200078e0019 */
[----:B------:R-:W-:Y:S01]  /*7e80*/  LOP3.LUT R6, R7, R6, RZ, 0x3c, !PT ;  /* 0x0000000607067212 */ /* 0x000fe200078e3cff */
[----:B------:R-:W-:Y:S01]  /*7e90*/  IMAD.MOV.U32 R40, RZ, RZ, R11 ;  /* 0x000000ffff287224 */ /* 0x000fe200078e000b */
[----:B------:R-:W-:Y:S01]  /*7ea0*/  ISETP.GE.AND P0, PT, R64, R32, PT ;  /* 0x000000204000720c */ /* 0x000fe20003f06270 */
[----:B------:R-:W-:Y:S01]  /*7eb0*/  IMAD.MOV.U32 R33, RZ, RZ, R13 ;  /* 0x000000ffff217224 */ /* 0x000fe200078e000d */
[--C-:B------:R-:W-:Y:S01]  /*7ec0*/  SHF.R.U64 R59, R18, 0x10, R19.reuse ;  /* 0x00000010123b7819 */ /* 0x100fe20000001213 */
[----:B------:R-:W-:Y:S01]  /*7ed0*/  IMAD.U32 R6, R8, 0x20, R6 ;  /* 0x0000002008067824 */ /* 0x000fe200078e0006 */
[----:B------:R-:W-:Y:S01]  /*7ee0*/  SHF.R.U32.HI R54, RZ, 0x10, R19 ;  /* 0x00000010ff367819 */ /* 0x000fe20000011613 */
[----:B------:R-:W-:-:S04]  /*7ef0*/  DEPBAR.LE SB0, 0x1 ;  /* 0x000080400000791a */ /* 0x000fc80000000000 */
[----:B------:R-:W-:Y:S01]  /*7f00*/  SHF.R.U64 R55, R20, 0x10, R21 ;  /* 0x0000001014377819 */ /* 0x000fe20000001215 */
[----:B------:R-:W-:Y:S01]  /*7f10*/  IMAD.MOV.U32 R20, RZ, RZ, R15 ;  /* 0x000000ffff147224 */ /* 0x000fe200078e000f */
[----:B------:R-:W-:Y:S01]  /*7f20*/  SHF.R.U32.HI R46, RZ, 0x10, R21 ;  /* 0x00000010ff2e7819 */ /* 0x000fe20000011615 */
[----:B------:R-:W-:Y:S01]  /*7f30*/  IMAD.MOV.U32 R21, RZ, RZ, R14 ;  /* 0x000000ffff157224 */ /* 0x000fe200078e000e */
[----:B------:R-:W-:Y:S01]  /*7f40*/  SHF.R.U64 R31, R12, 0x10, R13 ;  /* 0x000000100c1f7819 */ /* 0x000fe2000000120d */
[----:B------:R-:W-:Y:S01]  /*7f50*/  BSSY B1, `(.L_x_103) ;  /* 0x0000126000017945 */ /* 0x000fe20003800000 */
[----:B------:R-:W-:Y:S02]  /*7f60*/  SHF.R.U32.HI R22, RZ, 0x10, R25 ;  /* 0x00000010ff167819 */ /* 0x000fe40000011619 */
[----:B------:R-:W-:Y:S01]  /*7f70*/  SHF.R.U64 R19, R14, 0x10, R15 ;  /* 0x000000100e137819 */ /* 0x000fe2000000120f */
[----:B------:R-:W-:Y:S01]  /*7f80*/  IMAD.MOV.U32 R14, RZ, RZ, R17 ;  /* 0x000000ffff0e7224 */ /* 0x000fe200078e0011 */
[----:B------:R-:W-:Y:S01]  /*7f90*/  SHF.R.U32.HI R12, RZ, 0x10, R15 ;  /* 0x00000010ff0c7819 */ /* 0x000fe2000001160f */
[----:B------:R-:W-:Y:S01]  /*7fa0*/  IMAD.MOV.U32 R15, RZ, RZ, R16 ;  /* 0x000000ffff0f7224 */ /* 0x000fe200078e0010 */
[----:B------:R-:W-:-:S02]  /*7fb0*/  SHF.R.U32.HI R25, RZ, 0x10, R11 ;  /* 0x00000010ff197819 */ /* 0x000fc4000001160b */
[----:B------:R-:W-:Y:S02]  /*7fc0*/  SHF.R.U32.HI R18, RZ, 0x10, R13 ;  /* 0x00000010ff127819 */ /* 0x000fe4000001160d */
[----:B------:R-:W-:Y:S02]  /*7fd0*/  IADD3 R7, R6, 0x10, RZ ;  /* 0x0000001006077810 */ /* 0x000fe40007ffe0ff */
[--C-:B------:R-:W-:Y:S02]  /*7fe0*/  SHF.R.U64 R13, R16, 0x10, R17.reuse ;  /* 0x00000010100d7819 */ /* 0x100fe40000001211 */
[----:B------:R-:W-:Y:S02]  /*7ff0*/  SHF.R.U32.HI R11, RZ, 0x10, R17 ;  /* 0x00000010ff0b7819 */ /* 0x000fe40000011611 */
[----:B------:R-:W-:Y:S02]  /*8000*/  @P1 IADD3 R7, R6, -0x10, RZ ;  /* 0xfffffff006071810 */ /* 0x000fe40007ffe0ff */
[----:B------:R-:W-:-:S02]  /*8010*/  PRMT R42, R42, 0x5410, R22 ;  /* 0x000054102a2a7816 */ /* 0x000fc40000000016 */
[----:B------:R-:W-:Y:S02]  /*8020*/  PRMT R35, R35, 0x5410, R26 ;  /* 0x0000541023237816 */ /* 0x000fe4000000001a */
[----:B------:R-:W-:Y:S02]  /*8030*/  PRMT R44, R44, 0x5410, R23 ;  /* 0x000054102c2c7816 */ /* 0x000fe40000000017 */
[----:B------:R-:W-:Y:S02]  /*8040*/  PRMT R36, R36, 0x5410, R27 ;  /* 0x0000541024247816 */ /* 0x000fe4000000001b */
[----:B------:R-:W-:Y:S02]  /*8050*/  PRMT R45, R45, 0x5410, R24 ;  /* 0x000054102d2d7816 */ /* 0x000fe40000000018 */
[----:B------:R-:W-:Y:S02]  /*8060*/  PRMT R31, R34, 0x5410, R31 ;  /* 0x00005410221f7816 */ /* 0x000fe4000000001f */
        /* <DEDUP_REMOVED lines=15> */
[----:B------:R-:W-:Y:S02]  /*8160*/  LEA R22, R6, 0x6100, 0x1 ;  /* 0x0000610006167811 */ /* 0x000fe400078e08ff */
[----:B------:R-:W-:Y:S02]  /*8170*/  LEA R23, R7, 0x6100, 0x1 ;  /* 0x0000610007177811 */ /* 0x000fe400078e08ff */
[----:B------:R-:W-:Y:S02]  /*8180*/  PRMT R27, R15, 0x5410, R13 ;  /* 0x000054100f1b7816 */ /* 0x000fe4000000000d */
[----:B------:R-:W-:Y:S01]  /*8190*/  PRMT R34, R14, 0x5410, R11 ;  /* 0x000054100e227816 */ /* 0x000fe2000000000b */
[----:B------:R-:W-:Y:S06]  /*81a0*/  BAR.SYNC.DEFER_BLOCKING 0x0 ;  /* 0x0000000000007b1d */ /* 0x000fec0000010000 */
[----:B------:R-:W-:Y:S05]  /*81b0*/  @P0 BRA `(.L_x_104) ;  /* 0x00000ff000000947 */ /* 0x000fea0003800000 */
[----:B------:R-:W-:Y:S01]  /*81c0*/  ISETP.GE.AND P0, PT, R38, c[0x0][0x27c], PT ;  /* 0x00009f0026007a0c */ /* 0x000fe20003f06270 */
[----:B------:R-:W-:-:S12]  /*81d0*/  BSSY B0, `(.L_x_105) ;  /* 0x0000028000007945 */ /* 0x000fd80003800000 */
[----:B------:R-:W-:Y:S05]  /*81e0*/  @P0 BRA `(.L_x_106) ;  /* 0x0000026000000947 */ /* 0x000fea0003800000 */
[----:B------:R-:W1:Y:S01]  /*81f0*/  LDS.128 R8, [R22] ;  /* 0x0000000016087984 */ /* 0x000e620000000c00 */
[C---:B------:R-:W-:Y:S01]  /*8200*/  IMAD.U32 R6, R28.reuse, 0x10000, RZ ;  /* 0x000100001c067824 */ /* 0x040fe200078e00ff */
[----:B------:R-:W-:Y:S02]  /*8210*/  LOP3.LUT R14, R28, 0xffff0000, RZ, 0xc0, !PT ;  /* 0xffff00001c0e7812 */ /* 0x000fe400078ec0ff */
[----:B------:R-:W-:Y:S02]  /*8220*/  LOP3.LUT R7, R59, 0xffff0000, RZ, 0xc0, !PT ;  /* 0xffff00003b077812 */ /* 0x000fe400078ec0ff */
[C---:B-1----:R-:W-:Y:S01]  /*8230*/  SHF.L.U32 R13, R8.reuse, 0x10, RZ ;  /* 0x00000010080d7819 */ /* 0x042fe200000006ff */
[----:B------:R-:W-:Y:S01]  /*8240*/  IMAD.U32 R19, R11, 0x10000, RZ ;  /* 0x000100000b137824 */ /* 0x000fe200078e00ff */
[----:B------:R-:W-:Y:S02]  /*8250*/  LOP3.LUT R12, R8, 0xffff0000, RZ, 0xc0, !PT ;  /* 0xffff0000080c7812 */ /* 0x000fe400078ec0ff */
[----:B------:R-:W-:-:S02]  /*8260*/  SHF.L.U32 R8, R59, 0x10, RZ ;  /* 0x000000103b087819 */ /* 0x000fc400000006ff */
[C---:B------:R-:W-:Y:S01]  /*8270*/  SHF.L.U32 R16, R9.reuse, 0x10, RZ ;  /* 0x0000001009107819 */ /* 0x040fe200000006ff */
[----:B------:R-:W-:Y:S01]  /*8280*/  FMUL.FTZ R18, R12, R6 ;  /* 0x000000060c127220 */ /* 0x000fe20000410000 */
[----:B------:R-:W-:Y:S02]  /*8290*/  LOP3.LUT R9, R9, 0xffff0000, RZ, 0xc0, !PT ;  /* 0xffff000009097812 */ /* 0x000fe400078ec0ff */
[C---:B------:R-:W-:Y:S01]  /*82a0*/  SHF.L.U32 R17, R10.reuse, 0x10, RZ ;  /* 0x000000100a117819 */ /* 0x040fe200000006ff */
[-C--:B------:R-:W-:Y:S01]  /*82b0*/  FFMA.FTZ R21, R13, R8.reuse, -R18 ;  /* 0x000000080d157223 */ /* 0x080fe20000010812 */
[----:B------:R-:W-:Y:S01]  /*82c0*/  LOP3.LUT R15, R10, 0xffff0000, RZ, 0xc0, !PT ;  /* 0xffff00000a0f7812 */ /* 0x000fe200078ec0ff */
[----:B------:R-:W-:Y:S01]  /*82d0*/  FMUL.FTZ R10, R12, R8 ;  /* 0x000000080c0a7220 */ /* 0x000fe20000410000 */
[----:B------:R-:W-:Y:S01]  /*82e0*/  LOP3.LUT R12, R11, 0xffff0000, RZ, 0xc0, !PT ;  /* 0xffff00000b0c7812 */ /* 0x000fe200078ec0ff */
[----:B------:R-:W-:Y:S01]  /*82f0*/  FMUL.FTZ R11, R9, R14 ;  /* 0x0000000e090b7220 */ /* 0x000fe20000410000 */
[----:B------:R-:W-:Y:S01]  /*8300*/  LOP3.LUT R8, R54, 0xffff0000, RZ, 0xc0, !PT ;  /* 0xffff000036087812 */ /* 0x000fe200078ec0ff */
[----:B------:R-:W-:Y:S01]  /*8310*/  FFMA.FTZ R20, R13, R6, R10 ;  /* 0x000000060d147223 */ /* 0x000fe2000001000a */
[----:B------:R-:W-:Y:S01]  /*8320*/  LOP3.LUT R6, R48, 0xffff0000, RZ, 0xc0, !PT ;  /* 0xffff000030067812 */ /* 0x000fe200078ec0ff */
[-C--:B------:R-:W-:Y:S01]  /*8330*/  FMUL.FTZ R10, R9, R7.reuse ;  /* 0x00000007090a7220 */ /* 0x080fe20000410000 */
[----:B------:R-:W-:Y:S01]  /*8340*/  SHF.L.U32 R9, R54, 0x10, RZ ;  /* 0x0000001036097819 */ /* 0x000fe200000006ff */
[----:B------:R-:W-:Y:S01]  /*8350*/  FFMA.FTZ R18, R16, R7, -R11 ;  /* 0x0000000710127223 */ /* 0x000fe2000001080b */
[----:B------:R-:W-:Y:S01]  /*8360*/  SHF.L.U32 R7, R48, 0x10, RZ ;  /* 0x0000001030077819 */ /* 0x000fe200000006ff */
[----:B------:R-:W-:-:S02]  /*8370*/  FFMA.FTZ R16, R16, R14, R10 ;  /* 0x0000000e10107223 */ /* 0x000fc4000001000a */
[C---:B------:R-:W-:Y:S02]  /*8380*/  FMUL.FTZ R10, R15.reuse, R9 ;  /* 0x000000090f0a7220 */ /* 0x040fe40000410000 */
[----:B------:R-:W-:Y:S02]  /*8390*/  FMUL.FTZ R11, R15, R7 ;  /* 0x000000070f0b7220 */ /* 0x000fe40000410000 */
[C---:B------:R-:W-:Y:S02]  /*83a0*/  FMUL.FTZ R13, R12.reuse, R6 ;  /* 0x000000060c0d7220 */ /* 0x040fe40000410000 */
[----:B------:R-:W-:Y:S02]  /*83b0*/  FMUL.FTZ R12, R12, R8 ;  /* 0x000000080c0c7220 */ /* 0x000fe40000410000 */
[C---:B------:R-:W-:Y:S01]  /*83c0*/  FFMA.FTZ R14, R17.reuse, R9, -R11 ;  /* 0x00000009110e7223 */ /* 0x040fe2000001080b */
[----:B------:R-:W-:Y:S01]  /*83d0*/  F2FP.BF16.PACK_AB R9, R16, R18 ;  /* 0x000000121009723e */ /* 0x000fe200000010ff */
[----:B------:R-:W-:-:S02]  /*83e0*/  FFMA.FTZ R10, R17, R7, R10 ;  /* 0x00000007110a7223 */ /* 0x000fc4000001000a */
[C---:B------:R-:W-:Y:S01]  /*83f0*/  FFMA.FTZ R7, R19.reuse, R8, -R13 ;  /* 0x0000000813077223 */ /* 0x040fe2000001080d */
[----:B------:R-:W-:Y:S01]  /*8400*/  F2FP.BF16.PACK_AB R8, R20, R21 ;  /* 0x000000151408723e */ /* 0x000fe200000010ff */
[----:B------:R-:W-:Y:S01]  /*8410*/  FFMA.FTZ R11, R19, R6, R12 ;  /* 0x00000006130b7223 */ /* 0x000fe2000001000c */
[----:B------:R-:W-:-:S04]  /*8420*/  F2FP.BF16.PACK_AB R10, R10, R14 ;  /* 0x0000000e0a0a723e */ /* 0x000fc800000010ff */
[----:B------:R-:W-:-:S05]  /*8430*/  F2FP.BF16.PACK_AB R11, R11, R7 ;  /* 0x000000070b0b723e */ /* 0x000fca00000010ff */
[----:B------:R1:W-:Y:S02]  /*8440*/  STS.128 [R22], R8 ;  /* 0x0000000816007388 */ /* 0x0003e40000000c00 */
.L_x_106:
[----:B------:R-:W-:Y:S05]  /*8450*/  BSYNC B0 ;  /* 0x0000000000007941 */ /* 0x000fea0003800000 */
.L_x_105:
[----:B------:R-:W-:Y:S01]  /*8460*/  IADD3 R6, R38, 0x8, RZ ;  /* 0x0000000826067810 */ /* 0x000fe20007ffe0ff */
[----:B------:R-:W-:Y:S03]  /*8470*/  BSSY B0, `(.L_x_107) ;  /* 0x0000029000007945 */ /* 0x000fe60003800000 */
[----:B------:R-:W-:-:S13]  /*8480*/  ISETP.GE.AND P0, PT, R6, c[0x0][0x27c], PT ;  /* 0x00009f0006007a0c */ /* 0x000fda0003f06270 */
[----:B------:R-:W-:Y:S05]  /*8490*/  @P0 BRA `(.L_x_108) ;  /* 0x0000026000000947 */ /* 0x000fea0003800000 */
[----:B-1----:R-:W1:Y:S01]  /*84a0*/  LDS.128 R8, [R23] ;  /* 0x0000000017087984 */ /* 0x002e620000000c00 */
        /* <DEDUP_REMOVED lines=16> */
[C---:B------:R-:W-:Y:S01]  /*85b0*/  LOP3.LUT R8, R46.reuse, 0xffff0000, RZ, 0xc0, !PT ;  /* 0xffff00002e087812 */ /* 0x040fe200078ec0ff */
[----:B------:R-:W-:Y:S01]  /*85c0*/  FFMA.FTZ R20, R13, R6, R10 ;  /* 0x000000060d147223 */ /* 0x000fe2000001000a */
[----:B------:R-:W-:Y:S01]  /*85d0*/  LOP3.LUT R6, R29, 0xffff0000, RZ, 0xc0, !PT ;  /* 0xffff00001d067812 */ /* 0x000fe200078ec0ff */
[-C--:B------:R-:W-:Y:S01]  /*85e0*/  FMUL.FTZ R10, R9, R7.reuse ;  /* 0x00000007090a7220 */ /* 0x080fe20000410000 */
[----:B------:R-:W-:Y:S01]  /*85f0*/  SHF.L.U32 R9, R46, 0x10, RZ ;  /* 0x000000102e097819 */ /* 0x000fe200000006ff */
[C---:B------:R-:W-:Y:S01]  /*8600*/  FFMA.FTZ R18, R16.reuse, R7, -R11 ;  /* 0x0000000710127223 */ /* 0x040fe2000001080b */
        /* <DEDUP_REMOVED lines=15> */
.L_x_108:
[----:B------:R-:W-:Y:S05]  /*8700*/  BSYNC B0 ;  /* 0x0000000000007941 */ /* 0x000fea0003800000 */
.L_x_107:
[----:B------:R-:W-:Y:S01]  /*8710*/  IADD3 R6, R38, 0x10, RZ ;  /* 0x0000001026067810 */ /* 0x000fe20007ffe0ff */
[----:B------:R-:W-:Y:S03]  /*8720*/  BSSY B0, `(.L_x_109) ;  /* 0x0000029000007945 */ /* 0x000fe60003800000 */
[----:B------:R-:W-:-:S13]  /*8730*/  ISETP.GE.AND P0, PT, R6, c[0x0][0x27c], PT ;  /* 0x00009f0006007a0c */ /* 0x000fda0003f06270 */
[----:B------:R-:W-:Y:S05]  /*8740*/  @P0 BRA `(.L_x_110) ;  /* 0x0000026000000947 */ /* 0x000fea0003800000 */
[----:B-1----:R-:W1:Y:S01]  /*8750*/  LDS.128 R8, [R22+0x2000] ;  /* 0x0020000016087984 */ /* 0x002e620000000c00 */
        /* <DEDUP_REMOVED lines=36> */
[----:B------:R1:W-:Y:S02]  /*89a0*/  STS.128 [R22+0x2000], R8 ;  /* 0x0020000816007388 */ /* 0x0003e40000000c00 */
.L_x_110:
[----:B------:R-:W-:Y:S05]  /*89b0*/  BSYNC B0 ;  /* 0x0000000000007941 */ /* 0x000fea0003800000 */
.L_x_109:
        /* <DEDUP_REMOVED lines=42> */
.L_x_112:
[----:B------:R-:W-:Y:S05]  /*8c60*/  BSYNC B0 ;  /* 0x0000000000007941 */ /* 0x000fea0003800000 */
.L_x_111:
        /* <DEDUP_REMOVED lines=42> */
.L_x_114:
[----:B------:R-:W-:Y:S05]  /*8f10*/  BSYNC B0 ;  /* 0x0000000000007941 */ /* 0x000fea0003800000 */
.L_x_113:
[----:B------:R-:W-:-:S04]  /*8f20*/  IADD3 R6, R38, 0x28, RZ ;  /* 0x0000002826067810 */ /* 0x000fc80007ffe0ff */
        /* <DEDUP_REMOVED lines=40> */
.L_x_104:
[----:B------:R-:W-:Y:S05]  /*91b0*/  BSYNC B1 ;  /* 0x0000000000017941 */ /* 0x000fea0003800000 */
.L_x_103:
[----:B------:R-:W-:-:S04]  /*91c0*/  IADD3 R6, R64, 0x40, RZ ;  /* 0x0000004040067810 */ /* 0x000fc80007ffe0ff */
[----:B------:R-:W-:-:S13]  /*91d0*/  ISETP.GE.AND P0, PT, R6, R32, PT ;  /* 0x000000200600720c */ /* 0x000fda0003f06270 */
[----:B------:R-:W-:Y:S05]  /*91e0*/  @P0 BRA `(.L_x_115) ;  /* 0x0000411000000947 */ /* 0x000fea0003800000 */
[----:B------:R-:W-:Y:S01]  /*91f0*/  ISETP.GE.AND P0, PT, R38, c[0x0][0x27c], PT ;  /* 0x00009f0026007a0c */ /* 0x000fe20003f06270 */
[----:B------:R-:W-:-:S12]  /*9200*/  BSSY B0, `(.L_x_116) ;  /* 0x0000028000007945 */ /* 0x000fd80003800000 */
        /* <DEDUP_REMOVED lines=10> */
[-C--:B------:R-:W-:Y:S01]  /*92b0*/  FMUL.FTZ R18, R6, R12.reuse ;  /* 0x0000000c06127220 */ /* 0x080fe20000410000 */
[----:B------:R-:W-:Y:S02]  /*92c0*/  LOP3.LUT R9, R9, 0xffff0000, RZ, 0xc0, !PT ;  /* 0xffff000009097812 */ /* 0x000fe400078ec0ff */
[----:B------:R-:W-:Y:S01]  /*92d0*/  SHF.L.U32 R17, R10, 0x10, RZ ;  /* 0x000000100a117819 */ /* 0x000fe200000006ff */
[----:B------:R-:W-:Y:S01]  /*92e0*/  FFMA.FTZ R21, R8, R13, -R18 ;  /* 0x0000000d08157223 */ /* 0x000fe20000010812 */
[----:B------:R-:W-:Y:S01]  /*92f0*/  LOP3.LUT R15, R10, 0xffff0000, RZ, 0xc0, !PT ;  /* 0xffff00000a0f7812 */ /* 0x000fe200078ec0ff */
[----:B------:R-:W-:Y:S01]  /*9300*/  FMUL.FTZ R10, R8, R12 ;  /* 0x0000000c080a7220 */ /* 0x000fe20000410000 */
[----:B------:R-:W-:Y:S01]  /*9310*/  LOP3.LUT R12, R11, 0xffff0000, RZ, 0xc0, !PT ;  /* 0xffff00000b0c7812 */ /* 0x000fe200078ec0ff */
[----:B------:R-:W-:Y:S01]  /*9320*/  FMUL.FTZ R11, R14, R9 ;  /* 0x000000090e0b7220 */ /* 0x000fe20000410000 */
[----:B------:R-:W-:Y:S01]  /*9330*/  LOP3.LUT R8, R54, 0xffff0000, RZ, 0xc0, !PT ;  /* 0xffff000036087812 */ /* 0x000fe200078ec0ff */
[----:B------:R-:W-:Y:S01]  /*9340*/  FFMA.FTZ R20, R6, R13, R10 ;  /* 0x0000000d06147223 */ /* 0x000fe2000001000a */
[----:B------:R-:W-:Y:S01]  /*9350*/  LOP3.LUT R6, R48, 0xffff0000, RZ, 0xc0, !PT ;  /* 0xffff000030067812 */ /* 0x000fe200078ec0ff */
[C---:B------:R-:W-:Y:S01]  /*9360*/  FMUL.FTZ R10, R7.reuse, R9 ;  /* 0x00000009070a7220 */ /* 0x040fe20000410000 */
[----:B------:R-:W-:Y:S01]  /*9370*/  SHF.L.U32 R9, R54, 0x10, RZ ;  /* 0x0000001036097819 */ /* 0x000fe200000006ff */
[-C--:B------:R-:W-:Y:S01]  /*9380*/  FFMA.FTZ R18, R7, R16.reuse, -R11 ;  /* 0x0000001007127223 */ /* 0x080fe2000001080b */
[----:B------:R-:W-:Y:S01]  /*9390*/  SHF.L.U32 R7, R48, 0x10, RZ ;  /* 0x0000001030077819 */ /* 0x000fe200000006ff */
[----:B------:R-:W-:-:S02]  /*93a0*/  FFMA.FTZ R16, R14, R16, R10 ;  /* 0x000000100e107223 */ /* 0x000fc4000001000a */
[-C--:B------:R-:W-:Y:S02]  /*93b0*/  FMUL.FTZ R10, R9, R15.reuse ;  /* 0x0000000f090a7220 */ /* 0x080fe40000410000 */
[----:B------:R-:W-:Y:S02]  /*93c0*/  FMUL.FTZ R11, R7, R15 ;  /* 0x0000000f070b7220 */ /* 0x000fe40000410000 */
[-C--:B------:R-:W-:Y:S02]  /*93d0*/  FMUL.FTZ R13, R6, R12.reuse ;  /* 0x0000000c060d7220 */ /* 0x080fe40000410000 */
[----:B------:R-:W-:Y:S02]  /*93e0*/  FMUL.FTZ R12, R8, R12 ;  /* 0x0000000c080c7220 */ /* 0x000fe40000410000 */
[-C--:B------:R-:W-:Y:S01]  /*93f0*/  FFMA.FTZ R14, R9, R17.reuse, -R11 ;  /* 0x00000011090e7223 */ /* 0x080fe2000001080b */
[----:B------:R-:W-:Y:S01]  /*9400*/  F2FP.BF16.PACK_AB R9, R16, R18 ;  /* 0x000000121009723e */ /* 0x000fe200000010ff */
[----:B------:R-:W-:-:S02]  /*9410*/  FFMA.FTZ R10, R7, R17, R10 ;  /* 0x00000011070a7223 */ /* 0x000fc4000001000a */
[----:B------:R-:W-:Y:S01]  /*9420*/  FFMA.FTZ R7, R8, R19, -R13 ;  /* 0x0000001308077223 */ /* 0x000fe2000001080d */
[----:B------:R-:W-:Y:S01]  /*9430*/  F2FP.BF16.PACK_AB R8, R20, R21 ;  /* 0x000000151408723e */ /* 0x000fe200000010ff */
[----:B------:R-:W-:Y:S01]  /*9440*/  FFMA.FTZ R11, R6, R19, R12 ;  /* 0x00000013060b7223 */ /* 0x000fe2000001000c */
[----:B------:R-:W-:-:S04]  /*9450*/  F2FP.BF16.PACK_AB R10, R10, R14 ;  /* 0x0000000e0a0a723e */ /* 0x000fc800000010ff */
[----:B------:R-:W-:-:S05]  /*9460*/  F2FP.BF16.PACK_AB R11, R11, R7 ;  /* 0x000000070b0b723e */ /* 0x000fca00000010ff */
[----:B------:R1:W-:Y:S02]  /*9470*/  STS.128 [R22+0x1000], R8 ;  /* 0x0010000816007388 */ /* 0x0003e40000000c00 */
.L_x_117:
[----:B------:R-:W-:Y:S05]  /*9480*/  BSYNC B0 ;  /* 0x0000000000007941 */ /* 0x000fea0003800000 */
.L_x_116:
        /* <DEDUP_REMOVED lines=42> */
.L_x_119:
[----:B------:R-:W-:Y:S05]  /*9730*/  BSYNC B0 ;  /* 0x0000000000007941 */ /* 0x000fea0003800000 */
.L_x_118:
        /* <DEDUP_REMOVED lines=42> */
.L_x_121:
[----:B------:R-:W-:Y:S05]  /*99e0*/  BSYNC B0 ;  /* 0x0000000000007941 */ /* 0x000fea0003800000 */
.L_x_120:
        /* <DEDUP_REMOVED lines=42> */
.L_x_123:
[----:B------:R-:W-:Y:S05]  /*9c90*/  BSYNC B0 ;  /* 0x0000000000007941 */ /* 0x000fea0003800000 */
.L_x_122:
        /* <DEDUP_REMOVED lines=42> */
.L_x_125:
[----:B------:R-:W-:Y:S05]  /*9f40*/  BSYNC B0 ;  /* 0x0000000000007941 */ /* 0x000fea0003800000 */
.L_x_124:
        /* <DEDUP_REMOVED lines=22> */
[C---:B------:R-:W-:Y:S01]  /*a0b0*/  LOP3.LUT R6, R34.reuse, 0xffff0000, RZ, 0xc0, !PT ;  /* 0xffff000022067812 */ /* 0x040fe200078ec0ff */
[----:B------:R-:W-:Y:S01]  /*a0c0*/  FMUL.FTZ R10, R7, R9 ;  /* 0x00000009070a7220 */ /* 0x000fe20000410000 */
        /* <DEDUP_REMOVED lines=16> */
[----:B------:R1:W-:Y:S01]  /*a1d0*/  STS.128 [R23+0x5000], R8 ;  /* 0x0050000817007388 */ /* 0x0003e20000000c00 */
[----:B------:R-:W-:Y:S05]  /*a1e0*/  BRA `(.L_x_115) ;  /* 0x0000311000007947 */ /* 0x000fea0003800000 */
.L_x_100:
        /* <DEDUP_REMOVED lines=15> */
[C---:B------:R-:W-:Y:S01]  /*a2e0*/  ISETP.GE.AND P0, PT, R66.reuse, c[0x0][0x27c], PT ;  /* 0x00009f0042007a0c */ /* 0x040fe20003f06270 */
[----:B------:R-:W-:Y:S01]  /*a2f0*/  CS2R R22, SRZ ;  /* 0x0000000000167805 */ /* 0x000fe2000001ff00 */
[----:B------:R-:W-:Y:S01]  /*a300*/  CS2R R20, SRZ ;  /* 0x0000000000147805 */ /* 0x000fe2000001ff00 */
[----:B------:R-:W-:Y:S01]  /*a310*/  CS2R R10, SRZ ;  /* 0x00000000000a7805 */ /* 0x000fe2000001ff00 */
[----:B------:R-:W-:Y:S01]  /*a320*/  CS2R R8, SRZ ;  /* 0x0000000000087805 */ /* 0x000fe2000001ff00 */
[----:B------:R-:W-:-:S02]  /*a330*/  IADD3 R14, R66, 0x10, RZ ;  /* 0x00000010420e7810 */ /* 0x000fc40007ffe0ff */
[----:B------:R-:W-:-:S06]  /*a340*/  IADD3 R15, R66, 0x20, RZ ;  /* 0x00000020420f7810 */ /* 0x000fcc0007ffe0ff */
[----:B------:R-:W-:-:S04]  /*a350*/  @!P0 IMAD.WIDE R12, R66, 0x2, R34 ;  /* 0x00000002420c8825 */ /* 0x000fc800078e0222 */
[----:B------:R-:W-:Y:S01]  /*a360*/  @!P0 IMAD.WIDE R6, R66, 0x2, R32 ;  /* 0x0000000242068825 */ /* 0x000fe200078e0220 */
[----:B------:R1:W5:Y:S01]  /*a370*/  @!P0 LD.E.128 R20, [R12.64] ;  /* 0x000000060c148980 */ /* 0x000362000c101d00 */
[----:B------:R-:W-:-:S03]  /*a380*/  ISETP.GE.AND P1, PT, R14, c[0x0][0x27c], PT ;  /* 0x00009f000e007a0c */ /* 0x000fc60003f26270 */
[----:B------:R2:W5:Y:S01]  /*a390*/  @!P0 LD.E.128 R8, [R6.64] ;  /* 0x0000000606088980 */ /* 0x000562000c101d00 */
[----:B------:R-:W-:Y:S01]  /*a3a0*/  ISETP.GE.AND P0, PT, R15, c[0x0][0x27c], PT ;  /* 0x00009f000f007a0c */ /* 0x000fe20003f06270 */
[----:B------:R-:W-:Y:S01]  /*a3b0*/  CS2R R26, SRZ ;  /* 0x00000000001a7805 */ /* 0x000fe2000001ff00 */
[----:B------:R-:W-:Y:S01]  /*a3c0*/  CS2R R24, SRZ ;  /* 0x0000000000187805 */ /* 0x000fe2000001ff00 */
[----:B------:R-:W-:Y:S01]  /*a3d0*/  CS2R R30, SRZ ;  /* 0x00000000001e7805 */ /* 0x000fe2000001ff00 */
[----:B------:R-:W-:Y:S01]  /*a3e0*/  CS2R R28, SRZ ;  /* 0x00000000001c7805 */ /* 0x000fe2000001ff00 */
[----:B------:R-:W-:Y:S01]  /*a3f0*/  CS2R R18, SRZ ;  /* 0x0000000000127805 */ /* 0x000fe2000001ff00 */
[----:B------:R-:W-:Y:S01]  /*a400*/  CS2R R16, SRZ ;  /* 0x0000000000107805 */ /* 0x000fe2000001ff00 */
[----:B-1----:R-:W-:Y:S02]  /*a410*/  CS2R R12, SRZ ;  /* 0x00000000000c7805 */ /* 0x002fe4000001ff00 */
[----:B--2---:R-:W-:-:S04]  /*a420*/  @!P1 SHF.R.S32.HI R7, RZ, 0x1f, R14 ;  /* 0x0000001fff079819 */ /* 0x004fc8000001140e */
[----:B------:R-:W-:Y:S02]  /*a430*/  @!P0 SHF.R.S32.HI R6, RZ, 0x1f, R15 ;  /* 0x0000001fff068819 */ /* 0x000fe4000001140f */
[----:B------:R-:W-:Y:S02]  /*a440*/  @!P1 LEA.HI R7, R7, R14, RZ, 0x3 ;  /* 0x0000000e07079211 */ /* 0x000fe400078f18ff */
[----:B------:R-:W-:Y:S02]  /*a450*/  @!P0 LEA.HI R6, R6, R15, RZ, 0x3 ;  /* 0x0000000f06068211 */ /* 0x000fe400078f18ff */
[----:B------:R-:W-:Y:S01]  /*a460*/  @!P1 LOP3.LUT R7, R7, 0xfffffff8, RZ, 0xc0, !PT ;  /* 0xfffffff807079812 */ /* 0x000fe200078ec0ff */
[----:B------:R-:W-:Y:S01]  /*a470*/  CS2R R14, SRZ ;  /* 0x00000000000e7805 */ /* 0x000fe2000001ff00 */
[----:B------:R-:W-:-:S03]  /*a480*/  @!P0 LOP3.LUT R6, R6, 0xfffffff8, RZ, 0xc0, !PT ;  /* 0xfffffff806068812 */ /* 0x000fc600078ec0ff */
[----:B------:R-:W-:-:S04]  /*a490*/  @!P1 IMAD.WIDE R38, R7, 0x2, R34 ;  /* 0x0000000207269825 */ /* 0x000fc800078e0222 */
[C---:B------:R-:W-:Y:S01]  /*a4a0*/  @!P0 IMAD.WIDE R36, R6.reuse, 0x2, R34 ;  /* 0x0000000206248825 */ /* 0x040fe200078e0222 */
[----:B------:R1:W5:Y:S03]  /*a4b0*/  @!P1 LD.E.128 R24, [R38.64] ;  /* 0x0000000626189980 */ /* 0x000366000c101d00 */
[--C-:B------:R-:W-:Y:S01]  /*a4c0*/  @!P1 IMAD.WIDE R34, R7, 0x2, R32.reuse ;  /* 0x0000000207229825 */ /* 0x100fe200078e0220 */
[----:B------:R1:W5:Y:S03]  /*a4d0*/  @!P0 LD.E.128 R28, [R36.64] ;  /* 0x00000006241c8980 */ /* 0x000366000c101d00 */
[----:B------:R-:W-:Y:S01]  /*a4e0*/  @!P0 IMAD.WIDE R6, R6, 0x2, R32 ;  /* 0x0000000206068825 */ /* 0x000fe200078e0220 */
[----:B------:R1:W5:Y:S04]  /*a4f0*/  @!P1 LD.E.128 R12, [R34.64] ;  /* 0x00000006220c9980 */ /* 0x000368000c101d00 */
[----:B------:R1:W5:Y:S02]  /*a500*/  @!P0 LD.E.128 R16, [R6.64] ;  /* 0x0000000606108980 */ /* 0x000364000c101d00 */
.L_x_127:
[----:B------:R-:W-:Y:S05]  /*a510*/  BSYNC B0 ;  /* 0x0000000000007941 */ /* 0x000fea0003800000 */
.L_x_126:
[----:B-----5:R-:W-:Y:S01]  /*a520*/  IMAD.MOV.U32 R51, RZ, RZ, R24 ;  /* 0x000000ffff337224 */ /* 0x020fe200078e0018 */
[----:B------:R-:W-:Y:S01]  /*a530*/  SHF.R.U64 R49, R24, 0x10, R25 ;  /* 0x0000001018317819 */ /* 0x000fe20000001219 */
[----:B-1----:R-:W-:Y:S01]  /*a540*/  IMAD R6, R177, -0x80, R63 ;  /* 0xffffff80b1067824 */ /* 0x002fe200078e023f */
[--C-:B------:R-:W-:Y:S01]  /*a550*/  SHF.R.U32.HI R44, RZ, 0x10, R25.reuse ;  /* 0x00000010ff2c7819 */ /* 0x100fe20000011619 */
[----:B------:R-:W-:Y:S01]  /*a560*/  IMAD.MOV.U32 R50, RZ, RZ, R25 ;  /* 0x000000ffff327224 */ /* 0x000fe200078e0019 */
[----:B------:R-:W-:Y:S01]  /*a570*/  PRMT R49, R51, 0x5410, R49 ;  /* 0x0000541033317816 */ /* 0x000fe20000000031 */
[--C-:B------:R-:W-:Y:S01]  /*a580*/  IMAD.MOV.U32 R46, RZ, RZ, R27.reuse ;  /* 0x000000ffff2e7224 */ /* 0x100fe200078e001b */
[----:B------:R-:W-:Y:S01]  /*a590*/  IMNMX R51, R6, 0x80, PT ;  /* 0x0000008006337817 */ /* 0x000fe20003800200 */
[----:B------:R-:W-:Y:S01]  /*a5a0*/  IMAD.MOV.U32 R58, RZ, RZ, R20 ;  /* 0x000000ffff3a7224 */ /* 0x000fe200078e0014 */
[----:B------:R-:W-:Y:S01]  /*a5b0*/  SHF.R.U64 R45, R26, 0x10, R27 ;  /* 0x000000101a2d7819 */ /* 0x000fe2000000121b */
[----:B------:R-:W-:Y:S01]  /*a5c0*/  IMAD.MOV.U32 R57, RZ, RZ, R21 ;  /* 0x000000ffff397224 */ /* 0x000fe200078e0015 */
[----:B------:R-:W-:Y:S01]  /*a5d0*/  ISETP.GE.AND P0, PT, R64, R51, PT ;  /* 0x000000334000720c */ /* 0x000fe20003f06270 */
[----:B------:R-:W-:Y:S01]  /*a5e0*/  IMAD.MOV.U32 R55, RZ, RZ, R22 ;  /* 0x000000ffff377224 */ /* 0x000fe200078e0016 */
[----:B------:R-:W-:Y:S01]  /*a5f0*/  SHF.R.U32.HI R40, RZ, 0x10, R27 ;  /* 0x00000010ff287819 */ /* 0x000fe2000001161b */
[----:B------:R-:W-:Y:S01]  /*a600*/  IMAD.MOV.U32 R54, RZ, RZ, R23 ;  /* 0x000000ffff367224 */ /* 0x000fe200078e0017 */
[----:B------:R-:W-:Y:S01]  /*a610*/  SHF.R.U64 R56, R20, 0x10, R21 ;  /* 0x0000001014387819 */ /* 0x000fe20000001215 */
[----:B------:R-:W-:Y:S01]  /*a620*/  IMAD.MOV.U32 R42, RZ, RZ, R29 ;  /* 0x000000ffff2a7224 */ /* 0x000fe200078e001d */
[----:B------:R-:W-:Y:S01]  /*a630*/  SHF.R.U32.HI R52, RZ, 0x10, R21 ;  /* 0x00000010ff347819 */ /* 0x000fe20000011615 */
[----:B------:R-:W-:Y:S01]  /*a640*/  IMAD.MOV.U32 R39, RZ, RZ, R30 ;  /* 0x000000ffff277224 */ /* 0x000fe200078e001e */
[----:B------:R-:W-:Y:S01]  /*a650*/  SHF.R.U64 R53, R22, 0x10, R23 ;  /* 0x0000001016357819 */ /* 0x000fe20000001217 */
[----:B------:R-:W-:Y:S01]  /*a660*/  IMAD.MOV.U32 R38, RZ, RZ, R31 ;  /* 0x000000ffff267224 */ /* 0x000fe200078e001f */
[----:B------:R-:W-:Y:S01]  /*a670*/  SHF.R.U32.HI R48, RZ, 0x10, R23 ;  /* 0x00000010ff307819 */ /* 0x000fe20000011617 */
[----:B------:R-:W-:Y:S01]  /*a680*/  IMAD.MOV.U32 R27, RZ, RZ, R12 ;  /* 0x000000ffff1b7224 */ /* 0x000fe200078e000c */
[--C-:B------:R-:W-:Y:S01]  /*a690*/  SHF.R.U64 R41, R28, 0x10, R29.reuse ;  /* 0x000000101c297819 */ /* 0x100fe2000000121d */
        /* <DEDUP_REMOVED lines=21> */
[----:B------:R-:W-:Y:S01]  /*a7f0*/  SHF.R.U32.HI R20, RZ, 0x10, R13 ;  /* 0x00000010ff147819 */ /* 0x000fe2000001160d */
[----:B------:R-:W-:Y:S01]  /*a800*/  IMAD.MOV.U32 R11, RZ, RZ, R18 ;  /* 0x000000ffff0b7224 */ /* 0x000fe200078e0012 */
[----:B------:R-:W-:Y:S01]  /*a810*/  SHF.R.U64 R13, R16, 0x10, R17 ;  /* 0x00000010100d7819 */ /* 0x000fe20000001211 */
[----:B------:R-:W-:Y:S01]  /*a820*/  IMAD.MOV.U32 R10, RZ, RZ, R19 ;  /* 0x000000ffff0a7224 */ /* 0x000fe200078e0013 */
[----:B------:R-:W-:Y:S01]  /*a830*/  SHF.R.U32.HI R8, RZ, 0x10, R17 ;  /* 0x00000010ff087819 */ /* 0x000fe20000011611 */
[----:B------:R-:W-:-:S04]  /*a840*/  DEPBAR.LE SB0, 0x1 ;  /* 0x000080400000791a */ /* 0x000fc80000000000 */
[--C-:B------:R-:W-:Y:S01]  /*a850*/  SHF.R.U64 R9, R18, 0x10, R19.reuse ;  /* 0x0000001012097819 */ /* 0x100fe20000001213 */
[----:B------:R-:W-:Y:S01]  /*a860*/  BSSY B1, `(.L_x_128) ;  /* 0x000015c000017945 */ /* 0x000fe20003800000 */
[----:B------:R-:W-:Y:S02]  /*a870*/  SHF.R.U32.HI R7, RZ, 0x10, R19 ;  /* 0x00000010ff077819 */ /* 0x000fe40000011613 */
        /* <DEDUP_REMOVED lines=22> */
[----:B------:R-:W-:Y:S01]  /*a9e0*/  PRMT R60, R10, 0x5410, R7 ;  /* 0x000054100a3c7816 */ /* 0x000fe20000000007 */
[----:B------:R-:W-:Y:S06]  /*a9f0*/  BAR.SYNC.DEFER_BLOCKING 0x0 ;  /* 0x0000000000007b1d */ /* 0x000fec0000010000 */
[----:B------:R-:W-:Y:S05]  /*aa00*/  @P0 BRA `(.L_x_129) ;  /* 0x0000141000000947 */ /* 0x000fea0003800000 */
[----:B------:R-:W-:Y:S01]  /*aa10*/  ISETP.GE.AND P0, PT, R66, c[0x0][0x27c], PT ;  /* 0x00009f0042007a0c */ /* 0x000fe20003f06270 */
[----:B------:R-:W-:-:S12]  /*aa20*/  BSSY B0, `(.L_x_130) ;  /* 0x0000065000007945 */ /* 0x000fd80003800000 */
[----:B------:R-:W-:Y:S05]  /*aa30*/  @P0 BRA `(.L_x_131) ;  /* 0x0000063000000947 */ /* 0x000fea0003800000 */
[----:B------:R-:W-:Y:S01]  /*aa40*/  IMAD.MOV.U32 R8, RZ, RZ, c[0x0][0x27c] ;  /* 0x00009f00ff087624 */ /* 0x000fe200078e00ff */
[----:B------:R-:W-:Y:S01]  /*aa50*/  LEA.HI R7, R64, R64, RZ, 0x1 ;  /* 0x0000004040077211 */ /* 0x000fe200078f08ff */
[----:B------:R-:W-:-:S03]  /*aa60*/  IMAD.SHL.U32 R6, R62, 0x40, RZ ;  /* 0x000000403e067824 */ /* 0x000fc600078e00ff */
[----:B------:R-:W-:Y:S02]  /*aa70*/  LEA.HI R8, R8, R59, RZ, 0x1d ;  /* 0x0000003b08087211 */ /* 0x000fe400078fe8ff */
[----:B------:R-:W-:Y:S02]  /*aa80*/  LOP3.LUT R7, R7, 0x7fffffe, RZ, 0xc0, !PT ;  /* 0x07fffffe07077812 */ /* 0x000fe400078ec0ff */
[----:B------:R-:W-:Y:S02]  /*aa90*/  SHF.R.S32.HI R10, RZ, 0x1f, R8 ;  /* 0x0000001fff0a7819 */ /* 0x000fe40000011408 */
[----:B------:R-:W-:Y:S02]  /*aaa0*/  IADD3 R7, R64, -R7, RZ ;  /* 0x8000000740077210 */ /* 0x000fe40007ffe0ff */
[----:B------:R-:W-:Y:S01]  /*aab0*/  LEA.HI R10, R10, R8, RZ, 0x2 ;  /* 0x000000080a0a7211 */ /* 0x000fe200078f10ff */
[----:B------:R-:W-:Y:S01]  /*aac0*/  IMAD.SHL.U32 R8, R8, 0x8, RZ ;  /* 0x0000000808087824 */ /* 0x000fe200078e00ff */
[----:B------:R-:W-:Y:S01]  /*aad0*/  LOP3.LUT R6, R6, 0xc0, RZ, 0xc0, !PT ;  /* 0x000000c006067812 */ /* 0x000fe200078ec0ff */
[----:B------:R-:W-:-:S03]  /*aae0*/  IMAD R7, R65, 0x8, R7 ;  /* 0x0000000841077824 */ /* 0x000fc600078e0207 */
[C---:B------:R-:W-:Y:S02]  /*aaf0*/  LOP3.LUT R9, R6.reuse, 0x18, R66, 0xf8, !PT ;  /* 0x0000001806097812 */ /* 0x040fe400078ef842 */
[----:B------:R-:W-:Y:S02]  /*ab00*/  SHF.R.U32.HI R11, RZ, 0x3, R6 ;  /* 0x00000003ff0b7819 */ /* 0x000fe40000011606 */
[----:B------:R-:W-:Y:S01]  /*ab10*/  LOP3.LUT R6, R6, 0x18, R8, 0xf8, !PT ;  /* 0x0000001806067812 */ /* 0x000fe200078ef808 */
[----:B------:R-:W-:Y:S01]  /*ab20*/  IMAD.SHL.U32 R8, R10, 0x400, RZ ;  /* 0x000004000a087824 */ /* 0x000fe200078e00ff */
[-C--:B------:R-:W-:Y:S02]  /*ab30*/  LOP3.LUT R9, R9, R11.reuse, RZ, 0x3c, !PT ;  /* 0x0000000b09097212 */ /* 0x080fe400078e3cff */
[----:B------:R-:W-:Y:S02]  /*ab40*/  SHF.L.U32 R7, R7, 0x5, RZ ;  /* 0x0000000507077819 */ /* 0x000fe400000006ff */
[----:B------:R-:W-:-:S02]  /*ab50*/  LOP3.LUT R6, R6, R11, RZ, 0x3c, !PT ;  /* 0x0000000b06067212 */ /* 0x000fc400078e3cff */
[----:B------:R-:W-:Y:S02]  /*ab60*/  LOP3.LUT R8, R8, 0x7ffff000, RZ, 0xc0, !PT ;  /* 0x7ffff00008087812 */ /* 0x000fe400078ec0ff */
[----:B------:R-:W-:Y:S02]  /*ab70*/  IADD3 R9, R7, R9, RZ ;  /* 0x0000000907097210 */ /* 0x000fe40007ffe0ff */
[----:B------:R-:W-:Y:S01]  /*ab80*/  IADD3 R6, R6, R8, R7 ;  /* 0x0000000806067210 */ /* 0x000fe20007ffe007 */
[----:B------:R-:W-:Y:S02]  /*ab90*/  IMAD.U32 R7, R53, 0x10000, RZ ;  /* 0x0001000035077824 */ /* 0x000fe400078e00ff */
[----:B------:R-:W-:Y:S01]  /*aba0*/  IMAD.SHL.U32 R33, R9, 0x2, RZ ;  /* 0x0000000209217824 */ /* 0x000fe200078e00ff */
[----:B------:R-:W-:Y:S02]  /*abb0*/  SHF.L.U32 R31, R6, 0x1, RZ ;  /* 0x00000001061f7819 */ /* 0x000fe400000006ff */
[----:B------:R-:W-:-:S02]  /*abc0*/  LOP3.LUT R6, R37, 0xffff0000, RZ, 0xc0, !PT ;  /* 0xffff000025067812 */ /* 0x000fc400078ec0ff */
[----:B------:R-:W1:Y:S04]  /*abd0*/  LDS.128 R12, [R33+0x6100] ;  /* 0x00610000210c7984 */ /* 0x000e680000000c00 */
[----:B------:R-:W2:Y:S01]  /*abe0*/  LDS.128 R8, [R31+0x6100] ;  /* 0x006100001f087984 */ /* 0x000ea20000000c00 */
[C---:B-1----:R-:W-:Y:S01]  /*abf0*/  IMAD.U32 R18, R12.reuse, 0x10000, RZ ;  /* 0x000100000c127824 */ /* 0x042fe200078e00ff */
[----:B------:R-:W-:Y:S01]  /*ac00*/  LOP3.LUT R21, R12, 0xffff0000, RZ, 0xc0, !PT ;  /* 0xffff00000c157812 */ /* 0x000fe200078ec0ff */
[----:B------:R-:W-:Y:S01]  /*ac10*/  IMAD.U32 R16, R14, 0x10000, RZ ;  /* 0x000100000e107824 */ /* 0x000fe200078e00ff */
[C---:B------:R-:W-:Y:S02]  /*ac20*/  SHF.L.U32 R22, R13.reuse, 0x10, RZ ;  /* 0x000000100d167819 */ /* 0x040fe400000006ff */
[----:B------:R-:W-:Y:S01]  /*ac30*/  LOP3.LUT R28, R13, 0xffff0000, RZ, 0xc0, !PT ;  /* 0xffff00000d1c7812 */ /* 0x000fe200078ec0ff */
[----:B------:R-:W-:Y:S01]  /*ac40*/  IMAD.U32 R13, R37, 0x10000, RZ ;  /* 0x00010000250d7824 */ /* 0x000fe200078e00ff */
[----:B--2---:R-:W-:-:S02]  /*ac50*/  SHF.L.U32 R12, R10, 0x10, RZ ;  /* 0x000000100a0c7819 */ /* 0x004fc400000006ff */
[----:B------:R-:W-:Y:S01]  /*ac60*/  LOP3.LUT R17, R14, 0xffff0000, RZ, 0xc0, !PT ;  /* 0xffff00000e117812 */ /* 0x000fe200078ec0ff */
[C---:B------:R-:W-:Y:S01]  /*ac70*/  IMAD.U32 R14, R8.reuse, 0x10000, RZ ;  /* 0x00010000080e7824 */ /* 0x040fe200078e00ff */
[C---:B------:R-:W-:Y:S02]  /*ac80*/  SHF.L.U32 R25, R15.reuse, 0x10, RZ ;  /* 0x000000100f197819 */ /* 0x040fe400000006ff */
[----:B------:R-:W-:Y:S02]  /*ac90*/  LOP3.LUT R27, R15, 0xffff0000, RZ, 0xc0, !PT ;  /* 0xffff00000f1b7812 */ /* 0x000fe400078ec0ff */
[----:B------:R-:W-:Y:S01]  /*aca0*/  LOP3.LUT R15, R8, 0xffff0000, RZ, 0xc0, !PT ;  /* 0xffff0000080f7812 */ /* 0x000fe200078ec0ff */
[----:B------:R-:W-:Y:S01]  /*acb0*/  FMUL.FTZ R8, R12, R13 ;  /* 0x0000000d0c087220 */ /* 0x000fe20000410000 */
[----:B------:R-:W-:Y:S01]  /*acc0*/  LOP3.LUT R10, R10, 0xffff0000, RZ, 0xc0, !PT ;  /* 0xffff00000a0a7812 */ /* 0x000fe200078ec0ff */
[-C--:B------:R-:W-:Y:S01]  /*acd0*/  FMUL.FTZ R12, R12, R7.reuse ;  /* 0x000000070c0c7220 */ /* 0x080fe20000410000 */
[----:B------:R-:W-:Y:S01]  /*ace0*/  SHF.L.U32 R19, R11, 0x10, RZ ;  /* 0x000000100b137819 */ /* 0x000fe200000006ff */
[C---:B------:R-:W-:Y:S01]  /*acf0*/  FFMA.FTZ R36, R16.reuse, R7, -R8 ;  /* 0x0000000710247223 */ /* 0x040fe20000010808 */
[----:B------:R-:W-:Y:S01]  /*ad00*/  LOP3.LUT R7, R53, 0xffff0000, RZ, 0xc0, !PT ;  /* 0xffff000035077812 */ /* 0x000fe200078ec0ff */
[----:B------:R-:W-:Y:S01]  /*ad10*/  FFMA.FTZ R35, R16, R13, R12 ;  /* 0x0000000d10237223 */ /* 0x000fe2000001000c */
[----:B------:R-:W-:Y:S01]  /*ad20*/  LOP3.LUT R23, R11, 0xffff0000, RZ, 0xc0, !PT ;  /* 0xffff00000b177812 */ /* 0x000fe200078ec0ff */
[C---:B------:R-:W-:Y:S01]  /*ad30*/  FMUL.FTZ R11, R10.reuse, R6 ;  /* 0x000000060a0b7220 */ /* 0x040fe20000410000 */
[C---:B------:R-:W-:Y:S01]  /*ad40*/  SHF.L.U32 R20, R9.reuse, 0x10, RZ ;  /* 0x0000001009147819 */ /* 0x040fe200000006ff */
[-C--:B------:R-:W-:Y:S01]  /*ad50*/  FMUL.FTZ R10, R10, R7.reuse ;  /* 0x000000070a0a7220 */ /* 0x080fe20000410000 */
[----:B------:R-:W-:Y:S01]  /*ad60*/  LOP3.LUT R24, R9, 0xffff0000, RZ, 0xc0, !PT ;  /* 0xffff000009187812 */ /* 0x000fe200078ec0ff */
[----:B------:R-:W-:Y:S01]  /*ad70*/  IMAD.U32 R9, R38, 0x10000, RZ ;  /* 0x0001000026097824 */ /* 0x000fe200078e00ff */
[----:B------:R-:W-:Y:S01]  /*ad80*/  SHF.L.U32 R8, R56, 0x10, RZ ;  /* 0x0000001038087819 */ /* 0x000fe200000006ff */
[----:B------:R-:W-:Y:S01]  /*ad90*/  FFMA.FTZ R34, R17, R7, -R11 ;  /* 0x0000000711227223 */ /* 0x000fe2000001080b */
[----:B------:R-:W-:Y:S01]  /*ada0*/  LOP3.LUT R12, R38, 0xffff0000, RZ, 0xc0, !PT ;  /* 0xffff0000260c7812 */ /* 0x000fe200078ec0ff */
[----:B------:R-:W-:-:S02]  /*adb0*/  FMUL.FTZ R7, R14, R9 ;  /* 0x000000090e077220 */ /* 0x000fc40000410000 */
[----:B------:R-:W-:Y:S01]  /*adc0*/  FMUL.FTZ R11, R14, R8 ;  /* 0x000000080e0b7220 */ /* 0x000fe20000410000 */
[----:B------:R-:W-:Y:S01]  /*add0*/  F2FP.BF16.PACK_AB R14, R34, R36 ;  /* 0x00000024220e723e */ /* 0x000fe200000010ff */
[----:B------:R-:W-:Y:S01]  /*ade0*/  FFMA.FTZ R32, R17, R6, R10 ;  /* 0x0000000611207223 */ /* 0x000fe2000001000a */
[----:B------:R-:W-:Y:S01]  /*adf0*/  LOP3.LUT R6, R56, 0xffff0000, RZ, 0xc0, !PT ;  /* 0xffff000038067812 */ /* 0x000fe200078ec0ff */
[C---:B------:R-:W-:Y:S01]  /*ae00*/  FFMA.FTZ R30, R18.reuse, R8, -R7 ;  /* 0x00000008121e7223 */ /* 0x040fe20000010807 */
[----:B------:R-:W-:Y:S01]  /*ae10*/  SHF.L.U32 R7, R39, 0x10, RZ ;  /* 0x0000001027077819 */ /* 0x000fe200000006ff */
[----:B------:R-:W-:Y:S02]  /*ae20*/  FFMA.FTZ R29, R18, R9, R11 ;  /* 0x00000009121d7223 */ /* 0x000fe4000001000b */
[C---:B------:R-:W-:Y:S02]  /*ae30*/  FMUL.FTZ R9, R15.reuse, R12 ;  /* 0x0000000c0f097220 */ /* 0x040fe40000410000 */
[----:B------:R-:W-:-:S02]  /*ae40*/  FMUL.FTZ R13, R15, R6 ;  /* 0x000000060f0d7220 */ /* 0x000fc40000410000 */
[----:B------:R-:W-:Y:S02]  /*ae50*/  IMAD.U32 R8, R52, 0x10000, RZ ;  /* 0x0001000034087824 */ /* 0x000fe400078e00ff */
[----:B------:R-:W-:Y:S02]  /*ae60*/  IMAD.U32 R10, R40, 0x10000, RZ ;  /* 0x00010000280a7824 */ /* 0x000fe400078e00ff */
[C---:B------:R-:W-:Y:S01]  /*ae70*/  FFMA.FTZ R26, R21.reuse, R6, -R9 ;  /* 0x00000006151a7223 */ /* 0x040fe20000010809 */
[----:B------:R-:W-:Y:S01]  /*ae80*/  SHF.L.U32 R6, R48, 0x10, RZ ;  /* 0x0000001030067819 */ /* 0x000fe200000006ff */
[C---:B------:R-:W-:Y:S02]  /*ae90*/  FMUL.FTZ R11, R20.reuse, R7 ;  /* 0x00000007140b7220 */ /* 0x040fe40000410000 */
[----:B------:R-:W-:Y:S02]  /*aea0*/  FFMA.FTZ R21, R21, R12, R13 ;  /* 0x0000000c15157223 */ /* 0x000fe4000001000d */
[----:B------:R-:W-:-:S02]  /*aeb0*/  FMUL.FTZ R9, R20, R8 ;  /* 0x0000000814097220 */ /* 0x000fc40000410000 */
[----:B------:R-:W-:Y:S02]  /*aec0*/  FMUL.FTZ R12, R19, R10 ;  /* 0x0000000a130c7220 */ /* 0x000fe40000410000 */
[----:B------:R-:W-:Y:S01]  /*aed0*/  FFMA.FTZ R20, R22, R8, -R11 ;  /* 0x0000000816147223 */ /* 0x000fe2000001080b */
[----:B------:R-:W-:Y:S01]  /*aee0*/  LOP3.LUT R8, R48, 0xffff0000, RZ, 0xc0, !PT ;  /* 0xffff000030087812 */ /* 0x000fe200078ec0ff */
[----:B------:R-:W-:Y:S01]  /*aef0*/  FFMA.FTZ R18, R22, R7, R9 ;  /* 0x0000000716127223 */ /* 0x000fe20000010009 */
[----:B------:R-:W-:Y:S01]  /*af00*/  LOP3.LUT R7, R39, 0xffff0000, RZ, 0xc0, !PT ;  /* 0xffff000027077812 */ /* 0x000fe200078ec0ff */
[-C--:B------:R-:W-:Y:S01]  /*af10*/  FMUL.FTZ R11, R19, R6.reuse ;  /* 0x00000006130b7220 */ /* 0x080fe20000410000 */
[----:B------:R-:W-:Y:S01]  /*af20*/  LOP3.LUT R9, R52, 0xffff0000, RZ, 0xc0, !PT ;  /* 0xffff000034097812 */ /* 0x000fe200078ec0ff */
[C---:B------:R-:W-:Y:S01]  /*af30*/  FFMA.FTZ R17, R25.reuse, R6, -R12 ;  /* 0x0000000619117223 */ /* 0x040fe2000001080c */
[----:B------:R-:W-:Y:S01]  /*af40*/  LOP3.LUT R6, R40, 0xffff0000, RZ, 0xc0, !PT ;  /* 0xffff000028067812 */ /* 0x000fe200078ec0ff */
[----:B------:R-:W-:-:S02]  /*af50*/  FFMA.FTZ R16, R25, R10, R11 ;  /* 0x0000000a19107223 */ /* 0x000fc4000001000b */
[C---:B------:R-:W-:Y:S02]  /*af60*/  FMUL.FTZ R13, R24.reuse, R7 ;  /* 0x00000007180d7220 */ /* 0x040fe40000410000 */
[C---:B------:R-:W-:Y:S02]  /*af70*/  FMUL.FTZ R11, R23.reuse, R6 ;  /* 0x00000006170b7220 */ /* 0x040fe40000410000 */
[-C--:B------:R-:W-:Y:S02]  /*af80*/  FMUL.FTZ R12, R24, R9.reuse ;  /* 0x00000009180c7220 */ /* 0x080fe40000410000 */
[-C--:B------:R-:W-:Y:S02]  /*af90*/  FMUL.FTZ R10, R23, R8.reuse ;  /* 0x00000008170a7220 */ /* 0x080fe40000410000 */
[C---:B------:R-:W-:Y:S02]  /*afa0*/  FFMA.FTZ R13, R28.reuse, R9, -R13 ;  /* 0x000000091c0d7223 */ /* 0x040fe4000001080d */
[----:B------:R-:W-:Y:S01]  /*afb0*/  FFMA.FTZ R15, R27, R8, -R11 ;  /* 0x000000081b0f7223 */ /* 0x000fe2000001080b */
[----:B------:R-:W-:Y:S01]  /*afc0*/  F2FP.BF16.PACK_AB R8, R21, R29 ;  /* 0x0000001d1508723e */ /* 0x000fe200000010ff */
[----:B------:R-:W-:Y:S01]  /*afd0*/  FFMA.FTZ R9, R28, R7, R12 ;  /* 0x000000071c097223 */ /* 0x000fe2000001000c */
[----:B------:R-:W-:Y:S01]  /*afe0*/  F2FP.BF16.PACK_AB R12, R26, R30 ;  /* 0x0000001e1a0c723e */ /* 0x000fe200000010ff */
[----:B------:R-:W-:Y:S01]  /*aff0*/  FFMA.FTZ R11, R27, R6, R10 ;  /* 0x000000061b0b7223 */ /* 0x000fe2000001000a */
[----:B------:R-:W-:-:S02]  /*b000*/  F2FP.BF16.PACK_AB R13, R13, R20 ;  /* 0x000000140d0d723e */ /* 0x000fc400000010ff */
[----:B------:R-:W-:Y:S02]  /*b010*/  F2FP.BF16.PACK_AB R15, R15, R17 ;  /* 0x000000110f0f723e */ /* 0x000fe400000010ff */
[----:B------:R-:W-:Y:S02]  /*b020*/  F2FP.BF16.PACK_AB R10, R32, R35 ;  /* 0x00000023200a723e */ /* 0x000fe400000010ff */
[----:B------:R-:W-:Y:S01]  /*b030*/  F2FP.BF16.PACK_AB R9, R9, R18 ;  /* 0x000000120909723e */ /* 0x000fe200000010ff */
[----:B------:R1:W-:Y:S01]  /*b040*/  STS.128 [R33+0x6100], R12 ;  /* 0x0061000c21007388 */ /* 0x0003e20000000c00 */
[----:B------:R-:W-:-:S05]  /*b050*/  F2FP.BF16.PACK_AB R11, R11, R16 ;  /* 0x000000100b0b723e */ /* 0x000fca00000010ff */
[----:B------:R1:W-:Y:S02]  /*b060*/  STS.128 [R31+0x6100], R8 ;  /* 0x006100081f007388 */ /* 0x0003e40000000c00 */
.L_x_131:
[----:B------:R-:W-:Y:S05]  /*b070*/  BSYNC B0 ;  /* 0x0000000000007941 */ /* 0x000fea0003800000 */
.L_x_130:
[----:B------:R-:W-:Y:S01]  /*b080*/  IADD3 R6, R66, 0x10, RZ ;  /* 0x0000001042067810 */ /* 0x000fe20007ffe0ff */
[----:B------:R-:W-:Y:S03]  /*b090*/  BSSY B0, `(.L_x_132) ;  /* 0x000006c000007945 */ /* 0x000fe60003800000 */
[----:B------:R-:W-:-:S13]  /*b0a0*/  ISETP.GE.AND P0, PT, R6, c[0x0][0x27c], PT ;  /* 0x00009f0006007a0c */ /* 0x000fda0003f06270 */
[----:B------:R-:W-:Y:S05]  /*b0b0*/  @P0 BRA `(.L_x_133) ;  /* 0x0000069000000947 */ /* 0x000fea0003800000 */
[----:B-1----:R-:W-:Y:S01]  /*b0c0*/  SHF.R.S32.HI R9, RZ, 0x1f, R6 ;  /* 0x0000001fff097819 */ /* 0x002fe20000011406 */
[----:B------:R-:W-:Y:S01]  /*b0d0*/  IMAD.SHL.U32 R10, R62, 0x40, RZ ;  /* 0x000000403e0a7824 */ /* 0x000fe200078e00ff */
[----:B------:R-:W-:Y:S01]  /*b0e0*/  LEA.HI R11, R64, R64, RZ, 0x1 ;  /* 0x00000040400b7211 */ /* 0x000fe200078f08ff */
[----:B------:R-:W-:Y:S01]  /*b0f0*/  IMAD.MOV.U32 R12, RZ, RZ, c[0x0][0x27c] ;  /* 0x00009f00ff0c7624 */ /* 0x000fe200078e00ff */
[CC--:B------:R-:W-:Y:S02]  /*b100*/  LEA.HI R8, R9.reuse, R6.reuse, RZ, 0x3 ;  /* 0x0000000609087211 */ /* 0x0c0fe400078f18ff */
[----:B------:R-:W-:Y:S02]  /*b110*/  LEA.HI R9, R9, R6, RZ, 0x5 ;  /* 0x0000000609097211 */ /* 0x000fe400078f28ff */
[----:B------:R-:W-:Y:S02]  /*b120*/  LOP3.LUT R11, R11, 0x7fffffe, RZ, 0xc0, !PT ;  /* 0x07fffffe0b0b7812 */ /* 0x000fe400078ec0ff */
[----:B------:R-:W-:-:S02]  /*b130*/  SHF.R.S32.HI R7, RZ, 0x3, R8 ;  /* 0x00000003ff077819 */ /* 0x000fc40000011408 */
[----:B------:R-:W-:Y:S02]  /*b140*/  LOP3.LUT R6, R10, 0xc0, RZ, 0xc0, !PT ;  /* 0x000000c00a067812 */ /* 0x000fe400078ec0ff */
[----:B------:R-:W-:Y:S01]  /*b150*/  SHF.L.U32 R10, R9, 0x7, RZ ;  /* 0x00000007090a7819 */ /* 0x000fe200000006ff */
[----:B------:R-:W-:Y:S01]  /*b160*/  IMAD.IADD R9, R64, 0x1, -R11 ;  /* 0x0000000140097824 */ /* 0x000fe200078e0a0b */
[----:B------:R-:W-:Y:S02]  /*b170*/  LEA.HI R7, R12, R7, RZ, 0x1d ;  /* 0x000000070c077211 */ /* 0x000fe400078fe8ff */
[----:B------:R-:W-:Y:S01]  /*b180*/  LOP3.LUT R11, R6, 0x18, R8, 0xf8, !PT ;  /* 0x00000018060b7812 */ /* 0x000fe200078ef808 */
[----:B------:R-:W-:Y:S01]  /*b190*/  IMAD R8, R65, 0x8, R9 ;  /* 0x0000000841087824 */ /* 0x000fe200078e0209 */
[----:B------:R-:W-:Y:S02]  /*b1a0*/  SHF.R.S32.HI R9, RZ, 0x1f, R7 ;  /* 0x0000001fff097819 */ /* 0x000fe40000011407 */
[----:B------:R-:W-:Y:S01]  /*b1b0*/  LOP3.LUT R12, R10, 0x7ffff000, RZ, 0xc0, !PT ;  /* 0x7ffff0000a0c7812 */ /* 0x000fe200078ec0ff */
[----:B------:R-:W-:Y:S01]  /*b1c0*/  IMAD.SHL.U32 R8, R8, 0x20, RZ ;  /* 0x0000002008087824 */ /* 0x000fe200078e00ff */
[----:B------:R-:W-:-:S02]  /*b1d0*/  SHF.L.U32 R10, R7, 0x3, RZ ;  /* 0x00000003070a7819 */ /* 0x000fc400000006ff */
[----:B------:R-:W-:Y:S02]  /*b1e0*/  LEA.HI R7, R9, R7, RZ, 0x2 ;  /* 0x0000000709077211 */ /* 0x000fe400078f10ff */
[----:B------:R-:W-:Y:S02]  /*b1f0*/  SHF.R.U32.HI R13, RZ, 0x3, R6 ;  /* 0x00000003ff0d7819 */ /* 0x000fe40000011606 */
[----:B------:R-:W-:Y:S01]  /*b200*/  LOP3.LUT R9, R6, 0x18, R10, 0xf8, !PT ;  /* 0x0000001806097812 */ /* 0x000fe200078ef80a */
[----:B------:R-:W-:Y:S01]  /*b210*/  IMAD.SHL.U32 R6, R7, 0x400, RZ ;  /* 0x0000040007067824 */ /* 0x000fe200078e00ff */
[-C--:B------:R-:W-:Y:S02]  /*b220*/  LOP3.LUT R11, R11, R13.reuse, RZ, 0x3c, !PT ;  /* 0x0000000d0b0b7212 */ /* 0x080fe400078e3cff */
[----:B------:R-:W-:Y:S02]  /*b230*/  LOP3.LUT R7, R9, R13, RZ, 0x3c, !PT ;  /* 0x0000000d09077212 */ /* 0x000fe400078e3cff */
[----:B------:R-:W-:-:S02]  /*b240*/  LOP3.LUT R6, R6, 0x7ffff000, RZ, 0xc0, !PT ;  /* 0x7ffff00006067812 */ /* 0x000fc400078ec0ff */
[--C-:B------:R-:W-:Y:S02]  /*b250*/  IADD3 R10, R11, R12, R8.reuse ;  /* 0x0000000c0b0a7210 */ /* 0x100fe40007ffe008 */
[----:B------:R-:W-:Y:S02]  /*b260*/  IADD3 R6, R7, R6, R8 ;  /* 0x0000000607067210 */ /* 0x000fe40007ffe008 */
[----:B------:R-:W-:-:S03]  /*b270*/  SHF.L.U32 R32, R10, 0x1, RZ ;  /* 0x000000010a207819 */ /* 0x000fc600000006ff */
[----:B------:R-:W-:Y:S01]  /*b280*/  IMAD.SHL.U32 R30, R6, 0x2, RZ ;  /* 0x00000002061e7824 */ /* 0x000fe200078e00ff */
[----:B------:R-:W-:Y:S01]  /*b290*/  SHF.L.U32 R6, R49, 0x10, RZ ;  /* 0x0000001031067819 */ /* 0x000fe200000006ff */
[----:B------:R-:W1:Y:S04]  /*b2a0*/  LDS.128 R12, [R32+0x6100] ;  /* 0x00610000200c7984 */ /* 0x000e680000000c00 */
[----:B------:R-:W2:Y:S01]  /*b2b0*/  LDS.128 R8, [R30+0x6100] ;  /* 0x006100001e087984 */ /* 0x000ea20000000c00 */
[C---:B-1----:R-:W-:Y:S01]  /*b2c0*/  IMAD.U32 R16, R12.reuse, 0x10000, RZ ;  /* 0x000100000c107824 */ /* 0x042fe200078e00ff */
[----:B------:R-:W-:Y:S01]  /*b2d0*/  LOP3.LUT R18, R12, 0xffff0000, RZ, 0xc0, !PT ;  /* 0xffff00000c127812 */ /* 0x000fe200078ec0ff */
[----:B------:R-:W-:Y:S01]  /*b2e0*/  IMAD.U32 R12, R42, 0x10000, RZ ;  /* 0x000100002a0c7824 */ /* 0x000fe200078e00ff */
[C---:B------:R-:W-:Y:S01]  /*b2f0*/  LOP3.LUT R21, R14.reuse, 0xffff0000, RZ, 0xc0, !PT ;  /* 0xffff00000e157812 */ /* 0x040fe200078ec0ff */
[----:B------:R-:W-:Y:S01]  /*b300*/  IMAD.U32 R17, R14, 0x10000, RZ ;  /* 0x000100000e117824 */ /* 0x000fe200078e00ff */
[C---:B--2---:R-:W-:Y:S01]  /*b310*/  SHF.L.U32 R7, R8.reuse, 0x10, RZ ;  /* 0x0000001008077819 */ /* 0x044fe200000006ff */
[----:B------:R-:W-:Y:S01]  /*b320*/  IMAD.U32 R25, R15, 0x10000, RZ ;  /* 0x000100000f197824 */ /* 0x000fe200078e00ff */
[----:B------:R-:W-:Y:S01]  /*b330*/  LOP3.LUT R14, R8, 0xffff0000, RZ, 0xc0, !PT ;  /* 0xffff0000080e7812 */ /* 0x000fe200078ec0ff */
[----:B------:R-:W-:Y:S01]  /*b340*/  IMAD.U32 R20, R9, 0x10000, RZ ;  /* 0x0001000009147824 */ /* 0x000fe200078e00ff */
[----:B------:R-:W-:Y:S01]  /*b350*/  SHF.L.U32 R22, R13, 0x10, RZ ;  /* 0x000000100d167819 */ /* 0x000fe200000006ff */
[----:B------:R-:W-:Y:S01]  /*b360*/  FMUL.FTZ R8, R7, R12 ;  /* 0x0000000c07087220 */ /* 0x000fe20000410000 */
[----:B------:R-:W-:Y:S01]  /*b370*/  LOP3.LUT R27, R13, 0xffff0000, RZ, 0xc0, !PT ;  /* 0xffff00000d1b7812 */ /* 0x000fe200078ec0ff */
[----:B------:R-:W-:Y:S01]  /*b380*/  IMAD.U32 R13, R10, 0x10000, RZ ;  /* 0x000100000a0d7824 */ /* 0x000fe200078e00ff */
[----:B------:R-:W-:Y:S01]  /*b390*/  LOP3.LUT R26, R15, 0xffff0000, RZ, 0xc0, !PT ;  /* 0xffff00000f1a7812 */ /* 0x000fe200078ec0ff */
[-C--:B------:R-:W-:Y:S01]  /*b3a0*/  FFMA.FTZ R35, R16, R6.reuse, -R8 ;  /* 0x0000000610237223 */ /* 0x080fe20000010808 */
[----:B------:R-:W-:Y:S01]  /*b3b0*/  LOP3.LUT R24, R9, 0xffff0000, RZ, 0xc0, !PT ;  /* 0xffff000009187812 */ /* 0x000fe200078ec0ff */
[----:B------:R-:W-:Y:S01]  /*b3c0*/  IMAD.U32 R19, R11, 0x10000, RZ ;  /* 0x000100000b137824 */ /* 0x000fe200078e00ff */
[----:B------:R-:W-:Y:S01]  /*b3d0*/  LOP3.LUT R15, R10, 0xffff0000, RZ, 0xc0, !PT ;  /* 0xffff00000a0f7812 */ /* 0x000fe200078ec0ff */
[----:B------:R-:W-:Y:S01]  /*b3e0*/  FMUL.FTZ R10, R7, R6 ;  /* 0x00000006070a7220 */ /* 0x000fe20000410000 */
[----:B------:R-:W-:Y:S01]  /*b3f0*/  LOP3.LUT R9, R42, 0xffff0000, RZ, 0xc0, !PT ;  /* 0xffff00002a097812 */ /* 0x000fe200078ec0ff */
[----:B------:R-:W-:Y:S01]  /*b400*/  IMAD.U32 R6, R45, 0x10000, RZ ;  /* 0x000100002d067824 */ /* 0x000fe200078e00ff */
[----:B------:R-:W-:Y:S01]  /*b410*/  SHF.L.U32 R8, R41, 0x10, RZ ;  /* 0x0000001029087819 */ /* 0x000fe200000006ff */
[----:B------:R-:W-:Y:S01]  /*b420*/  FFMA.FTZ R34, R16, R12, R10 ;  /* 0x0000000c10227223 */ /* 0x000fe2000001000a */
[----:B------:R-:W-:Y:S01]  /*b430*/  LOP3.LUT R23, R11, 0xffff0000, RZ, 0xc0, !PT ;  /* 0xffff00000b177812 */ /* 0x000fe200078ec0ff */
[----:B------:R-:W-:Y:S01]  /*b440*/  FMUL.FTZ R11, R14, R9 ;  /* 0x000000090e0b7220 */ /* 0x000fe20000410000 */
[----:B------:R-:W-:Y:S01]  /*b450*/  LOP3.LUT R7, R49, 0xffff0000, RZ, 0xc0, !PT ;  /* 0xffff000031077812 */ /* 0x000fe200078ec0ff */
[----:B------:R-:W-:Y:S01]  /*b460*/  FMUL.FTZ R10, R13, R8 ;  /* 0x000000080d0a7220 */ /* 0x000fe20000410000 */
[----:B------:R-:W-:-:S03]  /*b470*/  LOP3.LUT R12, R41, 0xffff0000, RZ, 0xc0, !PT ;  /* 0xffff0000290c7812 */ /* 0x000fc600078ec0ff */
[-C--:B------:R-:W-:Y:S02]  /*b480*/  FMUL.FTZ R14, R14, R7.reuse ;  /* 0x000000070e0e7220 */ /* 0x080fe40000410000 */
[C---:B------:R-:W-:Y:S02]  /*b490*/  FFMA.FTZ R33, R18.reuse, R7, -R11 ;  /* 0x0000000712217223 */ /* 0x040fe4000001080b */
[-C--:B------:R-:W-:Y:S02]  /*b4a0*/  FMUL.FTZ R7, R13, R6.reuse ;  /* 0x000000060d077220 */ /* 0x080fe40000410000 */
[----:B------:R-:W-:Y:S01]  /*b4b0*/  FFMA.FTZ R29, R17, R6, -R10 ;  /* 0x00000006111d7223 */ /* 0x000fe2000001080a */
[----:B------:R-:W-:Y:S01]  /*b4c0*/  LOP3.LUT R6, R45, 0xffff0000, RZ, 0xc0, !PT ;  /* 0xffff00002d067812 */ /* 0x000fe200078ec0ff */
[----:B------:R-:W-:Y:S02]  /*b4d0*/  FFMA.FTZ R31, R18, R9, R14 ;  /* 0x00000009121f7223 */ /* 0x000fe4000001000e */
[----:B------:R-:W-:Y:S01]  /*b4e0*/  FFMA.FTZ R28, R17, R8, R7 ;  /* 0x00000008111c7223 */ /* 0x000fe20000010007 */
[----:B------:R-:W-:Y:S01]  /*b4f0*/  SHF.L.U32 R7, R43, 0x10, RZ ;  /* 0x000000102b077819 */ /* 0x000fe200000006ff */
[----:B------:R-:W-:-:S02]  /*b500*/  FMUL.FTZ R9, R15, R12 ;  /* 0x0000000c0f097220 */ /* 0x000fc40000410000 */
[-C--:B------:R-:W-:Y:S02]  /*b510*/  FMUL.FTZ R13, R15, R6.reuse ;  /* 0x000000060f0d7220 */ /* 0x080fe40000410000 */
[----:B------:R-:W-:Y:S02]  /*b520*/  IMAD.U32 R8, R50, 0x10000, RZ ;  /* 0x0001000032087824 */ /* 0x000fe400078e00ff */
[----:B------:R-:W-:Y:S02]  /*b530*/  IMAD.U32 R10, R44, 0x10000, RZ ;  /* 0x000100002c0a7824 */ /* 0x000fe400078e00ff */
[C---:B------:R-:W-:Y:S01]  /*b540*/  FFMA.FTZ R14, R21.reuse, R6, -R9 ;  /* 0x00000006150e7223 */ /* 0x040fe20000010809 */
[----:B------:R-:W-:Y:S01]  /*b550*/  SHF.L.U32 R6, R46, 0x10, RZ ;  /* 0x000000102e067819 */ /* 0x000fe200000006ff */
[----:B------:R-:W-:Y:S02]  /*b560*/  FMUL.FTZ R11, R20, R7 ;  /* 0x00000007140b7220 */ /* 0x000fe40000410000 */
[----:B------:R-:W-:Y:S01]  /*b570*/  FFMA.FTZ R21, R21, R12, R13 ;  /* 0x0000000c15157223 */ /* 0x000fe2000001000d */
[----:B------:R-:W-:Y:S01]  /*b580*/  F2FP.BF16.PACK_AB R14, R14, R29 ;  /* 0x0000001d0e0e723e */ /* 0x000fe200000010ff */
        /* <DEDUP_REMOVED lines=15> */
[----:B------:R-:W-:Y:S02]  /*b680*/  FFMA.FTZ R13, R27, R9, -R13 ;  /* 0x000000091b0d7223 */ /* 0x000fe4000001080d */
[C---:B------:R-:W-:Y:S01]  /*b690*/  FFMA.FTZ R15, R26.reuse, R8, -R11 ;  /* 0x000000081a0f7223 */ /* 0x040fe2000001080b */
        /* <DEDUP_REMOVED lines=11> */
.L_x_133:
[----:B------:R-:W-:Y:S05]  /*b750*/  BSYNC B0 ;  /* 0x0000000000007941 */ /* 0x000fea0003800000 */
.L_x_132:
[----:B------:R-:W-:-:S04]  /*b760*/  IADD3 R6, R66, 0x20, RZ ;  /* 0x0000002042067810 */ /* 0x000fc80007ffe0ff */
[----:B------:R-:W-:-:S13]  /*b770*/  ISETP.GE.AND P0, PT, R6, c[0x0][0x27c], PT ;  /* 0x00009f0006007a0c */ /* 0x000fda0003f06270 */
[----:B------:R-:W-:Y:S05]  /*b780*/  @P0 BRA `(.L_x_129) ;  /* 0x0000069000000947 */ /* 0x000fea0003800000 */
[----:B-1----:R-:W-:Y:S01]  /*b790*/  SHF.R.S32.HI R10, RZ, 0x1f, R6 ;  /* 0x0000001fff0a7819 */ /* 0x002fe20000011406 */
[----:B------:R-:W-:Y:S01]  /*b7a0*/  IMAD.SHL.U32 R11, R62, 0x40, RZ ;  /* 0x000000403e0b7824 */ /* 0x000fe200078e00ff */
[----:B------:R-:W-:Y:S01]  /*b7b0*/  LEA.HI R9, R64, R64, RZ, 0x1 ;  /* 0x0000004040097211 */ /* 0x000fe200078f08ff */
[----:B------:R-:W-:Y:S01]  /*b7c0*/  IMAD.MOV.U32 R12, RZ, RZ, c[0x0][0x27c] ;  /* 0x00009f00ff0c7624 */ /* 0x000fe200078e00ff */
[CC--:B------:R-:W-:Y:S02]  /*b7d0*/  LEA.HI R8, R10.reuse, R6.reuse, RZ, 0x3 ;  /* 0x000000060a087211 */ /* 0x0c0fe400078f18ff */
[----:B------:R-:W-:Y:S02]  /*b7e0*/  LOP3.LUT R9, R9, 0x7fffffe, RZ, 0xc0, !PT ;  /* 0x07fffffe09097812 */ /* 0x000fe400078ec0ff */
[----:B------:R-:W-:Y:S02]  /*b7f0*/  LEA.HI R10, R10, R6, RZ, 0x5 ;  /* 0x000000060a0a7211 */ /* 0x000fe400078f28ff */
[----:B------:R-:W-:-:S02]  /*b800*/  SHF.R.S32.HI R7, RZ, 0x3, R8 ;  /* 0x00000003ff077819 */ /* 0x000fc40000011408 */
[----:B------:R-:W-:Y:S01]  /*b810*/  LOP3.LUT R6, R11, 0xc0, RZ, 0xc0, !PT ;  /* 0x000000c00b067812 */ /* 0x000fe200078ec0ff */
[----:B------:R-:W-:Y:S01]  /*b820*/  IMAD.SHL.U32 R10, R10, 0x80, RZ ;  /* 0x000000800a0a7824 */ /* 0x000fe200078e00ff */
[----:B------:R-:W-:Y:S02]  /*b830*/  IADD3 R9, R64, -R9, RZ ;  /* 0x8000000940097210 */ /* 0x000fe40007ffe0ff */
[----:B------:R-:W-:Y:S02]  /*b840*/  LEA.HI R7, R12, R7, RZ, 0x1d ;  /* 0x000000070c077211 */ /* 0x000fe400078fe8ff */
[----:B------:R-:W-:Y:S01]  /*b850*/  LOP3.LUT R11, R6, 0x18, R8, 0xf8, !PT ;  /* 0x00000018060b7812 */ /* 0x000fe200078ef808 */
[----:B------:R-:W-:Y:S01]  /*b860*/  IMAD R8, R65, 0x8, R9 ;  /* 0x0000000841087824 */ /* 0x000fe200078e0209 */
[----:B------:R-:W-:Y:S02]  /*b870*/  SHF.R.U32.HI R13, RZ, 0x3, R6 ;  /* 0x00000003ff0d7819 */ /* 0x000fe40000011606 */
[----:B------:R-:W-:-:S02]  /*b880*/  LOP3.LUT R12, R10, 0x7ffff000, RZ, 0xc0, !PT ;  /* 0x7ffff0000a0c7812 */ /* 0x000fc400078ec0ff */
[----:B------:R-:W-:Y:S02]  /*b890*/  SHF.R.S32.HI R9, RZ, 0x1f, R7 ;  /* 0x0000001fff097819 */ /* 0x000fe40000011407 */
[----:B------:R-:W-:Y:S02]  /*b8a0*/  LOP3.LUT R10, R11, R13, RZ, 0x3c, !PT ;  /* 0x0000000d0b0a7212 */ /* 0x000fe400078e3cff */
[----:B------:R-:W-:Y:S01]  /*b8b0*/  SHF.L.U32 R11, R8, 0x5, RZ ;  /* 0x00000005080b7819 */ /* 0x000fe200000006ff */
[----:B------:R-:W-:Y:S01]  /*b8c0*/  IMAD.SHL.U32 R8, R7, 0x8, RZ ;  /* 0x0000000807087824 */ /* 0x000fe200078e00ff */
[----:B------:R-:W-:Y:S02]  /*b8d0*/  LEA.HI R7, R9, R7, RZ, 0x2 ;  /* 0x0000000709077211 */ /* 0x000fe400078f10ff */
[----:B------:R-:W-:Y:S02]  /*b8e0*/  IADD3 R9, R10, R12, R11 ;  /* 0x0000000c0a097210 */ /* 0x000fe40007ffe00b */
[----:B------:R-:W-:Y:S01]  /*b8f0*/  LOP3.LUT R8, R6, 0x18, R8, 0xf8, !PT ;  /* 0x0000001806087812 */ /* 0x000fe200078ef808 */
[----:B------:R-:W-:Y:S01]  /*b900*/  IMAD.SHL.U32 R6, R7, 0x400, RZ ;  /* 0x0000040007067824 */ /* 0x000fe200078e00ff */
[----:B------:R-:W-:Y:S01]  /*b910*/  SHF.L.U32 R34, R9, 0x1, RZ ;  /* 0x0000000109227819 */ /* 0x000fe200000006ff */
[----:B------:R-:W-:Y:S01]  /*b920*/  IMAD.U32 R7, R55, 0x10000, RZ ;  /* 0x0001000037077824 */ /* 0x000fe200078e00ff */
[----:B------:R-:W-:-:S02]  /*b930*/  LOP3.LUT R8, R8, R13, RZ, 0x3c, !PT ;  /* 0x0000000d08087212 */ /* 0x000fc400078e3cff */
[----:B------:R-:W-:Y:S01]  /*b940*/  LOP3.LUT R6, R6, 0x7ffff000, RZ, 0xc0, !PT ;  /* 0x7ffff00006067812 */ /* 0x000fe200078ec0ff */
[----:B------:R-:W1:Y:S03]  /*b950*/  LDS.128 R12, [R34+0x6100] ;  /* 0x00610000220c7984 */ /* 0x000e660000000c00 */
[----:B------:R-:W-:-:S05]  /*b960*/  IADD3 R6, R8, R6, R11 ;  /* 0x0000000608067210 */ /* 0x000fca0007ffe00b */
[----:B------:R-:W-:Y:S01]  /*b970*/  IMAD.SHL.U32 R31, R6, 0x2, RZ ;  /* 0x00000002061f7824 */ /* 0x000fe200078e00ff */
[----:B------:R-:W-:-:S04]  /*b980*/  LOP3.LUT R6, R47, 0xffff0000, RZ, 0xc0, !PT ;  /* 0xffff00002f067812 */ /* 0x000fc800078ec0ff */
[----:B------:R-:W2:Y:S01]  /*b990*/  LDS.128 R8, [R31+0x6100] ;  /* 0x006100001f087984 */ /* 0x000ea20000000c00 */
[C---:B-1----:R-:W-:Y:S01]  /*b9a0*/  SHF.L.U32 R22, R13.reuse, 0x10, RZ ;  /* 0x000000100d167819 */ /* 0x042fe200000006ff */
[----:B------:R-:W-:Y:S01]  /*b9b0*/  IMAD.U32 R18, R12, 0x10000, RZ ;  /* 0x000100000c127824 */ /* 0x000fe200078e00ff */
[----:B------:R-:W-:Y:S01]  /*b9c0*/  LOP3.LUT R28, R13, 0xffff0000, RZ, 0xc0, !PT ;  /* 0xffff00000d1c7812 */ /* 0x000fe200078ec0ff */
[----:B------:R-:W-:Y:S01]  /*b9d0*/  IMAD.U32 R16, R14, 0x10000, RZ ;  /* 0x000100000e107824 */ /* 0x000fe200078e00ff */
[----:B------:R-:W-:Y:S01]  /*b9e0*/  LOP3.LUT R21, R12, 0xffff0000, RZ, 0xc0, !PT ;  /* 0xffff00000c157812 */ /* 0x000fe200078ec0ff */
[----:B------:R-:W-:Y:S01]  /*b9f0*/  IMAD.U32 R25, R15, 0x10000, RZ ;  /* 0x000100000f197824 */ /* 0x000fe200078e00ff */
[----:B------:R-:W-:Y:S02]  /*ba00*/  SHF.L.U32 R13, R47, 0x10, RZ ;  /* 0x000000102f0d7819 */ /* 0x000fe400000006ff */
[----:B------:R-:W-:Y:S02]  /*ba10*/  LOP3.LUT R17, R14, 0xffff0000, RZ, 0xc0, !PT ;  /* 0xffff00000e117812 */ /* 0x000fe400078ec0ff */
[----:B------:R-:W-:Y:S01]  /*ba20*/  LOP3.LUT R27, R15, 0xffff0000, RZ, 0xc0, !PT ;  /* 0xffff00000f1b7812 */ /* 0x000fe200078ec0ff */
[----:B--2---:R-:W-:Y:S01]  /*ba30*/  IMAD.U32 R12, R10, 0x10000, RZ ;  /* 0x000100000a0c7824 */ /* 0x004fe200078e00ff */
[C---:B------:R-:W-:Y:S01]  /*ba40*/  LOP3.LUT R15, R8.reuse, 0xffff0000, RZ, 0xc0, !PT ;  /* 0xffff0000080f7812 */ /* 0x040fe200078ec0ff */
[----:B------:R-:W-:Y:S01]  /*ba50*/  IMAD.U32 R14, R8, 0x10000, RZ ;  /* 0x00010000080e7824 */ /* 0x000fe200078e00ff */
[----:B------:R-:W-:Y:S01]  /*ba60*/  LOP3.LUT R10, R10, 0xffff0000, RZ, 0xc0, !PT ;  /* 0xffff00000a0a7812 */ /* 0x000fe200078ec0ff */
[C---:B------:R-:W-:Y:S01]  /*ba70*/  FMUL.FTZ R8, R12.reuse, R13 ;  /* 0x0000000d0c087220 */ /* 0x040fe20000410000 */
[C---:B------:R-:W-:Y:S01]  /*ba80*/  SHF.L.U32 R20, R9.reuse, 0x10, RZ ;  /* 0x0000001009147819 */ /* 0x040fe200000006ff */
[-C--:B------:R-:W-:Y:S01]  /*ba90*/  FMUL.FTZ R12, R12, R7.reuse ;  /* 0x000000070c0c7220 */ /* 0x080fe20000410000 */
[----:B------:R-:W-:Y:S01]  /*baa0*/  LOP3.LUT R24, R9, 0xffff0000, RZ, 0xc0, !PT ;  /* 0xffff000009187812 */ /* 0x000fe200078ec0ff */
[----:B------:R-:W-:Y:S01]  /*bab0*/  FFMA.FTZ R36, R16, R7, -R8 ;  /* 0x0000000710247223 */ /* 0x000fe20000010808 */
[----:B------:R-:W-:Y:S01]  /*bac0*/  LOP3.LUT R7, R55, 0xffff0000, RZ, 0xc0, !PT ;  /* 0xffff000037077812 */ /* 0x000fe200078ec0ff */
[C---:B------:R-:W-:Y:S01]  /*bad0*/  IMAD.U32 R19, R11.reuse, 0x10000, RZ ;  /* 0x000100000b137824 */ /* 0x040fe200078e00ff */
[----:B------:R-:W-:Y:S01]  /*bae0*/  LOP3.LUT R23, R11, 0xffff0000, RZ, 0xc0, !PT ;  /* 0xffff00000b177812 */ /* 0x000fe200078ec0ff */
[----:B------:R-:W-:Y:S01]  /*baf0*/  FMUL.FTZ R11, R10, R6 ;  /* 0x000000060a0b7220 */ /* 0x000fe20000410000 */
[----:B------:R-:W-:Y:S01]  /*bb00*/  SHF.L.U32 R9, R54, 0x10, RZ ;  /* 0x0000001036097819 */ /* 0x000fe200000006ff */
[----:B------:R-:W-:-:S02]  /*bb10*/  IMAD.U32 R8, R58, 0x10000, RZ ;  /* 0x000100003a087824 */ /* 0x000fc400078e00ff */
[----:B------:R-:W-:Y:S02]  /*bb20*/  FMUL.FTZ R10, R10, R7 ;  /* 0x000000070a0a7220 */ /* 0x000fe40000410000 */
[----:B------:R-:W-:Y:S01]  /*bb30*/  FFMA.FTZ R35, R16, R13, R12 ;  /* 0x0000000d10237223 */ /* 0x000fe2000001000c */
[----:B------:R-:W-:Y:S01]  /*bb40*/  LOP3.LUT R12, R54, 0xffff0000, RZ, 0xc0, !PT ;  /* 0xffff0000360c7812 */ /* 0x000fe200078ec0ff */
[----:B------:R-:W-:Y:S02]  /*bb50*/  FFMA.FTZ R33, R17, R7, -R11 ;  /* 0x0000000711217223 */ /* 0x000fe4000001080b */
[CC--:B------:R-:W-:Y:S02]  /*bb60*/  FMUL.FTZ R7, R14.reuse, R9.reuse ;  /* 0x000000090e077220 */ /* 0x0c0fe40000410000 */
[----:B------:R-:W-:Y:S01]  /*bb70*/  FMUL.FTZ R11, R14, R8 ;  /* 0x000000080e0b7220 */ /* 0x000fe20000410000 */
[----:B------:R-:W-:Y:S01]  /*bb80*/  F2FP.BF16.PACK_AB R14, R33, R36 ;  /* 0x00000024210e723e */ /* 0x000fe200000010ff */
[----:B------:R-:W-:Y:S01]  /*bb90*/  FFMA.FTZ R32, R17, R6, R10 ;  /* 0x0000000611207223 */ /* 0x000fe2000001000a */
[----:B------:R-:W-:Y:S01]  /*bba0*/  LOP3.LUT R6, R58, 0xffff0000, RZ, 0xc0, !PT ;  /* 0xffff00003a067812 */ /* 0x000fe200078ec0ff */
[C---:B------:R-:W-:Y:S01]  /*bbb0*/  FFMA.FTZ R30, R18.reuse, R8, -R7 ;  /* 0x00000008121e7223 */ /* 0x040fe20000010807 */
[----:B------:R-:W-:Y:S01]  /*bbc0*/  SHF.L.U32 R7, R57, 0x10, RZ ;  /* 0x0000001039077819 */ /* 0x000fe200000006ff */
[----:B------:R-:W-:-:S02]  /*bbd0*/  FFMA.FTZ R29, R18, R9, R11 ;  /* 0x00000009121d7223 */ /* 0x000fc4000001000b */
[C---:B------:R-:W-:Y:S02]  /*bbe0*/  FMUL.FTZ R9, R15.reuse, R12 ;  /* 0x0000000c0f097220 */ /* 0x040fe40000410000 */
[-C--:B------:R-:W-:Y:S02]  /*bbf0*/  FMUL.FTZ R13, R15, R6.reuse ;  /* 0x000000060f0d7220 */ /* 0x080fe40000410000 */
[----:B------:R-:W-:Y:S02]  /*bc00*/  IMAD.U32 R8, R63, 0x10000, RZ ;  /* 0x000100003f087824 */ /* 0x000fe400078e00ff */
[----:B------:R-:W-:Y:S02]  /*bc10*/  IMAD.U32 R10, R60, 0x10000, RZ ;  /* 0x000100003c0a7824 */ /* 0x000fe400078e00ff */
[----:B------:R-:W-:Y:S01]  /*bc20*/  FFMA.FTZ R26, R21, R6, -R9 ;  /* 0x00000006151a7223 */ /* 0x000fe20000010809 */
[----:B------:R-:W-:Y:S01]  /*bc30*/  SHF.L.U32 R6, R61, 0x10, RZ ;  /* 0x000000103d067819 */ /* 0x000fe200000006ff */
[----:B------:R-:W-:-:S02]  /*bc40*/  FMUL.FTZ R11, R20, R7 ;  /* 0x00000007140b7220 */ /* 0x000fc40000410000 */
[----:B------:R-:W-:Y:S02]  /*bc50*/  FFMA.FTZ R21, R21, R12, R13 ;  /* 0x0000000c15157223 */ /* 0x000fe4000001000d */
[----:B------:R-:W-:Y:S02]  /*bc60*/  FMUL.FTZ R9, R20, R8 ;  /* 0x0000000814097220 */ /* 0x000fe40000410000 */
[----:B------:R-:W-:Y:S02]  /*bc70*/  FMUL.FTZ R12, R19, R10 ;  /* 0x0000000a130c7220 */ /* 0x000fe40000410000 */
[C---:B------:R-:W-:Y:S01]  /*bc80*/  FFMA.FTZ R20, R22.reuse, R8, -R11 ;  /* 0x0000000816147223 */ /* 0x040fe2000001080b */
        /* <DEDUP_REMOVED lines=25> */
.L_x_129:
[----:B------:R-:W-:Y:S05]  /*be20*/  BSYNC B1 ;  /* 0x0000000000017941 */ /* 0x000fea0003800000 */
.L_x_128:
[----:B------:R-:W-:-:S04]  /*be30*/  IADD3 R17, R64, 0x40, RZ ;  /* 0x0000004040117810 */ /* 0x000fc80007ffe0ff */
[----:B------:R-:W-:-:S13]  /*be40*/  ISETP.GE.AND P0, PT, R17, R51, PT ;  /* 0x000000331100720c */ /* 0x000fda0003f06270 */
[----:B------:R-:W-:Y:S05]  /*be50*/  @P0 BRA `(.L_x_115) ;  /* 0x000014a000000947 */ /* 0x000fea0003800000 */
[----:B------:R-:W-:Y:S01]  /*be60*/  ISETP.GE.AND P0, PT, R66, c[0x0][0x27c], PT ;  /* 0x00009f0042007a0c */ /* 0x000fe20003f06270 */
[----:B------:R-:W-:-:S12]  /*be70*/  BSSY B0, `(.L_x_134) ;  /* 0x0000068000007945 */ /* 0x000fd80003800000 */
[----:B------:R-:W-:Y:S05]  /*be80*/  @P0 BRA `(.L_x_135) ;  /* 0x0000066000000947 */ /* 0x000fea0003800000 */
[----:B-1----:R-:W-:Y:S01]  /*be90*/  IMAD.MOV.U32 R10, RZ, RZ, c[0x0][0x27c] ;  /* 0x00009f00ff0a7624 */ /* 0x002fe200078e00ff */
[----:B------:R-:W-:Y:S02]  /*bea0*/  SHF.R.S32.HI R6, RZ, 0x1f, R17 ;  /* 0x0000001fff067819 */ /* 0x000fe40000011411 */
[----:B------:R-:W-:Y:S02]  /*beb0*/  LEA.HI R9, R17, R17, RZ, 0x1 ;  /* 0x0000001111097211 */ /* 0x000fe400078f08ff */
[----:B------:R-:W-:Y:S02]  /*bec0*/  LEA.HI R10, R10, R59, RZ, 0x1d ;  /* 0x0000003b0a0a7211 */ /* 0x000fe400078fe8ff */
[----:B------:R-:W-:Y:S01]  /*bed0*/  LEA.HI R6, R6, R17, RZ, 0x3 ;  /* 0x0000001106067211 */ /* 0x000fe200078f18ff */
[C---:B------:R-:W-:Y:S01]  /*bee0*/  IMAD.SHL.U32 R8, R9.reuse, 0x20, RZ ;  /* 0x0000002009087824 */ /* 0x040fe200078e00ff */
[----:B------:R-:W-:Y:S02]  /*bef0*/  LOP3.LUT R9, R9, 0x7fffffe, RZ, 0xc0, !PT ;  /* 0x07fffffe09097812 */ /* 0x000fe400078ec0ff */
[----:B------:R-:W-:-:S02]  /*bf00*/  SHF.R.S32.HI R11, RZ, 0x1f, R10 ;  /* 0x0000001fff0b7819 */ /* 0x000fc4000001140a */
[----:B------:R-:W-:Y:S02]  /*bf10*/  SHF.L.U32 R7, R6, 0x5, RZ ;  /* 0x0000000506077819 */ /* 0x000fe400000006ff */
[----:B------:R-:W-:Y:S01]  /*bf20*/  LOP3.LUT R6, R8, 0xc0, RZ, 0xc0, !PT ;  /* 0x000000c008067812 */ /* 0x000fe200078ec0ff */
[----:B------:R-:W-:Y:S01]  /*bf30*/  IMAD.IADD R8, R17, 0x1, -R9 ;  /* 0x0000000111087824 */ /* 0x000fe200078e0a09 */
[----:B------:R-:W-:Y:S01]  /*bf40*/  LEA.HI R11, R11, R10, RZ, 0x2 ;  /* 0x0000000a0b0b7211 */ /* 0x000fe200078f10ff */
[----:B------:R-:W-:Y:S01]  /*bf50*/  IMAD.SHL.U32 R10, R10, 0x8, RZ ;  /* 0x000000080a0a7824 */ /* 0x000fe200078e00ff */
[----:B------:R-:W-:Y:S02]  /*bf60*/  LOP3.LUT R7, R7, 0xffffff00, RZ, 0xc0, !PT ;  /* 0xffffff0007077812 */ /* 0x000fe400078ec0ff */
[----:B------:R-:W-:Y:S02]  /*bf70*/  LOP3.LUT R9, R6, 0x18, R66, 0xf8, !PT ;  /* 0x0000001806097812 */ /* 0x000fe400078ef842 */
[----:B------:R-:W-:-:S02]  /*bf80*/  SHF.R.U32.HI R12, RZ, 0x3, R6 ;  /* 0x00000003ff0c7819 */ /* 0x000fc40000011606 */
[----:B------:R-:W-:Y:S02]  /*bf90*/  LEA R7, R8, R7, 0x5 ;  /* 0x0000000708077211 */ /* 0x000fe400078e28ff */
[----:B------:R-:W-:Y:S01]  /*bfa0*/  LOP3.LUT R8, R6, 0x18, R10, 0xf8, !PT ;  /* 0x0000001806087812 */ /* 0x000fe200078ef80a */
[----:B------:R-:W-:Y:S01]  /*bfb0*/  IMAD.SHL.U32 R6, R11, 0x400, RZ ;  /* 0x000004000b067824 */ /* 0x000fe200078e00ff */
[-C--:B------:R-:W-:Y:S02]  /*bfc0*/  LOP3.LUT R9, R9, R12.reuse, RZ, 0x3c, !PT ;  /* 0x0000000c09097212 */ /* 0x080fe400078e3cff */
[----:B------:R-:W-:Y:S02]  /*bfd0*/  LOP3.LUT R8, R8, R12, RZ, 0x3c, !PT ;  /* 0x0000000c08087212 */ /* 0x000fe400078e3cff */
[----:B------:R-:W-:Y:S01]  /*bfe0*/  LOP3.LUT R6, R6, 0x7ffff000, RZ, 0xc0, !PT ;  /* 0x7ffff00006067812 */ /* 0x000fe200078ec0ff */
[----:B------:R-:W-:-:S03]  /*bff0*/  IMAD.IADD R9, R7, 0x1, R9 ;  /* 0x0000000107097824 */ /* 0x000fc600078e0209 */
[----:B------:R-:W-:Y:S01]  /*c000*/  IADD3 R6, R8, R6, R7 ;  /* 0x0000000608067210 */ /* 0x000fe20007ffe007 */
[----:B------:R-:W-:Y:S01]  /*c010*/  IMAD.U32 R7, R53, 0x10000, RZ ;  /* 0x0001000035077824 */ /* 0x000fe200078e00ff */
[----:B------:R-:W-:-:S03]  /*c020*/  SHF.L.U32 R34, R9, 0x1, RZ ;  /* 0x0000000109227819 */ /* 0x000fc600000006ff */
[----:B------:R-:W-:Y:S01]  /*c030*/  IMAD.SHL.U32 R32, R6, 0x2, RZ ;  /* 0x0000000206207824 */ /* 0x000fe200078e00ff */
[----:B------:R-:W-:Y:S01]  /*c040*/  LOP3.LUT R6, R37, 0xffff0000, RZ, 0xc0, !PT ;  /* 0xffff000025067812 */ /* 0x000fe200078ec0ff */
[----:B------:R-:W1:Y:S04]  /*c050*/  LDS.128 R12, [R34+0x6100] ;  /* 0x00610000220c7984 */ /* 0x000e680000000c00 */
[----:B------:R-:W2:Y:S01]  /*c060*/  LDS.128 R8, [R32+0x6100] ;  /* 0x0061000020087984 */ /* 0x000ea20000000c00 */
[C---:B-1----:R-:W-:Y:S01]  /*c070*/  SHF.L.U32 R23, R13.reuse, 0x10, RZ ;  /* 0x000000100d177819 */ /* 0x042fe200000006ff */
[----:B------:R-:W-:Y:S01]  /*c080*/  IMAD.U32 R19, R12, 0x10000, RZ ;  /* 0x000100000c137824 */ /* 0x000fe200078e00ff */
[----:B------:R-:W-:Y:S01]  /*c090*/  LOP3.LUT R28, R13, 0xffff0000, RZ, 0xc0, !PT ;  /* 0xffff00000d1c7812 */ /* 0x000fe200078ec0ff */
[----:B------:R-:W-:Y:S01]  /*c0a0*/  IMAD.U32 R16, R14, 0x10000, RZ ;  /* 0x000100000e107824 */ /* 0x000fe200078e00ff */
[----:B------:R-:W-:Y:S01]  /*c0b0*/  LOP3.LUT R22, R12, 0xffff0000, RZ, 0xc0, !PT ;  /* 0xffff00000c167812 */ /* 0x000fe200078ec0ff */
[----:B--2---:R-:W-:Y:S01]  /*c0c0*/  IMAD.U32 R12, R10, 0x10000, RZ ;  /* 0x000100000a0c7824 */ /* 0x004fe200078e00ff */
[----:B------:R-:W-:Y:S01]  /*c0d0*/  SHF.L.U32 R13, R37, 0x10, RZ ;  /* 0x00000010250d7819 */ /* 0x000fe200000006ff */
[C---:B------:R-:W-:Y:S01]  /*c0e0*/  IMAD.U32 R26, R15.reuse, 0x10000, RZ ;  /* 0x000100000f1a7824 */ /* 0x040fe200078e00ff */
[----:B------:R-:W-:Y:S01]  /*c0f0*/  LOP3.LUT R18, R14, 0xffff0000, RZ, 0xc0, !PT ;  /* 0xffff00000e127812 */ /* 0x000fe200078ec0ff */
[----:B------:R-:W-:Y:S01]  /*c100*/  IMAD.U32 R14, R8, 0x10000, RZ ;  /* 0x00010000080e7824 */ /* 0x000fe200078e00ff */
[----:B------:R-:W-:-:S02]  /*c110*/  LOP3.LUT R27, R15, 0xffff0000, RZ, 0xc0, !PT ;  /* 0xffff00000f1b7812 */ /* 0x000fc400078ec0ff */
[----:B------:R-:W-:Y:S01]  /*c120*/  LOP3.LUT R15, R8, 0xffff0000, RZ, 0xc0, !PT ;  /* 0xffff0000080f7812 */ /* 0x000fe200078ec0ff */
[-C--:B------:R-:W-:Y:S01]  /*c130*/  FMUL.FTZ R8, R13, R12.reuse ;  /* 0x0000000c0d087220 */ /* 0x080fe20000410000 */
[----:B------:R-:W-:Y:S01]  /*c140*/  LOP3.LUT R10, R10, 0xffff0000, RZ, 0xc0, !PT ;  /* 0xffff00000a0a7812 */ /* 0x000fe200078ec0ff */
[----:B------:R-:W-:Y:S01]  /*c150*/  FMUL.FTZ R12, R7, R12 ;  /* 0x0000000c070c7220 */ /* 0x000fe20000410000 */
[----:B------:R-:W-:Y:S01]  /*c160*/  SHF.L.U32 R20, R11, 0x10, RZ ;  /* 0x000000100b147819 */ /* 0x000fe200000006ff */
[-C--:B------:R-:W-:Y:S01]  /*c170*/  FFMA.FTZ R37, R7, R16.reuse, -R8 ;  /* 0x0000001007257223 */ /* 0x080fe20000010808 */
[----:B------:R-:W-:Y:S01]  /*c180*/  LOP3.LUT R7, R53, 0xffff0000, RZ, 0xc0, !PT ;  /* 0xffff000035077812 */ /* 0x000fe200078ec0ff */
[----:B------:R-:W-:Y:S01]  /*c190*/  FFMA.FTZ R36, R13, R16, R12 ;  /* 0x000000100d247223 */ /* 0x000fe2000001000c */
[----:B------:R-:W-:Y:S01]  /*c1a0*/  LOP3.LUT R24, R11, 0xffff0000, RZ, 0xc0, !PT ;  /* 0xffff00000b187812 */ /* 0x000fe200078ec0ff */
[-C--:B------:R-:W-:Y:S01]  /*c1b0*/  FMUL.FTZ R11, R6, R10.reuse ;  /* 0x0000000a060b7220 */ /* 0x080fe20000410000 */
[----:B------:R-:W-:Y:S01]  /*c1c0*/  SHF.L.U32 R21, R9, 0x10, RZ ;  /* 0x0000001009157819 */ /* 0x000fe200000006ff */
[----:B------:R-:W-:Y:S01]  /*c1d0*/  FMUL.FTZ R10, R7, R10 ;  /* 0x0000000a070a7220 */ /* 0x000fe20000410000 */
        /* <DEDUP_REMOVED lines=10> */
[-C--:B------:R-:W-:Y:S01]  /*c280*/  FFMA.FTZ R31, R8, R19.reuse, -R7 ;  /* 0x00000013081f7223 */ /* 0x080fe20000010807 */
[----:B------:R-:W-:Y:S01]  /*c290*/  SHF.L.U32 R7, R39, 0x10, RZ ;  /* 0x0000001027077819 */ /* 0x000fe200000006ff */
[----:B------:R-:W-:Y:S02]  /*c2a0*/  FFMA.FTZ R30, R9, R19, R11 ;  /* 0x00000013091e7223 */ /* 0x000fe4000001000b */
[-C--:B------:R-:W-:Y:S02]  /*c2b0*/  FMUL.FTZ R9, R12, R15.reuse ;  /* 0x0000000f0c097220 */ /* 0x080fe40000410000 */
[----:B------:R-:W-:-:S02]  /*c2c0*/  FMUL.FTZ R13, R6, R15 ;  /* 0x0000000f060d7220 */ /* 0x000fc40000410000 */
[----:B------:R-:W-:Y:S02]  /*c2d0*/  IMAD.U32 R8, R52, 0x10000, RZ ;  /* 0x0001000034087824 */ /* 0x000fe400078e00ff */
[----:B------:R-:W-:Y:S02]  /*c2e0*/  IMAD.U32 R10, R40, 0x10000, RZ ;  /* 0x00010000280a7824 */ /* 0x000fe400078e00ff */
[-C--:B------:R-:W-:Y:S01]  /*c2f0*/  FFMA.FTZ R29, R6, R22.reuse, -R9 ;  /* 0x00000016061d7223 */ /* 0x080fe20000010809 */
[----:B------:R-:W-:Y:S01]  /*c300*/  SHF.L.U32 R6, R48, 0x10, RZ ;  /* 0x0000001030067819 */ /* 0x000fe200000006ff */
[-C--:B------:R-:W-:Y:S02]  /*c310*/  FMUL.FTZ R11, R7, R21.reuse ;  /* 0x00000015070b7220 */ /* 0x080fe40000410000 */
[----:B------:R-:W-:Y:S02]  /*c320*/  FFMA.FTZ R22, R12, R22, R13 ;  /* 0x000000160c167223 */ /* 0x000fe4000001000d */
[----:B------:R-:W-:-:S02]  /*c330*/  FMUL.FTZ R9, R8, R21 ;  /* 0x0000001508097220 */ /* 0x000fc40000410000 */
[-C--:B------:R-:W-:Y:S02]  /*c340*/  FMUL.FTZ R12, R10, R20.reuse ;  /* 0x000000140a0c7220 */ /* 0x080fe40000410000 */
[-C--:B------:R-:W-:Y:S01]  /*c350*/  FFMA.FTZ R21, R8, R23.reuse, -R11 ;  /* 0x0000001708157223 */ /* 0x080fe2000001080b */
[----:B------:R-:W-:Y:S01]  /*c360*/  LOP3.LUT R8, R48, 0xffff0000, RZ, 0xc0, !PT ;  /* 0xffff000030087812 */ /* 0x000fe200078ec0ff */
[----:B------:R-:W-:Y:S01]  /*c370*/  FFMA.FTZ R19, R7, R23, R9 ;  /* 0x0000001707137223 */ /* 0x000fe20000010009 */
[----:B------:R-:W-:Y:S01]  /*c380*/  LOP3.LUT R7, R39, 0xffff0000, RZ, 0xc0, !PT ;  /* 0xffff000027077812 */ /* 0x000fe200078ec0ff */
[----:B------:R-:W-:Y:S01]  /*c390*/  FMUL.FTZ R11, R6, R20 ;  /* 0x00000014060b7220 */ /* 0x000fe20000410000 */
[----:B------:R-:W-:Y:S01]  /*c3a0*/  LOP3.LUT R9, R52, 0xffff0000, RZ, 0xc0, !PT ;  /* 0xffff000034097812 */ /* 0x000fe200078ec0ff */
[-C--:B------:R-:W-:Y:S01]  /*c3b0*/  FFMA.FTZ R18, R6, R26.reuse, -R12 ;  /* 0x0000001a06127223 */ /* 0x080fe2000001080c */
[----:B------:R-:W-:Y:S01]  /*c3c0*/  LOP3.LUT R6, R40, 0xffff0000, RZ, 0xc0, !PT ;  /* 0xffff000028067812 */ /* 0x000fe200078ec0ff */
[----:B------:R-:W-:-:S02]  /*c3d0*/  FFMA.FTZ R16, R10, R26, R11 ;  /* 0x0000001a0a107223 */ /* 0x000fc4000001000b */
[-C--:B------:R-:W-:Y:S02]  /*c3e0*/  FMUL.FTZ R13, R7, R25.reuse ;  /* 0x00000019070d7220 */ /* 0x080fe40000410000 */
[-C--:B------:R-:W-:Y:S02]  /*c3f0*/  FMUL.FTZ R11, R6, R24.reuse ;  /* 0x00000018060b7220 */ /* 0x080fe40000410000 */
[C---:B------:R-:W-:Y:S02]  /*c400*/  FMUL.FTZ R12, R9.reuse, R25 ;  /* 0x00000019090c7220 */ /* 0x040fe40000410000 */
[C---:B------:R-:W-:Y:S02]  /*c410*/  FMUL.FTZ R10, R8.reuse, R24 ;  /* 0x00000018080a7220 */ /* 0x040fe40000410000 */
[----:B------:R-:W-:Y:S02]  /*c420*/  FFMA.FTZ R13, R9, R28, -R13 ;  /* 0x0000001c090d7223 */ /* 0x000fe4000001080d */
        /* <DEDUP_REMOVED lines=12> */
.L_x_135:
[----:B------:R-:W-:Y:S05]  /*c4f0*/  BSYNC B0 ;  /* 0x0000000000007941 */ /* 0x000fea0003800000 */
.L_x_134:
[----:B------:R-:W-:Y:S01]  /*c500*/  IADD3 R6, R66, 0x10, RZ ;  /* 0x0000001042067810 */ /* 0x000fe20007ffe0ff */
[----:B------:R-:W-:Y:S03]  /*c510*/  BSSY B0, `(.L_x_136) ;  /* 0x000006f000007945 */ /* 0x000fe60003800000 */
[----:B------:R-:W-:-:S13]  /*c520*/  ISETP.GE.AND P0, PT, R6, c[0x0][0x27c], PT ;  /* 0x00009f0006007a0c */ /* 0x000fda0003f06270 */
[----:B------:R-:W-:Y:S05]  /*c530*/  @P0 BRA `(.L_x_137) ;  /* 0x000006c000000947 */ /* 0x000fea0003800000 */
[----:B------:R-:W-:Y:S01]  /*c540*/  SHF.R.S32.HI R7, RZ, 0x1f, R6 ;  /* 0x0000001fff077819 */ /* 0x000fe20000011406 */
[----:B-1----:R-:W-:Y:S01]  /*c550*/  IMAD.MOV.U32 R13, RZ, RZ, c[0x0][0x27c] ;  /* 0x00009f00ff0d7624 */ /* 0x002fe200078e00ff */
[----:B------:R-:W-:Y:S02]  /*c560*/  SHF.R.S32.HI R9, RZ, 0x1f, R17 ;  /* 0x0000001fff097819 */ /* 0x000fe40000011411 */
[CC--:B------:R-:W-:Y:S02]  /*c570*/  LEA.HI R8, R7.reuse, R6.reuse, RZ, 0x3 ;  /* 0x0000000607087211 */ /* 0x0c0fe400078f18ff */
[----:B------:R-:W-:Y:S02]  /*c580*/  LEA.HI R12, R7, R6, RZ, 0x5 ;  /* 0x00000006070c7211 */ /* 0x000fe400078f28ff */
[-C--:B------:R-:W-:Y:S02]  /*c590*/  LEA.HI R11, R17, R17.reuse, RZ, 0x1 ;  /* 0x00000011110b7211 */ /* 0x080fe400078f08ff */
[----:B------:R-:W-:-:S02]  /*c5a0*/  LEA.HI R6, R9, R17, RZ, 0x3 ;  /* 0x0000001109067211 */ /* 0x000fc400078f18ff */
[----:B------:R-:W-:Y:S01]  /*c5b0*/  SHF.R.S32.HI R7, RZ, 0x3, R8 ;  /* 0x00000003ff077819 */ /* 0x000fe20000011408 */
[C---:B------:R-:W-:Y:S01]  /*c5c0*/  IMAD.SHL.U32 R10, R11.reuse, 0x20, RZ ;  /* 0x000000200b0a7824 */ /* 0x040fe200078e00ff */
[----:B------:R-:W-:Y:S01]  /*c5d0*/  LOP3.LUT R11, R11, 0x7fffffe, RZ, 0xc0, !PT ;  /* 0x07fffffe0b0b7812 */ /* 0x000fe200078ec0ff */
[----:B------:R-:W-:Y:S01]  /*c5e0*/  IMAD.SHL.U32 R9, R6, 0x20, RZ ;  /* 0x0000002006097824 */ /* 0x000fe200078e00ff */
[----:B------:R-:W-:Y:S02]  /*c5f0*/  LEA.HI R7, R13, R7, RZ, 0x1d ;  /* 0x000000070d077211 */ /* 0x000fe400078fe8ff */
[----:B------:R-:W-:Y:S01]  /*c600*/  LOP3.LUT R6, R10, 0xc0, RZ, 0xc0, !PT ;  /* 0x000000c00a067812 */ /* 0x000fe200078ec0ff */
[----:B------:R-:W-:Y:S01]  /*c610*/  IMAD.SHL.U32 R10, R12, 0x80, RZ ;  /* 0x000000800c0a7824 */ /* 0x000fe200078e00ff */
[----:B------:R-:W-:Y:S02]  /*c620*/  IADD3 R11, R17, -R11, RZ ;  /* 0x8000000b110b7210 */ /* 0x000fe40007ffe0ff */
[----:B------:R-:W-:-:S02]  /*c630*/  LOP3.LUT R9, R9, 0xffffff00, RZ, 0xc0, !PT ;  /* 0xffffff0009097812 */ /* 0x000fc400078ec0ff */
[----:B------:R-:W-:Y:S02]  /*c640*/  LOP3.LUT R12, R6, 0x18, R8, 0xf8, !PT ;  /* 0x00000018060c7812 */ /* 0x000fe400078ef808 */
[----:B------:R-:W-:Y:S01]  /*c650*/  SHF.R.S32.HI R8, RZ, 0x1f, R7 ;  /* 0x0000001fff087819 */ /* 0x000fe20000011407 */
[----:B------:R-:W-:Y:S01]  /*c660*/  IMAD R16, R11, 0x20, R9 ;  /* 0x000000200b107824 */ /* 0x000fe200078e0209 */
[----:B------:R-:W-:Y:S01]  /*c670*/  SHF.R.U32.HI R13, RZ, 0x3, R6 ;  /* 0x00000003ff0d7819 */ /* 0x000fe20000011606 */
[----:B------:R-:W-:Y:S01]  /*c680*/  IMAD.SHL.U32 R11, R7, 0x8, RZ ;  /* 0x00000008070b7824 */ /* 0x000fe200078e00ff */
[----:B------:R-:W-:Y:S02]  /*c690*/  LEA.HI R7, R8, R7, RZ, 0x2 ;  /* 0x0000000708077211 */ /* 0x000fe400078f10ff */
[----:B------:R-:W-:Y:S02]  /*c6a0*/  LOP3.LUT R9, R10, 0x7ffff000, RZ, 0xc0, !PT ;  /* 0x7ffff0000a097812 */ /* 0x000fe400078ec0ff */
[----:B------:R-:W-:-:S02]  /*c6b0*/  LOP3.LUT R8, R6, 0x18, R11, 0xf8, !PT ;  /* 0x0000001806087812 */ /* 0x000fc400078ef80b */
[----:B------:R-:W-:Y:S02]  /*c6c0*/  SHF.L.U32 R6, R7, 0xa, RZ ;  /* 0x0000000a07067819 */ /* 0x000fe400000006ff */
[-C--:B------:R-:W-:Y:S02]  /*c6d0*/  LOP3.LUT R10, R12, R13.reuse, RZ, 0x3c, !PT ;  /* 0x0000000d0c0a7212 */ /* 0x080fe400078e3cff */
[----:B------:R-:W-:Y:S02]  /*c6e0*/  LOP3.LUT R8, R8, R13, RZ, 0x3c, !PT ;  /* 0x0000000d08087212 */ /* 0x000fe400078e3cff */
[----:B------:R-:W-:Y:S02]  /*c6f0*/  LOP3.LUT R6, R6, 0x7ffff000, RZ, 0xc0, !PT ;  /* 0x7ffff00006067812 */ /* 0x000fe400078ec0ff */
[----:B------:R-:W-:Y:S02]  /*c700*/  IADD3 R9, R10, R16, R9 ;  /* 0x000000100a097210 */ /* 0x000fe40007ffe009 */
[----:B------:R-:W-:-:S02]  /*c710*/  IADD3 R6, R8, R6, R16 ;  /* 0x0000000608067210 */ /* 0x000fc40007ffe010 */
[----:B------:R-:W-:Y:S01]  /*c720*/  SHF.L.U32 R7, R45, 0x10, RZ ;  /* 0x000000102d077819 */ /* 0x000fe200000006ff */
[----:B------:R-:W-:Y:S02]  /*c730*/  IMAD.SHL.U32 R35, R9, 0x2, RZ ;  /* 0x0000000209237824 */ /* 0x000fe400078e00ff */
[----:B------:R-:W-:Y:S01]  /*c740*/  IMAD.SHL.U32 R32, R6, 0x2, RZ ;  /* 0x0000000206207824 */ /* 0x000fe200078e00ff */
[----:B------:R-:W-:Y:S02]  /*c750*/  LOP3.LUT R6, R41, 0xffff0000, RZ, 0xc0, !PT ;  /* 0xffff000029067812 */ /* 0x000fe400078ec0ff */
[----:B------:R-:W1:Y:S04]  /*c760*/  LDS.128 R12, [R35+0x6100] ;  /* 0x00610000230c7984 */ /* 0x000e680000000c00 */
[----:B------:R-:W2:Y:S01]  /*c770*/  LDS.128 R8, [R32+0x6100] ;  /* 0x0061000020087984 */ /* 0x000ea20000000c00 */
[C---:B-1----:R-:W-:Y:S01]  /*c780*/  IMAD.U32 R19, R12.reuse, 0x10000, RZ ;  /* 0x000100000c137824 */ /* 0x042fe200078e00ff */
[----:B------:R-:W-:Y:S01]  /*c790*/  LOP3.LUT R22, R12, 0xffff0000, RZ, 0xc0, !PT ;  /* 0xffff00000c167812 */ /* 0x000fe200078ec0ff */
[----:B------:R-:W-:Y:S01]  /*c7a0*/  IMAD.U32 R16, R14, 0x10000, RZ ;  /* 0x000100000e107824 */ /* 0x000fe200078e00ff */
[----:B------:R-:W-:Y:S01]  /*c7b0*/  SHF.L.U32 R23, R13, 0x10, RZ ;  /* 0x000000100d177819 */ /* 0x000fe200000006ff */
[----:B------:R-:W-:Y:S01]  /*c7c0*/  IMAD.U32 R26, R15, 0x10000, RZ ;  /* 0x000100000f1a7824 */ /* 0x000fe200078e00ff */
[----:B------:R-:W-:Y:S01]  /*c7d0*/  LOP3.LUT R29, R13, 0xffff0000, RZ, 0xc0, !PT ;  /* 0xffff00000d1d7812 */ /* 0x000fe200078ec0ff */
[----:B------:R-:W-:Y:S01]  /*c7e0*/  IMAD.U32 R13, R41, 0x10000, RZ ;  /* 0x00010000290d7824 */ /* 0x000fe200078e00ff */
[----:B--2---:R-:W-:Y:S01]  /*c7f0*/  SHF.L.U32 R12, R10, 0x10, RZ ;  /* 0x000000100a0c7819 */ /* 0x004fe200000006ff */
[----:B------:R-:W-:Y:S01]  /*c800*/  IMAD.U32 R20, R11, 0x10000, RZ ;  /* 0x000100000b147824 */ /* 0x000fe200078e00ff */
[----:B------:R-:W-:Y:S01]  /*c810*/  LOP3.LUT R18, R14, 0xffff0000, RZ, 0xc0, !PT ;  /* 0xffff00000e127812 */ /* 0x000fe200078ec0ff */
[C---:B------:R-:W-:Y:S01]  /*c820*/  IMAD.U32 R14, R8.reuse, 0x10000, RZ ;  /* 0x00010000080e7824 */ /* 0x040fe200078e00ff */
[----:B------:R-:W-:Y:S01]  /*c830*/  LOP3.LUT R28, R15, 0xffff0000, RZ, 0xc0, !PT ;  /* 0xffff00000f1c7812 */ /* 0x000fe200078ec0ff */
[----:B------:R-:W-:Y:S01]  /*c840*/  IMAD.U32 R21, R9, 0x10000, RZ ;  /* 0x0001000009157824 */ /* 0x000fe200078e00ff */
[----:B------:R-:W-:Y:S01]  /*c850*/  LOP3.LUT R15, R8, 0xffff0000, RZ, 0xc0, !PT ;  /* 0xffff0000080f7812 */ /* 0x000fe200078ec0ff */
[-C--:B------:R-:W-:Y:S01]  /*c860*/  FMUL.FTZ R8, R13, R12.reuse ;  /* 0x0000000c0d087220 */ /* 0x080fe20000410000 */
[----:B------:R-:W-:Y:S01]  /*c870*/  LOP3.LUT R10, R10, 0xffff0000, RZ, 0xc0, !PT ;  /* 0xffff00000a0a7812 */ /* 0x000fe200078ec0ff */
[----:B------:R-:W-:Y:S01]  /*c880*/  FMUL.FTZ R12, R7, R12 ;  /* 0x0000000c070c7220 */ /* 0x000fe20000410000 */
[----:B------:R-:W-:Y:S01]  /*c890*/  LOP3.LUT R24, R11, 0xffff0000, RZ, 0xc0, !PT ;  /* 0xffff00000b187812 */ /* 0x000fe200078ec0ff */
[----:B------:R-:W-:Y:S01]  /*c8a0*/  FFMA.FTZ R37, R7, R16, -R8 ;  /* 0x0000001007257223 */ /* 0x000fe20000010808 */
[----:B------:R-:W-:Y:S01]  /*c8b0*/  LOP3.LUT R7, R45, 0xffff0000, RZ, 0xc0, !PT ;  /* 0xffff00002d077812 */ /* 0x000fe200078ec0ff */
[----:B------:R-:W-:Y:S01]  /*c8c0*/  FMUL.FTZ R11, R6, R10 ;  /* 0x0000000a060b7220 */ /* 0x000fe20000410000 */
[----:B------:R-:W-:Y:S01]  /*c8d0*/  SHF.L.U32 R8, R49, 0x10, RZ ;  /* 0x0000001031087819 */ /* 0x000fe200000006ff */
[----:B------:R-:W-:Y:S01]  /*c8e0*/  FFMA.FTZ R36, R13, R16, R12 ;  /* 0x000000100d247223 */ /* 0x000fe2000001000c */
[----:B------:R-:W-:Y:S01]  /*c8f0*/  LOP3.LUT R25, R9, 0xffff0000, RZ, 0xc0, !PT ;  /* 0xffff000009197812 */ /* 0x000fe200078ec0ff */
[----:B------:R-:W-:Y:S01]  /*c900*/  FMUL.FTZ R10, R7, R10 ;  /* 0x0000000a070a7220 */ /* 0x000fe20000410000 */
[C---:B------:R-:W-:Y:S01]  /*c910*/  LOP3.LUT R12, R42.reuse, 0xffff0000, RZ, 0xc0, !PT ;  /* 0xffff00002a0c7812 */ /* 0x040fe200078ec0ff */
[----:B------:R-:W-:-:S02]  /*c920*/  IMAD.U32 R9, R42, 0x10000, RZ ;  /* 0x000100002a097824 */ /* 0x000fc400078e00ff */
[----:B------:R-:W-:Y:S02]  /*c930*/  FFMA.FTZ R34, R7, R18, -R11 ;  /* 0x0000001207227223 */ /* 0x000fe4000001080b */
[----:B------:R-:W-:Y:S02]  /*c940*/  FMUL.FTZ R11, R8, R14 ;  /* 0x0000000e080b7220 */ /* 0x000fe40000410000 */
[----:B------:R-:W-:Y:S01]  /*c950*/  FFMA.FTZ R33, R6, R18, R10 ;  /* 0x0000001206217223 */ /* 0x000fe2000001000a */
[----:B------:R-:W-:Y:S01]  /*c960*/  LOP3.LUT R6, R49, 0xffff0000, RZ, 0xc0, !PT ;  /* 0xffff000031067812 */ /* 0x000fe200078ec0ff */
[C---:B------:R-:W-:Y:S01]  /*c970*/  FMUL.FTZ R7, R9.reuse, R14 ;  /* 0x0000000e09077220 */ /* 0x040fe20000410000 */
[----:B------:R-:W-:Y:S01]  /*c980*/  SHF.L.U32 R10, R44, 0x10, RZ ;  /* 0x000000102c0a7819 */ /* 0x000fe200000006ff */
[----:B------:R-:W-:Y:S01]  /*c990*/  FFMA.FTZ R30, R9, R19, R11 ;  /* 0x00000013091e7223 */ /* 0x000fe2000001000b */
[----:B------:R-:W-:Y:S01]  /*c9a0*/  F2FP.BF16.PACK_AB R14, R34, R37 ;  /* 0x00000025220e723e */ /* 0x000fe200000010ff */
[----:B------:R-:W-:-:S02]  /*c9b0*/  FFMA.FTZ R31, R8, R19, -R7 ;  /* 0x00000013081f7223 */ /* 0x000fc40000010807 */
[-C--:B------:R-:W-:Y:S02]  /*c9c0*/  FMUL.FTZ R9, R12, R15.reuse ;  /* 0x0000000f0c097220 */ /* 0x080fe40000410000 */
[----:B------:R-:W-:Y:S02]  /*c9d0*/  IMAD.U32 R7, R43, 0x10000, RZ ;  /* 0x000100002b077824 */ /* 0x000fe400078e00ff */
[----:B------:R-:W-:Y:S02]  /*c9e0*/  FMUL.FTZ R13, R6, R15 ;  /* 0x0000000f060d7220 */ /* 0x000fe40000410000 */
[----:B------:R-:W-:Y:S02]  /*c9f0*/  IMAD.U32 R8, R50, 0x10000, RZ ;  /* 0x0001000032087824 */ /* 0x000fe400078e00ff */
[----:B------:R-:W-:Y:S02]  /*ca00*/  FFMA.FTZ R27, R6, R22, -R9 ;  /* 0x00000016061b7223 */ /* 0x000fe40000010809 */
[----:B------:R-:W-:-:S02]  /*ca10*/  FMUL.FTZ R11, R7, R21 ;  /* 0x00000015070b7220 */ /* 0x000fc40000410000 */
[----:B------:R-:W-:Y:S02]  /*ca20*/  FFMA.FTZ R22, R12, R22, R13 ;  /* 0x000000160c167223 */ /* 0x000fe4000001000d */
[----:B------:R-:W-:Y:S02]  /*ca30*/  IMAD.U32 R6, R46, 0x10000, RZ ;  /* 0x000100002e067824 */ /* 0x000fe400078e00ff */
[----:B------:R-:W-:Y:S02]  /*ca40*/  FMUL.FTZ R9, R8, R21 ;  /* 0x0000001508097220 */ /* 0x000fe40000410000 */
        /* <DEDUP_REMOVED lines=14> */
[-C--:B------:R-:W-:Y:S02]  /*cb30*/  FFMA.FTZ R13, R9, R29.reuse, -R13 ;  /* 0x0000001d090d7223 */ /* 0x080fe4000001080d */
        /* <DEDUP_REMOVED lines=12> */
.L_x_137:
[----:B------:R-:W-:Y:S05]  /*cc00*/  BSYNC B0 ;  /* 0x0000000000007941 */ /* 0x000fea0003800000 */
.L_x_136:
[----:B------:R-:W-:-:S04]  /*cc10*/  IADD3 R6, R66, 0x20, RZ ;  /* 0x0000002042067810 */ /* 0x000fc80007ffe0ff */
[----:B------:R-:W-:-:S13]  /*cc20*/  ISETP.GE.AND P0, PT, R6, c[0x0][0x27c], PT ;  /* 0x00009f0006007a0c */ /* 0x000fda0003f06270 */
[----:B------:R-:W-:Y:S05]  /*cc30*/  @P0 BRA `(.L_x_115) ;  /* 0x000006c000000947 */ /* 0x000fea0003800000 */
[----:B-1----:R-:W-:Y:S01]  /*cc40*/  SHF.R.S32.HI R12, RZ, 0x1f, R6 ;  /* 0x0000001fff0c7819 */ /* 0x002fe20000011406 */
[----:B------:R-:W-:Y:S01]  /*cc50*/  IMAD.MOV.U32 R13, RZ, RZ, c[0x0][0x27c] ;  /* 0x00009f00ff0d7624 */ /* 0x000fe200078e00ff */
[----:B------:R-:W-:Y:S02]  /*cc60*/  SHF.R.S32.HI R7, RZ, 0x1f, R17 ;  /* 0x0000001fff077819 */ /* 0x000fe40000011411 */
[-C--:B------:R-:W-:Y:S02]  /*cc70*/  LEA.HI R9, R17, R17.reuse, RZ, 0x1 ;  /* 0x0000001111097211 */ /* 0x080fe400078f08ff */
[CC--:B------:R-:W-:Y:S02]  /*cc80*/  LEA.HI R8, R12.reuse, R6.reuse, RZ, 0x3 ;  /* 0x000000060c087211 */ /* 0x0c0fe400078f18ff */
[----:B------:R-:W-:Y:S02]  /*cc90*/  LEA.HI R12, R12, R6, RZ, 0x5 ;  /* 0x000000060c0c7211 */ /* 0x000fe400078f28ff */
[----:B------:R-:W-:-:S02]  /*cca0*/  LEA.HI R6, R7, R17, RZ, 0x3 ;  /* 0x0000001107067211 */ /* 0x000fc400078f18ff */
[C---:B------:R-:W-:Y:S01]  /*ccb0*/  LOP3.LUT R7, R9.reuse, 0x7fffffe, RZ, 0xc0, !PT ;  /* 0x07fffffe09077812 */ /* 0x040fe200078ec0ff */
[----:B------:R-:W-:Y:S01]  /*ccc0*/  IMAD.SHL.U32 R9, R9, 0x20, RZ ;  /* 0x0000002009097824 */ /* 0x000fe200078e00ff */
[----:B------:R-:W-:Y:S01]  /*ccd0*/  SHF.R.S32.HI R11, RZ, 0x3, R8 ;  /* 0x00000003ff0b7819 */ /* 0x000fe20000011408 */
[----:B------:R-:W-:Y:S01]  /*cce0*/  IMAD.SHL.U32 R10, R6, 0x20, RZ ;  /* 0x00000020060a7824 */ /* 0x000fe200078e00ff */
[----:B------:R-:W-:Y:S02]  /*ccf0*/  IADD3 R16, R17, -R7, RZ ;  /* 0x8000000711107210 */ /* 0x000fe40007ffe0ff */
[----:B------:R-:W-:Y:S02]  /*cd00*/  LOP3.LUT R6, R9, 0xc0, RZ, 0xc0, !PT ;  /* 0x000000c009067812 */ /* 0x000fe400078ec0ff */
[----:B------:R-:W-:Y:S01]  /*cd10*/  LEA.HI R7, R13, R11, RZ, 0x1d ;  /* 0x0000000b0d077211 */ /* 0x000fe200078fe8ff */
[----:B------:R-:W-:Y:S01]  /*cd20*/  IMAD.SHL.U32 R11, R12, 0x80, RZ ;  /* 0x000000800c0b7824 */ /* 0x000fe200078e00ff */
[----:B------:R-:W-:-:S02]  /*cd30*/  LOP3.LUT R9, R10, 0xffffff00, RZ, 0xc0, !PT ;  /* 0xffffff000a097812 */ /* 0x000fc400078ec0ff */
[----:B------:R-:W-:Y:S02]  /*cd40*/  LOP3.LUT R10, R6, 0x18, R8, 0xf8, !PT ;  /* 0x00000018060a7812 */ /* 0x000fe400078ef808 */
[----:B------:R-:W-:Y:S01]  /*cd50*/  SHF.R.U32.HI R12, RZ, 0x3, R6 ;  /* 0x00000003ff0c7819 */ /* 0x000fe20000011606 */
[----:B------:R-:W-:Y:S01]  /*cd60*/  IMAD R16, R16, 0x20, R9 ;  /* 0x0000002010107824 */ /* 0x000fe200078e0209 */
[----:B------:R-:W-:Y:S02]  /*cd70*/  SHF.R.S32.HI R8, RZ, 0x1f, R7 ;  /* 0x0000001fff087819 */ /* 0x000fe40000011407 */
[----:B------:R-:W-:Y:S01]  /*cd80*/  LOP3.LUT R9, R10, R12, RZ, 0x3c, !PT ;  /* 0x0000000c0a097212 */ /* 0x000fe200078e3cff */
[----:B------:R-:W-:Y:S01]  /*cd90*/  IMAD.SHL.U32 R10, R7, 0x8, RZ ;  /* 0x00000008070a7824 */ /* 0x000fe200078e00ff */
[----:B------:R-:W-:Y:S02]  /*cda0*/  LEA.HI R7, R8, R7, RZ, 0x2 ;  /* 0x0000000708077211 */ /* 0x000fe400078f10ff */
[----:B------:R-:W-:-:S02]  /*cdb0*/  LOP3.LUT R11, R11, 0x7ffff000, RZ, 0xc0, !PT ;  /* 0x7ffff0000b0b7812 */ /* 0x000fc400078ec0ff */
[----:B------:R-:W-:Y:S02]  /*cdc0*/  LOP3.LUT R8, R6, 0x18, R10, 0xf8, !PT ;  /* 0x0000001806087812 */ /* 0x000fe400078ef80a */
[----:B------:R-:W-:Y:S02]  /*cdd0*/  SHF.L.U32 R6, R7, 0xa, RZ ;  /* 0x0000000a07067819 */ /* 0x000fe400000006ff */
        /* <DEDUP_REMOVED lines=37> */
[-C--:B------:R-:W-:Y:S02]  /*d030*/  FFMA.FTZ R33, R7, R17.reuse, -R11 ;  /* 0x0000001107217223 */ /* 0x080fe4000001080b */
[-C--:B------:R-:W-:Y:S02]  /*d040*/  FMUL.FTZ R11, R8, R14.reuse ;  /* 0x0000000e080b7220 */ /* 0x080fe40000410000 */
        /* <DEDUP_REMOVED lines=9> */
[C---:B------:R-:W-:Y:S02]  /*d0e0*/  FMUL.FTZ R13, R6.reuse, R15 ;  /* 0x0000000f060d7220 */ /* 0x040fe40000410000 */
[----:B------:R-:W-:Y:S02]  /*d0f0*/  IMAD.U32 R8, R63, 0x10000, RZ ;  /* 0x000100003f087824 */ /* 0x000fe400078e00ff */
[----:B------:R-:W-:Y:S02]  /*d100*/  FFMA.FTZ R26, R6, R21, -R9 ;  /* 0x00000015061a7223 */ /* 0x000fe40000010809 */
[----:B------:R-:W-:-:S02]  /*d110*/  FMUL.FTZ R11, R7, R20 ;  /* 0x00000014070b7220 */ /* 0x000fc40000410000 */
[----:B------:R-:W-:Y:S02]  /*d120*/  FFMA.FTZ R21, R12, R21, R13 ;  /* 0x000000150c157223 */ /* 0x000fe4000001000d */
[C---:B------:R-:W-:Y:S02]  /*d130*/  IMAD.U32 R6, R61.reuse, 0x10000, RZ ;  /* 0x000100003d067824 */ /* 0x040fe400078e00ff */
[----:B------:R-:W-:Y:S02]  /*d140*/  FMUL.FTZ R9, R8, R20 ;  /* 0x0000001408097220 */ /* 0x000fe40000410000 */
[-C--:B------:R-:W-:Y:S02]  /*d150*/  FMUL.FTZ R12, R10, R19.reuse ;  /* 0x000000130a0c7220 */ /* 0x080fe40000410000 */
[-C--:B------:R-:W-:Y:S01]  /*d160*/  FFMA.FTZ R20, R8, R22.reuse, -R11 ;  /* 0x0000001608147223 */ /* 0x080fe2000001080b */
[----:B------:R-:W-:Y:S01]  /*d170*/  LOP3.LUT R8, R61, 0xffff0000, RZ, 0xc0, !PT ;  /* 0xffff00003d087812 */ /* 0x000fe200078ec0ff */
[----:B------:R-:W-:Y:S01]  /*d180*/  FFMA.FTZ R18, R7, R22, R9 ;  /* 0x0000001607127223 */ /* 0x000fe20000010009 */
[----:B------:R-:W-:Y:S01]  /*d190*/  LOP3.LUT R7, R57, 0xffff0000, RZ, 0xc0, !PT ;  /* 0xffff000039077812 */ /* 0x000fe200078ec0ff */
[C---:B------:R-:W-:Y:S01]  /*d1a0*/  FMUL.FTZ R11, R6.reuse, R19 ;  /* 0x00000013060b7220 */ /* 0x040fe20000410000 */
        /* <DEDUP_REMOVED lines=21> */
.L_x_115:
[----:B------:R-:W-:Y:S05]  /*d300*/  BSYNC B2 ;  /* 0x0000000000027941 */ /* 0x000fea0003800000 */
.L_x_99:
[----:B-1----:R-:W-:Y:S01]  /*d310*/  IMAD R8, R70, c[0x0][0x208], RZ ;  /* 0x0000820046087a24 */ /* 0x002fe200078e02ff */
[----:B------:R-:W-:-:S04]  /*d320*/  DEPBAR.LE SB0, 0x0 ;  /* 0x000080000000791a */ /* 0x000fc80000000000 */
[----:B------:R-:W-:Y:S01]  /*d330*/  IMAD.WIDE.U32 R6, R251, c[0x0][0x208], RZ ;  /* 0x00008200fb067a25 */ /* 0x000fe200078e00ff */
[C---:B------:R-:W-:Y:S02]  /*d340*/  ISETP.GE.AND P2, PT, R176.reuse, c[0x0][0x1d4], PT ;  /* 0x00007500b0007a0c */ /* 0x040fe40003f46270 */
[----:B------:R-:W-:Y:S01]  /*d350*/  SHF.L.U32 R220, R3, 0x1, RZ ;  /* 0x0000000103dc7819 */ /* 0x000fe200000006ff */
[----:B------:R-:W-:Y:S01]  /*d360*/  IMAD R8, R251, c[0x0][0x20c], R8 ;  /* 0x00008300fb087a24 */ /* 0x000fe200078e0208 */
[----:B------:R-:W-:Y:S01]  /*d370*/  BAR.SYNC.DEFER_BLOCKING 0x0 ;  /* 0x0000000000007b1d */ /* 0x000fe20000010000 */
[----:B------:R-:W-:Y:S01]  /*d380*/  IMAD.WIDE R14, R176, 0x2, RZ ;  /* 0x00000002b00e7825 */ /* 0x000fe200078e02ff */
[----:B------:R-:W-:Y:S02]  /*d390*/  SHF.L.U32 R224, R0, 0x1, RZ ;  /* 0x0000000100e07819 */ /* 0x000fe400000006ff */
[----:B------:R-:W-:Y:S01]  /*d3a0*/  IADD3 R7, R7, R8, RZ ;  /* 0x0000000807077210 */ /* 0x000fe20007ffe0ff */
[----:B------:R-:W-:Y:S01]  /*d3b0*/  IMAD R8, R71, c[0x0][0x218], RZ ;  /* 0x0000860047087a24 */ /* 0x000fe200078e02ff */
[----:B------:R-:W-:-:S02]  /*d3c0*/  LEA R0, R2, R220, 0x1 ;  /* 0x000000dc02007211 */ /* 0x000fc400078e08ff */
[----:B------:R-:W-:Y:S01]  /*d3d0*/  LEA R225, R4, R224, 0x1 ;  /* 0x000000e004e17211 */ /* 0x000fe200078e08ff */
[----:B------:R-:W-:Y:S01]  /*d3e0*/  IMAD.WIDE.U32 R6, R248, c[0x0][0x218], R6 ;  /* 0x00008600f8067a25 */ /* 0x000fe200078e0006 */
[----:B------:R-:W-:Y:S02]  /*d3f0*/  SHF.L.U32 R226, R226, 0x1, RZ ;  /* 0x00000001e2e27819 */ /* 0x000fe400000006ff */
[----:B------:R-:W-:Y:S01]  /*d400*/  P2R R34, PR, RZ, 0x8 ;  /* 0x00000008ff227803 */ /* 0x000fe20000000000 */
[----:B------:R-:W-:Y:S01]  /*d410*/  IMAD R8, R248, c[0x0][0x21c], R8 ;  /* 0x00008700f8087a24 */ /* 0x000fe200078e0208 */
[----:B------:R-:W-:Y:S02]  /*d420*/  IADD3 R6, P0, R74, R6, RZ ;  /* 0x000000064a067210 */ /* 0x000fe40007f1e0ff */
[----:B------:R-:W-:Y:S02]  /*d430*/  SHF.R.S32.HI R161, RZ, 0x1f, R176 ;  /* 0x0000001fffa17819 */ /* 0x000fe400000114b0 */
[----:B------:R-:W-:-:S02]  /*d440*/  IADD3.X R8, R72, R7, R8, P0, !PT ;  /* 0x0000000748087210 */ /* 0x000fc400007fe408 */
[----:B------:R-:W-:-:S04]  /*d450*/  LEA R7, P0, R6, c[0x0][0x1f8], 0x1 ;  /* 0x00007e0006077a11 */ /* 0x000fc800078008ff */
[----:B------:R-:W-:Y:S01]  /*d460*/  LEA.HI.X R6, R6, c[0x0][0x1fc], R8, 0x1, P0 ;  /* 0x00007f0006067a11 */ /* 0x000fe200000f0c08 */
[----:B------:R-:W1:Y:S04]  /*d470*/  SHFL.IDX PT, R13, R7, RZ, 0x1c1f ;  /* 0x001c1fff070d7589 */ /* 0x000e6800000e0000 */
[----:B------:R2:W3:Y:S04]  /*d480*/  SHFL.IDX PT, R11, R7, 0x1, 0x1c1f ;  /* 0x003c1f00070b7f89 */ /* 0x0004e800000e0000 */
[----:B------:R-:W4:Y:S04]  /*d490*/  SHFL.IDX PT, R12, R6, RZ, 0x1c1f ;  /* 0x001c1fff060c7589 */ /* 0x000f2800000e0000 */
[----:B------:R5:W5:Y:S04]  /*d4a0*/  SHFL.IDX PT, R10, R6, 0x1, 0x1c1f ;  /* 0x003c1f00060a7f89 */ /* 0x000b6800000e0000 */
[----:B------:R-:W-:Y:S04]  /*d4b0*/  LDSM.16.M88.4 R20, [R220+0x3100] ;  /* 0x00310000dc14783b */ /* 0x000fe80000000200 */
[----:B------:R-:W-:Y:S01]  /*d4c0*/  LDSM.16.M88.4 R52, [R220+0x3500] ;  /* 0x00350000dc34783b */ /* 0x000fe20000000200 */
[----:B-1----:R-:W-:-:S03]  /*d4d0*/  IADD3 R32, P1, R13, R14, RZ ;  /* 0x0000000e0d207210 */ /* 0x002fc60007f3e0ff */
[----:B------:R-:W-:Y:S01]  /*d4e0*/  LDSM.16.M88.4 R48, [R220+0x3900] ;  /* 0x00390000dc30783b */ /* 0x000fe20000000200 */
[----:B--2---:R-:W-:Y:S02]  /*d4f0*/  SHF.R.S32.HI R7, RZ, 0x1f, R69 ;  /* 0x0000001fff077819 */ /* 0x004fe40000011445 */
[----:B---3--:R-:W-:Y:S01]  /*d500*/  IADD3 R28, P0, R14, R11, RZ ;  /* 0x0000000b0e1c7210 */ /* 0x008fe20007f1e0ff */
[----:B------:R-:W-:Y:S01]  /*d510*/  LDSM.16.M88.4 R44, [R220+0x3d00] ;  /* 0x003d0000dc2c783b */ /* 0x000fe20000000200 */
[----:B------:R-:W-:Y:S02]  /*d520*/  LEA.HI R7, R7, R69, RZ, 0x3 ;  /* 0x0000004507077211 */ /* 0x000fe400078f18ff */
[----:B----4-:R-:W-:Y:S01]  /*d530*/  IADD3.X R33, R12, R15, RZ, P1, !PT ;  /* 0x0000000f0c217210 */ /* 0x010fe20000ffe4ff */
[----:B------:R-:W-:Y:S01]  /*d540*/  LDSM.16.M88.4 R56, [R0+0x3100] ;  /* 0x003100000038783b */ /* 0x000fe20000000200 */
[----:B-----5:R-:W-:Y:S02]  /*d550*/  SHF.R.S32.HI R6, RZ, 0x1f, R68 ;  /* 0x0000001fff067819 */ /* 0x020fe40000011444 */
[----:B------:R-:W-:Y:S01]  /*d560*/  LOP3.LUT R240, R7, 0xfffffff8, RZ, 0xc0, !PT ;  /* 0xfffffff807f07812 */ /* 0x000fe200078ec0ff */
[----:B------:R-:W-:Y:S01]  /*d570*/  LDSM.16.M88.4 R80, [R0+0x3500] ;  /* 0x003500000050783b */ /* 0x000fe20000000200 */
[----:B------:R-:W-:-:S02]  /*d580*/  LEA.HI R6, R6, R68, RZ, 0x3 ;  /* 0x0000004406067211 */ /* 0x000fc400078f18ff */
[----:B------:R-:W-:Y:S01]  /*d590*/  IADD3.X R29, R15, R10, RZ, P0, !PT ;  /* 0x0000000a0f1d7210 */ /* 0x000fe200007fe4ff */
[----:B------:R-:W-:Y:S01]  /*d5a0*/  IMAD.WIDE R8, R240, 0x2, RZ ;  /* 0x00000002f0087825 */ /* 0x000fe200078e02ff */
[----:B------:R-:W-:Y:S01]  /*d5b0*/  LOP3.LUT R241, R6, 0xfffffff8, RZ, 0xc0, !PT ;  /* 0xfffffff806f17812 */ /* 0x000fe200078ec0ff */
[----:B------:R-:W-:Y:S01]  /*d5c0*/  LDSM.16.M88.4 R100, [R0+0x3900] ;  /* 0x003900000064783b */ /* 0x000fe20000000200 */
[----:B------:R-:W-:Y:S02]  /*d5d0*/  SHF.R.S32.HI R160, RZ, 0x1f, R240 ;  /* 0x0000001fffa07819 */ /* 0x000fe400000114f0 */
[----:B------:R-:W-:Y:S01]  /*d5e0*/  IADD3 R30, P1, R13, R8, RZ ;  /* 0x000000080d1e7210 */ /* 0x000fe20007f3e0ff */
[----:B------:R-:W-:Y:S01]  /*d5f0*/  IMAD.WIDE R6, R241, 0x2, RZ ;  /* 0x00000002f1067825 */ /* 0x000fe200078e02ff */
[----:B------:R-:W-:Y:S01]  /*d600*/  IADD3 R26, P0, R8, R11, RZ ;  /* 0x0000000b081a7210 */ /* 0x000fe20007f1e0ff */
[----:B------:R1:W-:Y:S01]  /*d610*/  LDSM.16.M88.4 R104, [R0+0x3d00] ;  /* 0x003d00000068783b */ /* 0x0003e20000000200 */
[----:B------:R-:W-:-:S02]  /*d620*/  IADD3.X R31, R12, R9, RZ, P1, !PT ;  /* 0x000000090c1f7210 */ /* 0x000fc40000ffe4ff */
[----:B------:R-:W-:Y:S01]  /*d630*/  IADD3.X R27, R9, R10, RZ, P0, !PT ;  /* 0x0000000a091b7210 */ /* 0x000fe200007fe4ff */
[----:B------:R-:W-:Y:S01]  /*d640*/  LDSM.16.M88.4 R40, [R225+0x6100] ;  /* 0x00610000e128783b */ /* 0x000fe20000000200 */
[----:B------:R-:W-:Y:S02]  /*d650*/  IADD3 R24, P1, R13, R6, RZ ;  /* 0x000000060d187210 */ /* 0x000fe40007f3e0ff */
[----:B------:R-:W-:Y:S01]  /*d660*/  IADD3 R6, P0, R6, R11, RZ ;  /* 0x0000000b06067210 */ /* 0x000fe20007f1e0ff */
[----:B------:R-:W-:Y:S01]  /*d670*/  LDSM.16.M88.4 R16, [R225+0x7100] ;  /* 0x00710000e110783b */ /* 0x000fe20000000200 */
[----:B------:R-:W-:Y:S02]  /*d680*/  IADD3.X R25, R12, R7, RZ, P1, !PT ;  /* 0x000000070c197210 */ /* 0x000fe40000ffe4ff */
[----:B------:R-:W-:Y:S01]  /*d690*/  IADD3.X R7, R7, R10, RZ, P0, !PT ;  /* 0x0000000a07077210 */ /* 0x000fe200007fe4ff */
[----:B------:R-:W2:Y:S01]  /*d6a0*/  LDSM.16.M88.4 R12, [R224+0x6100] ;  /* 0x00610000e00c783b */ /* 0x000ea20000000200 */
[----:B------:R-:W-:-:S02]  /*d6b0*/  ISETP.LT.OR P0, PT, R67, 0x1, P2 ;  /* 0x000000014300780c */ /* 0x000fc40001701670 */
[----:B------:R-:W-:Y:S01]  /*d6c0*/  ISETP.GE.AND P1, PT, R69, c[0x0][0x1d4], PT ;  /* 0x0000750045007a0c */ /* 0x000fe20003f26270 */
[----:B------:R-:W3:Y:S01]  /*d6d0*/  LDSM.16.M88.4 R8, [R224+0x7100] ;  /* 0x00710000e008783b */ /* 0x000ee20000000200 */
[----:B------:R-:W-:Y:S02]  /*d6e0*/  ISETP.LT.OR P2, PT, R67, 0x21, P2 ;  /* 0x000000214300780c */ /* 0x000fe40001741670 */
[----:B------:R-:W-:Y:S02]  /*d6f0*/  SHF.R.S32.HI R157, RZ, 0x1f, R241 ;  /* 0x0000001fff9d7819 */ /* 0x000fe400000114f1 */
[----:B-1----:R-:W-:-:S05]  /*d700*/  IADD3 R0, R220, 0x3100, RZ ;  /* 0x00003100dc007810 */ /* 0x002fca0007ffe0ff */
[----:B------:R-:W-:Y:S01]  /*d710*/  @!PT LDS RZ, [RZ] ;  /* 0x00000000fffff984 */ /* 0x000fe20000000800 */
[----:B------:R-:W-:Y:S01]  /*d720*/  @!PT LDS RZ, [RZ] ;  /* 0x00000000fffff984 */ /* 0x000fe20000000800 */
[----:B------:R-:W-:Y:S01]  /*d730*/  @!PT LDS RZ, [RZ] ;  /* 0x00000000fffff984 */ /* 0x000fe20000000800 */
[----:B------:R1:W-:Y:S01]  /*d740*/  LDGSTS.E.BYPASS.LTC128B.128 [R226+0x100], [R32.64], !P0 ;  /* 0x0010000020e27fae */ /* 0x0003e2000c101d46 */
[C---:B------:R-:W-:Y:S02]  /*d750*/  ISETP.LT.OR P0, PT, R67.reuse, 0x1, P1 ;  /* 0x000000014300780c */ /* 0x040fe40000f01670 */
[----:B------:R-:W-:Y:S02]  /*d760*/  ISETP.LT.OR P1, PT, R67, 0x21, P1 ;  /* 0x000000214300780c */ /* 0x000fe40000f21670 */
[----:B------:R-:W-:-:S09]  /*d770*/  LEA R223, R2, R0, 0x1 ;  /* 0x0000000002df7211 */ /* 0x000fd200078e08ff */
[----:B------:R4:W-:Y:S01]  /*d780*/  LDGSTS.E.BYPASS.LTC128B.128 [R226+0x1100], [R30.64], !P0 ;  /* 0x011000001ee27fae */ /* 0x0009e2000c101d46 */
[----:B------:R-:W-:-:S04]  /*d790*/  ISETP.GE.AND P0, PT, R68, c[0x0][0x1d4], PT ;  /* 0x0000750044007a0c */ /* 0x000fc80003f06270 */
[C---:B------:R-:W-:Y:S02]  /*d7a0*/  ISETP.LT.OR P3, PT, R67.reuse, 0x1, P0 ;  /* 0x000000014300780c */ /* 0x040fe40000761670 */
[----:B------:R-:W-:Y:S01]  /*d7b0*/  ISETP.LT.OR P0, PT, R67, 0x21, P0 ;  /* 0x000000214300780c */ /* 0x000fe20000701670 */
[----:B--2---:R-:W-:Y:S10]  /*d7c0*/  HMMA.16816.F32.BF16 R76, R12, R22, RZ ;  /* 0x000000160c4c723c */ /* 0x004ff400000418ff */
[----:B------:R2:W-:Y:S01]  /*d7d0*/  LDGSTS.E.BYPASS.LTC128B.128 [R226+0x2100], [R24.64], !P3 ;  /* 0x0210000018e27fae */ /* 0x0005e2000d901d46 */
[----:B------:R-:W-:Y:S01]  /*d7e0*/  ISETP.NE.AND P3, PT, R34, RZ, PT ;  /* 0x000000ff2200720c */ /* 0x000fe20003f65270 */
[----:B---3--:R-:W-:Y:S02]  /*d7f0*/  HMMA.16816.F32.BF16 R92, R8, R52, RZ ;  /* 0x00000034085c723c */ /* 0x008fe400000418ff */
[----:B------:R4:W-:Y:S01]  /*d800*/  LDGSTS.E.BYPASS.LTC128B.128 [R226+0x900], [R28.64], !P2 ;  /* 0x009000001ce27fae */ /* 0x0009e2000d101d46 */
[----:B------:R-:W-:-:S03]  /*d810*/  ISETP.GE.AND P2, PT, R169, 0x41, PT ;  /* 0x00000041a900780c */ /* 0x000fc60003f46270 */
[----:B------:R2:W-:Y:S02]  /*d820*/  LDGSTS.E.BYPASS.LTC128B.128 [R226+0x1900], [R26.64], !P1 ;  /* 0x019000001ae27fae */ /* 0x0005e4000c901d46 */
[C---:B------:R-:W-:Y:S02]  /*d830*/  HMMA.16816.F32.BF16 R84, R8.reuse, R48, RZ ;  /* 0x000000300854723c */ /* 0x040fe400000418ff */
[----:B------:R3:W-:Y:S04]  /*d840*/  LDGSTS.E.BYPASS.LTC128B.128 [R226+0x2900], [R6.64], !P0 ;  /* 0x0290000006e27fae */ /* 0x0007e8000c101d46 */
[----:B------:R-:W-:Y:S02]  /*d850*/  LDSM.16.M88.4 R64, [R220+0x4100] ;  /* 0x00410000dc40783b */ /* 0x000fe40000000200 */
[C---:B------:R-:W-:Y:S02]  /*d860*/  HMMA.16816.F32.BF16 R68, R8.reuse, R44, RZ ;  /* 0x0000002c0844723c */ /* 0x040fe400000418ff */
[----:B------:R-:W5:Y:S04]  /*d870*/  LDSM.16.M88.4 R36, [R224+0x8100] ;  /* 0x00810000e024783b */ /* 0x000f680000000200 */
[----:B-1----:R-:W1:Y:S02]  /*d880*/  LDSM.16.M88.4 R32, [R224+0x9100] ;  /* 0x00910000e020783b */ /* 0x002e640000000200 */
[C---:B------:R-:W-:Y:S02]  /*d890*/  HMMA.16816.F32.BF16 R96, R8.reuse, R22, RZ ;  /* 0x000000160860723c */ /* 0x040fe400000418ff */
[----:B------:R-:W0:Y:S06]  /*d8a0*/  LDGDEPBAR ;  /* 0x00000000000079af */ /* 0x000e2c0000000000 */
[C---:B----4-:R-:W-:Y:S01]  /*d8b0*/  HMMA.16816.F32.BF16 R28, R8.reuse, R20, RZ ;  /* 0x00000014081c723c */ /* 0x050fe200000418ff */
[----:B--2---:R-:W-:Y:S07]  /*d8c0*/  LDSM.16.M88.4 R24, [R225+0x9100] ;  /* 0x00910000e118783b */ /* 0x004fee0000000200 */
[C---:B------:R-:W-:Y:S08]  /*d8d0*/  HMMA.16816.F32.BF16 R88, R8.reuse, R54, RZ ;  /* 0x000000360858723c */ /* 0x040ff000000418ff */
[C---:B------:R-:W-:Y:S08]  /*d8e0*/  HMMA.16816.F32.BF16 R72, R8.reuse, R50, RZ ;  /* 0x000000320848723c */ /* 0x040ff000000418ff */
[----:B------:R-:W-:Y:S08]  /*d8f0*/  HMMA.16816.F32.BF16 R60, R8, R46, RZ ;  /* 0x0000002e083c723c */ /* 0x000ff000000418ff */
[C---:B------:R-:W-:Y:S08]  /*d900*/  HMMA.16816.F32.BF16 R8, R12.reuse, R20, RZ ;  /* 0x000000140c08723c */ /* 0x040ff000000418ff */
[C---:B------:R-:W-:Y:S08]  /*d910*/  HMMA.16816.F32.BF16 R20, R12.reuse, R52, RZ ;  /* 0x000000340c14723c */ /* 0x040ff000000418ff */
[----:B------:R-:W-:Y:S01]  /*d920*/  HMMA.16816.F32.BF16 R116, R12, R54, RZ ;  /* 0x000000360c74723c */ /* 0x000fe200000418ff */
[----:B------:R-:W-:Y:S07]  /*d930*/  LDSM.16.M88.4 R52, [R223+0x1000] ;  /* 0x00100000df34783b */ /* 0x000fee0000000200 */
[----:B------:R-:W-:Y:S08]  /*d940*/  HMMA.16816.F32.BF16 R8, R40, R56, R8 ;  /* 0x000000382808723c */ /* 0x000ff00000041808 */
[C---:B------:R-:W-:Y:S08]  /*d950*/  HMMA.16816.F32.BF16 R108, R12.reuse, R48, RZ ;  /* 0x000000300c6c723c */ /* 0x040ff000000418ff */
[C---:B------:R-:W-:Y:S01]  /*d960*/  HMMA.16816.F32.BF16 R128, R12.reuse, R50, RZ ;  /* 0x000000320c80723c */ /* 0x040fe200000418ff */
[----:B------:R-:W-:Y:S07]  /*d970*/  LDSM.16.M88.4 R48, [R223+0x2000] ;  /* 0x00200000df30783b */ /* 0x000fee0000000200 */
[C---:B------:R-:W-:Y:S08]  /*d980*/  HMMA.16816.F32.BF16 R112, R12.reuse, R44, RZ ;  /* 0x0000002c0c70723c */ /* 0x040ff000000418ff */
[----:B------:R-:W-:Y:S01]  /*d990*/  HMMA.16816.F32.BF16 R120, R12, R46, RZ ;  /* 0x0000002e0c78723c */ /* 0x000fe200000418ff */
[----:B------:R-:W-:Y:S07]  /*d9a0*/  LDSM.16.M88.4 R44, [R220+0x5100] ;  /* 0x00510000dc2c783b */ /* 0x000fee0000000200 */
[----:B------:R-:W-:Y:S01]  /*d9b0*/  HMMA.16816.F32.BF16 R12, R16, R56, R28 ;  /* 0x00000038100c723c */ /* 0x000fe2000004181c */
[----:B------:R-:W2:Y:S07]  /*d9c0*/  LDSM.16.M88.4 R28, [R225+0x8100] ;  /* 0x00810000e11c783b */ /* 0x000eae0000000200 */
[----:B-----5:R-:W-:Y:S08]  /*d9d0*/  HMMA.16816.F32.BF16 R8, R36, R64, R8 ;  /* 0x000000402408723c */ /* 0x020ff00000041808 */
[----:B------:R-:W-:Y:S08]  /*d9e0*/  HMMA.16816.F32.BF16 R132, R16, R82, R88 ;  /* 0x000000521084723c */ /* 0x000ff00000041858 */
[----:B------:R-:W-:Y:S01]  /*d9f0*/  HMMA.16816.F32.BF16 R88, R40, R80, R20 ;  /* 0x000000502858723c */ /* 0x000fe20000041814 */
[----:B------:R-:W4:Y:S07]  /*da00*/  LDSM.16.M88.4 R20, [R224+0xa100] ;  /* 0x00a10000e014783b */ /* 0x000f2e0000000200 */
[-C--:B------:R-:W-:Y:S08]  /*da10*/  HMMA.16816.F32.BF16 R96, R16, R58.reuse, R96 ;  /* 0x0000003a1060723c */ /* 0x080ff00000041860 */
[----:B------:R-:W-:Y:S08]  /*da20*/  HMMA.16816.F32.BF16 R76, R40, R58, R76 ;  /* 0x0000003a284c723c */ /* 0x000ff0000004184c */
[----:B-1----:R-:W-:Y:S01]  /*da30*/  HMMA.16816.F32.BF16 R56, R32, R64, R12 ;  /* 0x000000402038723c */ /* 0x002fe2000004180c */
[----:B------:R-:W-:Y:S07]  /*da40*/  LDSM.16.M88.4 R12, [R225+0xa100] ;  /* 0x00a10000e10c783b */ /* 0x000fee0000000200 */
[C---:B------:R-:W-:Y:S08]  /*da50*/  HMMA.16816.F32.BF16 R124, R16.reuse, R80, R92 ;  /* 0x00000050107c723c */ /* 0x040ff0000004185c */
[C---:B------:R-:W-:Y:S08]  /*da60*/  HMMA.16816.F32.BF16 R136, R16.reuse, R100, R84 ;  /* 0x000000641088723c */ /* 0x040ff00000041854 */
[C---:B------:R-:W-:Y:S08]  /*da70*/  HMMA.16816.F32.BF16 R144, R16.reuse, R104, R68 ;  /* 0x000000681090723c */ /* 0x040ff00000041844 */
[C---:B------:R-:W-:Y:S08]  /*da80*/  HMMA.16816.F32.BF16 R140, R16.reuse, R102, R72 ;  /* 0x00000066108c723c */ /* 0x040ff00000041848 */
[----:B------:R-:W-:Y:S01]  /*da90*/  HMMA.16816.F32.BF16 R148, R16, R106, R60 ;  /* 0x0000006a1094723c */ /* 0x000fe2000004183c */
[----:B------:R-:W1:Y:S07]  /*daa0*/  LDSM.16.M88.4 R16, [R224+0xb100] ;  /* 0x00b10000e010783b */ /* 0x000e6e0000000200 */
[-C--:B--2---:R-:W-:Y:S01]  /*dab0*/  HMMA.16816.F32.BF16 R68, R28, R52.reuse, R8 ;  /* 0x000000341c44723c */ /* 0x084fe20000041808 */
[----:B------:R-:W-:Y:S07]  /*dac0*/  LDSM.16.M88.4 R8, [R225+0xb100] ;  /* 0x00b10000e108783b */ /* 0x000fee0000000200 */
[----:B------:R-:W-:Y:S01]  /*dad0*/  HMMA.16816.F32.BF16 R60, R24, R52, R56 ;  /* 0x00000034183c723c */ /* 0x000fe20000041838 */
[----:B------:R-:W2:Y:S07]  /*dae0*/  LDSM.16.M88.4 R56, [R220+0x4500] ;  /* 0x00450000dc38783b */ /* 0x000eae0000000200 */
[----:B------:R-:W-:Y:S08]  /*daf0*/  HMMA.16816.F32.BF16 R76, R36, R66, R76 ;  /* 0x00000042244c723c */ /* 0x000ff0000004184c */
[----:B----4-:R-:W-:Y:S08]  /*db00*/  HMMA.16816.F32.BF16 R72, R20, R44, R68 ;  /* 0x0000002c1448723c */ /* 0x010ff00000041844 */
[----:B------:R-:W-:Y:S08]  /*db10*/  HMMA.16816.F32.BF16 R92, R40, R82, R116 ;  /* 0x00000052285c723c */ /* 0x000ff00000041874 */
[----:B------:R-:W-:Y:S08]  /*db20*/  HMMA.16816.F32.BF16 R80, R32, R66, R96 ;  /* 0x000000422050723c */ /* 0x000ff00000041860 */
[----:B-1----:R-:W-:Y:S01]  /*db30*/  HMMA.16816.F32.BF16 R64, R16, R44, R60 ;  /* 0x0000002c1040723c */ /* 0x002fe2000004183c */
[----:B------:R-:W1:Y:S07]  /*db40*/  LDSM.16.M88.4 R60, [R223+0x1400] ;  /* 0x00140000df3c783b */ /* 0x000e6e0000000200 */
[----:B------:R-:W-:Y:S08]  /*db50*/  HMMA.16816.F32.BF16 R68, R28, R54, R76 ;  /* 0x000000361c44723c */ /* 0x000ff0000004184c */
[----:B------:R-:W-:Y:S08]  /*db60*/  HMMA.16816.F32.BF16 R84, R12, R48, R72 ;  /* 0x000000300c54723c */ /* 0x000ff00000041848 */
[----:B------:R-:W-:Y:S08]  /*db70*/  HMMA.16816.F32.BF16 R76, R24, R54, R80 ;  /* 0x00000036184c723c */ /* 0x000ff00000041850 */
[----:B--2---:R-:W-:Y:S08]  /*db80*/  HMMA.16816.F32.BF16 R72, R36, R56, R88 ;  /* 0x000000382448723c */ /* 0x004ff00000041858 */
[----:B------:R-:W-:Y:S01]  /*db90*/  HMMA.16816.F32.BF16 R108, R40, R100, R108 ;  /* 0x00000064286c723c */ /* 0x000fe2000004186c */
[----:B------:R-:W-:-:S04]  /*dba0*/  FMUL.FTZ R0, R84, c[0x0][0x320] ;  /* 0x0000c80054007a20 */ /* 0x000fc80000410000 */
[----:B------:R2:W4:Y:S03]  /*dbb0*/  MUFU.TANH R155, R0 ;  /* 0x00000000009b7308 */ /* 0x0005260000002400 */
[C---:B------:R-:W-:Y:S08]  /*dbc0*/  HMMA.16816.F32.BF16 R112, R40.reuse, R104, R112 ;  /* 0x000000682870723c */ /* 0x040ff00000041870 */
[----:B------:R-:W-:Y:S01]  /*dbd0*/  HMMA.16816.F32.BF16 R128, R40, R102, R128 ;  /* 0x000000662880723c */ /* 0x000fe20000041880 */
[----:B--2---:R-:W-:-:S07]  /*dbe0*/  FMUL.FTZ R0, R85, c[0x0][0x320] ;  /* 0x0000c80055007a20 */ /* 0x004fce0000410000 */
[----:B------:R-:W-:Y:S01]  /*dbf0*/  HMMA.16816.F32.BF16 R120, R40, R106, R120 ;  /* 0x0000006a2878723c */ /* 0x000fe20000041878 */
[----:B------:R-:W2:Y:S01]  /*dc00*/  LDSM.16.M88.4 R40, [R220+0x5500] ;  /* 0x00550000dc28783b */ /* 0x000ea20000000200 */
[----:B------:R5:W1:Y:S06]  /*dc10*/  MUFU.TANH R154, R0 ;  /* 0x00000000009a7308 */ /* 0x000a6c0000002400 */
[----:B------:R-:W-:Y:S08]  /*dc20*/  HMMA.16816.F32.BF16 R80, R8, R48, R64 ;  /* 0x000000300850723c */ /* 0x000ff00000041840 */
[----:B------:R-:W-:Y:S01]  /*dc30*/  HMMA.16816.F32.BF16 R64, R20, R46, R68 ;  /* 0x0000002e1440723c */ /* 0x000fe20000041844 */
[----:B-----5:R-:W-:-:S04]  /*dc40*/  FMUL.FTZ R0, R86, c[0x0][0x320] ;  /* 0x0000c80056007a20 */ /* 0x020fc80000410000 */
[----:B------:R5:W1:Y:S03]  /*dc50*/  MUFU.TANH R153, R0 ;  /* 0x0000000000997308 */ /* 0x000a660000002400 */
[----:B------:R-:W-:Y:S08]  /*dc60*/  HMMA.16816.F32.BF16 R52, R32, R56, R124 ;  /* 0x000000382034723c */ /* 0x000ff0000004187c */
[----:B------:R-:W-:Y:S01]  /*dc70*/  HMMA.16816.F32.BF16 R68, R16, R46, R76 ;  /* 0x0000002e1044723c */ /* 0x000fe2000004184c */
[----:B------:R-:W2:Y:S01]  /*dc80*/  LDSM.16.M88.4 R44, [R223+0x2400] ;  /* 0x00240000df2c783b */ /* 0x000ea20000000200 */
[----:B-----5:R-:W-:-:S06]  /*dc90*/  FMUL.FTZ R0, R87, c[0x0][0x320] ;  /* 0x0000c80057007a20 */ /* 0x020fcc0000410000 */
[----:B-1----:R-:W-:Y:S01]  /*dca0*/  HMMA.16816.F32.BF16 R72, R28, R60, R72 ;  /* 0x0000003c1c48723c */ /* 0x002fe20000041848 */
[----:B------:R1:W1:Y:S07]  /*dcb0*/  MUFU.TANH R152, R0 ;  /* 0x0000000000987308 */ /* 0x00026e0000002400 */
[----:B------:R-:W-:Y:S08]  /*dcc0*/  HMMA.16816.F32.BF16 R76, R12, R50, R64 ;  /* 0x000000320c4c723c */ /* 0x000ff00000041840 */
[----:B------:R-:W-:Y:S01]  /*dcd0*/  HMMA.16816.F32.BF16 R64, R24, R60, R52 ;  /* 0x0000003c1840723c */ /* 0x000fe20000041834 */
[----:B------:R-:W5:Y:S01]  /*dce0*/  LDSM.16.M88.4 R52, [R220+0x4900] ;  /* 0x00490000dc34783b */ /* 0x000f620000000200 */
[----:B-1----:R-:W-:-:S04]  /*dcf0*/  FMUL.FTZ R0, R80, c[0x0][0x320] ;  /* 0x0000c80050007a20 */ /* 0x002fc80000410000 */
[----:B------:R1:W1:Y:S02]  /*dd00*/  MUFU.TANH R127, R0 ;  /* 0x00000000007f7308 */ /* 0x0002640000002400 */
[----:B------:R-:W-:Y:S08]  /*dd10*/  HMMA.16816.F32.BF16 R84, R8, R50, R68 ;  /* 0x000000320854723c */ /* 0x000ff00000041844 */
[----:B------:R-:W-:Y:S01]  /*dd20*/  HMMA.16816.F32.BF16 R48, R36, R58, R92 ;  /* 0x0000003a2430723c */ /* 0x000fe2000004185c */
[----:B-1----:R-:W-:-:S07]  /*dd30*/  FMUL.FTZ R0, R81, c[0x0][0x320] ;  /* 0x0000c80051007a20 */ /* 0x002fce0000410000 */
[----:B--2---:R-:W-:Y:S01]  /*dd40*/  HMMA.16816.F32.BF16 R68, R20, R40, R72 ;  /* 0x000000281444723c */ /* 0x004fe20000041848 */
[----:B------:R1:W2:Y:S07]  /*dd50*/  MUFU.TANH R126, R0 ;  /* 0x00000000007e7308 */ /* 0x0002ae0000002400 */
[----:B------:R-:W-:Y:S08]  /*dd60*/  HMMA.16816.F32.BF16 R72, R32, R58, R132 ;  /* 0x0000003a2048723c */ /* 0x000ff00000041884 */
[----:B------:R-:W-:Y:S01]  /*dd70*/  HMMA.16816.F32.BF16 R56, R16, R40, R64 ;  /* 0x000000281038723c */ /* 0x000fe20000041840 */
[----:B-1----:R-:W-:-:S04]  /*dd80*/  FMUL.FTZ R0, R82, c[0x0][0x320] ;  /* 0x0000c80052007a20 */ /* 0x002fc80000410000 */
[----:B------:R1:W1:Y:S03]  /*dd90*/  MUFU.TANH R125, R0 ;  /* 0x00000000007d7308 */ /* 0x0002660000002400 */
[----:B------:R-:W-:Y:S01]  /*dda0*/  HMMA.16816.F32.BF16 R64, R28, R62, R48 ;  /* 0x0000003e1c40723c */ /* 0x000fe20000041830 */
[----:B------:R-:W2:Y:S01]  /*ddb0*/  LDSM.16.M88.4 R48, [R223+0x1800] ;  /* 0x00180000df30783b */ /* 0x000ea20000000200 */
[----:B-1----:R-:W-:Y:S11]  /*ddc0*/  FMUL.FTZ R0, R83, c[0x0][0x320] ;  /* 0x0000c80053007a20 */ /* 0x002ff60000410000 */
[----:B------:R-:W-:Y:S03]  /*ddd0*/  @!UPT UIADD3 URZ, URZ, URZ, URZ ;  /* 0x0000003f3f3ff290 */ /* 0x000fe6000fffe03f */
[----:B------:R-:W-:Y:S01]  /*dde0*/  HMMA.16816.F32.BF16 R80, R8, R44, R56 ;  /* 0x0000002c0850723c */ /* 0x000fe20000041838 */
[----:B------:R-:W1:Y:S01]  /*ddf0*/  LDSM.16.M88.4 R56, [R220+0x5900] ;  /* 0x00590000dc38783b */ /* 0x000e620000000200 */
        /* <DEDUP_REMOVED lines=12> */
[----:B-----5:R-:W-:Y:S01]  /*dec0*/  HMMA.16816.F32.BF16 R72, R36, R52, R108 ;  /* 0x000000342448723c */ /* 0x020fe2000004186c */
[----:B---3--:R-:W-:-:S04]  /*ded0*/  FMUL.FTZ R0, R84, c[0x0][0x320] ;  /* 0x0000c80054007a20 */ /* 0x008fc80000410000 */
[----:B------:R3:W1:Y:S03]  /*dee0*/  MUFU.TANH R107, R0 ;  /* 0x00000000006b7308 */ /* 0x0006660000002400 */
[----:B------:R-:W-:Y:S08]  /*def0*/  HMMA.16816.F32.BF16 R60, R32, R52, R136 ;  /* 0x00000034203c723c */ /* 0x000ff00000041888 */
[----:B------:R-:W-:Y:S01]  /*df00*/  HMMA.16816.F32.BF16 R68, R16, R42, R68 ;  /* 0x0000002a1044723c */ /* 0x000fe20000041844 */
[----:B------:R-:W5:Y:S01]  /*df10*/  LDSM.16.M88.4 R40, [R223+0x2800] ;  /* 0x00280000df28783b */ /* 0x000f620000000200 */
[----:B---3--:R-:W-:-:S06]  /*df20*/  FMUL.FTZ R0, R85, c[0x0][0x320] ;  /* 0x0000c80055007a20 */ /* 0x008fcc0000410000 */
[-C--:B--2---:R-:W-:Y:S01]  /*df30*/  HMMA.16816.F32.BF16 R72, R28, R48.reuse, R72 ;  /* 0x000000301c48723c */ /* 0x084fe20000041848 */
[----:B------:R2:W3:Y:S07]  /*df40*/  MUFU.TANH R106, R0 ;  /* 0x00000000006a7308 */ /* 0x0004ee0000002400 */
[----:B------:R-:W-:Y:S01]  /*df50*/  HMMA.16816.F32.BF16 R60, R24, R48, R60 ;  /* 0x00000030183c723c */ /* 0x000fe2000004183c */
[----:B--2---:R-:W-:-:S04]  /*df60*/  FMUL.FTZ R0, R86, c[0x0][0x320] ;  /* 0x0000c80056007a20 */ /* 0x004fc80000410000 */
[----:B------:R2:W2:Y:S11]  /*df70*/  MUFU.TANH R105, R0 ;  /* 0x0000000000697308 */ /* 0x0004b60000002400 */
[----:B------:R-:W-:Y:S08]  /*df80*/  @!UPT UIADD3 URZ, URZ, URZ, URZ ;  /* 0x0000003f3f3ff290 */ /* 0x000ff0000fffe03f */
[----:B-1----:R-:W-:Y:S01]  /*df90*/  HMMA.16816.F32.BF16 R60, R16, R56, R60 ;  /* 0x00000038103c723c */ /* 0x002fe2000004183c */
[----:B--2---:R-:W-:-:S07]  /*dfa0*/  FMUL.FTZ R0, R87, c[0x0][0x320] ;  /* 0x0000c80057007a20 */ /* 0x004fce0000410000 */
        /* <DEDUP_REMOVED lines=20> */
[----:B-----5:R-:W-:Y:S01]  /*e0f0*/  HMMA.16816.F32.BF16 R72, R8, R42, R72 ;  /* 0x0000002a0848723c */ /* 0x020fe20000041848 */
[----:B--2---:R-:W-:-:S04]  /*e100*/  FMUL.FTZ R0, R80, c[0x0][0x320] ;  /* 0x0000c80050007a20 */ /* 0x004fc80000410000 */
[----:B------:R2:W1:Y:S11]  /*e110*/  MUFU.TANH R99, R0 ;  /* 0x0000000000637308 */ /* 0x0004760000002400 */
[----:B------:R-:W-:Y:S01]  /*e120*/  HMMA.16816.F32.BF16 R64, R28, R50, R64 ;  /* 0x000000321c40723c */ /* 0x000fe20000041840 */
[----:B------:R-:W5:Y:S01]  /*e130*/  LDSM.16.M88.4 R48, [R220+0x5d00] ;  /* 0x005d0000dc30783b */ /* 0x000f620000000200 */
        /* <DEDUP_REMOVED lines=37> */
[----:B-----5:R-:W-:Y:S01]  /*e390*/  HMMA.16816.F32.BF16 R56, R20, R48, R56 ;  /* 0x000000301438723c */ /* 0x020fe20000041838 */
        /* <DEDUP_REMOVED lines=15> */
[----:B-----5:R-:W-:-:S07]  /*e490*/  FMUL.FTZ R0, R76, c[0x0][0x320] ;  /* 0x0000c8004c007a20 */ /* 0x020fce0000410000 */
[C---:B------:R-:W-:Y:S01]  /*e4a0*/  HMMA.16816.F32.BF16 R28, R8.reuse, R36, R40 ;  /* 0x00000024081c723c */ /* 0x040fe20000041828 */
[----:B------:R5:W1:Y:S07]  /*e4b0*/  MUFU.TANH R87, R0 ;  /* 0x0000000000577308 */ /* 0x000a6e0000002400 */
[----:B------:R-:W-:Y:S01]  /*e4c0*/  HMMA.16816.F32.BF16 R8, R8, R38, R16 ;  /* 0x000000260808723c */ /* 0x000fe20000041810 */
[----:B------:R-:W-:Y:S02]  /*e4d0*/  FMUL.FTZ R56, R56, c[0x0][0x320] ;  /* 0x0000c80038387a20 */ /* 0x000fe40000410000 */
[----:B------:R-:W-:-:S02]  /*e4e0*/  FMUL.FTZ R57, R57, c[0x0][0x320] ;  /* 0x0000c80039397a20 */ /* 0x000fc40000410000 */
[----:B------:R-:W-:Y:S02]  /*e4f0*/  FMUL.FTZ R58, R58, c[0x0][0x320] ;  /* 0x0000c8003a3a7a20 */ /* 0x000fe40000410000 */
[----:B------:R-:W1:Y:S01]  /*e500*/  MUFU.TANH R56, R56 ;  /* 0x0000003800387308 */ /* 0x000e620000002400 */
[----:B------:R-:W-:Y:S01]  /*e510*/  HMMA.16816.F32.BF16 R12, R12, R38, R20 ;  /* 0x000000260c0c723c */ /* 0x000fe20000041814 */
[----:B-----5:R-:W-:-:S06]  /*e520*/  FMUL.FTZ R0, R77, c[0x0][0x320] ;  /* 0x0000c8004d007a20 */ /* 0x020fcc0000410000 */
[----:B------:R5:W1:Y:S08]  /*e530*/  MUFU.TANH R86, R0 ;  /* 0x0000000000567308 */ /* 0x000a700000002400 */
[----:B------:R-:W1:Y:S01]  /*e540*/  MUFU.TANH R57, R57 ;  /* 0x0000003900397308 */ /* 0x000e620000002400 */
[----:B------:R-:W-:Y:S02]  /*e550*/  FMUL.FTZ R8, R8, c[0x0][0x320] ;  /* 0x0000c80008087a20 */ /* 0x000fe40000410000 */
[----:B------:R-:W-:-:S02]  /*e560*/  FMUL.FTZ R9, R9, c[0x0][0x320] ;  /* 0x0000c80009097a20 */ /* 0x000fc40000410000 */
[----:B------:R-:W-:Y:S02]  /*e570*/  FMUL.FTZ R10, R10, c[0x0][0x320] ;  /* 0x0000c8000a0a7a20 */ /* 0x000fe40000410000 */
[----:B------:R-:W-:Y:S01]  /*e580*/  FMUL.FTZ R11, R11, c[0x0][0x320] ;  /* 0x0000c8000b0b7a20 */ /* 0x000fe20000410000 */
[----:B------:R-:W1:Y:S01]  /*e590*/  MUFU.TANH R58, R58 ;  /* 0x0000003a003a7308 */ /* 0x000e620000002400 */
[----:B-----5:R-:W-:Y:S02]  /*e5a0*/  FMUL.FTZ R0, R78, c[0x0][0x320] ;  /* 0x0000c8004e007a20 */ /* 0x020fe40000410000 */
[----:B------:R-:W-:Y:S02]  /*e5b0*/  FMUL.FTZ R12, R12, c[0x0][0x320] ;  /* 0x0000c8000c0c7a20 */ /* 0x000fe40000410000 */
[----:B------:R-:W-:Y:S02]  /*e5c0*/  FMUL.FTZ R13, R13, c[0x0][0x320] ;  /* 0x0000c8000d0d7a20 */ /* 0x000fe40000410000 */
[----:B------:R-:W-:Y:S01]  /*e5d0*/  FMUL.FTZ R14, R14, c[0x0][0x320] ;  /* 0x0000c8000e0e7a20 */ /* 0x000fe20000410000 */
[----:B------:R5:W1:Y:S01]  /*e5e0*/  MUFU.TANH R85, R0 ;  /* 0x0000000000557308 */ /* 0x000a620000002400 */
[----:B------:R-:W-:-:S07]  /*e5f0*/  FMUL.FTZ R15, R15, c[0x0][0x320] ;  /* 0x0000c8000f0f7a20 */ /* 0x000fce0000410000 */
        /* <DEDUP_REMOVED lines=29> */
[----:B------:R-:W1:Y:S08]  /*e7d0*/  MUFU.TANH R30, R11 ;  /* 0x0000000b001e7308 */ /* 0x000e700000002400 */
[----:B------:R5:W1:Y:S02]  /*e7e0*/  MUFU.TANH R27, R0 ;  /* 0x00000000001b7308 */ /* 0x000a640000002400 */
[----:B-----5:R-:W-:-:S06]  /*e7f0*/  FMUL.FTZ R0, R31, c[0x0][0x320] ;  /* 0x0000c8001f007a20 */ /* 0x020fcc0000410000 */
[----:B------:R1:W1:Y:S08]  /*e800*/  MUFU.TANH R31, R13 ;  /* 0x0000000d001f7308 */ /* 0x0002700000002400 */
[----:B------:R1:W1:Y:S01]  /*e810*/  MUFU.TANH R29, R0 ;  /* 0x00000000001d7308 */ /* 0x0002620000002400 */
[----:B------:R-:W-:Y:S06]  /*e820*/  BAR.SYNC.DEFER_BLOCKING 0x0 ;  /* 0x0000000000007b1d */ /* 0x000fec0000010000 */
[----:B------:R-:W-:Y:S05]  /*e830*/  @!P2 BRA `(.L_x_138) ;  /* 0x000004200000a947 */ /* 0x000fea0003800000 */
[----:B--234-:R-:W-:Y:S01]  /*e840*/  ISETP.NE.AND P1, PT, R171, 0x1, PT ;  /* 0x00000001ab00780c */ /* 0x01cfe20003f25270 */
[----:B------:R-:W-:Y:S01]  /*e850*/  IMAD.MOV.U32 R248, RZ, RZ, RZ ;  /* 0x000000fffff87224 */ /* 0x000fe200078e00ff */
[----:B------:R-:W-:-:S04]  /*e860*/  IADD3 R2, R168, R173, R170 ;  /* 0x000000ada8027210 */ /* 0x000fc80007ffe0aa */
[----:B------:R-:W-:-:S05]  /*e870*/  IADD3 R2, R2, -0x80, RZ ;  /* 0xffffff8002027810 */ /* 0x000fca0007ffe0ff */
[----:B-1----:R-:W-:Y:S02]  /*e880*/  IMAD.MOV.U32 R0, RZ, RZ, R2 ;  /* 0x000000ffff007224 */ /* 0x002fe400078e0002 */
[----:B------:R-:W-:-:S05]  /*e890*/  @P1 IMAD.HI.U32 R3, R2, c[0x0][0x2bc], RZ ;  /* 0x0000af0002031a27 */ /* 0x000fca00078e00ff */
[----:B------:R-:W-:-:S04]  /*e8a0*/  @P1 SHF.R.U32.HI R0, RZ, c[0x0][0x2c0], R3 ;  /* 0x0000b000ff001a19 */ /* 0x000fc80000011603 */
[----:B------:R-:W-:-:S04]  /*e8b0*/  @!P3 IADD3 R3, P0, R0, R166, RZ ;  /* 0x000000a60003b210 */ /* 0x000fc80007f1e0ff */
[----:B------:R-:W-:Y:S02]  /*e8c0*/  @!P3 LEA.HI.X.SX32 R7, R0, R163, 0x1, P0 ;  /* 0x000000a30007b211 */ /* 0x000fe400000f0eff */
[----:B------:R-:W-:-:S04]  /*e8d0*/  @!P3 LEA R6, P0, R3, c[0x0][0x2a0], 0x2 ;  /* 0x0000a8000306ba11 */ /* 0x000fc800078010ff */
[----:B------:R-:W-:-:S05]  /*e8e0*/  @!P3 LEA.HI.X R7, R3, c[0x0][0x2a4], R7, 0x2, P0 ;  /* 0x0000a9000307ba11 */ /* 0x000fca00000f1407 */
[----:B------:R-:W2:Y:S01]  /*e8f0*/  @!P3 LDG.E R248, [R6.64] ;  /* 0x0000000606f8b981 */ /* 0x000ea2000c1e1900 */
[----:B------:R-:W-:Y:S01]  /*e900*/  IMAD.MOV R0, RZ, RZ, -R0 ;  /* 0x000000ffff007224 */ /* 0x000fe200078e0a00 */
[----:B------:R-:W-:Y:S01]  /*e910*/  SEL R21, RZ, 0x10, P6 ;  /* 0x00000010ff157807 */ /* 0x000fe20003000000 */
[----:B------:R-:W-:Y:S01]  /*e920*/  IMAD.SHL.U32 R10, R176, 0x2, RZ ;  /* 0x00000002b00a7824 */ /* 0x000fe200078e00ff */
[----:B------:R-:W-:Y:S01]  /*e930*/  SEL R20, RZ, 0x10, P5 ;  /* 0x00000010ff147807 */ /* 0x000fe20002800000 */
[----:B------:R-:W-:Y:S01]  /*e940*/  IMAD R251, R0, c[0x0][0x2b8], R2 ;  /* 0x0000ae0000fb7a24 */ /* 0x000fe200078e0202 */
[----:B------:R-:W-:Y:S01]  /*e950*/  SHF.L.U64.HI R9, R176, 0x1, R161 ;  /* 0x00000001b0097819 */ /* 0x000fe200000102a1 */
[----:B------:R-:W-:Y:S01]  /*e960*/  IMAD.SHL.U32 R8, R240, 0x2, RZ ;  /* 0x00000002f0087824 */ /* 0x000fe200078e00ff */
[----:B------:R-:W-:Y:S01]  /*e970*/  IADD3 R14, -R20, 0x10, RZ ;  /* 0x00000010140e7810 */ /* 0x000fe20007ffe1ff */
[----:B------:R-:W-:Y:S01]  /*e980*/  IMAD.WIDE.U32 R2, R251, c[0x0][0x1e0], RZ ;  /* 0x00007800fb027a25 */ /* 0x000fe200078e00ff */
[----:B------:R-:W-:-:S02]  /*e990*/  SHF.R.S32.HI R0, RZ, 0x1f, R251 ;  /* 0x0000001fff007819 */ /* 0x000fc400000114fb */
[----:B------:R-:W-:Y:S02]  /*e9a0*/  LOP3.LUT R14, R14, 0xf, RZ, 0xc0, !PT ;  /* 0x0000000f0e0e7812 */ /* 0x000fe400078ec0ff */
[----:B------:R-:W-:Y:S01]  /*e9b0*/  IADD3 R12, -R158, 0x10, RZ ;  /* 0x000000109e0c7810 */ /* 0x000fe20007ffe1ff */
[----:B------:R-:W-:Y:S01]  /*e9c0*/  IMAD R0, R0, c[0x0][0x1e0], RZ ;  /* 0x0000780000007a24 */ /* 0x000fe200078e02ff */
[----:B------:R-:W-:Y:S02]  /*e9d0*/  SHF.L.U64.HI R18, R240, 0x1, R160 ;  /* 0x00000001f0127819 */ /* 0x000fe400000102a0 */
[----:B------:R-:W-:Y:S01]  /*e9e0*/  LOP3.LUT R12, R12, 0xf, RZ, 0xc0, !PT ;  /* 0x0000000f0c0c7812 */ /* 0x000fe200078ec0ff */
[----:B------:R-:W-:Y:S01]  /*e9f0*/  IMAD R0, R251, c[0x0][0x1e4], R0 ;  /* 0x00007900fb007a24 */ /* 0x000fe200078e0200 */
[----:B------:R-:W-:-:S03]  /*ea00*/  SHF.L.U64.HI R19, R241, 0x1, R157 ;  /* 0x00000001f1137819 */ /* 0x000fc6000001029d */
[----:B------:R-:W-:Y:S01]  /*ea10*/  IMAD.IADD R3, R3, 0x1, R0 ;  /* 0x0000000103037824 */ /* 0x000fe200078e0200 */
[----:B--2---:R-:W-:-:S03]  /*ea20*/  SHF.R.S32.HI R0, RZ, 0x1f, R248 ;  /* 0x0000001fff007819 */ /* 0x004fc600000114f8 */
[----:B------:R-:W-:-:S04]  /*ea30*/  IMAD.WIDE.U32 R2, R248, c[0x0][0x1f0], R2 ;  /* 0x00007c00f8027a25 */ /* 0x000fc800078e0002 */
[----:B------:R-:W-:-:S04]  /*ea40*/  IMAD R0, R0, c[0x0][0x1f0], RZ ;  /* 0x00007c0000007a24 */ /* 0x000fc800078e02ff */
[----:B------:R-:W-:Y:S01]  /*ea50*/  IMAD R6, R248, c[0x0][0x1f4], R0 ;  /* 0x00007d00f8067a24 */ /* 0x000fe200078e0200 */
[----:B------:R-:W-:-:S04]  /*ea60*/  IADD3 R0, P0, R164, R2, RZ ;  /* 0x00000002a4007210 */ /* 0x000fc80007f1e0ff */
[----:B------:R-:W-:Y:S02]  /*ea70*/  IADD3.X R3, R162, R3, R6, P0, !PT ;  /* 0x00000003a2037210 */ /* 0x000fe400007fe406 */
[C---:B------:R-:W-:Y:S02]  /*ea80*/  LEA R7, P0, R0.reuse, c[0x0][0x1c8], 0x1 ;  /* 0x0000720000077a11 */ /* 0x040fe400078008ff */
[----:B------:R-:W-:Y:S02]  /*ea90*/  IADD3 R6, -R21, 0x10, RZ ;  /* 0x0000001015067810 */ /* 0x000fe40007ffe1ff */
[----:B------:R-:W-:Y:S02]  /*eaa0*/  LEA.HI.X R3, R0, c[0x0][0x1cc], R3, 0x1, P0 ;  /* 0x0000730000037a11 */ /* 0x000fe400000f0c03 */
[----:B------:R-:W1:Y:S01]  /*eab0*/  SHFL.IDX PT, R0, R7, 0x1, 0x1c1f ;  /* 0x003c1f0007007f89 */ /* 0x000e6200000e0000 */
[----:B------:R-:W-:-:S03]  /*eac0*/  LOP3.LUT R6, R6, 0xf, RZ, 0xc0, !PT ;  /* 0x0000000f06067812 */ /* 0x000fc600078ec0ff */
[----:B------:R-:W2:Y:S01]  /*ead0*/  SHFL.IDX PT, R2, R3, 0x1, 0x1c1f ;  /* 0x003c1f0003027f89 */ /* 0x000ea200000e0000 */
[----:B-1----:R-:W-:Y:S01]  /*eae0*/  IADD3 R16, P1, P0, R6, R0, R10 ;  /* 0x0000000006107210 */ /* 0x002fe2000783e00a */
[----:B------:R-:W-:-:S03]  /*eaf0*/  IMAD.SHL.U32 R6, R241, 0x2, RZ ;  /* 0x00000002f1067824 */ /* 0x000fc600078e00ff */
[----:B--2---:R-:W-:Y:S02]  /*eb00*/  IADD3.X R17, RZ, R2, R9, P1, P0 ;  /* 0x00000002ff117210 */ /* 0x004fe40000fe0409 */
[----:B------:R-:W-:-:S04]  /*eb10*/  IADD3 R14, P1, P0, R14, R0, R8 ;  /* 0x000000000e0e7210 */ /* 0x000fc8000783e008 */
[----:B------:R-:W-:Y:S02]  /*eb20*/  IADD3.X R15, RZ, R2, R18, P1, P0 ;  /* 0x00000002ff0f7210 */ /* 0x000fe40000fe0412 */
        /* <DEDUP_REMOVED lines=19> */
.L_x_138:
        /* <DEDUP_REMOVED lines=105> */
[----:B------:R-:W-:Y:S02]  /*f2f0*/  FMNMX.FTZ R6, R32, R36, !PT ;  /* 0x0000002420067209 */ /* 0x000fe40007810000 */
[----:B------:R-:W-:-:S02]  /*f300*/  ISETP.GT.AND P0, PT, R0, 0x39, PT ;  /* 0x000000390000780c */ /* 0x000fc40003f04270 */
[----:B------:R-:W-:Y:S02]  /*f310*/  FMNMX.FTZ R0, R205, R2, !PT ;  /* 0x00000002cd007209 */ /* 0x000fe40007810000 */
[----:B------:R-:W-:Y:S02]  /*f320*/  FMNMX.FTZ R2, R161, R3, !PT ;  /* 0x00000003a1027209 */ /* 0x000fe40007810000 */
[----:B------:R-:W-:Y:S02]  /*f330*/  FMNMX.FTZ R3, R40, R6, !PT ;  /* 0x0000000628037209 */ /* 0x000fe40007810000 */
[----:B------:R-:W-:Y:S02]  /*f340*/  FSEL R203, R24, -INF , P0 ;  /* 0xff80000018cb7808 */ /* 0x000fe40000000000 */
[----:B------:R-:W-:Y:S01]  /*f350*/  FMNMX.FTZ R0, R204, R0, !PT ;  /* 0x00000000cc007209 */ /* 0x000fe20007810000 */
[----:B------:R-:W-:Y:S01]  /*f360*/  LDSM.16.MT88.4 R24, [R221+0x100] ;  /* 0x00010000dd18783b */ /* 0x000fe20000004200 */
[----:B------:R-:W-:-:S02]  /*f370*/  FMNMX.FTZ R2, R162, R2, !PT ;  /* 0x00000002a2027209 */ /* 0x000fc40007810000 */
[----:B------:R-:W-:Y:S02]  /*f380*/  FMNMX.FTZ R3, R41, R3, !PT ;  /* 0x0000000329037209 */ /* 0x000fe40007810000 */
[----:B------:R-:W-:Y:S02]  /*f390*/  FMNMX.FTZ R6, R203, R0, !PT ;  /* 0x00000000cb067209 */ /* 0x000fe40007810000 */
[----:B------:R-:W-:Y:S02]  /*f3a0*/  FMNMX.FTZ R0, R163, R2, !PT ;  /* 0x00000002a3007209 */ /* 0x000fe40007810000 */
[----:B------:R-:W-:Y:S01]  /*f3b0*/  FMNMX.FTZ R2, R102, R3, !PT ;  /* 0x0000000366027209 */ /* 0x000fe20007810000 */
[----:B------:R-:W1:Y:S01]  /*f3c0*/  SHFL.BFLY PT, R7, R6, 0x2, 0x1f ;  /* 0x0c401f0006077f89 */ /* 0x000e6200000e0000 */
[----:B------:R-:W-:Y:S02]  /*f3d0*/  FMNMX.FTZ R0, R177, R0, !PT ;  /* 0x00000000b1007209 */ /* 0x000fe40007810000 */
[----:B------:R-:W-:-:S02]  /*f3e0*/  FMNMX.FTZ R2, R106, R2, !PT ;  /* 0x000000026a027209 */ /* 0x000fc40007810000 */
[----:B------:R-:W-:Y:S02]  /*f3f0*/  FMNMX.FTZ R0, R213, R0, !PT ;  /* 0x00000000d5007209 */ /* 0x000fe40007810000 */
[----:B------:R-:W-:Y:S02]  /*f400*/  FMNMX.FTZ R2, R107, R2, !PT ;  /* 0x000000026b027209 */ /* 0x000fe40007810000 */
[----:B------:R-:W-:Y:S02]  /*f410*/  FMNMX.FTZ R0, R215, R0, !PT ;  /* 0x00000000d7007209 */ /* 0x000fe40007810000 */
[----:B------:R-:W-:Y:S02]  /*f420*/  FMNMX.FTZ R2, R124, R2, !PT ;  /* 0x000000027c027209 */ /* 0x000fe40007810000 */
[----:B------:R-:W-:Y:S02]  /*f430*/  FSEL R207, R30, -INF , P0 ;  /* 0xff8000001ecf7808 */ /* 0x000fe40000000000 */
[----:B------:R-:W-:-:S02]  /*f440*/  FMNMX.FTZ R0, R212, R0, !PT ;  /* 0x00000000d4007209 */ /* 0x000fc40007810000 */
[----:B------:R-:W-:Y:S02]  /*f450*/  FMNMX.FTZ R2, R178, R2, !PT ;  /* 0x00000002b2027209 */ /* 0x000fe40007810000 */
[----:B------:R-:W-:Y:S02]  /*f460*/  FMNMX.FTZ R3, R42, R43, !PT ;  /* 0x0000002b2a037209 */ /* 0x000fe40007810000 */
[----:B------:R-:W-:Y:S02]  /*f470*/  FMNMX.FTZ R9, R207, R0, !PT ;  /* 0x00000000cf097209 */ /* 0x000fe40007810000 */
[----:B------:R-:W-:Y:S02]  /*f480*/  FMNMX.FTZ R0, R187, R2, !PT ;  /* 0x00000002bb007209 */ /* 0x000fe40007810000 */
[----:B------:R-:W-:Y:S01]  /*f490*/  FMNMX.FTZ R3, R44, R3, !PT ;  /* 0x000000032c037209 */ /* 0x000fe20007810000 */
[----:B------:R-:W2:Y:S01]  /*f4a0*/  SHFL.BFLY PT, R8, R9, 0x2, 0x1f ;  /* 0x0c401f0009087f89 */ /* 0x000ea200000e0000 */
[----:B------:R-:W-:-:S02]  /*f4b0*/  FMNMX.FTZ R0, R190, R0, !PT ;  /* 0x00000000be007209 */ /* 0x000fc40007810000 */
[----:B------:R-:W-:Y:S02]  /*f4c0*/  FMNMX.FTZ R2, R45, R3, !PT ;  /* 0x000000032d027209 */ /* 0x000fe40007810000 */
[----:B------:R-:W-:Y:S02]  /*f4d0*/  FMNMX.FTZ R0, R189, R0, !PT ;  /* 0x00000000bd007209 */ /* 0x000fe40007810000 */
[----:B------:R-:W-:Y:S02]  /*f4e0*/  FMNMX.FTZ R2, R125, R2, !PT ;  /* 0x000000027d027209 */ /* 0x000fe40007810000 */
[----:B------:R-:W-:Y:S02]  /*f4f0*/  FMNMX.FTZ R0, R229, R0, !PT ;  /* 0x00000000e5007209 */ /* 0x000fe40007810000 */
[----:B-1----:R-:W-:Y:S02]  /*f500*/  FMNMX.FTZ R6, R6, R7, !PT ;  /* 0x0000000706067209 */ /* 0x002fe40007810000 */
[----:B------:R-:W-:-:S02]  /*f510*/  FMNMX.FTZ R2, R126, R2, !PT ;  /* 0x000000027e027209 */ /* 0x000fc40007810000 */
[----:B------:R-:W-:Y:S01]  /*f520*/  FMNMX.FTZ R0, R228, R0, !PT ;  /* 0x00000000e4007209 */ /* 0x000fe20007810000 */
[----:B------:R-:W1:Y:S01]  /*f530*/  SHFL.BFLY PT, R103, R6, 0x1, 0x1f ;  /* 0x0c201f0006677f89 */ /* 0x000e6200000e0000 */
[----:B------:R-:W-:Y:S02]  /*f540*/  FMNMX.FTZ R2, R127, R2, !PT ;  /* 0x000000027f027209 */ /* 0x000fe40007810000 */
[----:B------:R-:W-:Y:S02]  /*f550*/  FSEL R214, R31, -INF , P0 ;  /* 0xff8000001fd67808 */ /* 0x000fe40000000000 */
[----:B------:R-:W-:Y:S02]  /*f560*/  FMNMX.FTZ R0, R234, R0, !PT ;  /* 0x00000000ea007209 */ /* 0x000fe40007810000 */
[----:B------:R-:W-:Y:S02]  /*f570*/  FMNMX.FTZ R2, R128, R2, !PT ;  /* 0x0000000280027209 */ /* 0x000fe40007810000 */
[----:B------:R-:W-:-:S02]  /*f580*/  FMNMX.FTZ R7, R214, R0, !PT ;  /* 0x00000000d6077209 */ /* 0x000fc40007810000 */
[----:B------:R-:W-:Y:S02]  /*f590*/  FMNMX.FTZ R2, R196, R2, !PT ;  /* 0x00000002c4027209 */ /* 0x000fe40007810000 */
[----:B--2---:R-:W-:Y:S02]  /*f5a0*/  FMNMX.FTZ R9, R9, R8, !PT ;  /* 0x0000000809097209 */ /* 0x004fe40007810000 */
[----:B------:R-:W2:Y:S01]  /*f5b0*/  SHFL.BFLY PT, R8, R7, 0x2, 0x1f ;  /* 0x0c401f0007087f89 */ /* 0x000ea200000e0000 */
[----:B------:R-:W-:Y:S02]  /*f5c0*/  FMNMX.FTZ R0, R198, R2, !PT ;  /* 0x00000002c6007209 */ /* 0x000fe40007810000 */
[----:B------:R-:W-:Y:S01]  /*f5d0*/  FSEL R227, R37, -INF , P0 ;  /* 0xff80000025e37808 */ /* 0x000fe20000000000 */
[----:B------:R-:W3:Y:S01]  /*f5e0*/  SHFL.BFLY PT, R2, R9, 0x1, 0x1f ;  /* 0x0c201f0009027f89 */ /* 0x000ee200000e0000 */
[----:B------:R-:W-:-:S04]  /*f5f0*/  FMNMX.FTZ R0, R200, R0, !PT ;  /* 0x00000000c8007209 */ /* 0x000fc80007810000 */
[----:B------:R-:W-:Y:S02]  /*f600*/  FMNMX.FTZ R0, R199, R0, !PT ;  /* 0x00000000c7007209 */ /* 0x000fe40007810000 */
[----:B-1----:R-:W-:Y:S02]  /*f610*/  FMNMX.FTZ R103, R6, R103, !PT ;  /* 0x0000006706677209 */ /* 0x002fe40007810000 */
[----:B------:R-:W-:Y:S02]  /*f620*/  FMNMX.FTZ R0, R179, R0, !PT ;  /* 0x00000000b3007209 */ /* 0x000fe40007810000 */
[C---:B------:R-:W-:Y:S01]  /*f630*/  FSETP.NEU.FTZ.AND P0, PT, R103.reuse, -INF , PT ;  /* 0xff8000006700780b */ /* 0x040fe20003f1d000 */
[----:B------:R-:W-:Y:S01]  /*f640*/  FMUL.FTZ R3, R103, c[0x0][0x2d0] ;  /* 0x0000b40067037a20 */ /* 0x000fe20000410000 */
[----:B------:R-:W-:-:S04]  /*f650*/  FMNMX.FTZ R6, R252, R0, !PT ;  /* 0x00000000fc067209 */ /* 0x000fc80007810000 */
[----:B------:R-:W-:Y:S02]  /*f660*/  FMNMX.FTZ R6, R250, R6, !PT ;  /* 0x00000006fa067209 */ /* 0x000fe40007810000 */
[----:B------:R-:W-:Y:S02]  /*f670*/  FSEL R3, R3, RZ, P0 ;  /* 0x000000ff03037208 */ /* 0x000fe40000000000 */
[----:B--2---:R-:W-:Y:S02]  /*f680*/  FMNMX.FTZ R8, R7, R8, !PT ;  /* 0x0000000807087209 */ /* 0x004fe40007810000 */
[----:B------:R-:W-:Y:S01]  /*f690*/  FMNMX.FTZ R6, R227, R6, !PT ;  /* 0x00000006e3067209 */ /* 0x000fe20007810000 */
[--C-:B------:R-:W-:Y:S01]  /*f6a0*/  FFMA.FTZ R0, R10, c[0x0][0x2d0], -R3.reuse ;  /* 0x0000b4000a007a23 */ /* 0x100fe20000010803 */
[----:B---3--:R-:W-:Y:S01]  /*f6b0*/  FMNMX.FTZ R2, R2, R9, !PT ;  /* 0x0000000902027209 */ /* 0x008fe20007810000 */
[----:B------:R-:W1:Y:S01]  /*f6c0*/  SHFL.BFLY PT, R10, R8, 0x1, 0x1f ;  /* 0x0c201f00080a7f89 */ /* 0x000e6200000e0000 */
[--C-:B------:R-:W-:Y:S01]  /*f6d0*/  FFMA.FTZ R7, R12, c[0x0][0x2d0], -R3.reuse ;  /* 0x0000b4000c077a23 */ /* 0x100fe20000010803 */
[----:B------:R2:W-:Y:S01]  /*f6e0*/  MUFU.EX2 R17, R0 ;  /* 0x0000000000117308 */ /* 0x0005e20000000800 */
[----:B------:R-:W-:Y:S01]  /*f6f0*/  FSETP.NEU.FTZ.AND P0, PT, R2, -INF , PT ;  /* 0xff8000000200780b */ /* 0x000fe20003f1d000 */
[----:B------:R-:W3:Y:S06]  /*f700*/  SHFL.BFLY PT, R9, R6, 0x2, 0x1f ;  /* 0x0c401f0006097f89 */ /* 0x000eec00000e0000 */
[----:B------:R4:W-:Y:S01]  /*f710*/  MUFU.EX2 R137, R7 ;  /* 0x0000000700897308 */ /* 0x0009e20000000800 */
[----:B--2---:R-:W-:-:S07]  /*f720*/  FFMA.FTZ R0, R11, c[0x0][0x2d0], -R3 ;  /* 0x0000b4000b007a23 */ /* 0x004fce0000010803 */
[----:B------:R2:W5:Y:S01]  /*f730*/  MUFU.EX2 R18, R0 ;  /* 0x0000000000127308 */ /* 0x0005620000000800 */
[----:B-1----:R-:W-:Y:S01]  /*f740*/  FMNMX.FTZ R105, R8, R10, !PT ;  /* 0x0000000a08697209 */ /* 0x002fe20007810000 */
[----:B----4-:R-:W-:Y:S01]  /*f750*/  FFMA.FTZ R7, R13, c[0x0][0x2d0], -R3 ;  /* 0x0000b4000d077a23 */ /* 0x010fe20000010803 */
[----:B---3--:R-:W-:-:S05]  /*f760*/  FMNMX.FTZ R6, R6, R9, !PT ;  /* 0x0000000906067209 */ /* 0x008fca0007810000 */
[----:B------:R1:W3:Y:S01]  /*f770*/  MUFU.EX2 R185, R7 ;  /* 0x0000000700b97308 */ /* 0x0002e20000000800 */
[----:B--2---:R-:W-:-:S05]  /*f780*/  FMUL.FTZ R0, R2, c[0x0][0x2d0] ;  /* 0x0000b40002007a20 */ /* 0x004fca0000410000 */
[----:B------:R-:W-:Y:S02]  /*f790*/  FSEL R0, R0, RZ, P0 ;  /* 0x000000ff00007208 */ /* 0x000fe40000000000 */
[----:B------:R-:W-:-:S03]  /*f7a0*/  FSETP.NEU.FTZ.AND P0, PT, R105, -INF , PT ;  /* 0xff8000006900780b */ /* 0x000fc60003f1d000 */
[--C-:B-1----:R-:W-:Y:S02]  /*f7b0*/  FFMA.FTZ R7, R14, c[0x0][0x2d0], -R0.reuse ;  /* 0x0000b4000e077a23 */ /* 0x102fe40000010800 */
[--C-:B------:R-:W-:Y:S02]  /*f7c0*/  FFMA.FTZ R4, R16, c[0x0][0x2d0], -R0.reuse ;  /* 0x0000b40010047a23 */ /* 0x100fe40000010800 */
[----:B------:R1:W-:Y:S01]  /*f7d0*/  MUFU.EX2 R138, R7 ;  /* 0x00000007008a7308 */ /* 0x0003e20000000800 */
[----:B------:R-:W-:Y:S02]  /*f7e0*/  FFMA.FTZ R5, R15, c[0x0][0x2d0], -R0 ;  /* 0x0000b4000f057a23 */ /* 0x000fe40000010800 */
[----:B-----5:R-:W-:Y:S02]  /*f7f0*/  IMAD.MOV.U32 R14, RZ, RZ, R18 ;  /* 0x000000ffff0e7224 */ /* 0x020fe400078e0012 */
[----:B------:R-:W-:Y:S02]  /*f800*/  IMAD.MOV.U32 R15, RZ, RZ, R17 ;  /* 0x000000ffff0f7224 */ /* 0x000fe400078e0011 */
[----:B------:R-:W-:Y:S01]  /*f810*/  LDSM.16.MT88.4 R16, [R222+0x100] ;  /* 0x00010000de10783b */ /* 0x000fe20000004200 */
[----:B------:R2:W-:Y:S03]  /*f820*/  MUFU.EX2 R136, R4 ;  /* 0x0000000400887308 */ /* 0x0005e60000000800 */
[----:B-1----:R-:W1:Y:S05]  /*f830*/  SHFL.BFLY PT, R7, R6, 0x1, 0x1f ;  /* 0x0c201f0006077f89 */ /* 0x002e6a00000e0000 */
[----:B------:R4:W5:Y:S01]  /*f840*/  MUFU.EX2 R139, R5 ;  /* 0x00000005008b7308 */ /* 0x0009620000000800 */
[----:B--2---:R-:W-:-:S05]  /*f850*/  FMUL.FTZ R4, R105, c[0x0][0x2d0] ;  /* 0x0000b40069047a20 */ /* 0x004fca0000410000 */
[----:B------:R-:W-:Y:S01]  /*f860*/  FSEL R12, R4, RZ, P0 ;  /* 0x000000ff040c7208 */ /* 0x000fe20000000000 */
[----:B----4-:R-:W-:-:S04]  /*f870*/  FFMA.FTZ R5, R28, c[0x0][0x2d0], -R0 ;  /* 0x0000b4001c057a23 */ /* 0x010fc80000010800 */
[--C-:B------:R-:W-:Y:S01]  /*f880*/  FFMA.FTZ R4, R32, c[0x0][0x2d0], -R12.reuse ;  /* 0x0000b40020047a23 */ /* 0x100fe2000001080c */
[----:B------:R-:W2:Y:S01]  /*f890*/  LDSM.16.MT88.4 R28, [R222+0x1100] ;  /* 0x00110000de1c783b */ /* 0x000ea20000004200 */
[----:B------:R5:W4:Y:S01]  /*f8a0*/  MUFU.EX2 R184, R5 ;  /* 0x0000000500b87308 */ /* 0x000b220000000800 */
[----:B------:R-:W-:Y:S02]  /*f8b0*/  FFMA.FTZ R9, R40, c[0x0][0x2d0], -R12 ;  /* 0x0000b40028097a23 */ /* 0x000fe4000001080c */
[----:B------:R-:W2:Y:S01]  /*f8c0*/  LDSM.16.MT88.4 R32, [R221+0x2100] ;  /* 0x00210000dd20783b */ /* 0x000ea20000004200 */
[----:B-1----:R-:W-:Y:S02]  /*f8d0*/  FMNMX.FTZ R104, R6, R7, !PT ;  /* 0x0000000706687209 */ /* 0x002fe40007810000 */
[----:B---3--:R-:W-:Y:S02]  /*f8e0*/  F2FP.BF16.PACK_AB R6, R185, R137 ;  /* 0x00000089b906723e */ /* 0x008fe400000010ff */
[----:B------:R1:W-:Y:S01]  /*f8f0*/  MUFU.EX2 R246, R4 ;  /* 0x0000000400f67308 */ /* 0x0003e20000000800 */
[C---:B------:R-:W-:Y:S01]  /*f900*/  FMUL.FTZ R8, R104.reuse, c[0x0][0x2d0] ;  /* 0x0000b40068087a20 */ /* 0x040fe20000410000 */
[----:B------:R-:W-:-:S04]  /*f910*/  FSETP.NEU.FTZ.AND P0, PT, R104, -INF , PT ;  /* 0xff8000006800780b */ /* 0x000fc80003f1d000 */
[----:B------:R-:W-:Y:S01]  /*f920*/  FSEL R13, R8, RZ, P0 ;  /* 0x000000ff080d7208 */ /* 0x000fe20000000000 */
[--C-:B------:R-:W-:Y:S01]  /*f930*/  FFMA.FTZ R8, R41, c[0x0][0x2d0], -R12.reuse ;  /* 0x0000b40029087a23 */ /* 0x100fe2000001080c */
[----:B-----5:R-:W-:Y:S01]  /*f940*/  F2FP.BF16.PACK_AB R5, R139, R138 ;  /* 0x0000008a8b05723e */ /* 0x020fe200000010ff */
[----:B------:R-:W-:Y:S01]  /*f950*/  MUFU.EX2 R247, R9 ;  /* 0x0000000900f77308 */ /* 0x000fe20000000800 */
[----:B----4-:R-:W-:Y:S01]  /*f960*/  F2FP.BF16.PACK_AB R7, R184, R136 ;  /* 0x00000088b807723e */ /* 0x010fe200000010ff */
[----:B-1----:R-:W-:-:S06]  /*f970*/  FFMA.FTZ R4, R36, c[0x0][0x2d0], -R12 ;  /* 0x0000b40024047a23 */ /* 0x002fcc000001080c */
[----:B------:R1:W3:Y:S01]  /*f980*/  MUFU.EX2 R249, R8 ;  /* 0x0000000800f97308 */ /* 0x0002e20000000800 */
[----:B------:R-:W4:Y:S07]  /*f990*/  LDSM.16.MT88.4 R36, [R222+0x2100] ;  /* 0x00210000de24783b */ /* 0x000f2e0000004200 */
[----:B------:R5:W-:Y:S01]  /*f9a0*/  MUFU.EX2 R239, R4 ;  /* 0x0000000400ef7308 */ /* 0x000be20000000800 */
[----:B-1----:R-:W-:Y:S01]  /*f9b0*/  FFMA.FTZ R8, R42, c[0x0][0x2d0], -R13 ;  /* 0x0000b4002a087a23 */ /* 0x002fe2000001080d */
[----:B---3--:R-:W-:-:S06]  /*f9c0*/  F2FP.BF16.PACK_AB R10, R249, R247 ;  /* 0x000000f7f90a723e */ /* 0x008fcc00000010ff */
[----:B------:R1:W-:Y:S01]  /*f9d0*/  MUFU.EX2 R236, R8 ;  /* 0x0000000800ec7308 */ /* 0x0003e20000000800 */
[----:B-----5:R-:W-:-:S07]  /*f9e0*/  F2FP.BF16.PACK_AB R4, R14, R15 ;  /* 0x0000000f0e04723e */ /* 0x020fce00000010ff */
[C---:B------:R-:W-:Y:S01]  /*f9f0*/  HMMA.16816.F32.BF16 R120, R4.reuse, R24, RZ ;  /* 0x000000180478723c */ /* 0x040fe200000418ff */
[--C-:B-1----:R-:W-:Y:S02]  /*fa00*/  FFMA.FTZ R8, R43, c[0x0][0x2d0], -R13.reuse ;  /* 0x0000b4002b087a23 */ /* 0x102fe4000001080d */
[----:B------:R-:W-:Y:S05]  /*fa10*/  LDSM.16.MT88.4 R40, [R222+0x2500] ;  /* 0x00250000de28783b */ /* 0x000fea0000004200 */
[C---:B------:R-:W-:Y:S01]  /*fa20*/  HMMA.16816.F32.BF16 R116, R4.reuse, R16, RZ ;  /* 0x000000100474723c */ /* 0x040fe200000418ff */
[----:B------:R1:W3:Y:S07]  /*fa30*/  MUFU.EX2 R235, R8 ;  /* 0x0000000800eb7308 */ /* 0x0002ee0000000800 */
[C---:B------:R-:W-:Y:S08]  /*fa40*/  HMMA.16816.F32.BF16 R112, R4.reuse, R20, RZ ;  /* 0x000000140470723c */ /* 0x040ff000000418ff */
[----:B--2---:R-:W-:Y:S01]  /*fa50*/  HMMA.16816.F32.BF16 R108, R4, R28, RZ ;  /* 0x0000001c046c723c */ /* 0x004fe200000418ff */
[----:B-1----:R-:W-:Y:S01]  /*fa60*/  FFMA.FTZ R8, R44, c[0x0][0x2d0], -R13 ;  /* 0x0000b4002c087a23 */ /* 0x002fe2000001080d */
[----:B---3--:R-:W-:-:S03]  /*fa70*/  F2FP.BF16.PACK_AB R9, R235, R236 ;  /* 0x000000eceb09723e */ /* 0x008fc600000010ff */
[----:B------:R1:W-:Y:S03]  /*fa80*/  MUFU.EX2 R238, R8 ;  /* 0x0000000800ee7308 */ /* 0x0003e60000000800 */
[C---:B------:R-:W-:Y:S08]  /*fa90*/  HMMA.16816.F32.BF16 R96, R4.reuse, R32, RZ ;  /* 0x000000200460723c */ /* 0x040ff000000418ff */
[----:B----4-:R-:W-:Y:S01]  /*faa0*/  HMMA.16816.F32.BF16 R92, R4, R36, RZ ;  /* 0x00000024045c723c */ /* 0x010fe200000418ff */
        /* <DEDUP_REMOVED lines=14> */
[----:B------:R-:W2:Y:S07]  /*fb90*/  LDSM.16.MT88.4 R24, [R221+0x500] ;  /* 0x00050000dd18783b */ /* 0x000eae0000004200 */
        /* <DEDUP_REMOVED lines=8> */
[----:B------:R-:W1:Y:S01]  /*fc20*/  LDSM.16.MT88.4 R20, [R222+0x500] ;  /* 0x00050000de14783b */ /* 0x000e620000004200 */
[----:B------:R3:W-:Y:S06]  /*fc30*/  MUFU.EX2 R243, R4 ;  /* 0x0000000400f37308 */ /* 0x0007ec0000000800 */
[C---:B------:R-:W-:Y:S08]  /*fc40*/  HMMA.16816.F32.BF16 R52, R8.reuse, R28, RZ ;  /* 0x0000001c0834723c */ /* 0x040ff000000418ff */
[----:B------:R-:W-:Y:S01]  /*fc50*/  HMMA.16816.F32.BF16 R152, R8, R30, RZ ;  /* 0x0000001e0898723c */ /* 0x000fe200000418ff */
[----:B------:R-:W4:Y:S01]  /*fc60*/  LDSM.16.MT88.4 R28, [R222+0x1500] ;  /* 0x00150000de1c783b */ /* 0x000f220000004200 */
[----:B---3--:R-:W-:-:S04]  /*fc70*/  FFMA.FTZ R4, R49, c[0x0][0x2d0], -R3 ;  /* 0x0000b40031047a23 */ /* 0x008fc80000010803 */
[----:B------:R3:W5:Y:S02]  /*fc80*/  MUFU.EX2 R242, R4 ;  /* 0x0000000400f27308 */ /* 0x0007640000000800 */
[C---:B------:R-:W-:Y:S08]  /*fc90*/  HMMA.16816.F32.BF16 R164, R8.reuse, R34, RZ ;  /* 0x0000002208a4723c */ /* 0x040ff000000418ff */
[----:B------:R-:W-:Y:S01]  /*fca0*/  HMMA.16816.F32.BF16 R44, R8, R36, RZ ;  /* 0x00000024082c723c */ /* 0x000fe200000418ff */
[----:B---3--:R-:W-:-:S07]  /*fcb0*/  FFMA.FTZ R4, R50, c[0x0][0x2d0], -R0 ;  /* 0x0000b40032047a23 */ /* 0x008fce0000010800 */
[----:B------:R-:W-:Y:S01]  /*fcc0*/  HMMA.16816.F32.BF16 R168, R8, R38, RZ ;  /* 0x0000002608a8723c */ /* 0x000fe200000418ff */
[----:B-----5:R-:W-:Y:S01]  /*fcd0*/  F2FP.BF16.PACK_AB R6, R242, R243 ;  /* 0x000000f3f206723e */ /* 0x020fe200000010ff */
[----:B------:R-:W-:Y:S01]  /*fce0*/  LDSM.16.MT88.4 R36, [R222+0x2900] ;  /* 0x00290000de24783b */ /* 0x000fe20000004200 */
[----:B------:R3:W-:Y:S02]  /*fcf0*/  MUFU.EX2 R230, R4 ;  /* 0x0000000400e67308 */ /* 0x0007e40000000800 */
[----:B---3--:R-:W-:-:S03]  /*fd00*/  FFMA.FTZ R4, R51, c[0x0][0x2d0], -R0 ;  /* 0x0000b40033047a23 */ /* 0x008fc60000010800 */
[----:B------:R-:W-:Y:S01]  /*fd10*/  HMMA.16816.F32.BF16 R48, R8, R32, RZ ;  /* 0x000000200830723c */ /* 0x000fe200000418ff */
[----:B------:R-:W3:Y:S02]  /*fd20*/  LDSM.16.MT88.4 R32, [R221+0x2500] ;  /* 0x00250000dd20783b */ /* 0x000ee40000004200 */
[----:B------:R5:W1:Y:S04]  /*fd30*/  MUFU.EX2 R233, R4 ;  /* 0x0000000400e97308 */ /* 0x000a680000000800 */
[----:B------:R-:W-:Y:S02]  /*fd40*/  FFMA.FTZ R8, R107, c[0x0][0x2d0], -R12 ;  /* 0x0000b4006b087a23 */ /* 0x000fe4000001080c */
[----:B------:R-:W-:Y:S02]  /*fd50*/  IMAD.MOV.U32 R9, RZ, RZ, R139 ;  /* 0x000000ffff097224 */ /* 0x000fe400078e008b */
[----:B------:R2:W-:Y:S01]  /*fd60*/  MUFU.EX2 R217, R8 ;  /* 0x0000000800d97308 */ /* 0x0005e20000000800 */
[----:B------:R-:W-:-:S02]  /*fd70*/  IMAD.MOV.U32 R11, RZ, RZ, R138 ;  /* 0x000000ffff0b7224 */ /* 0x000fc400078e008a */
[----:B------:R-:W-:Y:S02]  /*fd80*/  IMAD.MOV.U32 R10, RZ, RZ, R137 ;  /* 0x000000ffff0a7224 */ /* 0x000fe400078e0089 */
[----:B-----5:R-:W-:Y:S01]  /*fd90*/  FFMA.FTZ R4, R100, c[0x0][0x2d0], -R0 ;  /* 0x0000b40064047a23 */ /* 0x020fe20000010800 */
[----:B-1----:R-:W-:Y:S01]  /*fda0*/  F2FP.BF16.PACK_AB R5, R233, R230 ;  /* 0x000000e6e905723e */ /* 0x002fe200000010ff */
[----:B------:R-:W-:Y:S02]  /*fdb0*/  IMAD.MOV.U32 R100, RZ, RZ, R136 ;  /* 0x000000ffff647224 */ /* 0x000fe400078e0088 */
[----:B------:R1:W-:Y:S01]  /*fdc0*/  MUFU.EX2 R232, R4 ;  /* 0x0000000400e87308 */ /* 0x0003e20000000800 */
[----:B--2---:R-:W-:-:S07]  /*fdd0*/  FFMA.FTZ R8, R124, c[0x0][0x2d0], -R12 ;  /* 0x0000b4007c087a23 */ /* 0x004fce000001080c */
[----:B------:R2:W-:Y:S01]  /*fde0*/  MUFU.EX2 R216, R8 ;  /* 0x0000000800d87308 */ /* 0x0005e20000000800 */
[----:B-1----:R-:W-:-:S07]  /*fdf0*/  FFMA.FTZ R4, R101, c[0x0][0x2d0], -R0 ;  /* 0x0000b40065047a23 */ /* 0x002fce0000010800 */
[----:B------:R1:W5:Y:S01]  /*fe00*/  MUFU.EX2 R231, R4 ;  /* 0x0000000400e77308 */ /* 0x0003620000000800 */
[----:B--2---:R-:W-:-:S07]  /*fe10*/  FFMA.FTZ R8, R125, c[0x0][0x2d0], -R13 ;  /* 0x0000b4007d087a23 */ /* 0x004fce000001080d */
[----:B------:R2:W-:Y:S01]  /*fe20*/  MUFU.EX2 R210, R8 ;  /* 0x0000000800d27308 */ /* 0x0005e20000000800 */
[----:B-1----:R-:W-:Y:S01]  /*fe30*/  FFMA.FTZ R4, R102, c[0x0][0x2d0], -R12 ;  /* 0x0000b40066047a23 */ /* 0x002fe2000001080c */
[----:B-----5:R-:W-:-:S06]  /*fe40*/  F2FP.BF16.PACK_AB R7, R231, R232 ;  /* 0x000000e8e707723e */ /* 0x020fcc00000010ff */
[----:B------:R1:W-:Y:S01]  /*fe50*/  MUFU.EX2 R219, R4 ;  /* 0x0000000400db7308 */ /* 0x0003e20000000800 */
[----:B--2---:R-:W-:-:S07]  /*fe60*/  FFMA.FTZ R8, R126, c[0x0][0x2d0], -R13 ;  /* 0x0000b4007e087a23 */ /* 0x004fce000001080d */
[----:B------:R2:W-:Y:S01]  /*fe70*/  MUFU.EX2 R211, R8 ;  /* 0x0000000800d37308 */ /* 0x0005e20000000800 */
[----:B-1----:R-:W-:-:S07]  /*fe80*/  FFMA.FTZ R4, R106, c[0x0][0x2d0], -R12 ;  /* 0x0000b4006a047a23 */ /* 0x002fce000001080c */
[----:B------:R1:W5:Y:S01]  /*fe90*/  MUFU.EX2 R218, R4 ;  /* 0x0000000400da7308 */ /* 0x0003620000000800 */
[----:B--2---:R-:W-:Y:S02]  /*fea0*/  FFMA.FTZ R8, R127, c[0x0][0x2d0], -R13 ;  /* 0x0000b4007f087a23 */ /* 0x004fe4000001080d */
[----:B------:R-:W-:Y:S05]  /*feb0*/  LDSM.16.MT88.4 R124, [R221+0xd00] ;  /* 0x000d0000dd7c783b */ /* 0x000fea0000004200 */
[----:B------:R2:W-:Y:S01]  /*fec0*/  MUFU.EX2 R209, R8 ;  /* 0x0000000800d17308 */ /* 0x0005e20000000800 */
[----:B-1----:R-:W-:-:S07]  /*fed0*/  F2FP.BF16.PACK_AB R4, R244, R237 ;  /* 0x000000edf404723e */ /* 0x002fce00000010ff */
[----:B------:R-:W-:Y:S01]  /*fee0*/  HMMA.16816.F32.BF16 R180, R4, R24, R120 ;  /* 0x0000001804b4723c */ /* 0x000fe20000041878 */
[----:B--2---:R-:W-:-:S04]  /*fef0*/  FFMA.FTZ R8, R128, c[0x0][0x2d0], -R13 ;  /* 0x0000b40080087a23 */ /* 0x004fc8000001080d */
[----:B------:R1:W2:Y:S03]  /*ff00*/  MUFU.EX2 R208, R8 ;  /* 0x0000000800d07308 */ /* 0x0002a60000000800 */
[C---:B------:R-:W-:Y:S08]  /*ff10*/  HMMA.16816.F32.BF16 R172, R4.reuse, R20, R116 ;  /* 0x0000001404ac723c */ /* 0x040ff00000041874 */
[----:B----4-:R-:W-:Y:S01]  /*ff20*/  HMMA.16816.F32.BF16 R144, R4, R28, R108 ;  /* 0x0000001c0490723c */ /* 0x010fe2000004186c */
[----:B-1----:R-:W-:-:S07]  /*ff30*/  FFMA.FTZ R8, R129, c[0x0][0x2d0], -R3 ;  /* 0x0000b40081087a23 */ /* 0x002fce0000010803 */
[C---:B---3--:R-:W-:Y:S01]  /*ff40*/  HMMA.16816.F32.BF16 R116, R4.reuse, R32, R96 ;  /* 0x000000200474723c */ /* 0x048fe20000041860 */
[----:B------:R1:W-:Y:S07]  /*ff50*/  MUFU.EX2 R202, R8 ;  /* 0x0000000800ca7308 */ /* 0x0003ee0000000800 */
[C---:B------:R-:W-:Y:S08]  /*ff60*/  HMMA.16816.F32.BF16 R108, R4.reuse, R40, R92 ;  /* 0x00000028046c723c */ /* 0x040ff0000004185c */
[----:B------:R-:W-:Y:S01]  /*ff70*/  HMMA.16816.F32.BF16 R120, R4, R26, R88 ;  /* 0x0000001a0478723c */ /* 0x000fe20000041858 */
[----:B-1----:R-:W-:-:S04]  /*ff80*/  FFMA.FTZ R8, R160, c[0x0][0x2d0], -R3 ;  /* 0x0000b400a0087a23 */ /* 0x002fc80000010803 */
[----:B------:R1:W3:Y:S03]  /*ff90*/  MUFU.EX2 R201, R8 ;  /* 0x0000000800c97308 */ /* 0x0002e60000000800 */
[C---:B------:R-:W-:Y:S08]  /*ffa0*/  HMMA.16816.F32.BF16 R136, R4.reuse, R22, R84 ;  /* 0x000000160488723c */ /* 0x040ff00000041854 */
[----:B------:R-:W-:Y:S01]  /*ffb0*/  HMMA.16816.F32.BF16 R156, R4, R16, R112 ;  /* 0x00000010049c723c */ /* 0x000fe20000041870 */
[----:B-1----:R-:W-:-:S07]  /*ffc0*/  FFMA.FTZ R8, R131, c[0x0][0x2d0], -R3 ;  /* 0x0000b40083087a23 */ /* 0x002fce0000010803 */
[C---:B------:R-:W-:Y:S01]  /*ffd0*/  HMMA.16816.F32.BF16 R96, R4.reuse, R18, R80 ;  /* 0x000000120460723c */ /* 0x040fe20000041850 */
[----:B------:R1:W-:Y:S07]  /*ffe0*/  MUFU.EX2 R197, R8 ;  /* 0x0000000800c57308 */ /* 0x0003ee0000000800 */
[C---:B------:R-:W-:Y:S08]  /*fff0*/  HMMA.16816.F32.BF16 R92, R4.reuse, R30, R76 ;  /* 0x0000001e045c723c */ /* 0x040ff0000004184c */
[----:B------:R-:W-:Y:S01]  /*10000*/  HMMA.16816.F32.BF16 R88, R4, R34, R72 ;  /* 0x000000220458723c */ /* 0x000fe20000041848 */
[----:B-1----:R-:W-:-:S04]  /*10010*/  FFMA.FTZ R8, R130, c[0x0][0x2d0], -R3 ;  /* 0x0000b40082087a23 */ /* 0x002fc80000010803 */
[----:B------:R1:W-:Y:S03]  /*10020*/  MUFU.EX2 R191, R8 ;  /* 0x0000000800bf7308 */ /* 0x0003e60000000800 */
[----:B------:R-:W-:Y:S07]  /*10030*/  HMMA.16816.F32.BF16 R84, R4, R42, R64 ;  /* 0x0000002a0454723c */ /* 0x000fee0000041840 */
[----:B-----5:R-:W-:-:S02]  /*10040*/  F2FP.BF16.PACK_AB R4, R218, R219 ;  /* 0x000000dbda04723e */ /* 0x020fc400000010ff */
[----:B------:R-:W-:Y:S02]  /*10050*/  F2FP.BF16.PACK_AB R5, R211, R210 ;  /* 0x000000d2d305723e */ /* 0x000fe400000010ff */
[----:B------:R-:W-:Y:S02]  /*10060*/  F2FP.BF16.PACK_AB R6, R216, R217 ;  /* 0x000000d9d806723e */ /* 0x000fe400000010ff */
[----:B--2---:R-:W-:Y:S01]  /*10070*/  F2FP.BF16.PACK_AB R7, R208, R209 ;  /* 0x000000d1d007723e */ /* 0x004fe200000010ff */
[----:B-1----:R-:W-:-:S04]  /*10080*/  FFMA.FTZ R8, R161, c[0x0][0x2d0], -R0 ;  /* 0x0000b400a1087a23 */ /* 0x002fc80000010800 */
[----:B------:R1:W-:Y:S02]  /*10090*/  MUFU.EX2 R188, R8 ;  /* 0x0000000800bc7308 */ /* 0x0003e40000000800 */
[C---:B------:R-:W-:Y:S08]  /*100a0*/  HMMA.16816.F32.BF16 R192, R4.reuse, R40, R44 ;  /* 0x0000002804c0723c */ /* 0x040ff0000004182c */
[----:B------:R-:W-:Y:S01]  /*100b0*/  HMMA.16816.F32.BF16 R44, R4, R30, R152 ;  /* 0x0000001e042c723c */ /* 0x000fe20000041898 */
[----:B-1----:R-:W-:-:S06]  /*100c0*/  FFMA.FTZ R8, R162, c[0x0][0x2d0], -R0 ;  /* 0x0000b400a2087a23 */ /* 0x002fcc0000010800 */
[----:B------:R-:W-:Y:S01]  /*100d0*/  IMAD.MOV.U32 R153, RZ, RZ, R184 ;  /* 0x000000ffff997224 */ /* 0x000fe200078e00b8 */
[C---:B------:R-:W-:Y:S01]  /*100e0*/  HMMA.16816.F32.BF16 R76, R4.reuse, R20, R60 ;  /* 0x00000014044c723c */ /* 0x040fe2000004183c */
[----:B------:R1:W2:Y:S01]  /*100f0*/  MUFU.EX2 R186, R8 ;  /* 0x0000000800ba7308 */ /* 0x0002a20000000800 */
[----:B------:R-:W-:Y:S02]  /*10100*/  IMAD.MOV.U32 R154, RZ, RZ, R185 ;  /* 0x000000ffff9a7224 */ /* 0x000fe400078e00b9 */
[----:B------:R-:W-:Y:S02]  /*10110*/  IMAD.MOV.U32 R152, RZ, RZ, R179 ;  /* 0x000000ffff987224 */ /* 0x000fe400078e00b3 */
[----:B------:R-:W-:Y:S02]  /*10120*/  IMAD.MOV.U32 R155, RZ, RZ, R100 ;  /* 0x000000ffff9b7224 */ /* 0x000fe400078e0064 */
[C---:B------:R-:W-:Y:S08]  /*10130*/  HMMA.16816.F32.BF16 R80, R4.reuse, R24, R68 ;  /* 0x000000180450723c */ /* 0x040ff00000041844 */
[C---:B------:R-:W-:Y:S01]  /*10140*/  HMMA.16816.F32.BF16 R60, R4.reuse, R26, R148 ;  /* 0x0000001a043c723c */ /* 0x040fe20000041894 */
[--C-:B-1----:R-:W-:Y:S01]  /*10150*/  FFMA.FTZ R8, R163, c[0x0][0x2d0], -R0.reuse ;  /* 0x0000b400a3087a23 */ /* 0x102fe20000010800 */
[----:B------:R-:W1:Y:S03]  /*10160*/  LDSM.16.MT88.4 R24, [R221+0x900] ;  /* 0x00090000dd18783b */ /* 0x000e660000004200 */
[----:B------:R4:W-:Y:S03]  /*10170*/  MUFU.EX2 R184, R8 ;  /* 0x0000000800b87308 */ /* 0x0009e60000000800 */
[C---:B------:R-:W-:Y:S08]  /*10180*/  HMMA.16816.F32.BF16 R72, R4.reuse, R16, R56 ;  /* 0x000000100448723c */ /* 0x040ff00000041838 */
[----:B------:R-:W-:Y:S01]  /*10190*/  HMMA.16816.F32.BF16 R68, R4, R28, R52 ;  /* 0x0000001c0444723c */ /* 0x000fe20000041834 */
[----:B------:R-:W-:Y:S01]  /*101a0*/  LDSM.16.MT88.4 R28, [R222+0x1900] ;  /* 0x00190000de1c783b */ /* 0x000fe20000004200 */
[----:B----4-:R-:W-:-:S06]  /*101b0*/  FFMA.FTZ R8, R177, c[0x0][0x2d0], -R0 ;  /* 0x0000b400b1087a23 */ /* 0x010fcc0000010800 */
[C---:B------:R-:W-:Y:S01]  /*101c0*/  HMMA.16816.F32.BF16 R64, R4.reuse, R32, R48 ;  /* 0x000000200440723c */ /* 0x040fe20000041830 */
[----:B------:R4:W5:Y:S07]  /*101d0*/  MUFU.EX2 R185, R8 ;  /* 0x0000000800b97308 */ /* 0x00096e0000000800 */
[C---:B------:R-:W-:Y:S01]  /*101e0*/  HMMA.16816.F32.BF16 R52, R4.reuse, R22, R140 ;  /* 0x000000160434723c */ /* 0x040fe2000004188c */
[----:B------:R-:W-:Y:S04]  /*101f0*/  LDSM.16.MT88.4 R20, [R221+0x1900] ;  /* 0x00190000dd14783b */ /* 0x000fe80000004200 */
[----:B------:R-:W-:Y:S03]  /*10200*/  LDSM.16.MT88.4 R140, [R222+0xd00] ;  /* 0x000d0000de8c783b */ /* 0x000fe60000004200 */
[C---:B------:R-:W-:Y:S01]  /*10210*/  HMMA.16816.F32.BF16 R48, R4.reuse, R18, R132 ;  /* 0x000000120430723c */ /* 0x040fe20000041884 */
[--C-:B----4-:R-:W-:Y:S01]  /*10220*/  FFMA.FTZ R8, R178, c[0x0][0x2d0], -R12.reuse ;  /* 0x0000b400b2087a23 */ /* 0x110fe2000001080c */
[----:B------:R-:W4:Y:S03]  /*10230*/  LDSM.16.MT88.4 R16, [R222+0x900] ;  /* 0x00090000de10783b */ /* 0x000f260000004200 */
[----:B------:R1:W-:Y:S03]  /*10240*/  MUFU.EX2 R179, R8 ;  /* 0x0000000800b37308 */ /* 0x0003e60000000800 */
[C---:B------:R-:W-:Y:S01]  /*10250*/  HMMA.16816.F32.BF16 R56, R4.reuse, R34, R164 ;  /* 0x000000220438723c */ /* 0x040fe200000418a4 */
[----:B------:R-:W4:Y:S07]  /*10260*/  LDSM.16.MT88.4 R32, [R221+0x2900] ;  /* 0x00290000dd20783b */ /* 0x000f2e0000004200 */
[----:B------:R-:W-:Y:S01]  /*10270*/  HMMA.16816.F32.BF16 R40, R4, R42, R168 ;  /* 0x0000002a0428723c */ /* 0x000fe200000418a8 */
[----:B-1----:R-:W-:-:S06]  /*10280*/  FFMA.FTZ R8, R187, c[0x0][0x2d0], -R12 ;  /* 0x0000b400bb087a23 */ /* 0x002fcc000001080c */
[----:B---3--:R-:W-:Y:S01]  /*10290*/  F2FP.BF16.PACK_AB R4, R201, R202 ;  /* 0x000000cac904723e */ /* 0x008fe200000010ff */
[----:B------:R-:W-:Y:S01]  /*102a0*/  IMAD.MOV.U32 R187, RZ, RZ, R153 ;  /* 0x000000ffffbb7224 */ /* 0x000fe200078e0099 */
[----:B------:R1:W3:Y:S01]  /*102b0*/  MUFU.EX2 R107, R8 ;  /* 0x00000008006b7308 */ /* 0x0002e20000000800 */
[----:B--2---:R-:W-:Y:S02]  /*102c0*/  F2FP.BF16.PACK_AB R5, R186, R188 ;  /* 0x000000bcba05723e */ /* 0x004fe400000010ff */
[----:B------:R-:W-:Y:S02]  /*102d0*/  F2FP.BF16.PACK_AB R6, R191, R197 ;  /* 0x000000c5bf06723e */ /* 0x000fe400000010ff */
[----:B-----5:R-:W-:-:S07]  /*102e0*/  F2FP.BF16.PACK_AB R7, R185, R184 ;  /* 0x000000b8b907723e */ /* 0x020fce00000010ff */
[C---:B------:R-:W-:Y:S01]  /*102f0*/  HMMA.16816.F32.BF16 R112, R4.reuse, R24, R180 ;  /* 0x000000180470723c */ /* 0x040fe200000418b4 */
[----:B-1----:R-:W-:Y:S02]  /*10300*/  FFMA.FTZ R8, R190, c[0x0][0x2d0], -R12 ;  /* 0x0000b400be087a23 */ /* 0x002fe4000001080c */
[----:B------:R-:W-:Y:S02]  /*10310*/  IMAD.MOV.U32 R190, RZ, RZ, R154 ;  /* 0x000000ffffbe7224 */ /* 0x000fe400078e009a */
[----:B------:R1:W-:Y:S03]  /*10320*/  MUFU.EX2 R177, R8 ;  /* 0x0000000800b17308 */ /* 0x0003e60000000800 */
[C---:B------:R-:W-:Y:S08]  /*10330*/  HMMA.16816.F32.BF16 R180, R4.reuse, R36, R108 ;  /* 0x0000002404b4723c */ /* 0x040ff0000004186c */
[----:B----4-:R-:W-:Y:S01]  /*10340*/  HMMA.16816.F32.BF16 R132, R4, R16, R172 ;  /* 0x000000100484723c */ /* 0x010fe200000418ac */
[----:B------:R-:W-:Y:S01]  /*10350*/  LDSM.16.MT88.4 R172, [R222+0x1d00] ;  /* 0x001d0000deac783b */ /* 0x000fe20000004200 */
[----:B-1----:R-:W-:-:S06]  /*10360*/  FFMA.FTZ R8, R189, c[0x0][0x2d0], -R12 ;  /* 0x0000b400bd087a23 */ /* 0x002fcc000001080c */
[C---:B------:R-:W-:Y:S01]  /*10370*/  HMMA.16816.F32.BF16 R148, R4.reuse, R20, R156 ;  /* 0x000000140494723c */ /* 0x040fe2000004189c */
[----:B------:R-:W-:Y:S01]  /*10380*/  LDSM.16.MT88.4 R156, [R221+0x1d00] ;  /* 0x001d0000dd9c783b */ /* 0x000fe20000004200 */
[----:B------:R-:W-:Y:S01]  /*10390*/  IMAD.MOV.U32 R189, RZ, RZ, R155 ;  /* 0x000000ffffbd7224 */ /* 0x000fe200078e009b */
[----:B------:R1:W-:Y:S05]  /*103a0*/  MUFU.EX2 R178, R8 ;  /* 0x0000000800b27308 */ /* 0x0003ea0000000800 */
[C---:B------:R-:W-:Y:S08]  /*103b0*/  HMMA.16816.F32.BF16 R164, R4.reuse, R28, R144 ;  /* 0x0000001c04a4723c */ /* 0x040ff00000041890 */
[----:B------:R-:W-:Y:S01]  /*103c0*/  HMMA.16816.F32.BF16 R160, R4, R32, R116 ;  /* 0x0000002004a0723c */ /* 0x000fe20000041874 */
[----:B-1----:R-:W-:-:S02]  /*103d0*/  FFMA.FTZ R8, R196, c[0x0][0x2d0], -R13 ;  /* 0x0000b400c4087a23 */ /* 0x002fc4000001080d */
[----:B------:R-:W-:Y:S02]  /*103e0*/  IMAD.MOV.U32 R196, RZ, RZ, R9 ;  /* 0x000000ffffc47224 */ /* 0x000fe400078e0009 */
[----:B------:R1:W-:Y:S03]  /*103f0*/  MUFU.EX2 R106, R8 ;  /* 0x00000008006a7308 */ /* 0x0003e60000000800 */
[----:B------:R-:W-:Y:S01]  /*10400*/  HMMA.16816.F32.BF16 R120, R4, R26, R120 ;  /* 0x0000001a0478723c */ /* 0x000fe20000041878 */
[----:B------:R-:W-:-:S07]  /*10410*/  FADD.FTZ R9, R236, R235 ;  /* 0x000000ebec097221 */ /* 0x000fce0000010000 */
        /* <DEDUP_REMOVED lines=10> */
[----:B------:R-:W-:Y:S07]  /*104c0*/  HMMA.16816.F32.BF16 R108, R4, R38, R84 ;  /* 0x00000026046c723c */ /* 0x000fee0000041854 */
[----:B---3--:R-:W-:-:S02]  /*104d0*/  F2FP.BF16.PACK_AB R4, R107, R179 ;  /* 0x000000b36b04723e */ /* 0x008fc400000010ff */
[----:B--2---:R-:W-:Y:S02]  /*104e0*/  F2FP.BF16.PACK_AB R5, R102, R106 ;  /* 0x0000006a6605723e */ /* 0x004fe400000010ff */
[----:B------:R-:W-:Y:S01]  /*104f0*/  F2FP.BF16.PACK_AB R6, R178, R177 ;  /* 0x000000b1b206723e */ /* 0x000fe200000010ff */
[----:B-1----:R-:W-:-:S04]  /*10500*/  FFMA.FTZ R8, R199, c[0x0][0x2d0], -R13 ;  /* 0x0000b400c7087a23 */ /* 0x002fc8000001080d */
[----:B------:R-:W1:Y:S02]  /*10510*/  MUFU.EX2 R100, R8 ;  /* 0x0000000800647308 */ /* 0x000e640000000800 */
[----:B-1----:R-:W-:Y:S01]  /*10520*/  F2FP.BF16.PACK_AB R7, R100, R101 ;  /* 0x000000656407723e */ /* 0x002fe200000010ff */
[----:B------:R-:W-:-:S06]  /*10530*/  FFMA.FTZ R8, R206, c[0x0][0x2d0], -R3 ;  /* 0x0000b400ce087a23 */ /* 0x000fcc0000010803 */
[C---:B------:R-:W-:Y:S01]  /*10540*/  HMMA.16816.F32.BF16 R60, R4.reuse, R26, R60 ;  /* 0x0000001a043c723c */ /* 0x040fe2000004183c */
[----:B------:R1:W-:Y:S07]  /*10550*/  MUFU.EX2 R27, R8 ;  /* 0x00000008001b7308 */ /* 0x0003ee0000000800 */
[C---:B------:R-:W-:Y:S01]  /*10560*/  HMMA.16816.F32.BF16 R116, R4.reuse, R24, R80 ;  /* 0x000000180474723c */ /* 0x040fe20000041850 */
[----:B------:R-:W2:Y:S07]  /*10570*/  LDSM.16.MT88.4 R80, [R221+0x2d00] ;  /* 0x002d0000dd50783b */ /* 0x000eae0000004200 */
[----:B------:R-:W-:Y:S01]  /*10580*/  HMMA.16816.F32.BF16 R48, R4, R22, R48 ;  /* 0x000000160430723c */ /* 0x000fe20000041830 */
[----:B-1----:R-:W-:-:S04]  /*10590*/  FFMA.FTZ R8, R205, c[0x0][0x2d0], -R3 ;  /* 0x0000b400cd087a23 */ /* 0x002fc80000010803 */
[----:B------:R1:W3:Y:S03]  /*105a0*/  MUFU.EX2 R26, R8 ;  /* 0x00000008001a7308 */ /* 0x0002e60000000800 */
[C---:B------:R-:W-:Y:S08]  /*105b0*/  HMMA.16816.F32.BF16 R144, R4.reuse, R20, R72 ;  /* 0x000000140490723c */ /* 0x040ff00000041848 */
[----:B------:R-:W-:Y:S01]  /*105c0*/  HMMA.16816.F32.BF16 R52, R4, R18, R52 ;  /* 0x000000120434723c */ /* 0x000fe20000041834 */
[--C-:B-1----:R-:W-:Y:S01]  /*105d0*/  FFMA.FTZ R8, R204, c[0x0][0x2d0], -R3.reuse ;  /* 0x0000b400cc087a23 */ /* 0x102fe20000010803 */
[----:B---3--:R-:W-:Y:S01]  /*105e0*/  F2FP.BF16.PACK_AB R92, R26, R27 ;  /* 0x0000001b1a5c723e */ /* 0x008fe200000010ff */
[----:B------:R-:W-:-:S05]  /*105f0*/  FFMA.FTZ R3, R203, c[0x0][0x2d0], -R3 ;  /* 0x0000b400cb037a23 */ /* 0x000fca0000010803 */
[C---:B------:R-:W-:Y:S01]  /*10600*/  HMMA.16816.F32.BF16 R128, R4.reuse, R16, R76 ;  /* 0x000000100480723c */ /* 0x040fe2000004184c */
[----:B------:R1:W-:Y:S07]  /*10610*/  MUFU.EX2 R25, R8 ;  /* 0x0000000800197308 */ /* 0x0003ee0000000800 */
[C---:B------:R-:W-:Y:S01]  /*10620*/  HMMA.16816.F32.BF16 R68, R4.reuse, R28, R68 ;  /* 0x0000001c0444723c */ /* 0x040fe20000041844 */
[----:B------:R3:W4:Y:S07]  /*10630*/  MUFU.EX2 R24, R3 ;  /* 0x0000000300187308 */ /* 0x00072e0000000800 */
[----:B------:R-:W-:Y:S01]  /*10640*/  HMMA.16816.F32.BF16 R44, R4, R30, R44 ;  /* 0x0000001e042c723c */ /* 0x000fe2000004182c */
[----:B-1----:R-:W-:-:S04]  /*10650*/  FADD.FTZ R8, R198, R200 ;  /* 0x000000c8c6087221 */ /* 0x002fc80000010000 */
[----:B------:R-:W-:-:S03]  /*10660*/  FADD.FTZ R10, R10, R8 ;  /* 0x000000080a0a7221 */ /* 0x000fc60000010000 */
[----:B------:R-:W-:Y:S01]  /*10670*/  HMMA.16816.F32.BF16 R64, R4, R32, R64 ;  /* 0x000000200440723c */ /* 0x000fe20000041840 */
[----:B---3--:R-:W-:Y:S01]  /*10680*/  FFMA.FTZ R3, R213, c[0x0][0x2d0], -R0 ;  /* 0x0000b400d5037a23 */ /* 0x008fe20000010800 */
[----:B----4-:R-:W-:-:S03]  /*10690*/  F2FP.BF16.PACK_AB R94, R24, R25 ;  /* 0x00000019185e723e */ /* 0x010fc600000010ff */
[----:B------:R1:W-:Y:S03]  /*106a0*/  MUFU.EX2 R23, R3 ;  /* 0x0000000300177308 */ /* 0x0003e60000000800 */
[C---:B------:R-:W-:Y:S08]  /*106b0*/  HMMA.16816.F32.BF16 R56, R4.reuse, R34, R56 ;  /* 0x000000220438723c */ /* 0x040ff00000041838 */
[----:B------:R-:W-:Y:S01]  /*106c0*/  HMMA.16816.F32.BF16 R84, R4, R36, R192 ;  /* 0x000000240454723c */ /* 0x000fe200000418c0 */
[----:B-1----:R-:W-:-:S07]  /*106d0*/  FFMA.FTZ R3, R215, c[0x0][0x2d0], -R0 ;  /* 0x0000b400d7037a23 */ /* 0x002fce0000010800 */
[----:B------:R-:W-:Y:S01]  /*106e0*/  HMMA.16816.F32.BF16 R40, R4, R38, R40 ;  /* 0x000000260428723c */ /* 0x000fe20000041828 */
[----:B------:R1:W3:Y:S01]  /*106f0*/  MUFU.EX2 R22, R3 ;  /* 0x0000000300167308 */ /* 0x0002e20000000800 */
[----:B------:R-:W4:Y:S01]  /*10700*/  LDSM.16.MT88.4 R4, [R222+0x2d00] ;  /* 0x002d0000de04783b */ /* 0x000f220000004200 */
[--C-:B-1----:R-:W-:Y:S01]  /*10710*/  FFMA.FTZ R3, R212, c[0x0][0x2d0], -R0.reuse ;  /* 0x0000b400d4037a23 */ /* 0x102fe20000010800 */
[----:B---3--:R-:W-:Y:S01]  /*10720*/  F2FP.BF16.PACK_AB R93, R22, R23 ;  /* 0x00000017165d723e */ /* 0x008fe200000010ff */
[----:B------:R-:W-:-:S04]  /*10730*/  FFMA.FTZ R0, R207, c[0x0][0x2d0], -R0 ;  /* 0x0000b400cf007a23 */ /* 0x000fc80000010800 */
[----:B------:R1:W-:Y:S08]  /*10740*/  MUFU.EX2 R20, R3 ;  /* 0x0000000300147308 */ /* 0x0003f00000000800 */
[----:B------:R3:W5:Y:S01]  /*10750*/  MUFU.EX2 R21, R0 ;  /* 0x0000000000157308 */ /* 0x0007620000000800 */
[----:B-1----:R-:W-:Y:S02]  /*10760*/  FADD.FTZ R3, R11, R196 ;  /* 0x000000c40b037221 */ /* 0x002fe40000010000 */
[----:B------:R-:W-:-:S02]  /*10770*/  FADD.FTZ R11, R238, R9 ;  /* 0x00000009ee0b7221 */ /* 0x000fc40000010000 */
[----:B------:R-:W-:Y:S02]  /*10780*/  FADD.FTZ R9, R189, R3 ;  /* 0x00000003bd097221 */ /* 0x000fe40000010000 */
[----:B------:R-:W-:Y:S02]  /*10790*/  FADD.FTZ R3, R190, R10 ;  /* 0x0000000abe037221 */ /* 0x000fe40000010000 */
[----:B---3--:R-:W-:Y:S01]  /*107a0*/  FFMA.FTZ R0, R229, c[0x0][0x2d0], -R12 ;  /* 0x0000b400e5007a23 */ /* 0x008fe2000001080c */
[----:B-----5:R-:W-:-:S03]  /*107b0*/  F2FP.BF16.PACK_AB R95, R21, R20 ;  /* 0x00000014155f723e */ /* 0x020fc600000010ff */
[----:B------:R1:W-:Y:S04]  /*107c0*/  MUFU.EX2 R19, R0 ;  /* 0x0000000000137308 */ /* 0x0003e80000000800 */
[C---:B--2---:R-:W-:Y:S08]  /*107d0*/  HMMA.16816.F32.BF16 R76, R92.reuse, R82, R88 ;  /* 0x000000525c4c723c */ /* 0x044ff00000041858 */
[----:B----4-:R-:W-:Y:S01]  /*107e0*/  HMMA.16816.F32.BF16 R88, R92, R4, R180 ;  /* 0x000000045c58723c */ /* 0x010fe200000418b4 */
[----:B-1----:R-:W-:-:S04]  /*107f0*/  FFMA.FTZ R0, R228, c[0x0][0x2d0], -R12 ;  /* 0x0000b400e4007a23 */ /* 0x002fc8000001080c */
[----:B------:R1:W2:Y:S03]  /*10800*/  MUFU.EX2 R18, R0 ;  /* 0x0000000000127308 */ /* 0x0002a60000000800 */
        /* <DEDUP_REMOVED lines=14> */
[C---:B------:R-:W-:Y:S07]  /*108f0*/  HMMA.16816.F32.BF16 R152, R92.reuse, R158, R96 ;  /* 0x0000009e5c98723c */ /* 0x040fee0000041860 */
[----:B--2---:R-:W-:Y:S01]  /*10900*/  F2FP.BF16.PACK_AB R96, R18, R19 ;  /* 0x000000131260723e */ /* 0x004fe200000010ff */
[----:B------:R-:W-:Y:S01]  /*10910*/  HMMA.16816.F32.BF16 R92, R92, R6, R108 ;  /* 0x000000065c5c723c */ /* 0x000fe2000004186c */
[----:B---3--:R-:W-:Y:S01]  /*10920*/  F2FP.BF16.PACK_AB R98, R16, R17 ;  /* 0x000000111062723e */ /* 0x008fe200000010ff */
[----:B-1----:R-:W-:-:S04]  /*10930*/  FFMA.FTZ R0, R252, c[0x0][0x2d0], -R13 ;  /* 0x0000b400fc007a23 */ /* 0x002fc8000001080d */
[----:B------:R1:W2:Y:S02]  /*10940*/  MUFU.EX2 R14, R0 ;  /* 0x00000000000e7308 */ /* 0x0002a40000000800 */
[----:B-1----:R-:W-:Y:S01]  /*10950*/  FFMA.FTZ R0, R250, c[0x0][0x2d0], -R13 ;  /* 0x0000b400fa007a23 */ /* 0x002fe2000001080d */
[----:B--2---:R-:W-:-:S05]  /*10960*/  F2FP.BF16.PACK_AB R97, R14, R12 ;  /* 0x0000000c0e61723e */ /* 0x004fca00000010ff */
        /* <DEDUP_REMOVED lines=76> */
[----:B------:R-:W-:Y:S01]  /*10e30*/  IMAD.SHL.U32 R249, R176, 0x2, RZ ;  /* 0x00000002b0f97824 */ /* 0x000fe200078e00ff */
[----:B------:R-:W-:Y:S01]  /*10e40*/  SHF.R.S32.HI R190, RZ, 0x1f, R240 ;  /* 0x0000001fffbe7819 */ /* 0x000fe200000114f0 */
[----:B------:R-:W-:Y:S01]  /*10e50*/  IMAD.SHL.U32 R246, R240, 0x2, RZ ;  /* 0x00000002f0f67824 */ /* 0x000fe200078e00ff */
[----:B------:R-:W-:Y:S01]  /*10e60*/  SHF.L.U64.HI R250, R176, 0x1, R187 ;  /* 0x00000001b0fa7819 */ /* 0x000fe200000102bb */
[C---:B------:R-:W-:Y:S01]  /*10e70*/  IMAD.SHL.U32 R244, R241.reuse, 0x2, RZ ;  /* 0x00000002f1f47824 */ /* 0x040fe200078e00ff */
[----:B------:R-:W-:Y:S01]  /*10e80*/  SHF.R.S32.HI R187, RZ, 0x1f, R241 ;  /* 0x0000001fffbb7819 */ /* 0x000fe200000114f1 */
[----:B------:R-:W-:Y:S01]  /*10e90*/  IMAD.MOV.U32 R100, RZ, RZ, R104 ;  /* 0x000000ffff647224 */ /* 0x000fe200078e0068 */
[----:B------:R-:W-:Y:S01]  /*10ea0*/  SHF.L.U64.HI R247, R240, 0x1, R190 ;  /* 0x00000001f0f77819 */ /* 0x000fe200000102be */
[----:B--2---:R-:W-:Y:S01]  /*10eb0*/  IMAD.MOV.U32 R3, RZ, RZ, R105 ;  /* 0x000000ffff037224 */ /* 0x004fe200078e0069 */
[----:B------:R-:W-:Y:S01]  /*10ec0*/  SHF.L.U64.HI R245, R241, 0x1, R187 ;  /* 0x00000001f1f57819 */ /* 0x000fe200000102bb */
[----:B------:R-:W-:-:S02]  /*10ed0*/  IMAD.MOV.U32 R107, RZ, RZ, R2 ;  /* 0x000000ffff6b7224 */ /* 0x000fc400078e0002 */
[----:B------:R-:W-:Y:S01]  /*10ee0*/  IMAD.MOV.U32 R106, RZ, RZ, R103 ;  /* 0x000000ffff6a7224 */ /* 0x000fe200078e0067 */
[----:B---3--:R-:W-:Y:S01]  /*10ef0*/  LEA.HI.SX32 R243, R10, 0xfffffffe, 0x1a ;  /* 0xfffffffe0af37811 */ /* 0x008fe200078fd2ff */
[----:B------:R-:W-:Y:S05]  /*10f00*/  BRA `(.L_x_140) ;  /* 0x000003e000007947 */ /* 0x000fea0003800000 */
.L_x_142:
        /* <DEDUP_REMOVED lines=19> */
[----:B-1----:R-:W-:Y:S04]  /*11040*/  IMAD.WIDE.U32 R104, R101, c[0x0][0x1e8], RZ ;  /* 0x00007a0065687a25 */ /* 0x002fe800078e00ff */
        /* <DEDUP_REMOVED lines=12> */
[----:B------:R-:W-:Y:S04]  /*11110*/  IMAD.WIDE.U32 R4, R248, c[0x0][0x1f0], R4 ;  /* 0x00007c00f8047a25 */ /* 0x000fe800078e0004 */
        /* <DEDUP_REMOVED lines=29> */
.L_x_140:
[----:B------:R-:W-:Y:S04]  /*112f0*/  DEPBAR.LE SB0, 0x0 ;  /* 0x000080000000791a */ /* 0x000fe80000000000 */
[----:B------:R-:W-:Y:S01]  /*11300*/  BAR.SYNC.DEFER_BLOCKING 0x0 ;  /* 0x0000000000007b1d */ /* 0x000fe20000010000 */
[----:B------:R-:W-:Y:S01]  /*11310*/  SHF.R.S32.HI R0, RZ, 0x1f, R251 ;  /* 0x0000001fff007819 */ /* 0x000fe200000114fb */
[C---:B------:R-:W-:Y:S01]  /*11320*/  IMAD.WIDE.U32 R102, R251.reuse, c[0x0][0x208], RZ ;  /* 0x00008200fb667a25 */ /* 0x040fe200078e00ff */
[----:B------:R-:W-:Y:S03]  /*11330*/  SHF.R.S32.HI R2, RZ, 0x1f, R248 ;  /* 0x0000001fff027819 */ /* 0x000fe600000114f8 */
[----:B------:R-:W-:Y:S02]  /*11340*/  IMAD R0, R0, c[0x0][0x208], RZ ;  /* 0x0000820000007a24 */ /* 0x000fe400078e02ff */
[----:B------:R-:W-:Y:S02]  /*11350*/  IMAD R2, R2, c[0x0][0x218], RZ ;  /* 0x0000860002027a24 */ /* 0x000fe400078e02ff */
[----:B------:R-:W-:Y:S02]  /*11360*/  IMAD R0, R251, c[0x0][0x20c], R0 ;  /* 0x00008300fb007a24 */ /* 0x000fe400078e0200 */
[C---:B------:R-:W-:Y:S03]  /*11370*/  IMAD R2, R248.reuse, c[0x0][0x21c], R2 ;  /* 0x00008700f8027a24 */ /* 0x040fe600078e0202 */
        /* <DEDUP_REMOVED lines=303> */
.L_x_141:
        /* <DEDUP_REMOVED lines=621> */
.L_x_139:
        /* <DEDUP_REMOVED lines=153> */
.L_x_91:
        /* <DEDUP_REMOVED lines=151> */
.L_x_144:
        /* <DEDUP_REMOVED lines=151> */
.L_x_146:
[----:B---3--:R-:W-:Y:S05]  /*169b0*/  BSYNC B0 ;  /* 0x0000000000007941 */ /* 0x008fea0003800000 */
.L_x_145:
        /* <DEDUP_REMOVED lines=23> */
.L_x_148:
[----:B------:R-:W-:Y:S05]  /*16b30*/  BSYNC B0 ;  /* 0x0000000000007941 */ /* 0x000fea0003800000 */
.L_x_147:
        /* <DEDUP_REMOVED lines=23> */
.L_x_150:
[----:B------:R-:W-:Y:S05]  /*16cb0*/  BSYNC B0 ;  /* 0x0000000000007941 */ /* 0x000fea0003800000 */
.L_x_149:
        /* <DEDUP_REMOVED lines=24> */
.L_x_143:
        /* <DEDUP_REMOVED lines=19> */
.L_x_151:
        /* <DEDUP_REMOVED lines=43> */
.L_x_153:
[----:B---3--:R-:W-:Y:S05]  /*17220*/  BSYNC B0 ;  /* 0x0000000000007941 */ /* 0x008fea0003800000 */
.L_x_152:
        /* <DEDUP_REMOVED lines=64> */
.L_x_155:
[----:B------:R-:W-:Y:S05]  /*17630*/  BSYNC B0 ;  /* 0x0000000000007941 */ /* 0x000fea0003800000 */
.L_x_154:
        /* <DEDUP_REMOVED lines=21> */
.L_x_157:
[----:B------:R-:W-:Y:S05]  /*17790*/  BSYNC B0 ;  /* 0x0000000000007941 */ /* 0x000fea0003800000 */
.L_x_156:
        /* <DEDUP_REMOVED lines=21> */
.L_x_159:
[----:B------:R-:W-:Y:S05]  /*178f0*/  BSYNC B0 ;  /* 0x0000000000007941 */ /* 0x000fea0003800000 */
.L_x_158:
        /* <DEDUP_REMOVED lines=22> */
.L_x_160:
        /* <DEDUP_REMOVED lines=10> */
.L_x_1712:


//--------------------- .text._ZN7cutlass13device_kernelIN5flash19enable_sm80_to_sm89INS1_16FlashAttnFwdSm80INS1_25CollectiveMainloopFwdSm80ILi4ELi1ELb0EN4cute5tupleIJNS5_1CILi128EEENS7_ILi48EEENS7_ILi96EEEEEELi96ENS_10bfloat16_tEfNS_4arch4Sm80ELb0ELb1ELb1ELb0ELb1ELb0ELb1ELb0EEENS1_21CollectiveEpilogueFwdINS6_IJS8_SA_S9_EEENS6_IJNS7_ILi1EEESI_SI_EEESC_SE_Li128ELb0ELb1ELb0ELb0EEENS1_19SingleTileSchedulerILb0ELb0ELb1ELi128EEEEEEEEEvNT_6ParamsE --------------------------
	.section	.text._ZN7cutlass13device_kernelIN5flash19enable_sm80_to_sm89INS1_16FlashAttnFwdSm80INS1_25CollectiveMainloopFwdSm80ILi4ELi1ELb0EN4cute5tupleIJNS5_1CILi128EEENS7_ILi48EEENS7_ILi96EEEEEELi96ENS_10bfloat16_tEfNS_4arch4Sm80ELb0ELb1ELb1ELb0ELb1ELb0ELb1ELb0EEENS1_21CollectiveEpilogueFwdINS6_IJS8_SA_S9_EEENS6_IJNS7_ILi1EEESI_SI_EEESC_SE_Li128ELb0ELb1ELb0ELb0EEENS1_19SingleTileSchedulerILb0ELb0ELb1ELi128EEEEEEEEEvNT_6ParamsE,"ax",@progbits
	.sectioninfo	@"SHI_REGISTERS=255"
	.align	128
.text._ZN7cutlass13device_kernelIN5flash19enable_sm80_to_sm89INS1_16FlashAttnFwdSm80INS1_25CollectiveMainloopFwdSm80ILi4ELi1ELb0EN4cute5tupleIJNS5_1CILi128EEENS7_ILi48EEENS7_ILi96EEEEEELi96ENS_10bfloat16_tEfNS_4arch4Sm80ELb0ELb1ELb1ELb0ELb1ELb0ELb1ELb0EEENS1_21CollectiveEpilogueFwdINS6_IJS8_SA_S9_EEENS6_IJNS7_ILi1EEESI_SI_EEESC_SE_Li128ELb0ELb1ELb0ELb0EEENS1_19SingleTileSchedulerILb0ELb0ELb1ELi128EEEEEEEEEvNT_6ParamsE:
        .type           _ZN7cutlass13device_kernelIN5flash19enable_sm80_to_sm89INS1_16FlashAttnFwdSm80INS1_25CollectiveMainloopFwdSm80ILi4ELi1ELb0EN4cute5tupleIJNS5_1CILi128EEENS7_ILi48EEENS7_ILi96EEEEEELi96ENS_10bfloat16_tEfNS_4arch4Sm80ELb0ELb1ELb1ELb0ELb1ELb0ELb1ELb0EEENS1_21CollectiveEpilogueFwdINS6_IJS8_SA_S9_EEENS6_IJNS7_ILi1EEESI_SI_EEESC_SE_Li128ELb0ELb1ELb0ELb0EEENS1_19SingleTileSchedulerILb0ELb0ELb1ELi128EEEEEEEEEvNT_6ParamsE,@function
        .size           _ZN7cutlass13device_kernelIN5flash19enable_sm80_to_sm89INS1_16FlashAttnFwdSm80INS1_25CollectiveMainloopFwdSm80ILi4ELi1ELb0EN4cute5tupleIJNS5_1CILi128EEENS7_ILi48EEENS7_ILi96EEEEEELi96ENS_10bfloat16_tEfNS_4arch4Sm80ELb0ELb1ELb1ELb0ELb1ELb0ELb1ELb0EEENS1_21CollectiveEpilogueFwdINS6_IJS8_SA_S9_EEENS6_IJNS7_ILi1EEESI_SI_EEESC_SE_Li128ELb0ELb1ELb0ELb0EEENS1_19SingleTileSchedulerILb0ELb0ELb1ELi128EEEEEEEEEvNT_6ParamsE,(.L_x_1713 - _ZN7cutlass13device_kernelIN5flash19enable_sm80_to_sm89INS1_16FlashAttnFwdSm80INS1_25CollectiveMainloopFwdSm80ILi4ELi1ELb0EN4cute5tupleIJNS5_1CILi128EEENS7_ILi48EEENS7_ILi96EEEEEELi96ENS_10bfloat16_tEfNS_4arch4Sm80ELb0ELb1ELb1ELb0ELb1ELb0ELb1ELb0EEENS1_21CollectiveEpilogueFwdINS6_IJS8_SA_S9_EEENS6_IJNS7_ILi1EEESI_SI_EEESC_SE_Li128ELb0ELb1ELb0ELb0EEENS1_19SingleTileSchedulerILb0ELb0ELb1ELi128EEEEEEEEEvNT_6ParamsE)
        .other          _ZN7cutlass13device_kernelIN5flash19enable_sm80_to_sm89INS1_16FlashAttnFwdSm80INS1_25CollectiveMainloopFwdSm80ILi4ELi1ELb0EN4cute5tupleIJNS5_1CILi128EEENS7_ILi48EEENS7_ILi96EEEEEELi96ENS_10bfloat16_tEfNS_4arch4Sm80ELb0ELb1ELb1ELb0ELb1ELb0ELb1ELb0EEENS1_21CollectiveEpilogueFwdINS6_IJS8_SA_S9_EEENS6_IJNS7_ILi1EEESI_SI_EEESC_SE_Li128ELb0ELb1ELb0ELb0EEENS1_19SingleTileSchedulerILb0ELb0ELb1ELi128EEEEEEEEEvNT_6ParamsE,@"STO_CUDA_ENTRY STV_DEFAULT"
_ZN7cutlass13device_kernelIN5flash19enable_sm80_to_sm89INS1_16FlashAttnFwdSm80INS1_25CollectiveMainloopFwdSm80ILi4ELi1ELb0EN4cute5tupleIJNS5_1CILi128EEENS7_ILi48EEENS7_ILi96EEEEEELi96ENS_10bfloat16_tEfNS_4arch4Sm80ELb0ELb1ELb1ELb0ELb1ELb0ELb1ELb0EEENS1_21CollectiveEpilogueFwdINS6_IJS8_SA_S9_EEENS6_IJNS7_ILi1EEESI_SI_EEESC_SE_Li128ELb0ELb1ELb0ELb0EEENS1_19SingleTileSchedulerILb0ELb0ELb1ELi128EEEEEEEEEvNT_6ParamsE:
[----:B------:R-:W-:-:S03]  /*0000*/  MOV R1, c[0x0][0x28] ;  /* 0x00000a0000017a02 */ /* 0x000fc60000000f00 */
[----:B------:R-:W1:Y:S01]  /*0010*/  S2UR UR10, SR_CTAID.Z ;  /* 0x00000000000a79c3 */ /* 0x000e620000002700 */
[----:B------:R-:W-:Y:S02]  /*0020*/  IADD3 R1, R1, -0x30, RZ ;  /* 0xffffffd001017810 */ /* 0x000fe40007ffe0ff */
[----:B-1----:R-:W-:-:S13]  /*0030*/  ISETP.LE.AND P0, PT, RZ, UR10, PT ;  /* 0x0000000aff007c0c */ /* 0x002fda000bf03270 */
[----:B------:R-:W-:Y:S05]  /*0040*/  @!P0 EXIT ;  /* 0x000000000000894d */ /* 0x000fea0003800000 */
[----:B------:R-:W-:Y:S01]  /*0050*/  ULDC.64 UR4, c[0x0][0x370] ;  /* 0x0000dc0000047ab9 */ /* 0x000fe20000000a00 */
[----:B------:R-:W-:Y:S01]  /*0060*/  IMAD.MOV.U32 R16, RZ, RZ, RZ ;  /* 0x000000ffff107224 */ /* 0x000fe200078e00ff */
[----:B------:R-:W-:Y:S02]  /*0070*/  UISETP.NE.U32.AND UP0, UPT, URZ, UR4, UPT ;  /* 0x000000043f00728c */ /* 0x000fe4000bf05070 */
[----:B------:R-:W-:Y:S02]  /*0080*/  ULDC.64 UR6, c[0x0][0x370] ;  /* 0x0000dc0000067ab9 */ /* 0x000fe40000000a00 */
[----:B------:R-:W-:Y:S02]  /*0090*/  UISETP.NE.AND.EX UP0, UPT, URZ, UR5, UPT, UP0 ;  /* 0x000000053f00728c */ /* 0x000fe4000bf05300 */
[----:B------:R-:W-:-:S04]  /*00a0*/  ULDC.64 UR8, c[0x0][0x118] ;  /* 0x0000460000087ab9 */ /* 0x000fc80000000a00 */
[----:B------:R-:W-:-:S05]  /*00b0*/  PLOP3.LUT P0, PT, PT, PT, UP0, 0x80, 0x0 ;  /* 0x000000000000781c */ /* 0x000fca0003f0f008 */
[----:B------:R-:W-:Y:S02]  /*00c0*/  @UP0 UMOV UR4, 0x4 ;  /* 0x0000000400040882 */ /* 0x000fe40000000000 */
[----:B------:R-:W-:-:S06]  /*00d0*/  @UP0 UIMAD.WIDE UR4, UR10, UR4, UR6 ;  /* 0x000000040a0402a5 */ /* 0x000fcc000f8e0206 */
[----:B------:R-:W-:Y:S02]  /*00e0*/  IMAD.U32 R2, RZ, RZ, UR4 ;  /* 0x00000004ff027e24 */ /* 0x000fe4000f8e00ff */
[----:B------:R-:W-:-:S05]  /*00f0*/  IMAD.U32 R3, RZ, RZ, UR5 ;  /* 0x00000005ff037e24 */ /* 0x000fca000f8e00ff */
[----:B------:R1:W2:Y:S01]  /*0100*/  @P0 LDG.E R16, [R2.64] ;  /* 0x0000000802100981 */ /* 0x0002a2000c1e1900 */
[----:B------:R-:W-:Y:S01]  /*0110*/  IMAD.MOV.U32 R7, RZ, RZ, c[0x0][0x2c4] ;  /* 0x0000b100ff077624 */ /* 0x000fe200078e00ff */
[----:B------:R-:W3:Y:S01]  /*0120*/  S2UR UR7, SR_CTAID.Y ;  /* 0x00000000000779c3 */ /* 0x000ee20000002600 */
[----:B------:R-:W-:Y:S01]  /*0130*/  IMAD.MOV.U32 R4, RZ, RZ, 0x1 ;  /* 0x00000001ff047424 */ /* 0x000fe200078e00ff */
[----:B------:R-:W4:Y:S01]  /*0140*/  S2R R0, SR_CTAID.X ;  /* 0x0000000000007919 */ /* 0x000f220000002500 */
[----:B------:R-:W-:Y:S02]  /*0150*/  LOP3.LUT R24, R24, 0xffffefff, RZ, 0xc0, !PT ;  /* 0xffffefff18187812 */ /* 0x000fe400078ec0ff */
[----:B------:R-:W-:Y:S01]  /*0160*/  ISETP.NE.AND P1, PT, R7, 0x1, PT ;  /* 0x000000010700780c */ /* 0x000fe20003f25270 */
[----:B------:R-:W2:Y:S01]  /*0170*/  S2R R53, SR_TID.X ;  /* 0x0000000000357919 */ /* 0x000ea20000002100 */
[----:B------:R-:W-:-:S11]  /*0180*/  ISETP.LE.AND P2, PT, R4, c[0x0][0x32c], PT ;  /* 0x0000cb0004007a0c */ /* 0x000fd60003f43270 */
[----:B------:R-:W-:-:S04]  /*0190*/  @P1 LOP3.LUT R24, R24, 0x1000, RZ, 0xfc, !PT ;  /* 0x0000100018181812 */ /* 0x000fc800078efcff */
[----:B------:R-:W-:Y:S01]  /*01a0*/  LOP3.LUT R24, R24, 0xfffffbff, RZ, 0xc0, !PT ;  /* 0xfffffbff18187812 */ /* 0x000fe200078ec0ff */
[----:B-1----:R-:W-:Y:S01]  /*01b0*/  IMAD.MOV.U32 R2, RZ, RZ, c[0x0][0x2ac] ;  /* 0x0000ab00ff027624 */ /* 0x002fe200078e00ff */
[----:B---3--:R-:W-:Y:S01]  /*01c0*/  USHF.R.S32.HI UR6, URZ, 0x1f, UR7 ;  /* 0x0000001f3f067899 */ /* 0x008fe20008011407 */
[----:B----4-:R-:W-:Y:S01]  /*01d0*/  IMAD.SHL.U32 R164, R0, 0x80, RZ ;  /* 0x0000008000a47824 */ /* 0x010fe200078e00ff */
[----:B------:R-:W-:Y:S01]  /*01e0*/  @P2 LOP3.LUT R24, R24, 0x400, RZ, 0xfc, !PT ;  /* 0x0000040018182812 */ /* 0x000fe200078efcff */
[----:B------:R-:W-:-:S03]  /*01f0*/  IMAD R17, R2, c[0x0][0x1d0], RZ ;  /* 0x0000740002117a24 */ /* 0x000fc600078e02ff */
[C---:B------:R-:W-:Y:S02]  /*0200*/  @P1 IADD3 R0, R164.reuse, 0x7f, RZ ;  /* 0x0000007fa4001810 */ /* 0x040fe40007ffe0ff */
[----:B------:R-:W-:-:S03]  /*0210*/  IADD3 R2, R164, 0x7f, RZ ;  /* 0x0000007fa4027810 */ /* 0x000fc60007ffe0ff */
[----:B------:R-:W-:-:S05]  /*0220*/  @P1 IMAD.HI.U32 R0, R0, c[0x0][0x2c8], RZ ;  /* 0x0000b20000001a27 */ /* 0x000fca00078e00ff */
[----:B------:R-:W-:Y:S02]  /*0230*/  @P1 SHF.R.U32.HI R2, RZ, c[0x0][0x2cc], R0 ;  /* 0x0000b300ff021a19 */ /* 0x000fe40000011600 */
[----:B------:R-:W-:-:S05]  /*0240*/  IADD3 R0, R17, -c[0x0][0x168], R4 ;  /* 0x80005a0011007a10 */ /* 0x000fca0007ffe004 */
[----:B------:R-:W-:-:S05]  /*0250*/  IMAD.IADD R0, R0, 0x1, R2 ;  /* 0x0000000100007824 */ /* 0x000fca00078e0202 */
[----:B------:R-:W-:Y:S01]  /*0260*/  IADD3 R3, R0, c[0x0][0x328], RZ ;  /* 0x0000ca0000037a10 */ /* 0x000fe20007ffe0ff */
[----:B--2---:R1:W-:Y:S01]  /*0270*/  STL [R1+0x24], R16 ;  /* 0x0000241001007387 */ /* 0x0043e20000100800 */
[----:B------:R-:W-:Y:S05]  /*0280*/  @!P2 BRA `(.L_x_161) ;  /* 0x000000f00000a947 */ /* 0x000fea0003800000 */
[C---:B------:R-:W-:Y:S02]  /*0290*/  ISETP.GT.AND P0, PT, R0.reuse, RZ, PT ;  /* 0x000000ff0000720c */ /* 0x040fe40003f04270 */
[----:B------:R-:W-:-:S11]  /*02a0*/  IADD3 R2, R0, -0x1, RZ ;  /* 0xffffffff00027810 */ /* 0x000fd60007ffe0ff */
[----:B------:R-:W-:Y:S05]  /*02b0*/  @P0 BRA `(.L_x_162) ;  /* 0x0000006000000947 */ /* 0x000fea0003800000 */
[----:B------:R-:W-:Y:S01]  /*02c0*/  ISETP.NE.AND P0, PT, R4, c[0x0][0x32c], PT ;  /* 0x0000cb0004007a0c */ /* 0x000fe20003f05270 */
[----:B------:R-:W-:-:S12]  /*02d0*/  IMAD.MOV R0, RZ, RZ, -R0 ;  /* 0x000000ffff007224 */ /* 0x000fd800078e0a00 */
[----:B------:R-:W-:-:S05]  /*02e0*/  @P0 IMAD.HI.U32 R2, R0, c[0x0][0x330], RZ ;  /* 0x0000cc0000020a27 */ /* 0x000fca00078e00ff */
[----:B------:R-:W-:-:S04]  /*02f0*/  @P0 SHF.R.U32.HI R0, RZ, c[0x0][0x334], R2 ;  /* 0x0000cd00ff000a19 */ /* 0x000fc80000011602 */
[----:B------:R-:W-:Y:S01]  /*0300*/  LOP3.LUT R2, RZ, R0, RZ, 0x33, !PT ;  /* 0x00000000ff027212 */ /* 0x000fe200078e33ff */
[----:B------:R-:W-:Y:S05]  /*0310*/  BRA `(.L_x_163) ;  /* 0x0000003000007947 */ /* 0x000fea0003800000 */
.L_x_162:
[----:B------:R-:W-:-:S13]  /*0320*/  ISETP.NE.AND P0, PT, R4, c[0x0][0x32c], PT ;  /* 0x0000cb0004007a0c */ /* 0x000fda0003f05270 */
[----:B------:R-:W-:-:S05]  /*0330*/  @P0 IMAD.HI.U32 R0, R2, c[0x0][0x330], RZ ;  /* 0x0000cc0002000a27 */ /* 0x000fca00078e00ff */
[----:B------:R-:W-:Y:S02]  /*0340*/  @P0 SHF.R.U32.HI R2, RZ, c[0x0][0x334], R0 ;  /* 0x0000cd00ff020a19 */ /* 0x000fe40000011600 */
.L_x_163:
[----:B------:R-:W-:-:S05]  /*0350*/  MOV R0, c[0x0][0x32c] ;  /* 0x0000cb0000007a02 */ /* 0x000fca0000000f00 */
[----:B------:R-:W-:-:S05]  /*0360*/  IMAD R2, R2, R0, c[0x0][0x32c] ;  /* 0x0000cb0002027624 */ /* 0x000fca00078e0200 */
[----:B------:R-:W-:-:S04]  /*0370*/  IMNMX R3, R3, R2, PT ;  /* 0x0000000203037217 */ /* 0x000fc80003800200 */
.L_x_161:
[----:B------:R-:W-:Y:S01]  /*0380*/  IADD3 R2, R3, 0x2f, RZ ;  /* 0x0000002f03027810 */ /* 0x000fe20007ffe0ff */
[----:B------:R-:W-:Y:S01]  /*0390*/  @P1 IMAD.HI.U32 R3, R164, c[0x0][0x2c8], RZ ;  /* 0x0000b200a4031a27 */ /* 0x000fe200078e00ff */
[C---:B------:R-:W-:Y:S02]  /*03a0*/  IADD3 R4, R17.reuse, 0x2f, RZ ;  /* 0x0000002f11047810 */ /* 0x040fe40007ffe0ff */
[----:B------:R-:W-:Y:S01]  /*03b0*/  IADD3 R241, R17, -c[0x0][0x168], RZ ;  /* 0x80005a0011f17a10 */ /* 0x000fe20007ffe0ff */
[----:B------:R-:W-:-:S04]  /*03c0*/  IMAD.HI R5, R2, 0x2aaaaaab, RZ ;  /* 0x2aaaaaab02057827 */ /* 0x000fc800078e02ff */
[----:B------:R-:W-:Y:S01]  /*03d0*/  IMAD.HI R2, R4, 0x2aaaaaab, RZ ;  /* 0x2aaaaaab04027827 */ /* 0x000fe200078e02ff */
[----:B------:R-:W-:-:S03]  /*03e0*/  SHF.R.U32.HI R4, RZ, 0x1f, R5 ;  /* 0x0000001fff047819 */ /* 0x000fc60000011605 */
[----:B------:R-:W-:Y:S01]  /*03f0*/  IMAD.MOV.U32 R0, RZ, RZ, R164 ;  /* 0x000000ffff007224 */ /* 0x000fe200078e00a4 */
[----:B------:R-:W-:Y:S02]  /*0400*/  @P1 SHF.R.U32.HI R0, RZ, c[0x0][0x2cc], R3 ;  /* 0x0000b300ff001a19 */ /* 0x000fe40000011603 */
[----:B------:R-:W-:Y:S02]  /*0410*/  SHF.R.U32.HI R3, RZ, 0x1f, R2 ;  /* 0x0000001fff037819 */ /* 0x000fe40000011602 */
[----:B------:R-:W-:Y:S01]  /*0420*/  LEA.HI.SX32 R4, R5, R4, 0x1d ;  /* 0x0000000405047211 */ /* 0x000fe200078feaff */
[----:B------:R-:W-:Y:S01]  /*0430*/  IMAD.IADD R0, R241, 0x1, R0 ;  /* 0x00000001f1007824 */ /* 0x000fe200078e0200 */
[----:B------:R-:W-:-:S04]  /*0440*/  LEA.HI.SX32 R2, R2, R3, 0x1d ;  /* 0x0000000302027211 */ /* 0x000fc800078feaff */
[----:B------:R-:W-:Y:S02]  /*0450*/  IADD3 R3, R0, -c[0x0][0x324], RZ ;  /* 0x8000c90000037a10 */ /* 0x000fe40007ffe0ff */
[----:B------:R-:W-:Y:S01]  /*0460*/  IMNMX R224, R2, R4, PT ;  /* 0x0000000402e07217 */ /* 0x000fe20003800200 */
[----:B------:R-:W-:Y:S05]  /*0470*/  @!P2 BRA `(.L_x_164) ;  /* 0x000000f00000a947 */ /* 0x000fea0003800000 */
[----:B------:R-:W-:-:S13]  /*0480*/  ISETP.GT.AND P0, PT, R0, -0x1, PT ;  /* 0xffffffff0000780c */ /* 0x000fda0003f04270 */
[----:B------:R-:W-:Y:S05]  /*0490*/  @P0 BRA `(.L_x_165) ;  /* 0x0000007000000947 */ /* 0x000fea0003800000 */
[----:B------:R-:W-:Y:S01]  /*04a0*/  IMAD.MOV.U32 R2, RZ, RZ, c[0x0][0x32c] ;  /* 0x0000cb00ff027624 */ /* 0x000fe200078e00ff */
[----:B------:R-:W-:-:S04]  /*04b0*/  LOP3.LUT R0, RZ, R0, RZ, 0x33, !PT ;  /* 0x00000000ff007212 */ /* 0x000fc800078e33ff */
[----:B------:R-:W-:-:S13]  /*04c0*/  ISETP.NE.AND P0, PT, R2, 0x1, PT ;  /* 0x000000010200780c */ /* 0x000fda0003f05270 */
[----:B------:R-:W-:-:S05]  /*04d0*/  @P0 IMAD.HI.U32 R2, R0, c[0x0][0x330], RZ ;  /* 0x0000cc0000020a27 */ /* 0x000fca00078e00ff */
[----:B------:R-:W-:-:S04]  /*04e0*/  @P0 SHF.R.U32.HI R0, RZ, c[0x0][0x334], R2 ;  /* 0x0000cd00ff000a19 */ /* 0x000fc80000011602 */
[----:B------:R-:W-:Y:S01]  /*04f0*/  LOP3.LUT R0, RZ, R0, RZ, 0x33, !PT ;  /* 0x00000000ff007212 */ /* 0x000fe200078e33ff */
[----:B------:R-:W-:Y:S05]  /*0500*/  BRA `(.L_x_166) ;  /* 0x0000004000007947 */ /* 0x000fea0003800000 */
.L_x_165:
[----:B------:R-:W-:-:S04]  /*0510*/  MOV R2, c[0x0][0x32c] ;  /* 0x0000cb0000027a02 */ /* 0x000fc80000000f00 */
[----:B------:R-:W-:-:S13]  /*0520*/  ISETP.NE.AND P0, PT, R2, 0x1, PT ;  /* 0x000000010200780c */ /* 0x000fda0003f05270 */
[----:B------:R-:W-:-:S05]  /*0530*/  @P0 IMAD.HI.U32 R2, R0, c[0x0][0x330], RZ ;  /* 0x0000cc0000020a27 */ /* 0x000fca00078e00ff */
[----:B------:R-:W-:-:S05]  /*0540*/  @P0 SHF.R.U32.HI R0, RZ, c[0x0][0x334], R2 ;  /* 0x0000cd00ff000a19 */ /* 0x000fca0000011602 */
.L_x_166:
[----:B------:R-:W-:-:S05]  /*0550*/  IMAD R0, R0, c[0x0][0x32c], RZ ;  /* 0x0000cb0000007a24 */ /* 0x000fca00078e02ff */
[----:B------:R-:W-:-:S05]  /*0560*/  IMNMX R3, R3, R0, !PT ;  /* 0x0000000003037217 */ /* 0x000fca0007800200 */
.L_x_164:
[----:B------:R-:W-:Y:S01]  /*0570*/  IMAD.HI R0, R3, 0x2aaaaaab, RZ ;  /* 0x2aaaaaab03007827 */ /* 0x000fe200078e02ff */
[----:B------:R-:W-:Y:S01]  /*0580*/  PLOP3.LUT P4, PT, PT, PT, PT, 0x80, 0x0 ;  /* 0x000000000000781c */ /* 0x000fe20003f8f070 */
[----:B------:R-:W-:Y:S01]  /*0590*/  CS2R R94, SRZ ;  /* 0x00000000005e7805 */ /* 0x000fe2000001ff00 */
[----:B------:R-:W-:Y:S01]  /*05a0*/  CS2R R92, SRZ ;  /* 0x00000000005c7805 */ /* 0x000fe2000001ff00 */
[----:B------:R-:W-:Y:S01]  /*05b0*/  CS2R R22, SRZ ;  /* 0x0000000000167805 */ /* 0x000fe2000001ff00 */
[----:B------:R-:W-:Y:S01]  /*05c0*/  SHF.R.U32.HI R2, RZ, 0x1f, R0 ;  /* 0x0000001fff027819 */ /* 0x000fe20000011600 */
[----:B------:R-:W-:Y:S01]  /*05d0*/  IMAD.MOV.U32 R98, RZ, RZ, RZ ;  /* 0x000000ffff627224 */ /* 0x000fe200078e00ff */
[----:B------:R-:W-:Y:S01]  /*05e0*/  CS2R R90, SRZ ;  /* 0x00000000005a7805 */ /* 0x000fe2000001ff00 */
[----:B------:R-:W-:Y:S01]  /*05f0*/  IMAD.MOV.U32 R96, RZ, RZ, RZ ;  /* 0x000000ffff607224 */ /* 0x000fe200078e00ff */
[----:B------:R-:W-:Y:S01]  /*0600*/  LEA.HI.SX32 R0, R0, R2, 0x1d ;  /* 0x0000000200007211 */ /* 0x000fe200078feaff */
[----:B------:R-:W-:Y:S01]  /*0610*/  CS2R R88, SRZ ;  /* 0x0000000000587805 */ /* 0x000fe2000001ff00 */
[----:B------:R-:W-:Y:S01]  /*0620*/  CS2R R86, SRZ ;  /* 0x0000000000567805 */ /* 0x000fe2000001ff00 */
[----:B------:R-:W-:Y:S01]  /*0630*/  MOV R25, RZ ;  /* 0x000000ff00197202 */ /* 0x000fe20000000f00 */
[----:B------:R-:W-:Y:S01]  /*0640*/  IMAD.MOV.U32 R84, RZ, RZ, RZ ;  /* 0x000000ffff547224 */ /* 0x000fe200078e00ff */
[----:B------:R-:W-:Y:S01]  /*0650*/  IMNMX R4, RZ, R0, !PT ;  /* 0x00000000ff047217 */ /* 0x000fe20007800200 */
[----:B------:R-:W-:Y:S01]  /*0660*/  CS2R R78, SRZ ;  /* 0x00000000004e7805 */ /* 0x000fe2000001ff00 */
[----:B------:R-:W-:Y:S01]  /*0670*/  CS2R R76, SRZ ;  /* 0x00000000004c7805 */ /* 0x000fe2000001ff00 */
[----:B------:R-:W-:Y:S01]  /*0680*/  CS2R R82, SRZ ;  /* 0x0000000000527805 */ /* 0x000fe2000001ff00 */
[----:B------:R-:W-:Y:S01]  /*0690*/  ISETP.GT.AND P0, PT, R224, R4, PT ;  /* 0x00000004e000720c */ /* 0x000fe20003f04270 */
[----:B------:R2:W-:Y:S01]  /*06a0*/  STL [R1+0x14], R4 ;  /* 0x0000140401007387 */ /* 0x0005e20000100800 */
[----:B------:R-:W-:Y:S01]  /*06b0*/  CS2R R26, SRZ ;  /* 0x00000000001a7805 */ /* 0x000fe2000001ff00 */
[----:B------:R-:W-:Y:S01]  /*06c0*/  IMAD.MOV.U32 R80, RZ, RZ, RZ ;  /* 0x000000ffff507224 */ /* 0x000fe200078e00ff */
[----:B------:R-:W-:Y:S01]  /*06d0*/  CS2R R74, SRZ ;  /* 0x00000000004a7805 */ /* 0x000fe2000001ff00 */
[----:B------:R-:W-:Y:S01]  /*06e0*/  CS2R R72, SRZ ;  /* 0x0000000000487805 */ /* 0x000fe2000001ff00 */
[----:B------:R-:W-:Y:S01]  /*06f0*/  CS2R R70, SRZ ;  /* 0x0000000000467805 */ /* 0x000fe2000001ff00 */
[----:B------:R-:W-:Y:S01]  /*0700*/  MOV R68, RZ ;  /* 0x000000ff00447202 */ /* 0x000fe20000000f00 */
[----:B------:R-:W-:Y:S01]  /*0710*/  CS2R R62, SRZ ;  /* 0x00000000003e7805 */ /* 0x000fe2000001ff00 */
[----:B------:R-:W-:Y:S01]  /*0720*/  CS2R R60, SRZ ;  /* 0x00000000003c7805 */ /* 0x000fe2000001ff00 */
[----:B------:R-:W-:Y:S01]  /*0730*/  CS2R R66, SRZ ;  /* 0x0000000000427805 */ /* 0x000fe2000001ff00 */
        /* <DEDUP_REMOVED lines=33> */
[----:B------:R-:W-:Y:S05]  /*0950*/  @!P0 BRA `(.L_x_167) ;  /* 0x00011f1000008947 */ /* 0x000fea0003800000 */
[----:B--2---:R-:W-:Y:S02]  /*0960*/  ULDC.64 UR4, c[0x0][0x340] ;  /* 0x0000d00000047ab9 */ /* 0x004fe40000000a00 */
[----:B------:R-:W-:-:S02]  /*0970*/  UISETP.NE.U32.AND UP0, UPT, URZ, UR4, UPT ;  /* 0x000000043f00728c */ /* 0x000fc4000bf05070 */
[----:B------:R-:W-:Y:S02]  /*0980*/  ULDC.64 UR12, c[0x0][0x340] ;  /* 0x0000d000000c7ab9 */ /* 0x000fe40000000a00 */
[----:B------:R-:W-:-:S06]  /*0990*/  UISETP.NE.AND.EX UP0, UPT, URZ, UR5, UPT, UP0 ;  /* 0x000000053f00728c */ /* 0x000fcc000bf05300 */
[----:B------:R-:W-:-:S05]  /*09a0*/  PLOP3.LUT P2, PT, PT, PT, UP0, 0x80, 0x0 ;  /* 0x000000000000781c */ /* 0x000fca0003f4f008 */
[----:B------:R-:W-:Y:S02]  /*09b0*/  @UP0 UMOV UR4, 0x4 ;  /* 0x0000000400040882 */ /* 0x000fe40000000000 */
[----:B------:R-:W-:-:S06]  /*09c0*/  @UP0 UIMAD.WIDE UR4, UR10, UR4, UR12 ;  /* 0x000000040a0402a5 */ /* 0x000fcc000f8e020c */
[----:B------:R-:W-:Y:S02]  /*09d0*/  IMAD.U32 R2, RZ, RZ, UR4 ;  /* 0x00000004ff027e24 */ /* 0x000fe4000f8e00ff */
[----:B------:R-:W-:Y:S01]  /*09e0*/  IMAD.U32 R3, RZ, RZ, UR5 ;  /* 0x00000005ff037e24 */ /* 0x000fe2000f8e00ff */
[----:B------:R-:W-:Y:S01]  /*09f0*/  SHF.R.S32.HI R18, RZ, 0x1f, R53 ;  /* 0x0000001fff127819 */ /* 0x000fe20000011435 */
[----:B------:R-:W-:Y:S02]  /*0a00*/  ULDC.64 UR4, c[0x0][0x1b8] ;  /* 0x00006e0000047ab9 */ /* 0x000fe40000000a00 */
[----:B------:R-:W-:Y:S01]  /*0a10*/  UIMAD UR11, UR6, UR4, URZ ;  /* 0x00000004060b72a4 */ /* 0x000fe2000f8e023f */
[----:B------:R2:W3:Y:S01]  /*0a20*/  @P2 LDG.E R8, [R2.64] ;  /* 0x0000000802082981 */ /* 0x0004e2000c1e1900 */
[----:B------:R-:W-:Y:S01]  /*0a30*/  UIMAD.WIDE.U32 UR14, UR7, UR4, URZ ;  /* 0x00000004070e72a5 */ /* 0x000fe2000f8e003f */
[CC--:B------:R-:W-:Y:S01]  /*0a40*/  LEA.HI R20, R18.reuse, R53.reuse, RZ, 0x3 ;  /* 0x0000003512147211 */ /* 0x0c0fe200078f18ff */
[----:B------:R-:W-:Y:S01]  /*0a50*/  UIMAD UR11, UR7, UR5, UR11 ;  /* 0x00000005070b72a4 */ /* 0x000fe2000f8e020b */
[----:B------:R-:W-:Y:S01]  /*0a60*/  IMAD R15, R7, c[0x0][0x168], RZ ;  /* 0x00005a00070f7a24 */ /* 0x000fe200078e02ff */
[----:B------:R-:W-:Y:S01]  /*0a70*/  USHF.R.S32.HI UR12, URZ, 0x1f, UR10 ;  /* 0x0000001f3f0c7899 */ /* 0x000fe2000801140a */
[----:B------:R-:W-:Y:S01]  /*0a80*/  SHF.R.S32.HI R19, RZ, 0x3, R20 ;  /* 0x00000003ff137819 */ /* 0x000fe20000011414 */
[----:B------:R-:W-:Y:S01]  /*0a90*/  ULDC.64 UR4, c[0x0][0x1c0] ;  /* 0x0000700000047ab9 */ /* 0x000fe20000000a00 */
[----:B------:R-:W-:Y:S01]  /*0aa0*/  LEA.HI R126, R18, R53, RZ, 0x5 ;  /* 0x00000035127e7211 */ /* 0x000fe200078f28ff */
[----:B------:R-:W-:Y:S01]  /*0ab0*/  UIADD3 UR15, UR15, UR11, URZ ;  /* 0x0000000b0f0f7290 */ /* 0x000fe2000fffe03f */
[----:B------:R-:W-:Y:S01]  /*0ac0*/  IMAD.MOV.U32 R44, RZ, RZ, 0x30 ;  /* 0x00000030ff2c7424 */ /* 0x000fe200078e00ff */
[----:B------:R-:W-:Y:S01]  /*0ad0*/  UIMAD UR12, UR12, UR4, URZ ;  /* 0x000000040c0c72a4 */ /* 0x000fe2000f8e023f */
[----:B------:R-:W-:Y:S01]  /*0ae0*/  SHF.R.S32.HI R124, RZ, 0x5, R126 ;  /* 0x00000005ff7c7819 */ /* 0x000fe2000001147e */
[----:B------:R-:W-:Y:S01]  /*0af0*/  UIMAD.WIDE.U32 UR14, UR10, UR4, UR14 ;  /* 0x000000040a0e72a5 */ /* 0x000fe2000f8e000e */
[----:B------:R-:W-:Y:S01]  /*0b00*/  IMAD.MOV.U32 R22, RZ, RZ, c[0x0][0x2b8] ;  /* 0x0000ae00ff167624 */ /* 0x000fe200078e00ff */
[----:B------:R-:W-:Y:S01]  /*0b10*/  UIMAD UR5, UR10, UR5, UR12 ;  /* 0x000000050a0572a4 */ /* 0x000fe2000f8e020c */
[----:B------:R-:W-:-:S02]  /*0b20*/  IMAD R47, R224, R44, -0x30 ;  /* 0xffffffd0e02f7424 */ /* 0x000fc400078e022c */
[----:B------:R-:W-:Y:S01]  /*0b30*/  IMAD.MOV.U32 R222, RZ, RZ, RZ ;  /* 0x000000ffffde7224 */ /* 0x000fe200078e00ff */
[----:B------:R-:W-:Y:S01]  /*0b40*/  UIADD3 UR5, UR15, UR5, URZ ;  /* 0x000000050f057290 */ /* 0x000fe2000fffe03f */
[----:B------:R-:W-:Y:S02]  /*0b50*/  ISETP.NE.AND P5, PT, R22, 0x1, PT ;  /* 0x000000011600780c */ /* 0x000fe40003fa5270 */
[----:B--2---:R-:W-:Y:S01]  /*0b60*/  LEA.HI R2, R18, R53, RZ, 0x2 ;  /* 0x0000003512027211 */ /* 0x004fe200078f10ff */
[----:B------:R-:W-:Y:S02]  /*0b70*/  IMAD.U32 R3, RZ, RZ, UR15 ;  /* 0x0000000fff037e24 */ /* 0x000fe4000f8e00ff */
[----:B------:R-:W-:Y:S01]  /*0b80*/  IMAD.U32 R3, RZ, RZ, UR5 ;  /* 0x00000005ff037e24 */ /* 0x000fe2000f8e00ff */
[----:B------:R-:W-:Y:S01]  /*0b90*/  LOP3.LUT R0, R2, 0xfffffffc, RZ, 0xc0, !PT ;  /* 0xfffffffc02007812 */ /* 0x000fe200078ec0ff */
[----:B------:R-:W-:Y:S01]  /*0ba0*/  ULDC.64 UR4, c[0x0][0x2b0] ;  /* 0x0000ac0000047ab9 */ /* 0x000fe20000000a00 */
[----:B------:R-:W-:Y:S01]  /*0bb0*/  SHF.R.S32.HI R21, RZ, 0x2, R2 ;  /* 0x00000002ff157819 */ /* 0x000fe20000011402 */
[----:B------:R-:W-:-:S02]  /*0bc0*/  IMAD.U32 R2, RZ, RZ, UR14 ;  /* 0x0000000eff027e24 */ /* 0x000fc4000f8e00ff */
[----:B------:R-:W-:Y:S02]  /*0bd0*/  IMAD.IADD R45, R53, 0x1, -R0 ;  /* 0x00000001352d7824 */ /* 0x000fe400078e0a00 */
[C-C-:B------:R-:W-:Y:S02]  /*0be0*/  IMAD.IADD R14, R164.reuse, 0x1, R21.reuse ;  /* 0x00000001a40e7824 */ /* 0x140fe400078e0215 */
[C---:B------:R-:W-:Y:S02]  /*0bf0*/  IMAD R31, R45.reuse, 0x20, R21 ;  /* 0x000000202d1f7824 */ /* 0x040fe400078e0215 */
[----:B------:R-:W-:Y:S02]  /*0c00*/  IMAD.SHL.U32 R227, R45, 0x8, RZ ;  /* 0x000000082de37824 */ /* 0x000fe400078e00ff */
[----:B------:R-:W-:Y:S01]  /*0c10*/  IMAD.IADD R5, R164, 0x1, R31 ;  /* 0x00000001a4057824 */ /* 0x000fe200078e021f */
[----:B---3--:R2:W3:Y:S03]  /*0c20*/  @P2 R2UR UR11, R8 ;  /* 0x00000000080b23c2 */ /* 0x0084e600000e0000 */
[----:B------:R-:W-:Y:S01]  /*0c30*/  @P1 IMAD.HI.U32 R0, R5, c[0x0][0x2c8], RZ ;  /* 0x0000b20005001a27 */ /* 0x000fe200078e00ff */
[C---:B------:R-:W-:Y:S01]  /*0c40*/  IADD3 R35, R227.reuse, 0x20, RZ ;  /* 0x00000020e3237810 */ /* 0x040fe20007ffe0ff */
[----:B---3--:R-:W-:Y:S01]  /*0c50*/  @!UP0 UMOV UR11, UR10 ;  /* 0x0000000a000b8c82 */ /* 0x008fe20008000000 */
[C---:B------:R-:W-:Y:S01]  /*0c60*/  IADD3 R34, R227.reuse, 0x40, RZ ;  /* 0x00000040e3227810 */ /* 0x040fe20007ffe0ff */
[----:B------:R-:W-:Y:S01]  /*0c70*/  IMAD.MOV.U32 R4, RZ, RZ, R5 ;  /* 0x000000ffff047224 */ /* 0x000fe200078e0005 */
[----:B------:R-:W-:Y:S01]  /*0c80*/  @P1 SHF.R.U32.HI R4, RZ, c[0x0][0x2cc], R0 ;  /* 0x0000b300ff041a19 */ /* 0x000fe20000011600 */
[----:B------:R-:W-:Y:S01]  /*0c90*/  USHF.R.S32.HI UR10, URZ, 0x1f, UR11 ;  /* 0x0000001f3f0a7899 */ /* 0x000fe2000801140b */
[----:B------:R-:W-:Y:S01]  /*0ca0*/  ISETP.GE.AND P2, PT, R227, c[0x0][0x198], PT ;  /* 0x00006600e3007a0c */ /* 0x000fe20003f46270 */
[----:B------:R-:W-:Y:S01]  /*0cb0*/  UIMAD.WIDE.U32 UR12, UR11, UR4, URZ ;  /* 0x000000040b0c72a5 */ /* 0x000fe2000f8e003f */
[--C-:B------:R-:W-:Y:S01]  /*0cc0*/  SHF.R.S32.HI R6, RZ, 0x1f, R4.reuse ;  /* 0x0000001fff067819 */ /* 0x100fe20000011404 */
[----:B------:R-:W-:Y:S01]  /*0cd0*/  IMAD.MOV R0, RZ, RZ, -R4 ;  /* 0x000000ffff007224 */ /* 0x000fe200078e0a04 */
[----:B------:R-:W-:Y:S01]  /*0ce0*/  ISETP.GE.AND P3, PT, R35, c[0x0][0x198], PT ;  /* 0x0000660023007a0c */ /* 0x000fe20003f66270 */
[----:B------:R-:W-:Y:S01]  /*0cf0*/  IMAD.WIDE.U32 R2, R4, c[0x0][0x1b0], R2 ;  /* 0x00006c0004027a25 */ /* 0x000fe200078e0002 */
[----:B------:R-:W-:Y:S01]  /*0d00*/  ISETP.GE.AND P4, PT, R34, c[0x0][0x198], PT ;  /* 0x0000660022007a0c */ /* 0x000fe20003f86270 */
[----:B------:R-:W-:Y:S01]  /*0d10*/  UIMAD UR10, UR10, UR4, URZ ;  /* 0x000000040a0a72a4 */ /* 0x000fe2000f8e023f */
[----:B------:R-:W-:Y:S01]  /*0d20*/  LEA.HI R18, R18, R53, RZ, 0x4 ;  /* 0x0000003512127211 */ /* 0x000fe200078f20ff */
[----:B------:R-:W-:Y:S01]  /*0d30*/  IMAD R0, R0, c[0x0][0x2c4], R5 ;  /* 0x0000b10000007a24 */ /* 0x000fe200078e0205 */
[----:B------:R-:W-:Y:S01]  /*0d40*/  STL [R1+0x18], R31 ;  /* 0x0000181f01007387 */ /* 0x000fe20000100800 */
[----:B------:R-:W-:Y:S01]  /*0d50*/  IMAD R6, R6, c[0x0][0x1b0], RZ ;  /* 0x00006c0006067a24 */ /* 0x000fe200078e02ff */
[----:B------:R-:W-:-:S02]  /*0d60*/  UIMAD UR10, UR11, UR5, UR10 ;  /* 0x000000050b0a72a4 */ /* 0x000fc4000f8e020a */
[----:B------:R-:W-:Y:S01]  /*0d70*/  SHF.R.S32.HI R5, RZ, 0x1f, R0 ;  /* 0x0000001fff057819 */ /* 0x000fe20000011400 */
[----:B------:R-:W-:Y:S01]  /*0d80*/  IMAD R4, R4, c[0x0][0x1b4], R6 ;  /* 0x00006d0004047a24 */ /* 0x000fe200078e0206 */
[----:B------:R-:W-:Y:S02]  /*0d90*/  UIADD3 UR10, UR13, UR10, URZ ;  /* 0x0000000a0d0a7290 */ /* 0x000fe4000fffe03f */
[----:B------:R-:W-:Y:S01]  /*0da0*/  ULDC.64 UR4, c[0x0][0x1e8] ;  /* 0x00007a0000047ab9 */ /* 0x000fe20000000a00 */
[----:B------:R-:W-:Y:S02]  /*0db0*/  IMAD.IADD R3, R3, 0x1, R4 ;  /* 0x0000000103037824 */ /* 0x000fe400078e0204 */
[----:B------:R-:W-:Y:S02]  /*0dc0*/  IMAD R4, R5, c[0x0][0x1a8], RZ ;  /* 0x00006a0005047a24 */ /* 0x000fe400078e02ff */
[----:B------:R-:W-:Y:S02]  /*0dd0*/  IMAD.SHL.U32 R5, R19, 0x40, RZ ;  /* 0x0000004013057824 */ /* 0x000fe400078e00ff */
[----:B------:R-:W-:-:S02]  /*0de0*/  IMAD R6, R0, c[0x0][0x1ac], R4 ;  /* 0x00006b0000067a24 */ /* 0x000fc400078e0204 */
[----:B------:R-:W-:Y:S01]  /*0df0*/  IMAD.WIDE.U32 R2, R0, c[0x0][0x1a8], R2 ;  /* 0x00006a0000027a25 */ /* 0x000fe200078e0002 */
[----:B------:R-:W-:-:S04]  /*0e00*/  LOP3.LUT R0, R5, 0xc0, RZ, 0xc0, !PT ;  /* 0x000000c005007812 */ /* 0x000fc800078ec0ff */
[----:B------:R-:W-:Y:S02]  /*0e10*/  SHF.R.U32.HI R5, RZ, 0x3, R0 ;  /* 0x00000003ff057819 */ /* 0x000fe40000011600 */
[----:B------:R-:W-:Y:S01]  /*0e20*/  LOP3.LUT R4, R0, 0x18, R227, 0xf8, !PT ;  /* 0x0000001800047812 */ /* 0x000fe200078ef8e3 */
[----:B------:R-:W-:Y:S01]  /*0e30*/  IMAD.IADD R0, R3, 0x1, R6 ;  /* 0x0000000103007824 */ /* 0x000fe200078e0206 */
[C---:B------:R-:W-:Y:S02]  /*0e40*/  LEA R13, P0, R2.reuse, c[0x0][0x160], 0x1 ;  /* 0x00005800020d7a11 */ /* 0x040fe400078008ff */
[----:B------:R-:W-:Y:S02]  /*0e50*/  LEA.HI R6, R21, R21, RZ, 0x1 ;  /* 0x0000001515067211 */ /* 0x000fe400078f08ff */
[----:B------:R-:W-:Y:S02]  /*0e60*/  LEA.HI.X R12, R2, c[0x0][0x164], R0, 0x1, P0 ;  /* 0x00005900020c7a11 */ /* 0x000fe400000f0c00 */
[----:B------:R-:W-:-:S02]  /*0e70*/  LOP3.LUT R0, R6, 0x7fffffe, RZ, 0xc0, !PT ;  /* 0x07fffffe06007812 */ /* 0x000fc400078ec0ff */
[----:B------:R-:W-:Y:S01]  /*0e80*/  SHFL.IDX PT, R6, R13, RZ, 0x1c1f ;  /* 0x001c1fff0d067589 */ /* 0x000fe200000e0000 */
[----:B------:R-:W-:Y:S02]  /*0e90*/  IADD3 R2, R14, 0x20, RZ ;  /* 0x000000200e027810 */ /* 0x000fe40007ffe0ff */
[----:B------:R-:W-:Y:S01]  /*0ea0*/  IMAD.IADD R0, R21, 0x1, -R0 ;  /* 0x0000000115007824 */ /* 0x000fe200078e0a00 */
[----:B------:R-:W3:Y:S01]  /*0eb0*/  SHFL.IDX PT, R7, R12, RZ, 0x1c1f ;  /* 0x001c1fff0c077589 */ /* 0x000ee200000e0000 */
[----:B------:R-:W-:Y:S02]  /*0ec0*/  LOP3.LUT R3, R4, R5, RZ, 0x3c, !PT ;  /* 0x0000000504037212 */ /* 0x000fe400078e3cff */
[----:B------:R-:W-:Y:S01]  /*0ed0*/  IMAD R0, R124, 0x8, R0 ;  /* 0x000000087c007824 */ /* 0x000fe200078e0200 */
[----:B------:R-:W-:Y:S01]  /*0ee0*/  SHFL.IDX PT, R4, R13, 0x1, 0x1c1f ;  /* 0x003c1f000d047f89 */ /* 0x000fe200000e0000 */
[-C--:B------:R-:W-:Y:S02]  /*0ef0*/  ISETP.GE.AND P1, PT, R2, R15.reuse, PT ;  /* 0x0000000f0200720c */ /* 0x080fe40003f26270 */
[----:B------:R-:W-:Y:S01]  /*0f00*/  ISETP.GE.AND P0, PT, R14, R15, PT ;  /* 0x0000000f0e00720c */ /* 0x000fe20003f06270 */
[----:B------:R-:W4:Y:S01]  /*0f10*/  SHFL.IDX PT, R5, R12, 0x1, 0x1c1f ;  /* 0x003c1f000c057f89 */ /* 0x000f2200000e0000 */
[----:B------:R-:W-:Y:S01]  /*0f20*/  SHF.R.S32.HI R2, RZ, 0x1f, R35 ;  /* 0x0000001fff027819 */ /* 0x000fe20000011423 */
[----:B------:R-:W-:Y:S01]  /*0f30*/  IMAD.U32 R3, R0, 0x20, R3 ;  /* 0x0000002000037824 */ /* 0x000fe200078e0003 */
[----:B------:R-:W-:-:S02]  /*0f40*/  SHF.R.S32.HI R0, RZ, 0x1f, R34 ;  /* 0x0000001fff007819 */ /* 0x000fc40000011422 */
[----:B------:R-:W-:Y:S01]  /*0f50*/  LEA.HI R2, R2, R35, RZ, 0x3 ;  /* 0x0000002302027211 */ /* 0x000fe200078f18ff */
[----:B------:R-:W-:Y:S01]  /*0f60*/  IMAD.SHL.U32 R223, R3, 0x2, RZ ;  /* 0x0000000203df7824 */ /* 0x000fe200078e00ff */
[----:B------:R-:W-:Y:S01]  /*0f70*/  LEA.HI R0, R0, R34, RZ, 0x3 ;  /* 0x0000002200007211 */ /* 0x000fe200078f18ff */
[----:B------:R-:W-:Y:S01]  /*0f80*/  SHFL.IDX PT, R3, R12, 0x2, 0x1c1f ;  /* 0x005c1f000c037f89 */ /* 0x000fe200000e0000 */
[----:B------:R-:W-:Y:S02]  /*0f90*/  LOP3.LUT R33, R2, 0xfffffff8, RZ, 0xc0, !PT ;  /* 0xfffffff802217812 */ /* 0x000fe400078ec0ff */
[----:B------:R-:W-:Y:S01]  /*0fa0*/  LOP3.LUT R32, R0, 0xfffffff8, RZ, 0xc0, !PT ;  /* 0xfffffff800207812 */ /* 0x000fe200078ec0ff */
[----:B------:R-:W5:Y:S01]  /*0fb0*/  SHFL.IDX PT, R2, R13, 0x2, 0x1c1f ;  /* 0x005c1f000d027f89 */ /* 0x000f6200000e0000 */
[----:B------:R-:W-:Y:S01]  /*0fc0*/  IADD3 R0, R14, 0x40, RZ ;  /* 0x000000400e007810 */ /* 0x000fe20007ffe0ff */
[----:B---3--:R-:W-:-:S04]  /*0fd0*/  @!P0 IMAD.WIDE R10, R227, 0x2, R6 ;  /* 0x00000002e30a8825 */ /* 0x008fc800078e0206 */
[--C-:B--2---:R-:W-:Y:S01]  /*0fe0*/  @!P0 IMAD.WIDE R8, R33, 0x2, R6.reuse ;  /* 0x0000000221088825 */ /* 0x104fe200078e0206 */
[----:B------:R2:W-:Y:S03]  /*0ff0*/  @!P0 LDGSTS.E.BYPASS.LTC128B.128 [R223+0x6080], [R10.64], !P2 ;  /* 0x060800000adf8fae */ /* 0x0005e6000d101d48 */
[----:B------:R-:W-:Y:S01]  /*1000*/  @!P0 IMAD.WIDE R6, R32, 0x2, R6 ;  /* 0x0000000220068825 */ /* 0x000fe200078e0206 */
[----:B------:R4:W-:Y:S04]  /*1010*/  @!P0 LDGSTS.E.BYPASS.LTC128B.128 [R223+0x8080], [R8.64], !P3 ;  /* 0x0808000008df8fae */ /* 0x0009e8000d901d48 */
[----:B------:R3:W-:Y:S01]  /*1020*/  @!P0 LDGSTS.E.BYPASS.LTC128B.128 [R223+0xa080], [R6.64], !P4 ;  /* 0x0a08000006df8fae */ /* 0x0007e2000e101d48 */
[----:B------:R-:W-:-:S02]  /*1030*/  ISETP.GE.AND P0, PT, R0, R15, PT ;  /* 0x0000000f0000720c */ /* 0x000fc40003f06270 */
[----:B------:R-:W-:Y:S01]  /*1040*/  IADD3 R0, R14, 0x60, RZ ;  /* 0x000000600e007810 */ /* 0x000fe20007ffe0ff */
[----:B--2---:R-:W-:Y:S04]  /*1050*/  SHFL.IDX PT, R10, R13, 0x3, 0x1c1f ;  /* 0x007c1f000d0a7f89 */ /* 0x004fe800000e0000 */
[----:B------:R-:W2:Y:S01]  /*1060*/  SHFL.IDX PT, R11, R12, 0x3, 0x1c1f ;  /* 0x007c1f000c0b7f89 */ /* 0x000ea200000e0000 */
[----:B----4-:R-:W-:-:S04]  /*1070*/  @!P1 IMAD.WIDE R8, R227, 0x2, R4 ;  /* 0x00000002e3089825 */ /* 0x010fc800078e0204 */
[--C-:B---3--:R-:W-:Y:S01]  /*1080*/  @!P1 IMAD.WIDE R6, R33, 0x2, R4.reuse ;  /* 0x0000000221069825 */ /* 0x108fe200078e0204 */
[----:B------:R3:W-:Y:S03]  /*1090*/  @!P1 LDGSTS.E.BYPASS.LTC128B.128 [R223+0x6880], [R8.64], !P2 ;  /* 0x0688000008df9fae */ /* 0x0007e6000d101d48 */
[----:B------:R-:W-:Y:S01]  /*10a0*/  @!P1 IMAD.WIDE R4, R32, 0x2, R4 ;  /* 0x0000000220049825 */ /* 0x000fe200078e0204 */
[----:B------:R5:W-:Y:S04]  /*10b0*/  @!P1 LDGSTS.E.BYPASS.LTC128B.128 [R223+0x8880], [R6.64], !P3 ;  /* 0x0888000006df9fae */ /* 0x000be8000d901d48 */
[----:B------:R4:W-:Y:S01]  /*10c0*/  @!P1 LDGSTS.E.BYPASS.LTC128B.128 [R223+0xa880], [R4.64], !P4 ;  /* 0x0a88000004df9fae */ /* 0x0009e2000e101d48 */
[----:B------:R-:W-:Y:S01]  /*10d0*/  ISETP.GE.AND P1, PT, R0, R15, PT ;  /* 0x0000000f0000720c */ /* 0x000fe20003f26270 */
[----:B------:R-:W-:-:S02]  /*10e0*/  IMAD.IADD R0, R31, 0x1, R47 ;  /* 0x000000011f007824 */ /* 0x000fc400078e022f */
[----:B-----5:R-:W-:-:S04]  /*10f0*/  @!P0 IMAD.WIDE R6, R227, 0x2, R2 ;  /* 0x00000002e3068825 */ /* 0x020fc800078e0202 */
[--C-:B----4-:R-:W-:Y:S01]  /*1100*/  @!P0 IMAD.WIDE R4, R33, 0x2, R2.reuse ;  /* 0x0000000221048825 */ /* 0x110fe200078e0202 */
[----:B------:R4:W-:Y:S03]  /*1110*/  @!P0 LDGSTS.E.BYPASS.LTC128B.128 [R223+0x7080], [R6.64], !P2 ;  /* 0x0708000006df8fae */ /* 0x0009e6000d101d48 */
[----:B------:R-:W-:Y:S01]  /*1120*/  @!P0 IMAD.WIDE R2, R32, 0x2, R2 ;  /* 0x0000000220028825 */ /* 0x000fe200078e0202 */
[----:B------:R2:W-:Y:S04]  /*1130*/  @!P0 LDGSTS.E.BYPASS.LTC128B.128 [R223+0x9080], [R4.64], !P3 ;  /* 0x0908000004df8fae */ /* 0x0005e8000d901d48 */
[----:B------:R5:W-:Y:S01]  /*1140*/  @!P0 LDGSTS.E.BYPASS.LTC128B.128 [R223+0xb080], [R2.64], !P4 ;  /* 0x0b08000002df8fae */ /* 0x000be2000e101d48 */
[----:B------:R-:W-:-:S04]  /*1150*/  ISETP.GE.AND P0, PT, R0, R17, PT ;  /* 0x000000110000720c */ /* 0x000fc80003f06270 */
[----:B------:R-:W-:Y:S01]  /*1160*/  ISETP.GT.OR P0, PT, R31, 0x2f, P0 ;  /* 0x0000002f1f00780c */ /* 0x000fe20000704670 */
[----:B----4-:R-:W-:Y:S02]  /*1170*/  IMAD.IADD R7, R0, 0x1, R16 ;  /* 0x0000000100077824 */ /* 0x010fe400078e0210 */
[----:B--2---:R-:W-:-:S04]  /*1180*/  @!P1 IMAD.WIDE R4, R32, 0x2, R10 ;  /* 0x0000000220049825 */ /* 0x004fc800078e020a */
[----:B-----5:R-:W-:-:S04]  /*1190*/  @!P1 IMAD.WIDE R2, R227, 0x2, R10 ;  /* 0x00000002e3029825 */ /* 0x020fc800078e020a */
[----:B------:R-:W-:Y:S01]  /*11a0*/  @P5 IMAD.HI.U32 R0, R7, c[0x0][0x2bc], RZ ;  /* 0x0000af0007005a27 */ /* 0x000fe200078e00ff */
[----:B------:R2:W-:Y:S03]  /*11b0*/  @!P1 LDGSTS.E.BYPASS.LTC128B.128 [R223+0x7880], [R2.64], !P2 ;  /* 0x0788000002df9fae */ /* 0x0005e6000d101d48 */
[----:B------:R-:W-:Y:S01]  /*11c0*/  IMAD.MOV.U32 R6, RZ, RZ, R7 ;  /* 0x000000ffff067224 */ /* 0x000fe200078e0007 */
[----:B------:R-:W-:-:S04]  /*11d0*/  @P5 SHF.R.U32.HI R6, RZ, c[0x0][0x2c0], R0 ;  /* 0x0000b000ff065a19 */ /* 0x000fc80000011600 */
[----:B------:R-:W-:Y:S01]  /*11e0*/  @!P0 IADD3 R0, P2, R6, UR12, RZ ;  /* 0x0000000c06008c10 */ /* 0x000fe2000ff5e0ff */
[----:B--2---:R-:W-:-:S05]  /*11f0*/  @!P1 IMAD.WIDE R2, R33, 0x2, R10 ;  /* 0x0000000221029825 */ /* 0x004fca00078e020a */
[----:B------:R2:W-:Y:S04]  /*1200*/  @!P1 LDGSTS.E.BYPASS.LTC128B.128 [R223+0x9880], [R2.64], !P3 ;  /* 0x0988000002df9fae */ /* 0x0005e8000d901d48 */
[----:B------:R4:W-:Y:S04]  /*1210*/  @!P1 LDGSTS.E.BYPASS.LTC128B.128 [R223+0xb880], [R4.64], !P4 ;  /* 0x0b88000004df9fae */ /* 0x0009e8000e101d48 */
[----:B------:R-:W0:Y:S01]  /*1220*/  LDGDEPBAR ;  /* 0x00000000000079af */ /* 0x000e220000000000 */
[----:B--2---:R-:W-:Y:S02]  /*1230*/  @!P0 LEA.HI.X.SX32 R3, R6, UR10, 0x1, P2 ;  /* 0x0000000a06038c11 */ /* 0x004fe400090f0eff */
[----:B------:R-:W-:-:S04]  /*1240*/  @!P0 LEA R2, P2, R0, c[0x0][0x2a0], 0x2 ;  /* 0x0000a80000028a11 */ /* 0x000fc800078410ff */
[----:B------:R-:W-:Y:S01]  /*1250*/  @!P0 LEA.HI.X R3, R0, c[0x0][0x2a4], R3, 0x2, P2 ;  /* 0x0000a90000038a11 */ /* 0x000fe200010f1403 */
[----:B------:R-:W-:Y:S06]  /*1260*/  BAR.SYNC.DEFER_BLOCKING 0x0 ;  /* 0x0000000000007b1d */ /* 0x000fec0000010000 */
[----:B------:R2:W5:Y:S01]  /*1270*/  @!P0 LDG.E R222, [R2.64] ;  /* 0x0000000802de8981 */ /* 0x000562000c1e1900 */
[----:B------:R-:W-:Y:S01]  /*1280*/  IMAD.MOV R0, RZ, RZ, -R6 ;  /* 0x000000ffff007224 */ /* 0x000fe200078e0a06 */
[----:B------:R-:W-:Y:S01]  /*1290*/  UIMAD UR11, UR6, UR4, URZ ;  /* 0x00000004060b72a4 */ /* 0x000fe2000f8e023f */
[----:B----4-:R-:W-:Y:S01]  /*12a0*/  LOP3.LUT R5, R18, 0xfffffff0, RZ, 0xc0, !PT ;  /* 0xfffffff012057812 */ /* 0x010fe200078ec0ff */
[----:B------:R-:W-:Y:S01]  /*12b0*/  UIMAD.WIDE.U32 UR16, UR7, UR4, URZ ;  /* 0x00000004071072a5 */ /* 0x000fe2000f8e003f */
[----:B------:R-:W-:Y:S01]  /*12c0*/  IMAD R225, R0, c[0x0][0x2b8], R7 ;  /* 0x0000ae0000e17a24 */ /* 0x000fe200078e0207 */
[----:B------:R-:W-:Y:S01]  /*12d0*/  UIMAD UR5, UR7, UR5, UR11 ;  /* 0x00000005070572a4 */ /* 0x000fe2000f8e020b */
[----:B------:R-:W-:Y:S01]  /*12e0*/  IMAD R44, R224, -0x30, R44 ;  /* 0xffffffd0e02c7824 */ /* 0x000fe200078e022c */
[----:B------:R-:W-:Y:S01]  /*12f0*/  ISETP.GE.AND P3, PT, R227, c[0x0][0x1d4], PT ;  /* 0x00007500e3007a0c */ /* 0x000fe20003f66270 */
[----:B------:R-:W-:Y:S01]  /*1300*/  IMAD.IADD R13, R53, 0x1, -R5 ;  /* 0x00000001350d7824 */ /* 0x000fe200078e0a05 */
[----:B------:R-:W-:Y:S01]  /*1310*/  SHF.R.S32.HI R14, RZ, 0x1f, R225 ;  /* 0x0000001fff0e7819 */ /* 0x000fe200000114e1 */
[----:B------:R-:W-:Y:S01]  /*1320*/  UIADD3 UR14, UR17, UR5, URZ ;  /* 0x00000005110e7290 */ /* 0x000fe2000fffe03f */
[----:B------:R-:W-:Y:S01]  /*1330*/  IMAD.IADD R46, R44, 0x1, R17 ;  /* 0x000000012c2e7824 */ /* 0x000fe200078e0211 */
[----:B------:R-:W-:Y:S01]  /*1340*/  ISETP.GE.AND P6, PT, R35, c[0x0][0x1d4], PT ;  /* 0x0000750023007a0c */ /* 0x000fe20003fc6270 */
[----:B------:R-:W-:Y:S01]  /*1350*/  ULDC.64 UR4, c[0x0][0x210] ;  /* 0x0000840000047ab9 */ /* 0x000fe20000000a00 */
[----:B------:R-:W-:Y:S01]  /*1360*/  IMAD R0, R14, c[0x0][0x1e0], RZ ;  /* 0x000078000e007a24 */ /* 0x000fe200078e02ff */
[----:B------:R-:W-:Y:S01]  /*1370*/  ISETP.GE.AND P5, PT, R34, c[0x0][0x1d4], PT ;  /* 0x0000750022007a0c */ /* 0x000fe20003fa6270 */
[----:B------:R-:W-:Y:S01]  /*1380*/  UIMAD UR11, UR6, UR4, URZ ;  /* 0x00000004060b72a4 */ /* 0x000fe2000f8e023f */
[----:B------:R-:W-:Y:S01]  /*1390*/  IMNMX R7, R46, 0x30, PT ;  /* 0x000000302e077817 */ /* 0x000fe20003800200 */
[----:B------:R-:W-:Y:S01]  /*13a0*/  IMAD R0, R225, c[0x0][0x1e4], R0 ;  /* 0x00007900e1007a24 */ /* 0x000fe200078e0200 */
[----:B------:R-:W-:Y:S01]  /*13b0*/  LEA.HI R15, R13, R13, RZ, 0x1 ;  /* 0x0000000d0d0f7211 */ /* 0x000fe200078f08ff */
[----:B------:R-:W-:Y:S01]  /*13c0*/  UIMAD.WIDE.U32 UR18, UR7, UR4, URZ ;  /* 0x00000004071272a5 */ /* 0x000fe2000f8e003f */
[----:B------:R-:W-:Y:S01]  /*13d0*/  ISETP.GE.AND P2, PT, R35, c[0x0][0x1d4], PT ;  /* 0x0000750023007a0c */ /* 0x000fe20003f46270 */
[----:B------:R-:W-:Y:S01]  /*13e0*/  IMAD.IADD R12, R7, 0x1, -R21 ;  /* 0x00000001070c7824 */ /* 0x000fe200078e0a15 */
[----:B------:R-:W-:Y:S01]  /*13f0*/  UIMAD UR5, UR7, UR5, UR11 ;  /* 0x00000005070572a4 */ /* 0x000fe2000f8e020b */
[----:B--2---:R-:W-:Y:S01]  /*1400*/  IMAD.WIDE.U32 R2, R225, c[0x0][0x1e0], RZ ;  /* 0x00007800e1027a25 */ /* 0x004fe200078e00ff */
[----:B------:R-:W-:Y:S01]  /*1410*/  ISETP.GT.AND P4, PT, R53, 0x3f, PT ;  /* 0x0000003f3500780c */ /* 0x000fe20003f84270 */
[----:B------:R-:W-:Y:S01]  /*1420*/  BSSY B0, `(.L_x_168) ;  /* 0x00000a2000007945 */ /* 0x000fe20003800000 */
[----:B------:R-:W-:Y:S01]  /*1430*/  UIADD3 UR5, UR19, UR5, URZ ;  /* 0x0000000513057290 */ /* 0x000fe2000fffe03f */
[----:B------:R-:W-:Y:S01]  /*1440*/  IMAD.IADD R3, R3, 0x1, R0 ;  /* 0x0000000103037824 */ /* 0x000fe200078e0200 */
[----:B------:R-:W-:-:S02]  /*1450*/  IADD3 R125, R224, -0x1, RZ ;  /* 0xffffffffe07d7810 */ /* 0x000fc40007ffe0ff */
[----:B-1---5:R-:W-:Y:S01]  /*1460*/  SHF.R.S32.HI R16, RZ, 0x1f, R222 ;  /* 0x0000001fff107819 */ /* 0x022fe200000114de */
[----:B------:R-:W-:-:S04]  /*1470*/  IMAD.WIDE.U32 R2, R222, c[0x0][0x1f0], R2 ;  /* 0x00007c00de027a25 */ /* 0x000fc800078e0002 */
[----:B------:R-:W-:-:S04]  /*1480*/  IMAD R0, R16, c[0x0][0x1f0], RZ ;  /* 0x00007c0010007a24 */ /* 0x000fc800078e02ff */
[----:B------:R-:W-:Y:S01]  /*1490*/  IMAD R4, R222, c[0x0][0x1f4], R0 ;  /* 0x00007d00de047a24 */ /* 0x000fe200078e0200 */
[----:B------:R-:W-:-:S04]  /*14a0*/  IADD3 R0, P0, R2, UR16, RZ ;  /* 0x0000001002007c10 */ /* 0x000fc8000ff1e0ff */
[----:B------:R-:W-:Y:S02]  /*14b0*/  IADD3.X R2, R3, UR14, R4, P0, !PT ;  /* 0x0000000e03027c10 */ /* 0x000fe400087fe404 */
[C---:B------:R-:W-:Y:S02]  /*14c0*/  LEA R6, P0, R0.reuse, c[0x0][0x1c8], 0x1 ;  /* 0x0000720000067a11 */ /* 0x040fe400078008ff */
[--C-:B------:R-:W-:Y:S02]  /*14d0*/  SHF.R.S32.HI R4, RZ, 0x1, R15.reuse ;  /* 0x00000001ff047819 */ /* 0x100fe4000001140f */
[----:B------:R-:W-:Y:S02]  /*14e0*/  LEA.HI.X R5, R0, c[0x0][0x1cc], R2, 0x1, P0 ;  /* 0x0000730000057a11 */ /* 0x000fe400000f0c02 */
[----:B------:R-:W-:Y:S01]  /*14f0*/  SHFL.IDX PT, R2, R6, RZ, 0x1c1f ;  /* 0x001c1fff06027589 */ /* 0x000fe200000e0000 */
[----:B------:R-:W-:Y:S02]  /*1500*/  ISETP.GE.AND P0, PT, R12, 0x1, PT ;  /* 0x000000010c00780c */ /* 0x000fe40003f06270 */
[----:B------:R-:W-:Y:S01]  /*1510*/  SHF.R.S32.HI R0, RZ, 0x1f, R15 ;  /* 0x0000001fff007819 */ /* 0x000fe2000001140f */
[----:B------:R-:W1:Y:S03]  /*1520*/  SHFL.IDX PT, R3, R5, RZ, 0x1c1f ;  /* 0x001c1fff05037589 */ /* 0x000e6600000e0000 */
[----:B------:R-:W-:Y:S01]  /*1530*/  LEA.HI R0, R0, R4, RZ, 0x2 ;  /* 0x0000000400007211 */ /* 0x000fe200078f10ff */
[----:B------:R-:W-:Y:S03]  /*1540*/  SHFL.IDX PT, R6, R6, 0x1, 0x1c1f ;  /* 0x003c1f0006067f89 */ /* 0x000fe600000e0000 */
[----:B------:R-:W-:Y:S01]  /*1550*/  LOP3.LUT R0, R0, 0xfffffffc, RZ, 0xc0, !PT ;  /* 0xfffffffc00007812 */ /* 0x000fe200078ec0ff */
[----:B------:R2:W4:Y:S04]  /*1560*/  SHFL.IDX PT, R7, R5, 0x1, 0x1c1f ;  /* 0x003c1f0005077f89 */ /* 0x00052800000e0000 */
[----:B------:R-:W-:-:S02]  /*1570*/  IMAD.IADD R17, R4, 0x1, -R0 ;  /* 0x0000000104117824 */ /* 0x000fc400078e0a00 */
[----:B------:R-:W-:Y:S02]  /*1580*/  IMAD R0, R14, c[0x0][0x208], RZ ;  /* 0x000082000e007a24 */ /* 0x000fe400078e02ff */
[----:B------:R-:W-:Y:S01]  /*1590*/  IMAD.MOV.U32 R4, RZ, RZ, 0x10 ;  /* 0x00000010ff047424 */ /* 0x000fe200078e00ff */
[----:B------:R-:W-:Y:S01]  /*15a0*/  LOP3.LUT P1, RZ, R17, 0x2, RZ, 0xc0, !PT ;  /* 0x0000000211ff7812 */ /* 0x000fe2000782c0ff */
[----:B------:R-:W-:-:S03]  /*15b0*/  IMAD R0, R225, c[0x0][0x20c], R0 ;  /* 0x00008300e1007a24 */ /* 0x000fc600078e0200 */
[----:B------:R-:W-:Y:S02]  /*15c0*/  SEL R4, R4, 0xfffffff0, !P1 ;  /* 0xfffffff004047807 */ /* 0x000fe40004800000 */
[----:B------:R-:W-:Y:S01]  /*15d0*/  ISETP.GE.AND P1, PT, R34, c[0x0][0x1d4], PT ;  /* 0x0000750022007a0c */ /* 0x000fe20003f26270 */
[----:B-1----:R-:W-:-:S04]  /*15e0*/  @P0 IMAD.WIDE R10, R227, 0x2, R2 ;  /* 0x00000002e30a0825 */ /* 0x002fc800078e0202 */
[--C-:B---3--:R-:W-:Y:S01]  /*15f0*/  @P0 IMAD.WIDE R8, R33, 0x2, R2.reuse ;  /* 0x0000000221080825 */ /* 0x108fe200078e0202 */
[----:B------:R4:W-:Y:S01]  /*1600*/  @P0 LDGSTS.E.BYPASS.LTC128B.128 [R223+0x3c80], [R10.64], !P3 ;  /* 0x03c800000adf0fae */ /* 0x0009e2000d901d48 */
[----:B--2---:R-:W-:Y:S02]  /*1610*/  LOP3.LUT R5, R20, 0xfffffff8, RZ, 0xc0, !PT ;  /* 0xfffffff814057812 */ /* 0x004fe400078ec0ff */
[----:B------:R-:W-:Y:S01]  /*1620*/  @P0 IMAD.WIDE R2, R32, 0x2, R2 ;  /* 0x0000000220020825 */ /* 0x000fe200078e0202 */
[----:B------:R1:W-:Y:S04]  /*1630*/  @P0 LDGSTS.E.BYPASS.LTC128B.128 [R223+0x4880], [R8.64], !P6 ;  /* 0x0488000008df0fae */ /* 0x0003e8000f101d48 */
[----:B------:R2:W-:Y:S01]  /*1640*/  @P0 LDGSTS.E.BYPASS.LTC128B.128 [R223+0x5480], [R2.64], !P5 ;  /* 0x0548000002df0fae */ /* 0x0005e2000e901d48 */
[----:B------:R-:W-:-:S13]  /*1650*/  ISETP.GT.AND P0, PT, R12, 0x20, PT ;  /* 0x000000200c00780c */ /* 0x000fda0003f04270 */
[----:B----4-:R-:W-:-:S04]  /*1660*/  @P0 IMAD.WIDE R10, R227, 0x2, R6 ;  /* 0x00000002e30a0825 */ /* 0x010fc800078e0206 */
[--C-:B-1----:R-:W-:Y:S01]  /*1670*/  @P0 IMAD.WIDE R8, R33, 0x2, R6.reuse ;  /* 0x0000000221080825 */ /* 0x102fe200078e0206 */
[----:B------:R1:W-:Y:S01]  /*1680*/  @P0 LDGSTS.E.BYPASS.LTC128B.128 [R223+0x4480], [R10.64], !P3 ;  /* 0x044800000adf0fae */ /* 0x0003e2000d901d48 */
[----:B------:R-:W-:Y:S02]  /*1690*/  ISETP.GE.AND P3, PT, R227, c[0x0][0x1d4], PT ;  /* 0x00007500e3007a0c */ /* 0x000fe40003f66270 */
[----:B--2---:R-:W-:Y:S01]  /*16a0*/  IMAD.WIDE.U32 R2, R225, c[0x0][0x208], RZ ;  /* 0x00008200e1027a25 */ /* 0x004fe200078e00ff */
[----:B------:R2:W-:Y:S03]  /*16b0*/  @P0 LDGSTS.E.BYPASS.LTC128B.128 [R223+0x5080], [R8.64], !P6 ;  /* 0x0508000008df0fae */ /* 0x0005e6000f101d48 */
[----:B------:R-:W-:-:S04]  /*16c0*/  @P0 IMAD.WIDE R6, R32, 0x2, R6 ;  /* 0x0000000220060825 */ /* 0x000fc800078e0206 */
[----:B------:R-:W-:Y:S01]  /*16d0*/  IMAD.IADD R3, R3, 0x1, R0 ;  /* 0x0000000103037824 */ /* 0x000fe200078e0200 */
[----:B------:R3:W-:Y:S01]  /*16e0*/  @P0 LDGSTS.E.BYPASS.LTC128B.128 [R223+0x5c80], [R6.64], !P5 ;  /* 0x05c8000006df0fae */ /* 0x0007e2000e901d48 */
[----:B------:R-:W-:Y:S02]  /*16f0*/  IMAD R0, R16, c[0x0][0x218], RZ ;  /* 0x0000860010007a24 */ /* 0x000fe400078e02ff */
[----:B------:R-:W-:Y:S01]  /*1700*/  IMAD.WIDE.U32 R2, R222, c[0x0][0x218], R2 ;  /* 0x00008600de027a25 */ /* 0x000fe200078e0002 */
[----:B------:R-:W0:Y:S01]  /*1710*/  LDGDEPBAR ;  /* 0x00000000000079af */ /* 0x000e220000000000 */
[----:B--2---:R-:W-:-:S04]  /*1720*/  SHF.R.S32.HI R9, RZ, 0x4, R18 ;  /* 0x00000004ff097819 */ /* 0x004fc80000011412 */
[----:B---3--:R-:W-:Y:S01]  /*1730*/  LEA.HI R6, R18, R9, RZ, 0x1 ;  /* 0x0000000912067211 */ /* 0x008fe200078f08ff */
[----:B------:R-:W-:Y:S01]  /*1740*/  IMAD.IADD R7, R53, 0x1, -R5 ;  /* 0x0000000135077824 */ /* 0x000fe200078e0a05 */
[----:B------:R-:W-:-:S04]  /*1750*/  DEPBAR.LE SB0, 0x1 ;  /* 0x000080400000791a */ /* 0x000fc80000000000 */
[----:B------:R-:W-:Y:S01]  /*1760*/  LOP3.LUT R8, R6, 0xfffffffe, RZ, 0xc0, !PT ;  /* 0xfffffffe06087812 */ /* 0x000fe200078ec0ff */
[----:B------:R-:W-:Y:S01]  /*1770*/  IMAD R5, R222, c[0x0][0x21c], R0 ;  /* 0x00008700de057a24 */ /* 0x000fe200078e0200 */
[----:B------:R-:W-:Y:S01]  /*1780*/  IADD3 R6, P0, R2, UR18, RZ ;  /* 0x0000001202067c10 */ /* 0x000fe2000ff1e0ff */
[----:B------:R-:W-:-:S04]  /*1790*/  DEPBAR.LE SB0, 0x0 ;  /* 0x000080000000791a */ /* 0x000fc80000000000 */
[----:B------:R-:W-:Y:S01]  /*17a0*/  LEA.HI R0, R7, R7, RZ, 0x1 ;  /* 0x0000000707007211 */ /* 0x000fe200078f08ff */
[----:B------:R-:W-:Y:S01]  /*17b0*/  IMAD.IADD R8, R9, 0x1, -R8 ;  /* 0x0000000109087824 */ /* 0x000fe200078e0a08 */
[----:B------:R-:W-:Y:S02]  /*17c0*/  IADD3.X R5, R3, UR5, R5, P0, !PT ;  /* 0x0000000503057c10 */ /* 0x000fe400087fe405 */
[----:B------:R-:W-:Y:S01]  /*17d0*/  LOP3.LUT R2, R0, 0x3fffffe, RZ, 0xc0, !PT ;  /* 0x03fffffe00027812 */ /* 0x000fe200078ec0ff */
[----:B------:R-:W-:Y:S01]  /*17e0*/  BAR.SYNC.DEFER_BLOCKING 0x0 ;  /* 0x0000000000007b1d */ /* 0x000fe20000010000 */
[C---:B------:R-:W-:Y:S02]  /*17f0*/  LEA R30, P0, R6.reuse, c[0x0][0x1f8], 0x1 ;  /* 0x00007e00061e7a11 */ /* 0x040fe400078008ff */
[----:B------:R-:W-:Y:S01]  /*1800*/  SHF.R.S32.HI R0, RZ, 0x1, R0 ;  /* 0x00000001ff007819 */ /* 0x000fe20000011400 */
[----:B------:R-:W-:Y:S01]  /*1810*/  IMAD.IADD R2, R7, 0x1, -R2 ;  /* 0x0000000107027824 */ /* 0x000fe200078e0a02 */
[----:B------:R-:W-:Y:S01]  /*1820*/  LOP3.LUT R3, R15, 0x7fffffe, RZ, 0xc0, !PT ;  /* 0x07fffffe0f037812 */ /* 0x000fe200078ec0ff */
[----:B------:R-:W-:Y:S01]  /*1830*/  SHFL.IDX PT, R26, R30, RZ, 0x1c1f ;  /* 0x001c1fff1e1a7589 */ /* 0x000fe200000e0000 */
[----:B------:R-:W-:Y:S01]  /*1840*/  LEA.HI.X R28, R6, c[0x0][0x1fc], R5, 0x1, P0 ;  /* 0x00007f00061c7a11 */ /* 0x000fe200000f0c05 */
[C---:B------:R-:W-:Y:S01]  /*1850*/  IMAD.SHL.U32 R5, R0.reuse, 0x40, RZ ;  /* 0x0000004000057824 */ /* 0x040fe200078e00ff */
[----:B------:R-:W-:Y:S01]  /*1860*/  SHF.R.S32.HI R9, RZ, 0x1f, R13 ;  /* 0x0000001fff097819 */ /* 0x000fe2000001140d */
[----:B------:R-:W-:Y:S01]  /*1870*/  IMAD.IADD R29, R13, 0x1, -R3 ;  /* 0x000000010d1d7824 */ /* 0x000fe200078e0a03 */
[----:B------:R-:W-:Y:S01]  /*1880*/  LOP3.LUT P0, RZ, R0, 0x2, RZ, 0xc0, !PT ;  /* 0x0000000200ff7812 */ /* 0x000fe2000780c0ff */
[----:B------:R-:W-:Y:S01]  /*1890*/  IMAD.SHL.U32 R3, R19, 0x8, RZ ;  /* 0x0000000813037824 */ /* 0x000fe200078e00ff */
[----:B------:R-:W-:Y:S01]  /*18a0*/  LOP3.LUT R0, R5, 0xc0, RZ, 0xc0, !PT ;  /* 0x000000c005007812 */ /* 0x000fe200078ec0ff */
[----:B-1----:R-:W-:Y:S01]  /*18b0*/  IMAD R10, R8, 0x8, R2 ;  /* 0x00000008080a7824 */ /* 0x002fe200078e0202 */
[----:B------:R-:W-:Y:S01]  /*18c0*/  LEA.HI R9, R9, R13, RZ, 0x3 ;  /* 0x0000000d09097211 */ /* 0x000fe200078f18ff */
[----:B------:R-:W-:Y:S01]  /*18d0*/  IMAD.SHL.U32 R5, R17, 0x40, RZ ;  /* 0x0000004011057824 */ /* 0x000fe200078e00ff */
[----:B------:R-:W-:Y:S01]  /*18e0*/  LOP3.LUT R3, R0, 0x8, R3, 0xf8, !PT ;  /* 0x0000000800037812 */ /* 0x000fe200078ef803 */
[----:B------:R-:W-:Y:S01]  /*18f0*/  IMAD.SHL.U32 R6, R8, 0x8, RZ ;  /* 0x0000000808067824 */ /* 0x000fe200078e00ff */
[----:B------:R-:W-:Y:S01]  /*1900*/  SHF.R.U32.HI R2, RZ, 0x3, R0 ;  /* 0x00000003ff027819 */ /* 0x000fe20000011600 */
[----:B------:R-:W-:Y:S01]  /*1910*/  IMAD.SHL.U32 R7, R9, 0x20, RZ ;  /* 0x0000002009077824 */ /* 0x000fe200078e00ff */
[----:B------:R-:W-:Y:S01]  /*1920*/  LOP3.LUT R0, R5, 0xc0, RZ, 0xc0, !PT ;  /* 0x000000c005007812 */ /* 0x000fe200078ec0ff */
[----:B------:R-:W1:Y:S01]  /*1930*/  SHFL.IDX PT, R27, R28, RZ, 0x1c1f ;  /* 0x001c1fff1c1b7589 */ /* 0x000e6200000e0000 */
[----:B------:R-:W-:-:S02]  /*1940*/  LOP3.LUT R2, R3, R2, RZ, 0x3c, !PT ;  /* 0x0000000203027212 */ /* 0x000fc400078e3cff */
[----:B------:R-:W-:Y:S02]  /*1950*/  LOP3.LUT R25, R7, 0xffffff00, RZ, 0xc0, !PT ;  /* 0xffffff0007197812 */ /* 0x000fe400078ec0ff */
[----:B------:R-:W-:Y:S02]  /*1960*/  LOP3.LUT R5, R0, 0x8, R6, 0xf8, !PT ;  /* 0x0000000800057812 */ /* 0x000fe400078ef806 */
[----:B------:R-:W-:Y:S01]  /*1970*/  SHF.R.U32.HI R3, RZ, 0x3, R0 ;  /* 0x00000003ff037819 */ /* 0x000fe20000011600 */
[----:B------:R-:W-:Y:S02]  /*1980*/  IMAD.U32 R0, R10, 0x20, R2 ;  /* 0x000000200a007824 */ /* 0x000fe400078e0002 */
[----:B------:R-:W-:Y:S01]  /*1990*/  IMAD R2, R124, 0x200, R25 ;  /* 0x000002007c027824 */ /* 0x000fe200078e0219 */
[----:B------:R-:W-:Y:S01]  /*19a0*/  LOP3.LUT R3, R5, R3, RZ, 0x3c, !PT ;  /* 0x0000000305037212 */ /* 0x000fe200078e3cff */
[----:B------:R-:W-:Y:S02]  /*19b0*/  IMAD.SHL.U32 R208, R0, 0x2, RZ ;  /* 0x0000000200d07824 */ /* 0x000fe400078e00ff */
[----:B------:R-:W-:-:S02]  /*19c0*/  IMAD R0, R29, 0x20, R2 ;  /* 0x000000201d007824 */ /* 0x000fc400078e0202 */
[----:B------:R-:W-:Y:S01]  /*19d0*/  IMAD.IADD R5, R46, 0x1, -R21 ;  /* 0x000000012e057824 */ /* 0x000fe200078e0a15 */
[C---:B------:R-:W-:Y:S01]  /*19e0*/  IADD3 R2, R208.reuse, 0x3c80, RZ ;  /* 0x00003c80d0027810 */ /* 0x040fe20007ffe0ff */
[----:B------:R-:W-:Y:S01]  /*19f0*/  IMAD.IADD R0, R3, 0x1, R0 ;  /* 0x0000000103007824 */ /* 0x000fe200078e0200 */
[----:B------:R-:W-:Y:S01]  /*1a00*/  IADD3 R213, R208, 0x3ca0, RZ ;  /* 0x00003ca0d0d57810 */ /* 0x000fe20007ffe0ff */
[----:B------:R2:W3:Y:S01]  /*1a10*/  LDSM.16.M88.4 R48, [R208+0x3c80] ;  /* 0x003c8000d030783b */ /* 0x0004e20000000200 */
[----:B------:R-:W-:Y:S01]  /*1a20*/  @P0 IADD3 R213, R2, -0x20, RZ ;  /* 0xffffffe002d50810 */ /* 0x000fe20007ffe0ff */
[----:B------:R-:W-:Y:S01]  /*1a30*/  IMAD.SHL.U32 R211, R0, 0x2, RZ ;  /* 0x0000000200d37824 */ /* 0x000fe200078e00ff */
[----:B------:R-:W-:Y:S01]  /*1a40*/  ISETP.LT.OR P0, PT, R5, 0x1, P3 ;  /* 0x000000010500780c */ /* 0x000fe20001f01670 */
[----:B-1----:R-:W-:Y:S01]  /*1a50*/  IMAD.WIDE R6, R227, 0x2, R26 ;  /* 0x00000002e3067825 */ /* 0x002fe200078e021a */
[----:B------:R2:W1:Y:S01]  /*1a60*/  LDSM.16.M88.4 R40, [R208+0x4080] ;  /* 0x00408000d028783b */ /* 0x0004620000000200 */
[----:B------:R-:W-:-:S02]  /*1a70*/  SHF.R.S32.HI R2, RZ, 0x1f, R32 ;  /* 0x0000001fff027819 */ /* 0x000fc40000011420 */
[----:B------:R-:W-:Y:S01]  /*1a80*/  IMAD R212, R4, 0x2, R211 ;  /* 0x0000000204d47824 */ /* 0x000fe200078e02d3 */
[----:B------:R2:W4:Y:S01]  /*1a90*/  LDSM.16.M88.4 R16, [R211+0x6080] ;  /* 0x00608000d310783b */ /* 0x0005220000000200 */
[----:B------:R-:W-:Y:S01]  /*1aa0*/  IMAD R0, R29, 0x20, R25 ;  /* 0x000000201d007824 */ /* 0x000fe200078e0219 */
[----:B------:R-:W-:Y:S02]  /*1ab0*/  IADD3 R221, R213, 0x400, RZ ;  /* 0x00000400d5dd7810 */ /* 0x000fe40007ffe0ff */
[----:B------:R2:W1:Y:S01]  /*1ac0*/  LDSM.16.M88.4 R12, [R211+0x7080] ;  /* 0x00708000d30c783b */ /* 0x0004620000000200 */
[----:B------:R-:W-:Y:S01]  /*1ad0*/  IMAD.IADD R0, R3, 0x1, R0 ;  /* 0x0000000103007824 */ /* 0x000fe200078e0200 */
[----:B------:R-:W-:Y:S02]  /*1ae0*/  SHF.R.S32.HI R3, RZ, 0x1f, R33 ;  /* 0x0000001fff037819 */ /* 0x000fe40000011421 */
[----:B------:R2:W1:Y:S01]  /*1af0*/  LDSM.16.M88.4 R36, [R208+0x4480] ;  /* 0x00448000d024783b */ /* 0x0004620000000200 */
[----:B------:R-:W-:-:S03]  /*1b00*/  IADD3 R220, R213, 0x800, RZ ;  /* 0x00000800d5dc7810 */ /* 0x000fc60007ffe0ff */
[----:B------:R2:W1:Y:S04]  /*1b10*/  LDSM.16.M88.4 R20, [R212+0x6080] ;  /* 0x00608000d414783b */ /* 0x0004680000000200 */
[----:B------:R2:W1:Y:S04]  /*1b20*/  LDSM.16.M88.4 R8, [R212+0x7080] ;  /* 0x00708000d408783b */ /* 0x0004680000000200 */
[----:B------:R2:W1:Y:S04]  /*1b30*/  LDSM.16.M88.4 R64, [R213] ;  /* 0x00000000d540783b */ /* 0x0004680000000200 */
[----:B------:R2:W1:Y:S04]  /*1b40*/  LDSM.16.M88.4 R76, [R213+0x400] ;  /* 0x00040000d54c783b */ /* 0x0004680000000200 */
[----:B------:R2:W1:Y:S04]  /*1b50*/  LDSM.16.M88.4 R80, [R213+0x800] ;  /* 0x00080000d550783b */ /* 0x0004680000000200 */
[----:B------:R-:W-:Y:S01]  /*1b60*/  @!PT LDS RZ, [RZ] ;  /* 0x00000000fffff984 */ /* 0x000fe20000000800 */
[----:B------:R-:W-:Y:S01]  /*1b70*/  @!PT LDS RZ, [RZ] ;  /* 0x00000000fffff984 */ /* 0x000fe20000000800 */
[----:B------:R-:W-:Y:S01]  /*1b80*/  @!PT LDS RZ, [RZ] ;  /* 0x00000000fffff984 */ /* 0x000fe20000000800 */
[----:B------:R5:W-:Y:S01]  /*1b90*/  LDGSTS.E.BYPASS.LTC128B.128 [R223+0x1880], [R6.64], !P0 ;  /* 0x0188000006df7fae */ /* 0x000be2000c101d48 */
[----:B------:R-:W-:-:S03]  /*1ba0*/  ISETP.LT.OR P0, PT, R5, 0x1, P2 ;  /* 0x000000010500780c */ /* 0x000fc60001701670 */
[----:B------:R2:W-:Y:S04]  /*1bb0*/  STL [R1+0x2c], R3 ;  /* 0x00002c0301007387 */ /* 0x0005e80000100800 */
[----:B------:R2:W-:Y:S01]  /*1bc0*/  STL [R1+0x28], R2 ;  /* 0x0000280201007387 */ /* 0x0005e20000100800 */
[----:B-----5:R-:W-:-:S05]  /*1bd0*/  IMAD.WIDE R6, R33, 0x2, R26 ;  /* 0x0000000221067825 */ /* 0x020fca00078e021a */
[----:B------:R5:W-:Y:S01]  /*1be0*/  LDGSTS.E.BYPASS.LTC128B.128 [R223+0x2480], [R6.64], !P0 ;  /* 0x0248000006df7fae */ /* 0x000be2000c101d48 */
[----:B------:R-:W-:Y:S01]  /*1bf0*/  ISETP.LT.OR P0, PT, R5, 0x1, P1 ;  /* 0x000000010500780c */ /* 0x000fe20000f01670 */
[----:B-----5:R-:W-:-:S12]  /*1c00*/  IMAD.WIDE R6, R32, 0x2, R26 ;  /* 0x0000000220067825 */ /* 0x020fd800078e021a */
[----:B------:R5:W-:Y:S01]  /*1c10*/  LDGSTS.E.BYPASS.LTC128B.128 [R223+0x3080], [R6.64], !P0 ;  /* 0x0308000006df7fae */ /* 0x000be2000c101d48 */
[----:B------:R-:W-:Y:S02]  /*1c20*/  ISETP.GT.AND P0, PT, R31, 0x2f, PT ;  /* 0x0000002f1f00780c */ /* 0x000fe40003f04270 */
[----:B-----5:R-:W-:Y:S01]  /*1c30*/  SHF.R.S32.HI R6, RZ, 0x1f, R227 ;  /* 0x0000001fff067819 */ /* 0x020fe200000114e3 */
[----:B------:R-:W-:Y:S05]  /*1c40*/  @P4 BRA `(.L_x_169) ;  /* 0x000001f000004947 */ /* 0x000fea0003800000 */
[----:B-1234-:R-:W-:Y:S05]  /*1c50*/  BRA.DIV ~URZ, `(.L_x_170) ;  /* 0x00012d527f007947 */ /* 0x01efea000b800000 */
[----:B------:R1:W2:Y:S04]  /*1c60*/  SHFL.IDX PT, R6, R28, 0x1, 0x1c1f ;  /* 0x003c1f001c067f89 */ /* 0x0002a800000e0000 */
[----:B------:R1:W3:Y:S02]  /*1c70*/  SHFL.IDX PT, R2, R30, 0x1, 0x1c1f ;  /* 0x003c1f001e027f89 */ /* 0x0002e400000e0000 */
.L_x_259:
[----:B------:R-:W4:Y:S04]  /*1c80*/  LDL R31, [R1+0x2c] ;  /* 0x00002c00011f7983 */ /* 0x000f280000100800 */
[----:B------:R-:W5:Y:S01]  /*1c90*/  LDL R29, [R1+0x28] ;  /* 0x00002800011d7983 */ /* 0x000f620000100800 */
[----:B------:R-:W-:-:S02]  /*1ca0*/  IADD3 R3, R227, 0x20, RZ ;  /* 0x00000020e3037810 */ /* 0x000fc40007ffe0ff */
[C---:B-1----:R-:W-:Y:S02]  /*1cb0*/  IADD3 R30, R227.reuse, 0x20, RZ ;  /* 0x00000020e31e7810 */ /* 0x042fe40007ffe0ff */
[----:B------:R-:W-:Y:S02]  /*1cc0*/  SHF.R.S32.HI R3, RZ, 0x1f, R3 ;  /* 0x0000001fff037819 */ /* 0x000fe40000011403 */
[----:B------:R-:W-:Y:S02]  /*1cd0*/  IADD3 R7, R227, 0x40, RZ ;  /* 0x00000040e3077810 */ /* 0x000fe40007ffe0ff */
[----:B------:R-:W-:Y:S02]  /*1ce0*/  LEA.HI R3, R3, R30, RZ, 0x3 ;  /* 0x0000001e03037211 */ /* 0x000fe400078f18ff */
[----:B------:R-:W-:Y:S02]  /*1cf0*/  IADD3 R28, R227, 0x40, RZ ;  /* 0x00000040e31c7810 */ /* 0x000fe40007ffe0ff */
[----:B------:R-:W-:-:S02]  /*1d00*/  SHF.R.S32.HI R7, RZ, 0x1f, R7 ;  /* 0x0000001fff077819 */ /* 0x000fc40000011407 */
[----:B---3--:R-:W-:Y:S02]  /*1d10*/  LEA R26, P0, R227, R2, 0x1 ;  /* 0x00000002e31a7211 */ /* 0x008fe400078008ff */
[----:B------:R-:W-:Y:S02]  /*1d20*/  SHF.R.S32.HI R24, RZ, 0x1f, R227 ;  /* 0x0000001fff187819 */ /* 0x000fe400000114e3 */
[----:B------:R-:W-:Y:S02]  /*1d30*/  LOP3.LUT R3, R3, 0xfffffff8, RZ, 0xc0, !PT ;  /* 0xfffffff803037812 */ /* 0x000fe400078ec0ff */
[----:B------:R-:W-:Y:S02]  /*1d40*/  LEA.HI R7, R7, R28, RZ, 0x3 ;  /* 0x0000001c07077211 */ /* 0x000fe400078f18ff */
[----:B--2---:R-:W-:Y:S02]  /*1d50*/  LEA.HI.X R27, R227, R6, R24, 0x1, P0 ;  /* 0x00000006e31b7211 */ /* 0x004fe400000f0c18 */
[----:B------:R-:W-:-:S02]  /*1d60*/  LEA R24, P0, R3, R2, 0x1 ;  /* 0x0000000203187211 */ /* 0x000fc400078008ff */
[----:B------:R-:W-:Y:S02]  /*1d70*/  LOP3.LUT R7, R7, 0xfffffff8, RZ, 0xc0, !PT ;  /* 0xfffffff807077812 */ /* 0x000fe400078ec0ff */
[----:B----4-:R-:W-:Y:S02]  /*1d80*/  LEA.HI.X R25, R3, R6, R31, 0x1, P0 ;  /* 0x0000000603197211 */ /* 0x010fe400000f0c1f */
[----:B------:R-:W-:-:S04]  /*1d90*/  LEA R2, P0, R7, R2, 0x1 ;  /* 0x0000000207027211 */ /* 0x000fc800078008ff */
[----:B-----5:R-:W-:Y:S02]  /*1da0*/  LEA.HI.X R3, R7, R6, R29, 0x1, P0 ;  /* 0x0000000607037211 */ /* 0x020fe400000f0c1d */
[----:B------:R-:W-:-:S13]  /*1db0*/  ISETP.LT.OR P0, PT, R5, 0x21, P3 ;  /* 0x000000210500780c */ /* 0x000fda0001f01670 */
[----:B------:R-:W-:Y:S01]  /*1dc0*/  @!PT LDS RZ, [RZ] ;  /* 0x00000000fffff984 */ /* 0x000fe20000000800 */
[----:B------:R-:W-:Y:S01]  /*1dd0*/  @!PT LDS RZ, [RZ] ;  /* 0x00000000fffff984 */ /* 0x000fe20000000800 */
[----:B------:R-:W-:Y:S01]  /*1de0*/  @!PT LDS RZ, [RZ] ;  /* 0x00000000fffff984 */ /* 0x000fe20000000800 */
[----:B------:R1:W-:Y:S01]  /*1df0*/  LDGSTS.E.BYPASS.LTC128B.128 [R223+0x2080], [R26.64], !P0 ;  /* 0x020800001adf7fae */ /* 0x0003e2000c101d48 */
[----:B------:R-:W-:-:S13]  /*1e00*/  ISETP.LT.OR P0, PT, R5, 0x21, P2 ;  /* 0x000000210500780c */ /* 0x000fda0001701670 */
[----:B------:R1:W-:Y:S01]  /*1e10*/  LDGSTS.E.BYPASS.LTC128B.128 [R223+0x2c80], [R24.64], !P0 ;  /* 0x02c8000018df7fae */ /* 0x0003e2000c101d48 */
[----:B------:R-:W-:-:S13]  /*1e20*/  ISETP.LT.OR P0, PT, R5, 0x21, P1 ;  /* 0x000000210500780c */ /* 0x000fda0000f01670 */
[----:B------:R1:W-:Y:S02]  /*1e30*/  LDGSTS.E.BYPASS.LTC128B.128 [R223+0x3880], [R2.64], !P0 ;  /* 0x0388000002df7fae */ /* 0x0003e4000c101d48 */
.L_x_169:
[----:B-1234-:R-:W-:Y:S05]  /*1e40*/  BSYNC B0 ;  /* 0x0000000000007941 */ /* 0x01efea0003800000 */
.L_x_168:
[----:B------:R-:W2:Y:S01]  /*1e50*/  LDL R242, [R1+0x14] ;  /* 0x0000140001f27983 */ /* 0x000ea20000100800 */
[C---:B------:R-:W-:Y:S02]  /*1e60*/  IADD3 R219, R213.reuse, 0xc00, RZ ;  /* 0x00000c00d5db7810 */ /* 0x040fe40007ffe0ff */
[C---:B------:R-:W-:Y:S01]  /*1e70*/  IADD3 R218, R213.reuse, 0x1000, RZ ;  /* 0x00001000d5da7810 */ /* 0x040fe20007ffe0ff */
[----:B------:R-:W0:Y:S01]  /*1e80*/  LDGDEPBAR ;  /* 0x00000000000079af */ /* 0x000e220000000000 */
[----:B------:R-:W-:Y:S01]  /*1e90*/  WARPSYNC 0xffffffff ;  /* 0xffffffff00007948 */ /* 0x000fe20003800000 */
[----:B------:R-:W-:Y:S01]  /*1ea0*/  HMMA.16816.F32.BF16 R56, R12, R48, RZ ;  /* 0x000000300c38723c */ /* 0x000fe200000418ff */
[C---:B------:R-:W-:Y:S02]  /*1eb0*/  IADD3 R217, R213.reuse, 0x1400, RZ ;  /* 0x00001400d5d97810 */ /* 0x040fe40007ffe0ff */
[C---:B------:R-:W-:Y:S02]  /*1ec0*/  IADD3 R216, R213.reuse, 0x1800, RZ ;  /* 0x00001800d5d87810 */ /* 0x040fe40007ffe0ff */
[----:B------:R-:W-:-:S02]  /*1ed0*/  IADD3 R215, R213, 0x1c00, RZ ;  /* 0x00001c00d5d77810 */ /* 0x000fc40007ffe0ff */
[----:B------:R-:W-:Y:S01]  /*1ee0*/  IADD3 R214, R213, 0x2000, RZ ;  /* 0x00002000d5d67810 */ /* 0x000fe20007ffe0ff */
[C---:B------:R-:W-:Y:S08]  /*1ef0*/  HMMA.16816.F32.BF16 R32, R12.reuse, R40, RZ ;  /* 0x000000280c20723c */ /* 0x040ff000000418ff */
[C---:B------:R-:W-:Y:S08]  /*1f00*/  HMMA.16816.F32.BF16 R24, R12.reuse, R36, RZ ;  /* 0x000000240c18723c */ /* 0x040ff000000418ff */
[C---:B------:R-:W-:Y:S08]  /*1f10*/  HMMA.16816.F32.BF16 R52, R12.reuse, R50, RZ ;  /* 0x000000320c34723c */ /* 0x040ff000000418ff */
[C---:B------:R-:W-:Y:S08]  /*1f20*/  HMMA.16816.F32.BF16 R28, R12.reuse, R42, RZ ;  /* 0x0000002a0c1c723c */ /* 0x040ff000000418ff */
[----:B------:R-:W-:Y:S08]  /*1f30*/  HMMA.16816.F32.BF16 R12, R12, R38, RZ ;  /* 0x000000260c0c723c */ /* 0x000ff000000418ff */
[C---:B------:R-:W-:Y:S08]  /*1f40*/  HMMA.16816.F32.BF16 R60, R16.reuse, R48, RZ ;  /* 0x00000030103c723c */ /* 0x040ff000000418ff */
[C---:B------:R-:W-:Y:S08]  /*1f50*/  HMMA.16816.F32.BF16 R92, R16.reuse, R50, RZ ;  /* 0x00000032105c723c */ /* 0x040ff000000418ff */
[C---:B------:R-:W-:Y:S08]  /*1f60*/  HMMA.16816.F32.BF16 R72, R16.reuse, R40, RZ ;  /* 0x000000281048723c */ /* 0x040ff000000418ff */
[C---:B------:R-:W-:Y:S08]  /*1f70*/  HMMA.16816.F32.BF16 R88, R16.reuse, R36, RZ ;  /* 0x000000241058723c */ /* 0x040ff000000418ff */
[C---:B------:R-:W-:Y:S08]  /*1f80*/  HMMA.16816.F32.BF16 R40, R16.reuse, R42, RZ ;  /* 0x0000002a1028723c */ /* 0x040ff000000418ff */
[----:B------:R-:W-:Y:S01]  /*1f90*/  HMMA.16816.F32.BF16 R100, R16, R38, RZ ;  /* 0x000000261064723c */ /* 0x000fe200000418ff */
[----:B------:R-:W-:Y:S04]  /*1fa0*/  LDSM.16.M88.4 R36, [R208+0x4880] ;  /* 0x00488000d024783b */ /* 0x000fe80000000200 */
[----:B------:R-:W-:Y:S03]  /*1fb0*/  LDSM.16.M88.4 R16, [R208+0x5080] ;  /* 0x00508000d010783b */ /* 0x000fe60000000200 */
[C---:B------:R-:W-:Y:S01]  /*1fc0*/  HMMA.16816.F32.BF16 R116, R8.reuse, R64, R56 ;  /* 0x000000400874723c */ /* 0x040fe20000041838 */
[----:B------:R-:W-:Y:S07]  /*1fd0*/  LDSM.16.M88.4 R56, [R213+0x1000] ;  /* 0x00100000d538783b */ /* 0x000fee0000000200 */
[C---:B------:R-:W-:Y:S01]  /*1fe0*/  HMMA.16816.F32.BF16 R112, R8.reuse, R76, R32 ;  /* 0x0000004c0870723c */ /* 0x040fe20000041820 */
[----:B------:R-:W-:Y:S07]  /*1ff0*/  LDSM.16.M88.4 R32, [R208+0x4c80] ;  /* 0x004c8000d020783b */ /* 0x000fee0000000200 */
[C---:B------:R-:W-:Y:S01]  /*2000*/  HMMA.16816.F32.BF16 R108, R8.reuse, R80, R24 ;  /* 0x00000050086c723c */ /* 0x040fe20000041818 */
[----:B------:R-:W-:Y:S07]  /*2010*/  LDSM.16.M88.4 R24, [R212+0x9080] ;  /* 0x00908000d418783b */ /* 0x000fee0000000200 */
[C---:B------:R-:W-:Y:S08]  /*2020*/  HMMA.16816.F32.BF16 R104, R8.reuse, R66, R52 ;  /* 0x000000420868723c */ /* 0x040ff00000041834 */
[C---:B------:R-:W-:Y:S01]  /*2030*/  HMMA.16816.F32.BF16 R96, R8.reuse, R78, R28 ;  /* 0x0000004e0860723c */ /* 0x040fe2000004181c */
[----:B------:R-:W-:Y:S07]  /*2040*/  LDSM.16.M88.4 R28, [R212+0x8080] ;  /* 0x00808000d41c783b */ /* 0x000fee0000000200 */
[----:B------:R-:W-:Y:S01]  /*2050*/  HMMA.16816.F32.BF16 R84, R8, R82, R12 ;  /* 0x000000520854723c */ /* 0x000fe2000004180c */
[----:B------:R-:W1:Y:S04]  /*2060*/  LDSM.16.M88.4 R8, [R211+0x9080] ;  /* 0x00908000d308783b */ /* 0x000e680000000200 */
[----:B------:R-:W3:Y:S03]  /*2070*/  LDSM.16.M88.4 R12, [R211+0x8080] ;  /* 0x00808000d30c783b */ /* 0x000ee60000000200 */
[C---:B------:R-:W-:Y:S01]  /*2080*/  HMMA.16816.F32.BF16 R68, R20.reuse, R64, R60 ;  /* 0x000000401444723c */ /* 0x040fe2000004183c */
[----:B------:R-:W4:Y:S07]  /*2090*/  LDSM.16.M88.4 R60, [R213+0xc00] ;  /* 0x000c0000d53c783b */ /* 0x000f2e0000000200 */
[C---:B------:R-:W-:Y:S01]  /*20a0*/  HMMA.16816.F32.BF16 R52, R20.reuse, R66, R92 ;  /* 0x000000421434723c */ /* 0x040fe2000004185c */
[----:B------:R-:W5:Y:S07]  /*20b0*/  LDSM.16.M88.4 R64, [R213+0x1400] ;  /* 0x00140000d540783b */ /* 0x000f6e0000000200 */
[C---:B------:R-:W-:Y:S08]  /*20c0*/  HMMA.16816.F32.BF16 R48, R20.reuse, R76, R72 ;  /* 0x0000004c1430723c */ /* 0x040ff00000041848 */
[C---:B------:R-:W-:Y:S08]  /*20d0*/  HMMA.16816.F32.BF16 R72, R20.reuse, R80, R88 ;  /* 0x000000501448723c */ /* 0x040ff00000041858 */
[C---:B------:R-:W-:Y:S08]  /*20e0*/  HMMA.16816.F32.BF16 R40, R20.reuse, R78, R40 ;  /* 0x0000004e1428723c */ /* 0x040ff00000041828 */
[----:B------:R-:W-:Y:S08]  /*20f0*/  HMMA.16816.F32.BF16 R20, R20, R82, R100 ;  /* 0x000000521414723c */ /* 0x000ff00000041864 */
[C---:B-1----:R-:W-:Y:S08]  /*2100*/  HMMA.16816.F32.BF16 R112, R8.reuse, R32, R112 ;  /* 0x000000200870723c */ /* 0x042ff00000041870 */
[C---:B------:R-:W-:Y:S08]  /*2110*/  HMMA.16816.F32.BF16 R104, R8.reuse, R38, R104 ;  /* 0x000000260868723c */ /* 0x040ff00000041868 */
[C---:B------:R-:W-:Y:S08]  /*2120*/  HMMA.16816.F32.BF16 R88, R8.reuse, R36, R116 ;  /* 0x000000240858723c */ /* 0x040ff00000041874 */
[C---:B------:R-:W-:Y:S08]  /*2130*/  HMMA.16816.F32.BF16 R108, R8.reuse, R16, R108 ;  /* 0x00000010086c723c */ /* 0x040ff0000004186c */
[----:B------:R-:W-:Y:S08]  /*2140*/  HMMA.16816.F32.BF16 R96, R8, R34, R96 ;  /* 0x000000220860723c */ /* 0x000ff00000041860 */
[C---:B---3--:R-:W-:Y:S08]  /*2150*/  HMMA.16816.F32.BF16 R80, R12.reuse, R36, R68 ;  /* 0x000000240c50723c */ /* 0x048ff00000041844 */
[----:B------:R-:W-:Y:S01]  /*2160*/  HMMA.16816.F32.BF16 R76, R12, R38, R52 ;  /* 0x000000260c4c723c */ /* 0x000fe20000041834 */
[----:B------:R-:W-:Y:S07]  /*2170*/  LDSM.16.M88.4 R52, [R208+0x5480] ;  /* 0x00548000d034783b */ /* 0x000fee0000000200 */
[----:B------:R-:W-:Y:S08]  /*2180*/  HMMA.16816.F32.BF16 R84, R8, R18, R84 ;  /* 0x000000120854723c */ /* 0x000ff00000041854 */
[C---:B------:R-:W-:Y:S01]  /*2190*/  HMMA.16816.F32.BF16 R36, R12.reuse, R32, R48 ;  /* 0x000000200c24723c */ /* 0x040fe20000041830 */
[----:B------:R-:W-:Y:S07]  /*21a0*/  LDSM.16.M88.4 R48, [R208+0x5880] ;  /* 0x00588000d030783b */ /* 0x000fee0000000200 */
[C---:B------:R-:W-:Y:S01]  /*21b0*/  HMMA.16816.F32.BF16 R32, R12.reuse, R34, R40 ;  /* 0x000000220c20723c */ /* 0x040fe20000041828 */
[----:B------:R-:W-:Y:S07]  /*21c0*/  LDSM.16.M88.4 R40, [R208+0x5c80] ;  /* 0x005c8000d028783b */ /* 0x000fee0000000200 */
[C---:B------:R-:W-:Y:S08]  /*21d0*/  HMMA.16816.F32.BF16 R8, R12.reuse, R16, R72 ;  /* 0x000000100c08723c */ /* 0x040ff00000041848 */
[----:B------:R-:W-:Y:S01]  /*21e0*/  HMMA.16816.F32.BF16 R12, R12, R18, R20 ;  /* 0x000000120c0c723c */ /* 0x000fe20000041814 */
[----:B------:R-:W1:Y:S04]  /*21f0*/  LDSM.16.M88.4 R16, [R211+0xb080] ;  /* 0x00b08000d310783b */ /* 0x000e680000000200 */
[----:B------:R-:W3:Y:S03]  /*2200*/  LDSM.16.M88.4 R20, [R211+0xa080] ;  /* 0x00a08000d314783b */ /* 0x000ee60000000200 */
[----:B----4-:R-:W-:Y:S01]  /*2210*/  HMMA.16816.F32.BF16 R68, R24, R62, R104 ;  /* 0x0000003e1844723c */ /* 0x010fe20000041868 */
[----:B--2---:R-:W-:-:S07]  /*2220*/  ISETP.GT.AND P0, PT, R125, R242, PT ;  /* 0x000000f27d00720c */ /* 0x004fce0003f04270 */
[C---:B------:R-:W-:Y:S08]  /*2230*/  HMMA.16816.F32.BF16 R116, R24.reuse, R56, R112 ;  /* 0x000000381874723c */ /* 0x040ff00000041870 */
[C---:B------:R-:W-:Y:S08]  /*2240*/  HMMA.16816.F32.BF16 R72, R24.reuse, R60, R88 ;  /* 0x0000003c1848723c */ /* 0x040ff00000041858 */
[C---:B------:R-:W-:Y:S08]  /*2250*/  HMMA.16816.F32.BF16 R112, R24.reuse, R58, R96 ;  /* 0x0000003a1870723c */ /* 0x040ff00000041860 */
[----:B-----5:R-:W-:Y:S08]  /*2260*/  HMMA.16816.F32.BF16 R120, R24, R64, R108 ;  /* 0x000000401878723c */ /* 0x020ff0000004186c */
[----:B------:R-:W-:Y:S08]  /*2270*/  HMMA.16816.F32.BF16 R104, R28, R60, R80 ;  /* 0x0000003c1c68723c */ /* 0x000ff00000041850 */
[----:B------:R-:W-:Y:S01]  /*2280*/  HMMA.16816.F32.BF16 R108, R24, R66, R84 ;  /* 0x00000042186c723c */ /* 0x000fe20000041854 */
[----:B------:R-:W-:Y:S07]  /*2290*/  LDSM.16.M88.4 R24, [R213+0x2000] ;  /* 0x00200000d518783b */ /* 0x000fee0000000200 */
[C---:B------:R-:W-:Y:S08]  /*22a0*/  HMMA.16816.F32.BF16 R100, R28.reuse, R62, R76 ;  /* 0x0000003e1c64723c */ /* 0x040ff0000004184c */
[C---:B------:R-:W-:Y:S01]  /*22b0*/  HMMA.16816.F32.BF16 R96, R28.reuse, R56, R36 ;  /* 0x000000381c60723c */ /* 0x040fe20000041824 */
[----:B------:R-:W-:Y:S07]  /*22c0*/  LDSM.16.M88.4 R36, [R213+0x1800] ;  /* 0x00180000d524783b */ /* 0x000fee0000000200 */
[C---:B------:R-:W-:Y:S01]  /*22d0*/  HMMA.16816.F32.BF16 R92, R28.reuse, R58, R32 ;  /* 0x0000003a1c5c723c */ /* 0x040fe20000041820 */
[----:B------:R-:W-:Y:S07]  /*22e0*/  LDSM.16.M88.4 R32, [R213+0x1c00] ;  /* 0x001c0000d520783b */ /* 0x000fee0000000200 */
[C---:B------:R-:W-:Y:S01]  /*22f0*/  HMMA.16816.F32.BF16 R88, R28.reuse, R64, R8 ;  /* 0x000000401c58723c */ /* 0x040fe20000041808 */
[----:B------:R-:W2:Y:S07]  /*2300*/  LDSM.16.M88.4 R8, [R212+0xb080] ;  /* 0x00b08000d408783b */ /* 0x000eae0000000200 */
[----:B------:R-:W-:Y:S01]  /*2310*/  HMMA.16816.F32.BF16 R84, R28, R66, R12 ;  /* 0x000000421c54723c */ /* 0x000fe2000004180c */
[----:B------:R-:W4:Y:S01]  /*2320*/  LDSM.16.M88.4 R12, [R212+0xa080] ;  /* 0x00a08000d40c783b */ /* 0x000f220000000200 */
[----:B------:R-:W-:-:S06]  /*2330*/  DEPBAR.LE SB0, 0x0 ;  /* 0x000080000000791a */ /* 0x000fcc0000000000 */
[C---:B-1----:R-:W-:Y:S08]  /*2340*/  HMMA.16816.F32.BF16 R80, R16.reuse, R52, R72 ;  /* 0x000000341050723c */ /* 0x042ff00000041848 */
[----:B------:R-:W-:Y:S08]  /*2350*/  HMMA.16816.F32.BF16 R76, R16, R54, R68 ;  /* 0x00000036104c723c */ /* 0x000ff00000041844 */
[----:B---3--:R-:W-:Y:S08]  /*2360*/  HMMA.16816.F32.BF16 R56, R20, R52, R104 ;  /* 0x000000341438723c */ /* 0x008ff00000041868 */
[C---:B------:R-:W-:Y:S08]  /*2370*/  HMMA.16816.F32.BF16 R72, R16.reuse, R48, R116 ;  /* 0x000000301048723c */ /* 0x040ff00000041874 */
[C---:B------:R-:W-:Y:S08]  /*2380*/  HMMA.16816.F32.BF16 R68, R16.reuse, R50, R112 ;  /* 0x000000321044723c */ /* 0x040ff00000041870 */
[C---:B------:R-:W-:Y:S08]  /*2390*/  HMMA.16816.F32.BF16 R64, R16.reuse, R40, R120 ;  /* 0x000000281040723c */ /* 0x040ff00000041878 */
[----:B------:R-:W-:Y:S08]  /*23a0*/  HMMA.16816.F32.BF16 R60, R16, R42, R108 ;  /* 0x0000002a103c723c */ /* 0x000ff0000004186c */
[C---:B------:R-:W-:Y:S08]  /*23b0*/  HMMA.16816.F32.BF16 R52, R20.reuse, R54, R100 ;  /* 0x000000361434723c */ /* 0x040ff00000041864 */
[C---:B------:R-:W-:Y:S08]  /*23c0*/  HMMA.16816.F32.BF16 R28, R20.reuse, R48, R96 ;  /* 0x00000030141c723c */ /* 0x040ff00000041860 */
[C---:B------:R-:W-:Y:S08]  /*23d0*/  HMMA.16816.F32.BF16 R48, R20.reuse, R50, R92 ;  /* 0x000000321430723c */ /* 0x040ff0000004185c */
[C---:B------:R-:W-:Y:S08]  /*23e0*/  HMMA.16816.F32.BF16 R16, R20.reuse, R40, R88 ;  /* 0x000000281410723c */ /* 0x040ff00000041858 */
[----:B------:R-:W-:Y:S08]  /*23f0*/  HMMA.16816.F32.BF16 R20, R20, R42, R84 ;  /* 0x0000002a1414723c */ /* 0x000ff00000041854 */
[C---:B--2---:R-:W-:Y:S08]  /*2400*/  HMMA.16816.F32.BF16 R88, R8.reuse, R36, R80 ;  /* 0x000000240858723c */ /* 0x044ff00000041850 */
[C---:B------:R-:W-:Y:S08]  /*2410*/  HMMA.16816.F32.BF16 R76, R8.reuse, R38, R76 ;  /* 0x00000026084c723c */ /* 0x040ff0000004184c */
[----:B------:R-:W-:Y:S08]  /*2420*/  HMMA.16816.F32.BF16 R84, R8, R32, R72 ;  /* 0x000000200854723c */ /* 0x000ff00000041848 */
[C---:B----4-:R-:W-:Y:S08]  /*2430*/  HMMA.16816.F32.BF16 R56, R12.reuse, R36, R56 ;  /* 0x000000240c38723c */ /* 0x050ff00000041838 */
[----:B------:R-:W-:Y:S08]  /*2440*/  HMMA.16816.F32.BF16 R52, R12, R38, R52 ;  /* 0x000000260c34723c */ /* 0x000ff00000041834 */
[----:B------:R-:W-:Y:S08]  /*2450*/  HMMA.16816.F32.BF16 R72, R8, R34, R68 ;  /* 0x000000220848723c */ /* 0x000ff00000041844 */
[C---:B------:R-:W-:Y:S08]  /*2460*/  HMMA.16816.F32.BF16 R36, R12.reuse, R32, R28 ;  /* 0x000000200c24723c */ /* 0x040ff0000004181c */
[----:B------:R-:W-:Y:S08]  /*2470*/  HMMA.16816.F32.BF16 R48, R12, R34, R48 ;  /* 0x000000220c30723c */ /* 0x000ff00000041830 */
[C---:B------:R-:W-:Y:S08]  /*2480*/  HMMA.16816.F32.BF16 R64, R8.reuse, R24, R64 ;  /* 0x000000180840723c */ /* 0x040ff00000041840 */
[----:B------:R-:W-:Y:S08]  /*2490*/  HMMA.16816.F32.BF16 R60, R8, R26, R60 ;  /* 0x0000001a083c723c */ /* 0x000ff0000004183c */
[C---:B------:R-:W-:Y:S08]  /*24a0*/  HMMA.16816.F32.BF16 R32, R12.reuse, R24, R16 ;  /* 0x000000180c20723c */ /* 0x040ff00000041810 */
[----:B------:R-:W-:Y:S01]  /*24b0*/  HMMA.16816.F32.BF16 R28, R12, R26, R20 ;  /* 0x0000001a0c1c723c */ /* 0x000fe20000041814 */
[----:B------:R-:W-:Y:S06]  /*24c0*/  BAR.SYNC.DEFER_BLOCKING 0x0 ;  /* 0x0000000000007b1d */ /* 0x000fec0000010000 */
[----:B------:R-:W-:Y:S05]  /*24d0*/  @!P0 BRA `(.L_x_171) ;  /* 0x0000056000008947 */ /* 0x000fea0003800000 */
[----:B------:R-:W2:Y:S04]  /*24e0*/  LDL R3, [R1+0x28] ;  /* 0x0000280001037983 */ /* 0x000ea80000100800 */
[----:B------:R-:W3:Y:S04]  /*24f0*/  LDL R2, [R1+0x2c] ;  /* 0x00002c0001027983 */ /* 0x000ee80000100800 */
[----:B------:R-:W1:Y:S01]  /*2500*/  S2R R7, SR_TID.X ;  /* 0x0000000000077919 */ /* 0x000e620000002100 */
[----:B--2---:R-:W-:-:S03]  /*2510*/  IMAD.MOV.U32 R5, RZ, RZ, R3 ;  /* 0x000000ffff057224 */ /* 0x004fc600078e0003 */
[----:B------:R-:W2:Y:S01]  /*2520*/  LDL R3, [R1+0x24] ;  /* 0x0000240001037983 */ /* 0x000ea20000100800 */
[----:B-1----:R-:W-:Y:S01]  /*2530*/  SHF.R.S32.HI R6, RZ, 0x1f, R7 ;  /* 0x0000001fff067819 */ /* 0x002fe20000011407 */
[----:B------:R-:W-:Y:S02]  /*2540*/  IMAD.MOV.U32 R129, RZ, RZ, R5 ;  /* 0x000000ffff817224 */ /* 0x000fe400078e0005 */
[----:B---3--:R-:W-:Y:S01]  /*2550*/  IMAD.MOV.U32 R132, RZ, RZ, R2 ;  /* 0x000000ffff847224 */ /* 0x008fe200078e0002 */
[----:B------:R-:W-:Y:S01]  /*2560*/  LEA.HI R6, R6, R7, RZ, 0x2 ;  /* 0x0000000706067211 */ /* 0x000fe200078f10ff */
[----:B------:R-:W-:Y:S02]  /*2570*/  IMAD.MOV.U32 R7, RZ, RZ, c[0x0][0x2b8] ;  /* 0x0000ae00ff077624 */ /* 0x000fe400078e00ff */
[----:B------:R-:W-:Y:S01]  /*2580*/  IMAD.MOV.U32 R222, RZ, RZ, RZ ;  /* 0x000000ffffde7224 */ /* 0x000fe200078e00ff */
[----:B------:R-:W-:Y:S02]  /*2590*/  SHF.R.S32.HI R6, RZ, 0x2, R6 ;  /* 0x00000002ff067819 */ /* 0x000fe40000011406 */
[----:B------:R-:W-:-:S03]  /*25a0*/  ISETP.NE.AND P2, PT, R7, 0x1, PT ;  /* 0x000000010700780c */ /* 0x000fc60003f45270 */
[----:B------:R-:W-:-:S05]  /*25b0*/  IMAD R6, R45, 0x20, R6 ;  /* 0x000000202d067824 */ /* 0x000fca00078e0206 */
[C---:B------:R-:W-:Y:S02]  /*25c0*/  ISETP.GT.AND P1, PT, R6.reuse, 0x2f, PT ;  /* 0x0000002f0600780c */ /* 0x040fe40003f24270 */
[----:B--2---:R-:W-:-:S04]  /*25d0*/  IADD3 R3, R6, R47, R3 ;  /* 0x0000002f06037210 */ /* 0x004fc80007ffe003 */
[----:B------:R-:W-:-:S05]  /*25e0*/  IADD3 R3, R3, -0x30, RZ ;  /* 0xffffffd003037810 */ /* 0x000fca0007ffe0ff */
[----:B------:R-:W-:-:S04]  /*25f0*/  @P2 IMAD.HI.U32 R5, R3, c[0x0][0x2bc], RZ ;  /* 0x0000af0003052a27 */ /* 0x000fc800078e00ff */
[----:B------:R-:W-:Y:S01]  /*2600*/  IMAD.MOV.U32 R2, RZ, RZ, R3 ;  /* 0x000000ffff027224 */ /* 0x000fe200078e0003 */
[----:B------:R-:W-:-:S04]  /*2610*/  @P2 SHF.R.U32.HI R2, RZ, c[0x0][0x2c0], R5 ;  /* 0x0000b000ff022a19 */ /* 0x000fc80000011605 */
[----:B------:R-:W-:-:S04]  /*2620*/  @!P1 IADD3 R5, P0, R2, UR12, RZ ;  /* 0x0000000c02059c10 */ /* 0x000fc8000ff1e0ff */
[----:B------:R-:W-:Y:S02]  /*2630*/  @!P1 LEA.HI.X.SX32 R7, R2, UR10, 0x1, P0 ;  /* 0x0000000a02079c11 */ /* 0x000fe400080f0eff */
[----:B------:R-:W-:-:S04]  /*2640*/  @!P1 LEA R6, P0, R5, c[0x0][0x2a0], 0x2 ;  /* 0x0000a80005069a11 */ /* 0x000fc800078010ff */
[----:B------:R-:W-:-:S05]  /*2650*/  @!P1 LEA.HI.X R7, R5, c[0x0][0x2a4], R7, 0x2, P0 ;  /* 0x0000a90005079a11 */ /* 0x000fca00000f1407 */
[----:B------:R1:W2:Y:S01]  /*2660*/  @!P1 LDG.E R222, [R6.64] ;  /* 0x0000000806de9981 */ /* 0x0002a2000c1e1900 */
[----:B------:R-:W-:Y:S01]  /*2670*/  IMAD.MOV R2, RZ, RZ, -R2 ;  /* 0x000000ffff027224 */ /* 0x000fe200078e0a02 */
[C---:B------:R-:W-:Y:S02]  /*2680*/  IADD3 R130, R227.reuse, 0x20, RZ ;  /* 0x00000020e3827810 */ /* 0x040fe40007ffe0ff */
[----:B------:R-:W3:Y:S01]  /*2690*/  S2R R127, SR_TID.X ;  /* 0x00000000007f7919 */ /* 0x000ee20000002100 */
[----:B------:R-:W-:Y:S01]  /*26a0*/  IMAD R225, R2, c[0x0][0x2b8], R3 ;  /* 0x0000ae0002e17a24 */ /* 0x000fe200078e0203 */
[----:B------:R-:W-:Y:S02]  /*26b0*/  IADD3 R131, R227, 0x20, RZ ;  /* 0x00000020e3837810 */ /* 0x000fe40007ffe0ff */
[----:B------:R-:W-:Y:S02]  /*26c0*/  SHF.R.S32.HI R130, RZ, 0x1f, R130 ;  /* 0x0000001fff827819 */ /* 0x000fe40000011482 */
[----:B------:R-:W-:-:S02]  /*26d0*/  SHF.R.S32.HI R2, RZ, 0x1f, R225 ;  /* 0x0000001fff027819 */ /* 0x000fc400000114e1 */
[----:B------:R-:W-:Y:S02]  /*26e0*/  LEA.HI R130, R130, R131, RZ, 0x3 ;  /* 0x0000008382827211 */ /* 0x000fe400078f18ff */
[----:B------:R-:W-:Y:S01]  /*26f0*/  IADD3 R128, R227, 0x40, RZ ;  /* 0x00000040e3807810 */ /* 0x000fe20007ffe0ff */
[----:B------:R-:W-:Y:S01]  /*2700*/  IMAD R5, R2, c[0x0][0x1e0], RZ ;  /* 0x0000780002057a24 */ /* 0x000fe200078e02ff */
[----:B------:R-:W-:Y:S01]  /*2710*/  SHF.R.S32.HI R133, RZ, 0x1f, R227 ;  /* 0x0000001fff857819 */ /* 0x000fe200000114e3 */
[----:B------:R-:W-:Y:S01]  /*2720*/  IMAD.WIDE.U32 R2, R225, c[0x0][0x1e0], RZ ;  /* 0x00007800e1027a25 */ /* 0x000fe200078e00ff */
[----:B------:R-:W-:Y:S02]  /*2730*/  LOP3.LUT R130, R130, 0xfffffff8, RZ, 0xc0, !PT ;  /* 0xfffffff882827812 */ /* 0x000fe400078ec0ff */
[----:B------:R-:W-:Y:S01]  /*2740*/  IADD3 R17, R227, 0x20, RZ ;  /* 0x00000020e3117810 */ /* 0x000fe20007ffe0ff */
[----:B------:R-:W-:Y:S01]  /*2750*/  IMAD R5, R225, c[0x0][0x1e4], R5 ;  /* 0x00007900e1057a24 */ /* 0x000fe200078e0205 */
[----:B------:R-:W-:-:S02]  /*2760*/  IADD3 R16, R227, 0x40, RZ ;  /* 0x00000040e3107810 */ /* 0x000fc40007ffe0ff */
[----:B------:R-:W-:Y:S01]  /*2770*/  ISETP.GE.AND P5, PT, R227, c[0x0][0x1d4], PT ;  /* 0x00007500e3007a0c */ /* 0x000fe20003fa6270 */
[----:B------:R-:W-:Y:S01]  /*2780*/  IMAD.IADD R3, R3, 0x1, R5 ;  /* 0x0000000103037824 */ /* 0x000fe200078e0205 */
[----:B------:R-:W-:Y:S02]  /*2790*/  ISETP.GE.AND P4, PT, R17, c[0x0][0x1d4], PT ;  /* 0x0000750011007a0c */ /* 0x000fe40003f86270 */
[----:B---3--:R-:W-:Y:S02]  /*27a0*/  SHF.R.S32.HI R8, RZ, 0x1f, R127 ;  /* 0x0000001fff087819 */ /* 0x008fe4000001147f */
[----:B------:R-:W-:Y:S02]  /*27b0*/  ISETP.GE.AND P3, PT, R16, c[0x0][0x1d4], PT ;  /* 0x0000750010007a0c */ /* 0x000fe40003f66270 */
[----:B------:R-:W-:Y:S02]  /*27c0*/  LEA.HI R8, R8, R127, RZ, 0x2 ;  /* 0x0000007f08087211 */ /* 0x000fe400078f10ff */
[----:B------:R-:W-:-:S02]  /*27d0*/  IADD3 R127, R227, 0x40, RZ ;  /* 0x00000040e37f7810 */ /* 0x000fc40007ffe0ff */
[----:B------:R-:W-:Y:S02]  /*27e0*/  SHF.R.S32.HI R8, RZ, 0x2, R8 ;  /* 0x00000002ff087819 */ /* 0x000fe40000011408 */
[----:B------:R-:W-:Y:S02]  /*27f0*/  SHF.R.S32.HI R127, RZ, 0x1f, R127 ;  /* 0x0000001fff7f7819 */ /* 0x000fe4000001147f */
[----:B-1----:R-:W-:Y:S02]  /*2800*/  IADD3 R7, -R8, 0x30, RZ ;  /* 0x0000003008077810 */ /* 0x002fe40007ffe1ff */
[----:B------:R-:W-:Y:S02]  /*2810*/  LEA.HI R127, R127, R128, RZ, 0x3 ;  /* 0x000000807f7f7211 */ /* 0x000fe400078f18ff */
[----:B------:R-:W-:Y:S02]  /*2820*/  ISETP.GE.AND P1, PT, R7, 0x1, PT ;  /* 0x000000010700780c */ /* 0x000fe40003f26270 */
[----:B------:R-:W-:-:S02]  /*2830*/  LOP3.LUT R127, R127, 0xfffffff8, RZ, 0xc0, !PT ;  /* 0xfffffff87f7f7812 */ /* 0x000fc400078ec0ff */
[----:B--2---:R-:W-:Y:S01]  /*2840*/  SHF.R.S32.HI R5, RZ, 0x1f, R222 ;  /* 0x0000001fff057819 */ /* 0x004fe200000114de */
[----:B------:R-:W-:-:S04]  /*2850*/  IMAD.WIDE.U32 R2, R222, c[0x0][0x1f0], R2 ;  /* 0x00007c00de027a25 */ /* 0x000fc800078e0002 */
[----:B------:R-:W-:Y:S01]  /*2860*/  IMAD R5, R5, c[0x0][0x1f0], RZ ;  /* 0x00007c0005057a24 */ /* 0x000fe200078e02ff */
[----:B------:R-:W-:-:S03]  /*2870*/  IADD3 R2, P0, R2, UR16, RZ ;  /* 0x0000001002027c10 */ /* 0x000fc6000ff1e0ff */
[----:B------:R-:W-:-:S05]  /*2880*/  IMAD R5, R222, c[0x0][0x1f4], R5 ;  /* 0x00007d00de057a24 */ /* 0x000fca00078e0205 */
[----:B------:R-:W-:Y:S02]  /*2890*/  IADD3.X R3, R3, UR14, R5, P0, !PT ;  /* 0x0000000e03037c10 */ /* 0x000fe400087fe405 */
[----:B------:R-:W-:-:S04]  /*28a0*/  LEA R6, P0, R2, c[0x0][0x1c8], 0x1 ;  /* 0x0000720002067a11 */ /* 0x000fc800078008ff */
[----:B------:R-:W-:Y:S02]  /*28b0*/  LEA.HI.X R5, R2, c[0x0][0x1cc], R3, 0x1, P0 ;  /* 0x0000730002057a11 */ /* 0x000fe400000f0c03 */
[----:B------:R-:W1:Y:S04]  /*28c0*/  SHFL.IDX PT, R2, R6, RZ, 0x1c1f ;  /* 0x001c1fff06027589 */ /* 0x000e6800000e0000 */
[----:B------:R-:W2:Y:S01]  /*28d0*/  SHFL.IDX PT, R3, R5, RZ, 0x1c1f ;  /* 0x001c1fff05037589 */ /* 0x000ea200000e0000 */
[----:B-1----:R-:W-:-:S04]  /*28e0*/  @P1 LEA R14, P0, R227, R2, 0x1 ;  /* 0x00000002e30e1211 */ /* 0x002fc800078008ff */
[----:B--2---:R-:W-:Y:S02]  /*28f0*/  @P1 LEA.HI.X R15, R227, R3, R133, 0x1, P0 ;  /* 0x00000003e30f1211 */ /* 0x004fe400000f0c85 */
[----:B------:R-:W-:-:S03]  /*2900*/  @P1 LEA R12, P0, R130, R2, 0x1 ;  /* 0x00000002820c1211 */ /* 0x000fc600078008ff */
[----:B------:R-:W-:Y:S01]  /*2910*/  @!PT LDS RZ, [RZ] ;  /* 0x00000000fffff984 */ /* 0x000fe20000000800 */
[----:B------:R1:W-:Y:S01]  /*2920*/  @P1 LDGSTS.E.BYPASS.LTC128B.128 [R223+0x3c80], [R14.64], !P5 ;  /* 0x03c800000edf1fae */ /* 0x0003e2000e901d48 */
[-C--:B------:R-:W-:Y:S02]  /*2930*/  @P1 LEA.HI.X R13, R130, R3.reuse, R132, 0x1, P0 ;  /* 0x00000003820d1211 */ /* 0x080fe400000f0c84 */
[C---:B------:R-:W-:Y:S02]  /*2940*/  @P1 LEA R10, P0, R127.reuse, R2, 0x1 ;  /* 0x000000027f0a1211 */ /* 0x040fe400078008ff */
[----:B------:R-:W2:Y:S02]  /*2950*/  SHFL.IDX PT, R2, R6, 0x1, 0x1c1f ;  /* 0x003c1f0006027f89 */ /* 0x000ea400000e0000 */
[----:B------:R-:W-:Y:S02]  /*2960*/  @P1 LEA.HI.X R11, R127, R3, R129, 0x1, P0 ;  /* 0x000000037f0b1211 */ /* 0x000fe400000f0c81 */
[----:B------:R-:W3:Y:S01]  /*2970*/  SHFL.IDX PT, R3, R5, 0x1, 0x1c1f ;  /* 0x003c1f0005037f89 */ /* 0x000ee200000e0000 */
[----:B------:R-:W-:-:S03]  /*2980*/  ISETP.GE.AND P0, PT, R7, 0x21, PT ;  /* 0x000000210700780c */ /* 0x000fc60003f06270 */
[----:B------:R1:W-:Y:S04]  /*2990*/  @P1 LDGSTS.E.BYPASS.LTC128B.128 [R223+0x4880], [R12.64], !P4 ;  /* 0x048800000cdf1fae */ /* 0x0003e8000e101d48 */
[----:B------:R1:W-:Y:S06]  /*29a0*/  @P1 LDGSTS.E.BYPASS.LTC128B.128 [R223+0x5480], [R10.64], !P3 ;  /* 0x054800000adf1fae */ /* 0x0003ec000d901d48 */
[----:B--2---:R-:W-:-:S04]  /*29b0*/  @P0 LEA R8, P2, R227, R2, 0x1 ;  /* 0x00000002e3080211 */ /* 0x004fc800078408ff */
[----:B---3--:R-:W-:Y:S02]  /*29c0*/  @P0 LEA.HI.X R9, R227, R3, R133, 0x1, P2 ;  /* 0x00000003e3090211 */ /* 0x008fe400010f0c85 */
[----:B------:R-:W-:-:S03]  /*29d0*/  @P0 LEA R6, P2, R130, R2, 0x1 ;  /* 0x0000000282060211 */ /* 0x000fc600078408ff */
[----:B------:R1:W-:Y:S01]  /*29e0*/  @P0 LDGSTS.E.BYPASS.LTC128B.128 [R223+0x4480], [R8.64], !P5 ;  /* 0x0448000008df0fae */ /* 0x0003e2000e901d48 */
[----:B------:R-:W-:Y:S02]  /*29f0*/  @P0 LEA.HI.X R7, R130, R3, R132, 0x1, P2 ;  /* 0x0000000382070211 */ /* 0x000fe400010f0c84 */
[----:B------:R-:W-:-:S03]  /*2a00*/  @P0 LEA R2, P2, R127, R2, 0x1 ;  /* 0x000000027f020211 */ /* 0x000fc600078408ff */
[----:B------:R1:W-:Y:S01]  /*2a10*/  @P0 LDGSTS.E.BYPASS.LTC128B.128 [R223+0x5080], [R6.64], !P4 ;  /* 0x0508000006df0fae */ /* 0x0003e2000e101d48 */
[----:B------:R-:W-:-:S05]  /*2a20*/  @P0 LEA.HI.X R3, R127, R3, R129, 0x1, P2 ;  /* 0x000000037f030211 */ /* 0x000fca00010f0c81 */
[----:B------:R1:W-:Y:S04]  /*2a30*/  @P0 LDGSTS.E.BYPASS.LTC128B.128 [R223+0x5c80], [R2.64], !P3 ;  /* 0x05c8000002df0fae */ /* 0x0003e8000d901d48 */
.L_x_171:
[----:B-1----:R-:W1:Y:S01]  /*2a40*/  S2R R6, SR_TID.X ;  /* 0x0000000000067919 */ /* 0x002e620000002100 */
[----:B------:R-:W-:Y:S01]  /*2a50*/  FMUL.FTZ R2, R56, c[0x0][0x320] ;  /* 0x0000c80038027a20 */ /* 0x000fe20000410000 */
[----:B------:R-:W-:Y:S01]  /*2a60*/  SHF.R.S32.HI R5, RZ, 0x1f, R124 ;  /* 0x0000001fff057819 */ /* 0x000fe2000001147c */
[----:B------:R-:W-:Y:S01]  /*2a70*/  FMUL.FTZ R3, R53, c[0x0][0x320] ;  /* 0x0000c80035037a20 */ /* 0x000fe20000410000 */
[----:B------:R-:W-:Y:S01]  /*2a80*/  MOV R244, c[0x0][0x2c4] ;  /* 0x0000b10000f47a02 */ /* 0x000fe20000000f00 */
[----:B------:R2:W3:Y:S01]  /*2a90*/  MUFU.TANH R22, R2 ;  /* 0x0000000200167308 */ /* 0x0004e20000002400 */
[----:B------:R-:W-:Y:S01]  /*2aa0*/  LEA.HI R5, R5, R124, RZ, 0x2 ;  /* 0x0000007c05057211 */ /* 0x000fe200078f10ff */
[----:B------:R-:W-:Y:S01]  /*2ab0*/  ULDC UR4, c[0x0][0x324] ;  /* 0x0000c90000047ab9 */ /* 0x000fe20000000800 */
[----:B------:R-:W-:Y:S01]  /*2ac0*/  ISETP.NE.AND P0, PT, R244, 0x1, PT ;  /* 0x00000001f400780c */ /* 0x000fe20003f05270 */
[----:B------:R-:W-:Y:S01]  /*2ad0*/  ULOP3.LUT UR4, URZ, UR4, URZ, 0x33, !UPT ;  /* 0x000000043f047292 */ /* 0x000fe2000f8e333f */
[----:B------:R-:W-:Y:S01]  /*2ae0*/  MOV R243, 0x1 ;  /* 0x0000000100f37802 */ /* 0x000fe20000000f00 */
[----:B------:R-:W0:Y:S02]  /*2af0*/  LDGDEPBAR ;  /* 0x00000000000079af */ /* 0x000e240000000000 */
[----:B------:R4:W1:Y:S01]  /*2b00*/  MUFU.TANH R17, R3 ;  /* 0x0000000300117308 */ /* 0x0008620000002400 */
[----:B--2---:R-:W-:-:S07]  /*2b10*/  FMUL.FTZ R2, R57, c[0x0][0x320] ;  /* 0x0000c80039027a20 */ /* 0x004fce0000410000 */
[----:B------:R2:W1:Y:S01]  /*2b20*/  MUFU.TANH R21, R2 ;  /* 0x0000000200157308 */ /* 0x0004620000002400 */
[----:B----4-:R-:W-:-:S07]  /*2b30*/  FMUL.FTZ R3, R36, c[0x0][0x320] ;  /* 0x0000c80024037a20 */ /* 0x010fce0000410000 */
[----:B------:R4:W1:Y:S01]  /*2b40*/  MUFU.TANH R15, R3 ;  /* 0x00000003000f7308 */ /* 0x0008620000002400 */
[----:B--2---:R-:W-:-:S07]  /*2b50*/  FMUL.FTZ R2, R52, c[0x0][0x320] ;  /* 0x0000c80034027a20 */ /* 0x004fce0000410000 */
[----:B------:R2:W1:Y:S01]  /*2b60*/  MUFU.TANH R20, R2 ;  /* 0x0000000200147308 */ /* 0x0004620000002400 */
[----:B----4-:R-:W-:-:S04]  /*2b70*/  LEA.HI R3, R45, R45, RZ, 0x1 ;  /* 0x0000002d2d037211 */ /* 0x010fc800078f08ff */
[C---:B------:R-:W-:Y:S02]  /*2b80*/  SHF.L.U32 R8, R3.reuse, 0x5, RZ ;  /* 0x0000000503087819 */ /* 0x040fe400000006ff */
[----:B------:R-:W-:Y:S02]  /*2b90*/  LOP3.LUT R3, R3, 0x1ffffffe, RZ, 0xc0, !PT ;  /* 0x1ffffffe03037812 */ /* 0x000fe400078ec0ff */
[----:B--2---:R-:W-:-:S05]  /*2ba0*/  LOP3.LUT R2, R126, 0xffffffe0, RZ, 0xc0, !PT ;  /* 0xffffffe07e027812 */ /* 0x004fca00078ec0ff */
[----:B-1----:R-:W-:Y:S01]  /*2bb0*/  IMAD.IADD R2, R6, 0x1, -R2 ;  /* 0x0000000106027824 */ /* 0x002fe200078e0a02 */
[----:B------:R-:W-:-:S04]  /*2bc0*/  LOP3.LUT R6, R5, 0xffffffc, RZ, 0xc0, !PT ;  /* 0x0ffffffc05067812 */ /* 0x000fc800078ec0ff */
[----:B------:R-:W-:Y:S01]  /*2bd0*/  SHF.R.S32.HI R7, RZ, 0x1f, R2 ;  /* 0x0000001fff077819 */ /* 0x000fe20000011402 */
[----:B------:R-:W-:-:S03]  /*2be0*/  IMAD.IADD R9, R124, 0x1, -R6 ;  /* 0x000000017c097824 */ /* 0x000fc600078e0a06 */
[----:B------:R-:W-:Y:S01]  /*2bf0*/  LEA.HI R5, R7, R2, RZ, 0x2 ;  /* 0x0000000207057211 */ /* 0x000fe200078f10ff */
[----:B------:R-:W-:-:S03]  /*2c00*/  FMUL.FTZ R7, R37, c[0x0][0x320] ;  /* 0x0000c80025077a20 */ /* 0x000fc60000410000 */
[----:B------:R-:W-:Y:S01]  /*2c10*/  LEA.HI.SX32 R6, R5, R164, 0x1e ;  /* 0x000000a405067211 */ /* 0x000fe200078ff2ff */
[----:B------:R1:W2:Y:S04]  /*2c20*/  MUFU.TANH R14, R7 ;  /* 0x00000007000e7308 */ /* 0x0002a80000002400 */
[----:B------:R-:W-:Y:S01]  /*2c30*/  IMAD R9, R9, 0x10, R6 ;  /* 0x0000001009097824 */ /* 0x000fe200078e0206 */
[----:B------:R-:W-:-:S05]  /*2c40*/  LOP3.LUT R6, R8, 0xffffffc0, RZ, 0xc0, !PT ;  /* 0xffffffc008067812 */ /* 0x000fca00078ec0ff */
[----:B------:R-:W-:Y:S02]  /*2c50*/  IMAD.IADD R6, R6, 0x1, R9 ;  /* 0x0000000106067824 */ /* 0x000fe400078e0209 */
[----:B-1----:R-:W-:Y:S02]  /*2c60*/  IMAD.IADD R7, R45, 0x1, -R3 ;  /* 0x000000012d077824 */ /* 0x002fe400078e0a03 */
[----:B------:R-:W-:Y:S02]  /*2c70*/  FMUL.FTZ R3, R49, c[0x0][0x320] ;  /* 0x0000c80031037a20 */ /* 0x000fe40000410000 */
[----:B------:R-:W-:Y:S02]  /*2c80*/  IMAD R10, R7, 0x8, R6 ;  /* 0x00000008070a7824 */ /* 0x000fe400078e0206 */
[----:B------:R1:W4:Y:S01]  /*2c90*/  MUFU.TANH R13, R3 ;  /* 0x00000003000d7308 */ /* 0x0003220000002400 */
[----:B------:R-:W-:Y:S02]  /*2ca0*/  IMAD.MOV.U32 R7, RZ, RZ, c[0x0][0x2ac] ;  /* 0x0000ab00ff077624 */ /* 0x000fe400078e00ff */
[----:B------:R-:W-:Y:S01]  /*2cb0*/  @P0 IMAD.HI.U32 R6, R10, c[0x0][0x2c8], RZ ;  /* 0x0000b2000a060a27 */ /* 0x000fe200078e00ff */
[----:B------:R-:W-:Y:S01]  /*2cc0*/  MOV R9, R10 ;  /* 0x0000000a00097202 */ /* 0x000fe20000000f00 */
[----:B------:R5:W-:Y:S03]  /*2cd0*/  STL [R1+0x1c], R10 ;  /* 0x00001c0a01007387 */ /* 0x000be60000100800 */
[----:B------:R-:W-:Y:S01]  /*2ce0*/  @P0 SHF.R.U32.HI R9, RZ, c[0x0][0x2cc], R6 ;  /* 0x0000b300ff090a19 */ /* 0x000fe20000011606 */
[----:B------:R-:W-:Y:S01]  /*2cf0*/  FMUL.FTZ R6, R28, c[0x0][0x320] ;  /* 0x0000c8001c067a20 */ /* 0x000fe20000410000 */
[----:B------:R-:W-:Y:S01]  /*2d00*/  ISETP.LE.AND P0, PT, R243, c[0x0][0x32c], PT ;  /* 0x0000cb00f3007a0c */ /* 0x000fe20003f03270 */
[----:B-1----:R-:W-:-:S04]  /*2d10*/  FMUL.FTZ R3, R32, c[0x0][0x320] ;  /* 0x0000c80020037a20 */ /* 0x002fc80000410000 */
[----:B------:R1:W1:Y:S08]  /*2d20*/  MUFU.TANH R12, R3 ;  /* 0x00000003000c7308 */ /* 0x0002700000002400 */
[----:B-----5:R5:W2:Y:S01]  /*2d30*/  MUFU.TANH R10, R6 ;  /* 0x00000006000a7308 */ /* 0x020aa20000002400 */
[----:B-1----:R-:W-:-:S07]  /*2d40*/  FMUL.FTZ R3, R33, c[0x0][0x320] ;  /* 0x0000c80021037a20 */ /* 0x002fce0000410000 */
[----:B------:R1:W1:Y:S01]  /*2d50*/  MUFU.TANH R11, R3 ;  /* 0x00000003000b7308 */ /* 0x0002620000002400 */
[----:B-----5:R-:W-:Y:S01]  /*2d60*/  FMUL.FTZ R6, R48, c[0x0][0x320] ;  /* 0x0000c80030067a20 */ /* 0x020fe20000410000 */
[----:B-1----:R-:W-:Y:S02]  /*2d70*/  LOP3.LUT R3, R5, 0x7ffffffc, RZ, 0xc0, !PT ;  /* 0x7ffffffc05037812 */ /* 0x002fe400078ec0ff */
[----:B------:R-:W1:Y:S03]  /*2d80*/  SHFL.IDX PT, R5, R9, RZ, 0x1c1f ;  /* 0x001c1fff09057589 */ /* 0x000e6600000e0000 */
[----:B------:R-:W-:Y:S02]  /*2d90*/  IMAD.IADD R3, R2, 0x1, -R3 ;  /* 0x0000000102037824 */ /* 0x000fe400078e0a03 */
[----:B------:R-:W-:-:S03]  /*2da0*/  FMUL.FTZ R2, R29, c[0x0][0x320] ;  /* 0x0000c8001d027a20 */ /* 0x000fc60000410000 */
[----:B------:R-:W-:Y:S01]  /*2db0*/  SHF.L.U32 R23, R3, 0x1, RZ ;  /* 0x0000000103177819 */ /* 0x000fe200000006ff */
[----:B------:R5:W1:Y:S01]  /*2dc0*/  MUFU.TANH R8, R2 ;  /* 0x0000000200087308 */ /* 0x000a620000002400 */
[----:B------:R-:W-:-:S03]  /*2dd0*/  IMAD R3, R7, c[0x0][0x1d0], R44 ;  /* 0x0000740007037a24 */ /* 0x000fc600078e022c */
[----:B------:R2:W-:Y:S01]  /*2de0*/  STL [R1], R23 ;  /* 0x0000001701007387 */ /* 0x0005e20000100800 */
[----:B------:R-:W-:-:S03]  /*2df0*/  IMAD.IADD R18, R3, 0x1, -R23 ;  /* 0x0000000103127824 */ /* 0x000fc600078e0a17 */
[----:B------:R1:W1:Y:S01]  /*2e00*/  MUFU.TANH R7, R6 ;  /* 0x0000000600077308 */ /* 0x0002620000002400 */
[----:B-----5:R-:W-:-:S04]  /*2e10*/  IADD3 R2, -R23, 0x1, R46 ;  /* 0x0000000117027810 */ /* 0x020fc80007ffe12e */
[----:B------:R-:W-:-:S04]  /*2e20*/  IADD3 R2, R2, -c[0x0][0x168], RZ ;  /* 0x80005a0002027a10 */ /* 0x000fc80007ffe0ff */
[C---:B------:R-:W-:Y:S02]  /*2e30*/  IADD3 R16, R2.reuse, c[0x0][0x328], RZ ;  /* 0x0000ca0002107a10 */ /* 0x040fe40007ffe0ff */
[----:B------:R-:W-:Y:S02]  /*2e40*/  IADD3 R19, R2, UR4, RZ ;  /* 0x0000000402137c10 */ /* 0x000fe4000fffe0ff */
[-C--:B-1----:R-:W-:Y:S01]  /*2e50*/  IADD3 R3, R16, R5.reuse, RZ ;  /* 0x0000000510037210 */ /* 0x082fe20007ffe0ff */
[----:B--2---:R-:W-:Y:S01]  /*2e60*/  IMAD.IADD R23, R44, 0x1, -R23 ;  /* 0x000000012c177824 */ /* 0x004fe200078e0a17 */
[----:B------:R-:W-:Y:S02]  /*2e70*/  IADD3 R2, R19, R5, RZ ;  /* 0x0000000513027210 */ /* 0x000fe40007ffe0ff */
[----:B------:R-:W-:Y:S01]  /*2e80*/  IMNMX R3, R3, R18, PT ;  /* 0x0000001203037217 */ /* 0x000fe20003800200 */
[----:B------:R-:W-:Y:S05]  /*2e90*/  @!P0 BRA `(.L_x_172) ;  /* 0x0000016000008947 */ /* 0x000fea0003800000 */
[----:B---34-:R-:W-:Y:S01]  /*2ea0*/  MOV R24, c[0x0][0x2ac] ;  /* 0x0000ab0000187a02 */ /* 0x018fe20000000f00 */
[----:B------:R-:W-:Y:S04]  /*2eb0*/  BSSY B0, `(.L_x_173) ;  /* 0x0000010000007945 */ /* 0x000fe80003800000 */
[----:B------:R-:W-:-:S05]  /*2ec0*/  IMAD R24, R24, c[0x0][0x1d0], RZ ;  /* 0x0000740018187a24 */ /* 0x000fca00078e02ff */
[----:B------:R-:W-:-:S04]  /*2ed0*/  IADD3 R5, R24, -c[0x0][0x168], R5 ;  /* 0x80005a0018057a10 */ /* 0x000fc80007ffe005 */
[----:B------:R-:W-:-:S13]  /*2ee0*/  ISETP.GT.AND P0, PT, R5, -0x1, PT ;  /* 0xffffffff0500780c */ /* 0x000fda0003f04270 */
[----:B------:R-:W-:Y:S05]  /*2ef0*/  @P0 BRA `(.L_x_174) ;  /* 0x0000007000000947 */ /* 0x000fea0003800000 */
[----:B------:R-:W-:Y:S01]  /*2f00*/  IMAD.MOV.U32 R6, RZ, RZ, 0x1 ;  /* 0x00000001ff067424 */ /* 0x000fe200078e00ff */
[----:B------:R-:W-:-:S04]  /*2f10*/  LOP3.LUT R5, RZ, R5, RZ, 0x33, !PT ;  /* 0x00000005ff057212 */ /* 0x000fc800078e33ff */
[----:B------:R-:W-:-:S13]  /*2f20*/  ISETP.NE.AND P0, PT, R6, c[0x0][0x32c], PT ;  /* 0x0000cb0006007a0c */ /* 0x000fda0003f05270 */
[----:B------:R-:W-:-:S05]  /*2f30*/  @P0 IMAD.HI.U32 R6, R5, c[0x0][0x330], RZ ;  /* 0x0000cc0005060a27 */ /* 0x000fca00078e00ff */
[----:B------:R-:W-:-:S04]  /*2f40*/  @P0 SHF.R.U32.HI R5, RZ, c[0x0][0x334], R6 ;  /* 0x0000cd00ff050a19 */ /* 0x000fc80000011606 */
[----:B------:R-:W-:Y:S01]  /*2f50*/  LOP3.LUT R5, RZ, R5, RZ, 0x33, !PT ;  /* 0x00000005ff057212 */ /* 0x000fe200078e33ff */
[----:B------:R-:W-:Y:S05]  /*2f60*/  BRA `(.L_x_175) ;  /* 0x0000004000007947 */ /* 0x000fea0003800000 */
.L_x_174:
[----:B------:R-:W-:-:S04]  /*2f70*/  MOV R6, 0x1 ;  /* 0x0000000100067802 */ /* 0x000fc80000000f00 */
[----:B------:R-:W-:-:S13]  /*2f80*/  ISETP.NE.AND P0, PT, R6, c[0x0][0x32c], PT ;  /* 0x0000cb0006007a0c */ /* 0x000fda0003f05270 */
[----:B------:R-:W-:-:S05]  /*2f90*/  @P0 IMAD.HI.U32 R6, R5, c[0x0][0x330], RZ ;  /* 0x0000cc0005060a27 */ /* 0x000fca00078e00ff */
[----:B------:R-:W-:Y:S02]  /*2fa0*/  @P0 SHF.R.U32.HI R5, RZ, c[0x0][0x334], R6 ;  /* 0x0000cd00ff050a19 */ /* 0x000fe40000011606 */
.L_x_175:
[----:B------:R-:W-:Y:S05]  /*2fb0*/  BSYNC B0 ;  /* 0x0000000000007941 */ /* 0x000fea0003800000 */
.L_x_173:
[----:B------:R-:W-:-:S05]  /*2fc0*/  IMAD R5, R5, c[0x0][0x32c], R23 ;  /* 0x0000cb0005057a24 */ /* 0x000fca00078e0217 */
[----:B------:R-:W-:Y:S02]  /*2fd0*/  IADD3 R6, R5, c[0x0][0x32c], RZ ;  /* 0x0000cb0005067a10 */ /* 0x000fe40007ffe0ff */
[----:B------:R-:W-:Y:S02]  /*2fe0*/  IMNMX R2, R2, R5, !PT ;  /* 0x0000000502027217 */ /* 0x000fe40007800200 */
[----:B------:R-:W-:Y:S02]  /*2ff0*/  IMNMX R3, R3, R6, PT ;  /* 0x0000000603037217 */ /* 0x000fe40003800200 */
.L_x_172:
[C---:B---34-:R-:W-:Y:S01]  /*3000*/  ISETP.GE.AND P0, PT, R44.reuse, 0x2, PT ;  /* 0x000000022c00780c */ /* 0x058fe20003f06270 */
[----:B------:R-:W1:Y:S01]  /*3010*/  SHFL.IDX PT, R5, R9, 0x1, 0x1c1f ;  /* 0x003c1f0009057f89 */ /* 0x000e6200000e0000 */
[----:B------:R-:W-:Y:S02]  /*3020*/  ISETP.GE.AND P1, PT, R44, 0x9, PT ;  /* 0x000000092c00780c */ /* 0x000fe40003f26270 */
[----:B------:R-:W-:Y:S02]  /*3030*/  P2R R29, PR, RZ, 0x1 ;  /* 0x00000001ff1d7803 */ /* 0x000fe40000000000 */
[----:B------:R-:W-:-:S02]  /*3040*/  ISETP.GT.AND P0, PT, R2, 0x1, !P0 ;  /* 0x000000010200780c */ /* 0x000fc40004704270 */
[----:B------:R-:W-:Y:S02]  /*3050*/  P2R R28, PR, RZ, 0x2 ;  /* 0x00000002ff1c7803 */ /* 0x000fe40000000000 */
[----:B------:R-:W-:Y:S02]  /*3060*/  ISETP.LT.OR P0, PT, R3, 0x2, P0 ;  /* 0x000000020300780c */ /* 0x000fe40000701670 */
[----:B------:R-:W-:Y:S02]  /*3070*/  ISETP.GE.AND P6, PT, R44, 0x12, PT ;  /* 0x000000122c00780c */ /* 0x000fe40003fc6270 */
[----:B------:R-:W-:Y:S02]  /*3080*/  FSEL R40, R21, -INF , !P0 ;  /* 0xff80000015287808 */ /* 0x000fe40004000000 */
[----:B------:R-:W-:Y:S02]  /*3090*/  ISETP.GT.AND P0, PT, R2, 0x8, !P1 ;  /* 0x000000080200780c */ /* 0x000fe40004f04270 */
[----:B------:R-:W-:-:S02]  /*30a0*/  ISETP.GE.AND P1, PT, R44, 0xa, PT ;  /* 0x0000000a2c00780c */ /* 0x000fc40003f26270 */
[C---:B------:R-:W-:Y:S02]  /*30b0*/  ISETP.LT.OR P0, PT, R3.reuse, 0x9, P0 ;  /* 0x000000090300780c */ /* 0x040fe40000701670 */
[----:B------:R-:W-:Y:S02]  /*30c0*/  P2R R27, PR, RZ, 0x2 ;  /* 0x00000002ff1b7803 */ /* 0x000fe40000000000 */
[----:B------:R-:W-:Y:S02]  /*30d0*/  FSEL R42, R20, -INF , !P0 ;  /* 0xff800000142a7808 */ /* 0x000fe40004000000 */
[----:B------:R-:W-:Y:S02]  /*30e0*/  ISETP.GT.AND P0, PT, R2, 0x9, !P1 ;  /* 0x000000090200780c */ /* 0x000fe40004f04270 */
[----:B------:R-:W-:Y:S02]  /*30f0*/  ISETP.GE.AND P1, PT, R44, 0x11, PT ;  /* 0x000000112c00780c */ /* 0x000fe40003f26270 */
[----:B------:R-:W-:-:S02]  /*3100*/  ISETP.LT.OR P0, PT, R3, 0xa, P0 ;  /* 0x0000000a0300780c */ /* 0x000fc40000701670 */
[----:B------:R-:W-:Y:S02]  /*3110*/  ISETP.GE.AND P5, PT, R44, 0x19, PT ;  /* 0x000000192c00780c */ /* 0x000fe40003fa6270 */
[----:B------:R-:W-:Y:S02]  /*3120*/  FSEL R41, R17, -INF , !P0 ;  /* 0xff80000011297808 */ /* 0x000fe40004000000 */
[----:B------:R-:W-:Y:S02]  /*3130*/  ISETP.GT.AND P0, PT, R2, 0x10, !P1 ;  /* 0x000000100200780c */ /* 0x000fe40004f04270 */
[C---:B------:R-:W-:Y:S02]  /*3140*/  ISETP.GE.AND P4, PT, R44.reuse, 0x1a, PT ;  /* 0x0000001a2c00780c */ /* 0x040fe40003f86270 */
[----:B------:R-:W-:Y:S02]  /*3150*/  ISETP.LT.OR P0, PT, R3, 0x11, P0 ;  /* 0x000000110300780c */ /* 0x000fe40000701670 */
[----:B------:R-:W-:-:S02]  /*3160*/  ISETP.GE.AND P3, PT, R44, 0x21, PT ;  /* 0x000000212c00780c */ /* 0x000fc40003f66270 */
[----:B------:R-:W-:Y:S02]  /*3170*/  FSEL R45, R15, -INF , !P0 ;  /* 0xff8000000f2d7808 */ /* 0x000fe40004000000 */
[----:B------:R-:W-:Y:S02]  /*3180*/  ISETP.GT.AND P0, PT, R2, 0x11, !P6 ;  /* 0x000000110200780c */ /* 0x000fe40007704270 */
[----:B------:R-:W-:Y:S02]  /*3190*/  ISETP.GE.AND P2, PT, R44, 0x22, PT ;  /* 0x000000222c00780c */ /* 0x000fe40003f46270 */
[----:B------:R-:W-:Y:S02]  /*31a0*/  ISETP.LT.OR P0, PT, R3, 0x12, P0 ;  /* 0x000000120300780c */ /* 0x000fe40000701670 */
[----:B------:R-:W-:Y:S02]  /*31b0*/  P2R R26, PR, RZ, 0x2 ;  /* 0x00000002ff1a7803 */ /* 0x000fe40000000000 */
[----:B------:R-:W-:-:S02]  /*31c0*/  FSEL R46, R14, -INF , !P0 ;  /* 0xff8000000e2e7808 */ /* 0x000fc40004000000 */
[----:B------:R-:W-:Y:S02]  /*31d0*/  ISETP.GT.AND P0, PT, R2, 0x18, !P5 ;  /* 0x000000180200780c */ /* 0x000fe40006f04270 */
[----:B------:R-:W-:Y:S02]  /*31e0*/  ISETP.GE.AND P1, PT, R44, 0x29, PT ;  /* 0x000000292c00780c */ /* 0x000fe40003f26270 */
[----:B------:R-:W-:-:S04]  /*31f0*/  ISETP.LT.OR P0, PT, R3, 0x19, P0 ;  /* 0x000000190300780c */ /* 0x000fc80000701670 */
[----:B------:R-:W-:Y:S02]  /*3200*/  FSEL R47, R7, -INF , !P0 ;  /* 0xff800000072f7808 */ /* 0x000fe40004000000 */
[----:B------:R-:W-:-:S04]  /*3210*/  ISETP.GT.AND P0, PT, R2, 0x19, !P4 ;  /* 0x000000190200780c */ /* 0x000fc80006704270 */
        /* <DEDUP_REMOVED lines=11> */
[----:B------:R-:W-:-:S04]  /*32d0*/  ISETP.GE.AND P0, PT, R44, 0x1, PT ;  /* 0x000000012c00780c */ /* 0x000fc80003f06270 */
[----:B------:R-:W-:Y:S02]  /*32e0*/  P2R R25, PR, RZ, 0x1 ;  /* 0x00000001ff197803 */ /* 0x000fe40000000000 */
[----:B------:R-:W-:-:S04]  /*32f0*/  ISETP.GT.AND P0, PT, R2, RZ, !P0 ;  /* 0x000000ff0200720c */ /* 0x000fc80004704270 */
[----:B------:R-:W-:-:S04]  /*3300*/  ISETP.LT.OR P0, PT, R3, 0x1, P0 ;  /* 0x000000010300780c */ /* 0x000fc80000701670 */
[----:B------:R-:W-:Y:S02]  /*3310*/  FSEL R36, R22, -INF , !P0 ;  /* 0xff80000016247808 */ /* 0x000fe40004000000 */
[----:B------:R-:W-:-:S04]  /*3320*/  ISETP.GE.AND P0, PT, R44, 0x2a, PT ;  /* 0x0000002a2c00780c */ /* 0x000fc80003f06270 */
[----:B------:R-:W-:Y:S02]  /*3330*/  P2R R24, PR, RZ, 0x1 ;  /* 0x00000001ff187803 */ /* 0x000fe40000000000 */
[----:B------:R-:W-:Y:S01]  /*3340*/  ISETP.GT.AND P0, PT, R2, 0x29, !P0 ;  /* 0x000000290200780c */ /* 0x000fe20004704270 */
[----:B------:R-:W-:-:S03]  /*3350*/  FMUL.FTZ R2, R55, c[0x0][0x320] ;  /* 0x0000c80037027a20 */ /* 0x000fc60000410000 */
[----:B------:R-:W-:Y:S01]  /*3360*/  ISETP.LT.OR P0, PT, R3, 0x2a, P0 ;  /* 0x0000002a0300780c */ /* 0x000fe20000701670 */
[----:B------:R2:W3:Y:S01]  /*3370*/  MUFU.TANH R22, R2 ;  /* 0x0000000200167308 */ /* 0x0004e20000002400 */
[----:B-1----:R-:W-:Y:S02]  /*3380*/  IMAD.IADD R3, R16, 0x1, R5 ;  /* 0x0000000110037824 */ /* 0x002fe400078e0205 */
[----:B------:R-:W-:Y:S02]  /*3390*/  FSEL R70, R8, -INF , !P0 ;  /* 0xff80000008467808 */ /* 0x000fe40004000000 */
[----:B------:R-:W-:Y:S02]  /*33a0*/  ISETP.LE.AND P0, PT, R243, c[0x0][0x32c], PT ;  /* 0x0000cb00f3007a0c */ /* 0x000fe40003f03270 */
[----:B------:R-:W-:Y:S01]  /*33b0*/  IMNMX R3, R3, R18, PT ;  /* 0x0000001203037217 */ /* 0x000fe20003800200 */
[----:B--2---:R-:W-:-:S04]  /*33c0*/  FMUL.FTZ R2, R58, c[0x0][0x320] ;  /* 0x0000c8003a027a20 */ /* 0x004fc80000410000 */
[----:B------:R1:W2:Y:S02]  /*33d0*/  MUFU.TANH R21, R2 ;  /* 0x0000000200157308 */ /* 0x0002a40000002400 */
[----:B-1----:R-:W-:-:S06]  /*33e0*/  FMUL.FTZ R2, R59, c[0x0][0x320] ;  /* 0x0000c8003b027a20 */ /* 0x002fcc0000410000 */
[----:B------:R1:W4:Y:S02]  /*33f0*/  MUFU.TANH R20, R2 ;  /* 0x0000000200147308 */ /* 0x0003240000002400 */
        /* <DEDUP_REMOVED lines=18> */
[----:B-1----:R-:W-:Y:S01]  /*3520*/  IMAD.IADD R2, R19, 0x1, R5 ;  /* 0x0000000113027824 */ /* 0x002fe200078e0205 */
[----:B------:R-:W-:Y:S05]  /*3530*/  @!P0 BRA `(.L_x_176) ;  /* 0x0000016000008947 */ /* 0x000fea0003800000 */
[----:B--234-:R-:W-:Y:S01]  /*3540*/  MOV R6, c[0x0][0x2ac] ;  /* 0x0000ab0000067a02 */ /* 0x01cfe20000000f00 */
        /* <DEDUP_REMOVED lines=12> */
.L_x_178:
[----:B------:R-:W-:-:S04]  /*3610*/  MOV R6, 0x1 ;  /* 0x0000000100067802 */ /* 0x000fc80000000f00 */
[----:B------:R-:W-:-:S13]  /*3620*/  ISETP.NE.AND P0, PT, R6, c[0x0][0x32c], PT ;  /* 0x0000cb0006007a0c */ /* 0x000fda0003f05270 */
[----:B------:R-:W-:-:S05]  /*3630*/  @P0 IMAD.HI.U32 R6, R5, c[0x0][0x330], RZ ;  /* 0x0000cc0005060a27 */ /* 0x000fca00078e00ff */
[----:B------:R-:W-:Y:S02]  /*3640*/  @P0 SHF.R.U32.HI R5, RZ, c[0x0][0x334], R6 ;  /* 0x0000cd00ff050a19 */ /* 0x000fe40000011606 */
.L_x_179:
[----:B------:R-:W-:Y:S05]  /*3650*/  BSYNC B0 ;  /* 0x0000000000007941 */ /* 0x000fea0003800000 */
.L_x_177:
[----:B------:R-:W-:-:S05]  /*3660*/  IMAD R5, R5, c[0x0][0x32c], R23 ;  /* 0x0000cb0005057a24 */ /* 0x000fca00078e0217 */
[----:B------:R-:W-:Y:S02]  /*3670*/  IADD3 R6, R5, c[0x0][0x32c], RZ ;  /* 0x0000cb0005067a10 */ /* 0x000fe40007ffe0ff */
[----:B------:R-:W-:Y:S02]  /*3680*/  IMNMX R2, R2, R5, !PT ;  /* 0x0000000502027217 */ /* 0x000fe40007800200 */
[----:B------:R-:W-:Y:S02]  /*3690*/  IMNMX R3, R3, R6, PT ;  /* 0x0000000603037217 */ /* 0x000fe40003800200 */
.L_x_176:
[----:B--234-:R-:W-:Y:S01]  /*36a0*/  ISETP.NE.AND P0, PT, R29, RZ, PT ;  /* 0x000000ff1d00720c */ /* 0x01cfe20003f05270 */
[----:B------:R-:W1:Y:S03]  /*36b0*/  SHFL.IDX PT, R5, R9, 0x2, 0x1c1f ;  /* 0x005c1f0009057f89 */ /* 0x000e6600000e0000 */
[----:B------:R-:W-:-:S04]  /*36c0*/  ISETP.GT.AND P0, PT, R2, 0x1, !P0 ;  /* 0x000000010200780c */ /* 0x000fc80004704270 */
[----:B------:R-:W-:-:S04]  /*36d0*/  ISETP.LT.OR P0, PT, R3, 0x2, P0 ;  /* 0x000000020300780c */ /* 0x000fc80000701670 */
[----:B------:R-:W-:Y:S02]  /*36e0*/  FSEL R31, R20, -INF , !P0 ;  /* 0xff800000141f7808 */ /* 0x000fe40004000000 */
[----:B------:R-:W-:-:S04]  /*36f0*/  ISETP.NE.AND P0, PT, R28, RZ, PT ;  /* 0x000000ff1c00720c */ /* 0x000fc80003f05270 */
        /* <DEDUP_REMOVED lines=29> */
[----:B------:R-:W-:-:S04]  /*38d0*/  ISETP.NE.AND P0, PT, R25, RZ, PT ;  /* 0x000000ff1900720c */ /* 0x000fc80003f05270 */
[----:B------:R-:W-:-:S04]  /*38e0*/  ISETP.GT.AND P0, PT, R2, RZ, !P0 ;  /* 0x000000ff0200720c */ /* 0x000fc80004704270 */
[----:B------:R-:W-:-:S04]  /*38f0*/  ISETP.LT.OR P0, PT, R3, 0x1, P0 ;  /* 0x000000010300780c */ /* 0x000fc80000701670 */
[----:B------:R-:W-:Y:S02]  /*3900*/  FSEL R30, R21, -INF , !P0 ;  /* 0xff800000151e7808 */ /* 0x000fe40004000000 */
[----:B------:R-:W-:-:S04]  /*3910*/  ISETP.NE.AND P0, PT, R24, RZ, PT ;  /* 0x000000ff1800720c */ /* 0x000fc80003f05270 */
        /* <DEDUP_REMOVED lines=45> */
.L_x_182:
[----:B------:R-:W-:-:S04]  /*3bf0*/  MOV R6, 0x1 ;  /* 0x0000000100067802 */ /* 0x000fc80000000f00 */
[----:B------:R-:W-:-:S13]  /*3c00*/  ISETP.NE.AND P0, PT, R6, c[0x0][0x32c], PT ;  /* 0x0000cb0006007a0c */ /* 0x000fda0003f05270 */
[----:B------:R-:W-:-:S05]  /*3c10*/  @P0 IMAD.HI.U32 R6, R5, c[0x0][0x330], RZ ;  /* 0x0000cc0005060a27 */ /* 0x000fca00078e00ff */
[----:B------:R-:W-:Y:S02]  /*3c20*/  @P0 SHF.R.U32.HI R5, RZ, c[0x0][0x334], R6 ;  /* 0x0000cd00ff050a19 */ /* 0x000fe40000011606 */
.L_x_183:
[----:B------:R-:W-:Y:S05]  /*3c30*/  BSYNC B0 ;  /* 0x0000000000007941 */ /* 0x000fea0003800000 */
.L_x_181:
[----:B------:R-:W-:-:S05]  /*3c40*/  IMAD R5, R5, c[0x0][0x32c], R23 ;  /* 0x0000cb0005057a24 */ /* 0x000fca00078e0217 */
[----:B------:R-:W-:Y:S02]  /*3c50*/  IADD3 R6, R5, c[0x0][0x32c], RZ ;  /* 0x0000cb0005067a10 */ /* 0x000fe40007ffe0ff */
[----:B------:R-:W-:Y:S02]  /*3c60*/  IMNMX R2, R2, R5, !PT ;  /* 0x0000000502027217 */ /* 0x000fe40007800200 */
[----:B------:R-:W-:Y:S02]  /*3c70*/  IMNMX R3, R3, R6, PT ;  /* 0x0000000603037217 */ /* 0x000fe40003800200 */
.L_x_180:
        /* <DEDUP_REMOVED lines=85> */
.L_x_186:
[----:B------:R-:W-:-:S04]  /*41d0*/  MOV R6, 0x1 ;  /* 0x0000000100067802 */ /* 0x000fc80000000f00 */
[----:B------:R-:W-:-:S13]  /*41e0*/  ISETP.NE.AND P0, PT, R6, c[0x0][0x32c], PT ;  /* 0x0000cb0006007a0c */ /* 0x000fda0003f05270 */
[----:B------:R-:W-:-:S05]  /*41f0*/  @P0 IMAD.HI.U32 R6, R5, c[0x0][0x330], RZ ;  /* 0x0000cc0005060a27 */ /* 0x000fca00078e00ff */
[----:B------:R-:W-:Y:S02]  /*4200*/  @P0 SHF.R.U32.HI R5, RZ, c[0x0][0x334], R6 ;  /* 0x0000cd00ff050a19 */ /* 0x000fe40000011606 */
.L_x_187:
[----:B------:R-:W-:Y:S05]  /*4210*/  BSYNC B0 ;  /* 0x0000000000007941 */ /* 0x000fea0003800000 */
.L_x_185:
[----:B------:R-:W-:-:S05]  /*4220*/  IMAD R5, R5, c[0x0][0x32c], R23 ;  /* 0x0000cb0005057a24 */ /* 0x000fca00078e0217 */
[----:B------:R-:W-:Y:S02]  /*4230*/  IADD3 R6, R5, c[0x0][0x32c], RZ ;  /* 0x0000cb0005067a10 */ /* 0x000fe40007ffe0ff */
[----:B------:R-:W-:Y:S02]  /*4240*/  IMNMX R2, R2, R5, !PT ;  /* 0x0000000502027217 */ /* 0x000fe40007800200 */
[----:B------:R-:W-:Y:S02]  /*4250*/  IMNMX R3, R3, R6, PT ;  /* 0x0000000603037217 */ /* 0x000fe40003800200 */
.L_x_184:
[----:B--234-:R-:W-:Y:S01]  /*4260*/  ISETP.NE.AND P0, PT, R29, RZ, PT ;  /* 0x000000ff1d00720c */ /* 0x01cfe20003f05270 */
[----:B------:R-:W-:Y:S01]  /*4270*/  IMAD.SHL.U32 R209, R0, 0x2, RZ ;  /* 0x0000000200d17824 */ /* 0x000fe200078e00ff */
[----:B------:R-:W-:Y:S02]  /*4280*/  FMNMX.FTZ R106, R36, R40, !PT ;  /* 0x00000028246a7209 */ /* 0x000fe40007810000 */
[----:B------:R-:W-:Y:S01]  /*4290*/  ISETP.GT.AND P0, PT, R2, 0x1, !P0 ;  /* 0x000000010200780c */ /* 0x000fe20004704270 */
[----:B------:R-:W-:Y:S01]  /*42a0*/  IMAD R210, R4, 0x2, R209 ;  /* 0x0000000204d27824 */ /* 0x000fe200078e02d1 */
[----:B------:R-:W-:Y:S01]  /*42b0*/  FMNMX.FTZ R106, R42, R106, !PT ;  /* 0x0000006a2a6a7209 */ /* 0x000fe20007810000 */
[----:B------:R-:W-:Y:S01]  /*42c0*/  LDSM.16.MT88.4 R76, [R209+0x3080] ;  /* 0x00308000d14c783b */ /* 0x000fe20000004200 */
[----:B------:R-:W-:-:S02]  /*42d0*/  ISETP.LT.OR P0, PT, R3, 0x2, P0 ;  /* 0x000000020300780c */ /* 0x000fc40000701670 */
[----:B------:R-:W-:Y:S01]  /*42e0*/  FMNMX.FTZ R106, R41, R106, !PT ;  /* 0x0000006a296a7209 */ /* 0x000fe20007810000 */
[----:B------:R-:W-:Y:S01]  /*42f0*/  LDSM.16.MT88.4 R120, [R209+0x1880] ;  /* 0x00188000d178783b */ /* 0x000fe20000004200 */
[----:B------:R-:W-:Y:S02]  /*4300*/  FSEL R49, R14, -INF , !P0 ;  /* 0xff8000000e317808 */ /* 0x000fe40004000000 */
[----:B------:R-:W-:Y:S01]  /*4310*/  ISETP.NE.AND P0, PT, R28, RZ, PT ;  /* 0x000000ff1c00720c */ /* 0x000fe20003f05270 */
[----:B------:R-:W-:Y:S01]  /*4320*/  LDSM.16.MT88.4 R136, [R210+0x1880] ;  /* 0x00188000d288783b */ /* 0x000fe20000004200 */
[----:B------:R-:W-:Y:S02]  /*4330*/  FMNMX.FTZ R106, R45, R106, !PT ;  /* 0x0000006a2d6a7209 */ /* 0x000fe40007810000 */
[----:B------:R-:W-:Y:S01]  /*4340*/  ISETP.GT.AND P0, PT, R2, 0x8, !P0 ;  /* 0x000000080200780c */ /* 0x000fe20004704270 */
[----:B------:R-:W-:Y:S01]  /*4350*/  LDSM.16.MT88.4 R152, [R209+0x2480] ;  /* 0x00248000d198783b */ /* 0x000fe20000004200 */
[----:B------:R-:W-:-:S02]  /*4360*/  FMNMX.FTZ R106, R46, R106, !PT ;  /* 0x0000006a2e6a7209 */ /* 0x000fc40007810000 */
[----:B------:R-:W-:Y:S01]  /*4370*/  ISETP.LT.OR P0, PT, R3, 0x9, P0 ;  /* 0x000000090300780c */ /* 0x000fe20000701670 */
[----:B------:R-:W-:Y:S01]  /*4380*/  LDSM.16.MT88.4 R60, [R210+0x2480] ;  /* 0x00248000d23c783b */ /* 0x000fe20000004200 */
[----:B------:R-:W-:Y:S02]  /*4390*/  FMNMX.FTZ R106, R47, R106, !PT ;  /* 0x0000006a2f6a7209 */ /* 0x000fe40007810000 */
[----:B------:R-:W-:Y:S01]  /*43a0*/  FSEL R80, R11, -INF , !P0 ;  /* 0xff8000000b507808 */ /* 0x000fe20004000000 */
[----:B------:R-:W-:Y:S01]  /*43b0*/  LDSM.16.MT88.4 R56, [R210+0x3080] ;  /* 0x00308000d238783b */ /* 0x000fe20000004200 */
[----:B------:R-:W-:Y:S02]  /*43c0*/  ISETP.NE.AND P0, PT, R27, RZ, PT ;  /* 0x000000ff1b00720c */ /* 0x000fe40003f05270 */
[----:B------:R-:W-:Y:S01]  /*43d0*/  FMNMX.FTZ R106, R48, R106, !PT ;  /* 0x0000006a306a7209 */ /* 0x000fe20007810000 */
[----:B------:R-:W-:Y:S01]  /*43e0*/  LDSM.16.MT88.4 R132, [R209+0x3480] ;  /* 0x00348000d184783b */ /* 0x000fe20000004200 */
[----:B------:R-:W-:-:S02]  /*43f0*/  ISETP.GT.AND P0, PT, R2, 0x9, !P0 ;  /* 0x000000090200780c */ /* 0x000fc40004704270 */
[----:B------:R-:W-:Y:S01]  /*4400*/  FMNMX.FTZ R106, R68, R106, !PT ;  /* 0x0000006a446a7209 */ /* 0x000fe20007810000 */
[----:B------:R-:W-:Y:S01]  /*4410*/  LDSM.16.MT88.4 R72, [R209+0x1c80] ;  /* 0x001c8000d148783b */ /* 0x000fe20000004200 */
[----:B------:R-:W-:Y:S02]  /*4420*/  ISETP.LT.OR P0, PT, R3, 0xa, P0 ;  /* 0x0000000a0300780c */ /* 0x000fe40000701670 */
[----:B------:R-:W-:Y:S01]  /*4430*/  FMNMX.FTZ R106, R69, R106, !PT ;  /* 0x0000006a456a7209 */ /* 0x000fe20007810000 */
[----:B------:R-:W-:Y:S01]  /*4440*/  LDSM.16.MT88.4 R88, [R210+0x1c80] ;  /* 0x001c8000d258783b */ /* 0x000fe20000004200 */
[----:B------:R-:W-:Y:S02]  /*4450*/  FSEL R81, R10, -INF , !P0 ;  /* 0xff8000000a517808 */ /* 0x000fe40004000000 */
[----:B------:R-:W-:Y:S01]  /*4460*/  ISETP.NE.AND P0, PT, R26, RZ, PT ;  /* 0x000000ff1a00720c */ /* 0x000fe20003f05270 */
[----:B------:R-:W-:Y:S01]  /*4470*/  LDSM.16.MT88.4 R92, [R209+0x2880] ;  /* 0x00288000d15c783b */ /* 0x000fe20000004200 */
[----:B------:R-:W-:-:S02]  /*4480*/  FMNMX.FTZ R106, R71, R106, !PT ;  /* 0x0000006a476a7209 */ /* 0x000fc40007810000 */
[----:B------:R-:W-:Y:S01]  /*4490*/  ISETP.GT.AND P0, PT, R2, 0x10, !P0 ;  /* 0x000000100200780c */ /* 0x000fe20004704270 */
[----:B------:R-:W-:Y:S01]  /*44a0*/  LDSM.16.MT88.4 R116, [R210+0x2880] ;  /* 0x00288000d274783b */ /* 0x000fe20000004200 */
[----:B------:R-:W-:Y:S02]  /*44b0*/  FMNMX.FTZ R106, R70, R106, !PT ;  /* 0x0000006a466a7209 */ /* 0x000fe40007810000 */
[----:B------:R-:W-:Y:S01]  /*44c0*/  ISETP.LT.OR P0, PT, R3, 0x11, P0 ;  /* 0x000000110300780c */ /* 0x000fe20000701670 */
[----:B------:R-:W-:Y:S01]  /*44d0*/  LDSM.16.MT88.4 R172, [R210+0x3480] ;  /* 0x00348000d2ac783b */ /* 0x000fe20000004200 */
[----:B------:R-:W-:Y:S02]  /*44e0*/  FMNMX.FTZ R104, R44, R54, !PT ;  /* 0x000000362c687209 */ /* 0x000fe40007810000 */
[----:B------:R-:W-:Y:S01]  /*44f0*/  FSEL R101, R7, -INF , !P0 ;  /* 0xff80000007657808 */ /* 0x000fe20004000000 */
[----:B------:R-:W-:Y:S01]  /*4500*/  LDSM.16.MT88.4 R180, [R209+0x3880] ;  /* 0x00388000d1b4783b */ /* 0x000fe20000004200 */
[----:B------:R-:W-:-:S02]  /*4510*/  ISETP.GT.AND P0, PT, R2, 0x11, !P6 ;  /* 0x000000110200780c */ /* 0x000fc40007704270 */
[----:B------:R-:W-:Y:S01]  /*4520*/  ISETP.NE.AND P6, PT, R24, RZ, PT ;  /* 0x000000ff1800720c */ /* 0x000fe20003fc5270 */
[----:B------:R-:W-:Y:S01]  /*4530*/  LDSM.16.MT88.4 R108, [R209+0x2080] ;  /* 0x00208000d16c783b */ /* 0x000fe20000004200 */
[----:B------:R-:W-:Y:S02]  /*4540*/  ISETP.LT.OR P0, PT, R3, 0x12, P0 ;  /* 0x000000120300780c */ /* 0x000fe40000701670 */
[----:B------:R-:W-:Y:S01]  /*4550*/  FMNMX.FTZ R104, R82, R104, !PT ;  /* 0x0000006852687209 */ /* 0x000fe20007810000 */
[----:B------:R-:W-:Y:S01]  /*4560*/  LDSM.16.MT88.4 R160, [R210+0x2080] ;  /* 0x00208000d2a0783b */ /* 0x000fe20000004200 */
[----:B------:R-:W-:Y:S02]  /*4570*/  FSEL R102, R20, -INF , !P0 ;  /* 0xff80000014667808 */ /* 0x000fe40004000000 */
[----:B------:R-:W-:Y:S01]  /*4580*/  ISETP.GT.AND P0, PT, R2, 0x18, !P5 ;  /* 0x000000180200780c */ /* 0x000fe20006f04270 */
[----:B------:R-:W-:Y:S01]  /*4590*/  LDSM.16.MT88.4 R168, [R209+0x2c80] ;  /* 0x002c8000d1a8783b */ /* 0x000fe20000004200 */
[----:B------:R-:W-:-:S02]  /*45a0*/  ISETP.NE.AND P5, PT, R25, RZ, PT ;  /* 0x000000ff1900720c */ /* 0x000fc40003fa5270 */
[----:B------:R-:W-:Y:S01]  /*45b0*/  ISETP.LT.OR P0, PT, R3, 0x19, P0 ;  /* 0x000000190300780c */ /* 0x000fe20000701670 */
[----:B------:R-:W-:Y:S01]  /*45c0*/  LDSM.16.MT88.4 R176, [R210+0x2c80] ;  /* 0x002c8000d2b0783b */ /* 0x000fe20000004200 */
[----:B------:R-:W-:Y:S02]  /*45d0*/  FMNMX.FTZ R104, R83, R104, !PT ;  /* 0x0000006853687209 */ /* 0x000fe40007810000 */
[----:B------:R-:W-:Y:S01]  /*45e0*/  FSEL R103, R13, -INF , !P0 ;  /* 0xff8000000d677808 */ /* 0x000fe20004000000 */
[----:B------:R-:W-:Y:S01]  /*45f0*/  LDSM.16.MT88.4 R184, [R210+0x3880] ;  /* 0x00388000d2b8783b */ /* 0x000fe20000004200 */
[----:B------:R-:W-:Y:S02]  /*4600*/  ISETP.GT.AND P0, PT, R2, 0x19, !P4 ;  /* 0x000000190200780c */ /* 0x000fe40006704270 */
[----:B------:R-:W-:Y:S02]  /*4610*/  FMNMX.FTZ R105, R30, R31, !PT ;  /* 0x0000001f1e697209 */ /* 0x000fe40007810000 */
[----:B------:R-:W-:-:S02]  /*4620*/  ISETP.LT.OR P0, PT, R3, 0x1a, P0 ;  /* 0x0000001a0300780c */ /* 0x000fc40000701670 */
[----:B------:R-:W-:Y:S02]  /*4630*/  FMNMX.FTZ R104, R148, R104, !PT ;  /* 0x0000006894687209 */ /* 0x000fe40007810000 */
[----:B------:R-:W-:Y:S02]  /*4640*/  FSEL R107, R21, -INF , !P0 ;  /* 0xff800000156b7808 */ /* 0x000fe40004000000 */
[----:B------:R-:W-:Y:S02]  /*4650*/  ISETP.GT.AND P0, PT, R2, 0x20, !P3 ;  /* 0x000000200200780c */ /* 0x000fe40005f04270 */
[----:B------:R-:W-:Y:S02]  /*4660*/  FMNMX.FTZ R105, R33, R105, !PT ;  /* 0x0000006921697209 */ /* 0x000fe40007810000 */
[----:B------:R-:W-:Y:S02]  /*4670*/  ISETP.LT.OR P0, PT, R3, 0x21, P0 ;  /* 0x000000210300780c */ /* 0x000fe40000701670 */
[----:B------:R-:W-:-:S02]  /*4680*/  FMNMX.FTZ R104, R149, R104, !PT ;  /* 0x0000006895687209 */ /* 0x000fc40007810000 */
[----:B------:R-:W-:Y:S02]  /*4690*/  FSEL R165, R17, -INF , !P0 ;  /* 0xff80000011a57808 */ /* 0x000fe40004000000 */
[----:B------:R-:W-:Y:S02]  /*46a0*/  ISETP.GT.AND P0, PT, R2, 0x21, !P2 ;  /* 0x000000210200780c */ /* 0x000fe40005704270 */
[----:B------:R-:W-:Y:S02]  /*46b0*/  FMNMX.FTZ R105, R32, R105, !PT ;  /* 0x0000006920697209 */ /* 0x000fe40007810000 */
[----:B------:R-:W-:Y:S02]  /*46c0*/  ISETP.LT.OR P0, PT, R3, 0x22, P0 ;  /* 0x000000220300780c */ /* 0x000fe40000701670 */
[----:B------:R-:W-:Y:S02]  /*46d0*/  FMNMX.FTZ R104, R150, R104, !PT ;  /* 0x0000006896687209 */ /* 0x000fe40007810000 */
[----:B------:R-:W-:-:S02]  /*46e0*/  FSEL R166, R15, -INF , !P0 ;  /* 0xff8000000fa67808 */ /* 0x000fc40004000000 */
[C---:B------:R-:W-:Y:S02]  /*46f0*/  ISETP.GT.AND P0, PT, R2.reuse, 0x28, !P1 ;  /* 0x000000280200780c */ /* 0x040fe40004f04270 */
[----:B------:R-:W-:Y:S02]  /*4700*/  FMNMX.FTZ R105, R37, R105, !PT ;  /* 0x0000006925697209 */ /* 0x000fe40007810000 */
[----:B------:R-:W-:Y:S02]  /*4710*/  ISETP.LT.OR P0, PT, R3, 0x29, P0 ;  /* 0x000000290300780c */ /* 0x000fe40000701670 */
[----:B------:R-:W-:Y:S02]  /*4720*/  FMNMX.FTZ R104, R151, R104, !PT ;  /* 0x0000006897687209 */ /* 0x000fe40007810000 */
[----:B------:R-:W-:Y:S02]  /*4730*/  FSEL R188, R9, -INF , !P0 ;  /* 0xff80000009bc7808 */ /* 0x000fe40004000000 */
[----:B------:R-:W-:-:S02]  /*4740*/  ISETP.GT.AND P0, PT, R2, RZ, !P5 ;  /* 0x000000ff0200720c */ /* 0x000fc40006f04270 */
[----:B------:R-:W-:Y:S02]  /*4750*/  FMNMX.FTZ R105, R38, R105, !PT ;  /* 0x0000006926697209 */ /* 0x000fe40007810000 */
[----:B------:R-:W-:Y:S02]  /*4760*/  ISETP.LT.OR P0, PT, R3, 0x1, P0 ;  /* 0x000000010300780c */ /* 0x000fe40000701670 */
[----:B------:R-:W-:Y:S02]  /*4770*/  FMNMX.FTZ R104, R191, R104, !PT ;  /* 0x00000068bf687209 */ /* 0x000fe40007810000 */
[----:B------:R-:W-:Y:S02]  /*4780*/  FSEL R14, R12, -INF , !P0 ;  /* 0xff8000000c0e7808 */ /* 0x000fe40004000000 */
[----:B------:R-:W-:Y:S02]  /*4790*/  ISETP.GT.AND P0, PT, R2, 0x29, !P6 ;  /* 0x000000290200780c */ /* 0x000fe40007704270 */
[----:B------:R-:W1:Y:S01]  /*47a0*/  SHFL.BFLY PT, R2, R106, 0x2, 0x1f ;  /* 0x0c401f006a027f89 */ /* 0x000e6200000e0000 */
[----:B------:R-:W-:-:S02]  /*47b0*/  FMNMX.FTZ R105, R39, R105, !PT ;  /* 0x0000006927697209 */ /* 0x000fc40007810000 */
[----:B------:R-:W-:Y:S02]  /*47c0*/  FMNMX.FTZ R104, R190, R104, !PT ;  /* 0x00000068be687209 */ /* 0x000fe40007810000 */
[----:B------:R-:W-:Y:S02]  /*47d0*/  FMNMX.FTZ R105, R43, R105, !PT ;  /* 0x000000692b697209 */ /* 0x000fe40007810000 */
[----:B------:R-:W-:Y:S02]  /*47e0*/  FMNMX.FTZ R104, R189, R104, !PT ;  /* 0x00000068bd687209 */ /* 0x000fe40007810000 */
[----:B------:R-:W-:Y:S02]  /*47f0*/  FMNMX.FTZ R105, R50, R105, !PT ;  /* 0x0000006932697209 */ /* 0x000fe40007810000 */
[----:B------:R-:W-:Y:S02]  /*4800*/  FMNMX.FTZ R104, R192, R104, !PT ;  /* 0x00000068c0687209 */ /* 0x000fe40007810000 */
[----:B------:R-:W-:-:S02]  /*4810*/  FMNMX.FTZ R105, R51, R105, !PT ;  /* 0x0000006933697209 */ /* 0x000fc40007810000 */
[----:B------:R-:W-:Y:S01]  /*4820*/  ISETP.LT.OR P0, PT, R3, 0x2a, P0 ;  /* 0x0000002a0300780c */ /* 0x000fe20000701670 */
[----:B------:R-:W2:Y:S01]  /*4830*/  SHFL.BFLY PT, R5, R104, 0x2, 0x1f ;  /* 0x0c401f0068057f89 */ /* 0x000ea200000e0000 */
[----:B------:R-:W-:Y:S02]  /*4840*/  FMNMX.FTZ R105, R52, R105, !PT ;  /* 0x0000006934697209 */ /* 0x000fe40007810000 */
[----:B------:R-:W-:Y:S02]  /*4850*/  FSEL R167, R8, -INF , !P0 ;  /* 0xff80000008a77808 */ /* 0x000fe40004000000 */
[----:B------:R-:W-:Y:S02]  /*4860*/  FMNMX.FTZ R105, R53, R105, !PT ;  /* 0x0000006935697209 */ /* 0x000fe40007810000 */
[----:B------:R-:W-:Y:S02]  /*4870*/  ISETP.NE.AND P6, PT, R244, 0x1, PT ;  /* 0x00000001f400780c */ /* 0x000fe40003fc5270 */
[----:B-1----:R-:W-:-:S02]  /*4880*/  FMNMX.FTZ R106, R106, R2, !PT ;  /* 0x000000026a6a7209 */ /* 0x002fc40007810000 */
[----:B------:R-:W-:-:S03]  /*4890*/  IADD3 R224, R224, -0x2, RZ ;  /* 0xfffffffee0e07810 */ /* 0x000fc60007ffe0ff */
[----:B------:R-:W1:Y:S01]  /*48a0*/  SHFL.BFLY PT, R2, R106, 0x1, 0x1f ;  /* 0x0c201f006a027f89 */ /* 0x000e6200000e0000 */
[----:B--2---:R-:W-:-:S05]  /*48b0*/  FMNMX.FTZ R104, R104, R5, !PT ;  /* 0x0000000568687209 */ /* 0x004fca0007810000 */
[----:B------:R-:W2:Y:S01]  /*48c0*/  SHFL.BFLY PT, R5, R104, 0x1, 0x1f ;  /* 0x0c201f0068057f89 */ /* 0x000ea200000e0000 */
[----:B-1----:R-:W-:-:S03]  /*48d0*/  FMNMX.FTZ R106, R106, R2, !PT ;  /* 0x000000026a6a7209 */ /* 0x002fc60007810000 */
[----:B------:R-:W1:Y:S01]  /*48e0*/  SHFL.BFLY PT, R2, R105, 0x2, 0x1f ;  /* 0x0c401f0069027f89 */ /* 0x000e6200000e0000 */
[C---:B------:R-:W-:Y:S01]  /*48f0*/  FSETP.NEU.FTZ.AND P0, PT, R106.reuse, -INF , PT ;  /* 0xff8000006a00780b */ /* 0x040fe20003f1d000 */
[----:B------:R-:W-:-:S05]  /*4900*/  FMUL.FTZ R3, R106, c[0x0][0x2d0] ;  /* 0x0000b4006a037a20 */ /* 0x000fca0000410000 */
[----:B------:R-:W-:Y:S02]  /*4910*/  FSEL R3, R3, RZ, P0 ;  /* 0x000000ff03037208 */ /* 0x000fe40000000000 */
[----:B--2---:R-:W-:Y:S02]  /*4920*/  FMNMX.FTZ R104, R104, R5, !PT ;  /* 0x0000000568687209 */ /* 0x004fe40007810000 */
[----:B------:R-:W-:-:S03]  /*4930*/  FMNMX.FTZ R5, R14, R49, !PT ;  /* 0x000000310e057209 */ /* 0x000fc60007810000 */
[----:B------:R-:W-:Y:S01]  /*4940*/  FMUL.FTZ R13, R104, c[0x0][0x2d0] ;  /* 0x0000b400680d7a20 */ /* 0x000fe20000410000 */
[----:B------:R-:W-:-:S04]  /*4950*/  FMNMX.FTZ R5, R80, R5, !PT ;  /* 0x0000000550057209 */ /* 0x000fc80007810000 */
[----:B------:R-:W-:Y:S02]  /*4960*/  FMNMX.FTZ R5, R81, R5, !PT ;  /* 0x0000000551057209 */ /* 0x000fe40007810000 */
[----:B-1----:R-:W-:Y:S02]  /*4970*/  FMNMX.FTZ R105, R105, R2, !PT ;  /* 0x0000000269697209 */ /* 0x002fe40007810000 */
[----:B------:R-:W-:-:S03]  /*4980*/  FMNMX.FTZ R5, R101, R5, !PT ;  /* 0x0000000565057209 */ /* 0x000fc60007810000 */
[----:B------:R-:W1:Y:S01]  /*4990*/  SHFL.BFLY PT, R2, R105, 0x1, 0x1f ;  /* 0x0c201f0069027f89 */ /* 0x000e6200000e0000 */
[----:B------:R-:W-:-:S04]  /*49a0*/  FMNMX.FTZ R100, R102, R5, !PT ;  /* 0x0000000566647209 */ /* 0x000fc80007810000 */
[----:B------:R-:W-:-:S04]  /*49b0*/  FMNMX.FTZ R100, R103, R100, !PT ;  /* 0x0000006467647209 */ /* 0x000fc80007810000 */
[----:B------:R-:W-:-:S04]  /*49c0*/  FMNMX.FTZ R100, R107, R100, !PT ;  /* 0x000000646b647209 */ /* 0x000fc80007810000 */
[----:B------:R-:W-:-:S04]  /*49d0*/  FMNMX.FTZ R100, R165, R100, !PT ;  /* 0x00000064a5647209 */ /* 0x000fc80007810000 */
[----:B------:R-:W-:-:S04]  /*49e0*/  FMNMX.FTZ R100, R166, R100, !PT ;  /* 0x00000064a6647209 */ /* 0x000fc80007810000 */
[----:B------:R-:W-:Y:S02]  /*49f0*/  FMNMX.FTZ R100, R188, R100, !PT ;  /* 0x00000064bc647209 */ /* 0x000fe40007810000 */
[----:B-1----:R-:W-:Y:S02]  /*4a00*/  FMNMX.FTZ R105, R105, R2, !PT ;  /* 0x0000000269697209 */ /* 0x002fe40007810000 */
[----:B------:R-:W-:Y:S02]  /*4a10*/  FMNMX.FTZ R100, R167, R100, !PT ;  /* 0x00000064a7647209 */ /* 0x000fe40007810000 */
[C---:B------:R-:W-:Y:S01]  /*4a20*/  FSETP.NEU.FTZ.AND P0, PT, R105.reuse, -INF , PT ;  /* 0xff8000006900780b */ /* 0x040fe20003f1d000 */
[----:B------:R-:W-:Y:S02]  /*4a30*/  FMUL.FTZ R2, R105, c[0x0][0x2d0] ;  /* 0x0000b40069027a20 */ /* 0x000fe40000410000 */
[----:B------:R-:W1:Y:S03]  /*4a40*/  SHFL.BFLY PT, R5, R100, 0x2, 0x1f ;  /* 0x0c401f0064057f89 */ /* 0x000e6600000e0000 */
[----:B------:R-:W-:-:S02]  /*4a50*/  FSEL R2, R2, RZ, P0 ;  /* 0x000000ff02027208 */ /* 0x000fc40000000000 */
[----:B------:R-:W-:-:S03]  /*4a60*/  FSETP.NEU.FTZ.AND P0, PT, R104, -INF , PT ;  /* 0xff8000006800780b */ /* 0x000fc60003f1d000 */
[----:B------:R-:W-:Y:S01]  /*4a70*/  FFMA.FTZ R0, R30, c[0x0][0x2d0], -R2 ;  /* 0x0000b4001e007a23 */ /* 0x000fe20000010802 */
[----:B------:R-:W-:-:S03]  /*4a80*/  FSEL R13, R13, RZ, P0 ;  /* 0x000000ff0d0d7208 */ /* 0x000fc60000000000 */
[----:B------:R2:W-:Y:S01]  /*4a90*/  MUFU.EX2 R203, R0 ;  /* 0x0000000000cb7308 */ /* 0x0005e20000000800 */
[----:B-1----:R-:W-:Y:S01]  /*4aa0*/  FMNMX.FTZ R100, R100, R5, !PT ;  /* 0x0000000564647209 */ /* 0x002fe20007810000 */
[----:B--2---:R-:W-:-:S04]  /*4ab0*/  FFMA.FTZ R0, R31, c[0x0][0x2d0], -R2 ;  /* 0x0000b4001f007a23 */ /* 0x004fc80000010802 */
[----:B------:R-:W1:Y:S02]  /*4ac0*/  SHFL.BFLY PT, R5, R100, 0x1, 0x1f ;  /* 0x0c201f0064057f89 */ /* 0x000e6400000e0000 */
[----:B------:R2:W3:Y:S02]  /*4ad0*/  MUFU.EX2 R202, R0 ;  /* 0x0000000000ca7308 */ /* 0x0004e40000000800 */
[----:B--2---:R-:W-:Y:S01]  /*4ae0*/  FFMA.FTZ R0, R33, c[0x0][0x2d0], -R2 ;  /* 0x0000b40021007a23 */ /* 0x004fe20000010802 */
[----:B---3--:R-:W-:-:S05]  /*4af0*/  F2FP.BF16.PACK_AB R9, R202, R203 ;  /* 0x000000cbca09723e */ /* 0x008fca00000010ff */
[----:B------:R2:W-:Y:S01]  /*4b00*/  MUFU.EX2 R205, R0 ;  /* 0x0000000000cd7308 */ /* 0x0005e20000000800 */
[----:B-1----:R-:W-:Y:S01]  /*4b10*/  FMNMX.FTZ R100, R100, R5, !PT ;  /* 0x0000000564647209 */ /* 0x002fe20007810000 */
[----:B------:R-:W-:-:S03]  /*4b20*/  FFMA.FTZ R5, R36, c[0x0][0x2d0], -R3 ;  /* 0x0000b40024057a23 */ /* 0x000fc60000010803 */
[C---:B------:R-:W-:Y:S01]  /*4b30*/  FSETP.NEU.FTZ.AND P0, PT, R100.reuse, -INF , PT ;  /* 0xff8000006400780b */ /* 0x040fe20003f1d000 */
[----:B------:R-:W-:Y:S02]  /*4b40*/  FMUL.FTZ R12, R100, c[0x0][0x2d0] ;  /* 0x0000b400640c7a20 */ /* 0x000fe40000410000 */
[----:B------:R1:W-:Y:S03]  /*4b50*/  MUFU.EX2 R229, R5 ;  /* 0x0000000500e57308 */ /* 0x0003e60000000800 */
[----:B------:R-:W-:Y:S01]  /*4b60*/  FSEL R12, R12, RZ, P0 ;  /* 0x000000ff0c0c7208 */ /* 0x000fe20000000000 */
[----:B--2---:R-:W-:-:S04]  /*4b70*/  FFMA.FTZ R0, R32, c[0x0][0x2d0], -R2 ;  /* 0x0000b40020007a23 */ /* 0x004fc80000010802 */
[----:B------:R2:W3:Y:S01]  /*4b80*/  MUFU.EX2 R207, R0 ;  /* 0x0000000000cf7308 */ /* 0x0004e20000000800 */
[----:B-1----:R-:W-:-:S07]  /*4b90*/  FFMA.FTZ R5, R40, c[0x0][0x2d0], -R3 ;  /* 0x0000b40028057a23 */ /* 0x002fce0000010803 */
[----:B------:R1:W4:Y:S01]  /*4ba0*/  MUFU.EX2 R226, R5 ;  /* 0x0000000500e27308 */ /* 0x0003220000000800 */
[----:B--2---:R-:W-:Y:S01]  /*4bb0*/  FFMA.FTZ R0, R45, c[0x0][0x2d0], -R3 ;  /* 0x0000b4002d007a23 */ /* 0x004fe20000010803 */
[----:B---3--:R-:W-:-:S06]  /*4bc0*/  F2FP.BF16.PACK_AB R11, R207, R205 ;  /* 0x000000cdcf0b723e */ /* 0x008fcc00000010ff */
[----:B------:R2:W-:Y:S01]  /*4bd0*/  MUFU.EX2 R232, R0 ;  /* 0x0000000000e87308 */ /* 0x0005e20000000800 */
[----:B-1----:R-:W-:Y:S01]  /*4be0*/  FFMA.FTZ R5, R42, c[0x0][0x2d0], -R3 ;  /* 0x0000b4002a057a23 */ /* 0x002fe20000010803 */
[----:B----4-:R-:W-:-:S06]  /*4bf0*/  F2FP.BF16.PACK_AB R8, R226, R229 ;  /* 0x000000e5e208723e */ /* 0x010fcc00000010ff */
[----:B------:R1:W-:Y:S01]  /*4c00*/  MUFU.EX2 R236, R5 ;  /* 0x0000000500ec7308 */ /* 0x0003e20000000800 */
[----:B--2---:R-:W-:-:S07]  /*4c10*/  FFMA.FTZ R0, R46, c[0x0][0x2d0], -R3 ;  /* 0x0000b4002e007a23 */ /* 0x004fce0000010803 */
[----:B------:R2:W3:Y:S01]  /*4c20*/  MUFU.EX2 R235, R0 ;  /* 0x0000000000eb7308 */ /* 0x0004e20000000800 */
[----:B-1----:R-:W-:-:S07]  /*4c30*/  FFMA.FTZ R5, R41, c[0x0][0x2d0], -R3 ;  /* 0x0000b40029057a23 */ /* 0x002fce0000010803 */
[----:B------:R-:W1:Y:S01]  /*4c40*/  MUFU.EX2 R237, R5 ;  /* 0x0000000500ed7308 */ /* 0x000e620000000800 */
[----:B--2---:R-:W-:Y:S01]  /*4c50*/  FFMA.FTZ R0, R47, c[0x0][0x2d0], -R3 ;  /* 0x0000b4002f007a23 */ /* 0x004fe20000010803 */
[----:B---3--:R-:W-:-:S06]  /*4c60*/  F2FP.BF16.PACK_AB R4, R235, R232 ;  /* 0x000000e8eb04723e */ /* 0x008fcc00000010ff */
[----:B------:R2:W-:Y:S01]  /*4c70*/  MUFU.EX2 R239, R0 ;  /* 0x0000000000ef7308 */ /* 0x0005e20000000800 */
[----:B-1----:R-:W-:-:S07]  /*4c80*/  F2FP.BF16.PACK_AB R10, R237, R236 ;  /* 0x000000eced0a723e */ /* 0x002fce00000010ff */
[----:B------:R-:W-:Y:S01]  /*4c90*/  HMMA.16816.F32.BF16 R16, R8, R120, RZ ;  /* 0x000000780810723c */ /* 0x000fe200000418ff */
[----:B--2---:R-:W-:-:S07]  /*4ca0*/  FFMA.FTZ R0, R48, c[0x0][0x2d0], -R3 ;  /* 0x0000b40030007a23 */ /* 0x004fce0000010803 */
        /* <DEDUP_REMOVED lines=20> */
[----:B------:R-:W-:Y:S01]  /*4df0*/  HMMA.16816.F32.BF16 R8, R8, R58, RZ ;  /* 0x0000003a0808723c */ /* 0x000fe200000418ff */
[----:B------:R1:W2:Y:S02]  /*4e00*/  MUFU.EX2 R238, R0 ;  /* 0x0000000000ee7308 */ /* 0x0002a40000000800 */
[----:B-1----:R-:W-:Y:S01]  /*4e10*/  FFMA.FTZ R0, R68, c[0x0][0x2d0], -R3 ;  /* 0x0000b40044007a23 */ /* 0x002fe20000010803 */
[----:B--2---:R-:W-:-:S05]  /*4e20*/  F2FP.BF16.PACK_AB R7, R238, R234 ;  /* 0x000000eaee07723e */ /* 0x004fca00000010ff */
[----:B------:R1:W-:Y:S02]  /*4e30*/  MUFU.EX2 R233, R0 ;  /* 0x0000000000e97308 */ /* 0x0003e40000000800 */
[C---:B------:R-:W-:Y:S08]  /*4e40*/  HMMA.16816.F32.BF16 R36, R4.reuse, R134, R36 ;  /* 0x000000860424723c */ /* 0x040ff00000041824 */
[----:B------:R-:W-:Y:S01]  /*4e50*/  HMMA.16816.F32.BF16 R16, R4, R72, R16 ;  /* 0x000000480410723c */ /* 0x000fe20000041810 */
[----:B-1----:R-:W-:-:S04]  /*4e60*/  FFMA.FTZ R0, R69, c[0x0][0x2d0], -R3 ;  /* 0x0000b40045007a23 */ /* 0x002fc80000010803 */
[----:B------:R1:W2:Y:S03]  /*4e70*/  MUFU.EX2 R230, R0 ;  /* 0x0000000000e67308 */ /* 0x0002a60000000800 */
[C---:B------:R-:W-:Y:S08]  /*4e80*/  HMMA.16816.F32.BF16 R32, R4.reuse, R88, R32 ;  /* 0x000000580420723c */ /* 0x040ff00000041820 */
[----:B------:R-:W-:Y:S01]  /*4e90*/  HMMA.16816.F32.BF16 R28, R4, R92, R28 ;  /* 0x0000005c041c723c */ /* 0x000fe2000004181c */
[----:B-1----:R-:W-:-:S07]  /*4ea0*/  FFMA.FTZ R0, R71, c[0x0][0x2d0], -R3 ;  /* 0x0000b40047007a23 */ /* 0x002fce0000010803 */
[C---:B------:R-:W-:Y:S01]  /*4eb0*/  HMMA.16816.F32.BF16 R24, R4.reuse, R116, R24 ;  /* 0x000000740418723c */ /* 0x040fe20000041818 */
[----:B------:R-:W-:Y:S01]  /*4ec0*/  FFMA.FTZ R3, R70, c[0x0][0x2d0], -R3 ;  /* 0x0000b40046037a23 */ /* 0x000fe20000010803 */
[----:B--2---:R-:W-:Y:S01]  /*4ed0*/  F2FP.BF16.PACK_AB R96, R230, R233 ;  /* 0x000000e9e660723e */ /* 0x004fe200000010ff */
[----:B------:R1:W-:Y:S05]  /*4ee0*/  MUFU.EX2 R228, R0 ;  /* 0x0000000000e47308 */ /* 0x0003ea0000000800 */
[C---:B------:R-:W-:Y:S03]  /*4ef0*/  HMMA.16816.F32.BF16 R20, R4.reuse, R132, R20 ;  /* 0x000000840414723c */ /* 0x040fe60000041814 */
[----:B------:R-:W2:Y:S05]  /*4f00*/  MUFU.EX2 R206, R3 ;  /* 0x0000000300ce7308 */ /* 0x000eaa0000000800 */
[----:B------:R-:W-:Y:S01]  /*4f10*/  HMMA.16816.F32.BF16 R84, R4, R172, R84 ;  /* 0x000000ac0454723c */ /* 0x000fe20000041854 */
[----:B-1----:R-:W-:-:S04]  /*4f20*/  FFMA.FTZ R0, R50, c[0x0][0x2d0], -R2 ;  /* 0x0000b40032007a23 */ /* 0x002fc80000010802 */
[----:B------:R1:W-:Y:S03]  /*4f30*/  MUFU.EX2 R201, R0 ;  /* 0x0000000000c97308 */ /* 0x0003e60000000800 */
[----:B------:R-:W-:Y:S01]  /*4f40*/  HMMA.16816.F32.BF16 R124, R4, R74, R124 ;  /* 0x0000004a047c723c */ /* 0x000fe2000004187c */
[----:B--2---:R-:W-:Y:S01]  /*4f50*/  F2FP.BF16.PACK_AB R98, R206, R228 ;  /* 0x000000e4ce62723e */ /* 0x004fe200000010ff */
[----:B------:R-:W-:-:S06]  /*4f60*/  @P6 IMAD.HI.U32 R3, R164, c[0x0][0x2c8], RZ ;  /* 0x0000b200a4036a27 */ /* 0x000fcc00078e00ff */
[----:B------:R-:W-:Y:S01]  /*4f70*/  HMMA.16816.F32.BF16 R140, R4, R90, R140 ;  /* 0x0000005a048c723c */ /* 0x000fe2000004188c */
[----:B------:R-:W-:Y:S02]  /*4f80*/  @P6 SHF.R.U32.HI R164, RZ, c[0x0][0x2cc], R3 ;  /* 0x0000b300ffa46a19 */ /* 0x000fe40000011603 */
[----:B------:R-:W-:-:S03]  /*4f90*/  ISETP.LE.AND P6, PT, R243, c[0x0][0x32c], PT ;  /* 0x0000cb00f3007a0c */ /* 0x000fc60003fc3270 */
[----:B------:R-:W-:Y:S02]  /*4fa0*/  IMAD.IADD R3, R241, 0x1, R164 ;  /* 0x00000001f1037824 */ /* 0x000fe400078e02a4 */
[--C-:B-1----:R-:W-:Y:S01]  /*4fb0*/  FFMA.FTZ R0, R51, c[0x0][0x2d0], -R2.reuse ;  /* 0x0000b40033007a23 */ /* 0x102fe20000010802 */
[C---:B------:R-:W-:Y:S03]  /*4fc0*/  HMMA.16816.F32.BF16 R156, R4.reuse, R94, R156 ;  /* 0x0000005e049c723c */ /* 0x040fe6000004189c */
[----:B------:R1:W2:Y:S05]  /*4fd0*/  MUFU.EX2 R200, R0 ;  /* 0x0000000000c87308 */ /* 0x0002aa0000000800 */
[C---:B------:R-:W-:Y:S08]  /*4fe0*/  HMMA.16816.F32.BF16 R64, R4.reuse, R118, R64 ;  /* 0x000000760440723c */ /* 0x040ff00000041840 */
[----:B------:R-:W-:Y:S01]  /*4ff0*/  HMMA.16816.F32.BF16 R8, R4, R174, R8 ;  /* 0x000000ae0408723c */ /* 0x000fe20000041808 */
[--C-:B-1----:R-:W-:Y:S01]  /*5000*/  FFMA.FTZ R0, R52, c[0x0][0x2d0], -R2.reuse ;  /* 0x0000b40034007a23 */ /* 0x102fe20000010802 */
[----:B--2---:R-:W-:Y:S01]  /*5010*/  F2FP.BF16.PACK_AB R97, R200, R201 ;  /* 0x000000c9c861723e */ /* 0x004fe200000010ff */
[----:B------:R-:W-:-:S02]  /*5020*/  FFMA.FTZ R2, R53, c[0x0][0x2d0], -R2 ;  /* 0x0000b40035027a23 */ /* 0x000fc40000010802 */
[----:B------:R1:W-:Y:S08]  /*5030*/  MUFU.EX2 R199, R0 ;  /* 0x0000000000c77308 */ /* 0x0003f00000000800 */
[----:B------:R-:W2:Y:S01]  /*5040*/  MUFU.EX2 R198, R2 ;  /* 0x0000000200c67308 */ /* 0x000ea20000000800 */
[----:B-1----:R-:W-:-:S07]  /*5050*/  FFMA.FTZ R0, R44, c[0x0][0x2d0], -R13 ;  /* 0x0000b4002c007a23 */ /* 0x002fce000001080d */
[----:B------:R1:W-:Y:S01]  /*5060*/  MUFU.EX2 R197, R0 ;  /* 0x0000000000c57308 */ /* 0x0003e20000000800 */
[----:B--2---:R-:W-:-:S07]  /*5070*/  F2FP.BF16.PACK_AB R99, R198, R199 ;  /* 0x000000c7c663723e */ /* 0x004fce00000010ff */
[----:B------:R-:W-:Y:S01]  /*5080*/  HMMA.16816.F32.BF16 R112, R96, R108, R16 ;  /* 0x0000006c6070723c */ /* 0x000fe20000041810 */
[----:B-1----:R-:W-:-:S07]  /*5090*/  FFMA.FTZ R0, R54, c[0x0][0x2d0], -R13 ;  /* 0x0000b40036007a23 */ /* 0x002fce000001080d */
[C---:B------:R-:W-:Y:S01]  /*50a0*/  HMMA.16816.F32.BF16 R128, R96.reuse, R160, R32 ;  /* 0x000000a06080723c */ /* 0x040fe20000041820 */
[----:B------:R1:W2:Y:S07]  /*50b0*/  MUFU.EX2 R194, R0 ;  /* 0x0000000000c27308 */ /* 0x0002ae0000000800 */
[C---:B------:R-:W-:Y:S08]  /*50c0*/  HMMA.16816.F32.BF16 R144, R96.reuse, R168, R28 ;  /* 0x000000a86090723c */ /* 0x040ff0000004181c */
[----:B------:R-:W-:Y:S01]  /*50d0*/  HMMA.16816.F32.BF16 R52, R96, R176, R24 ;  /* 0x000000b06034723c */ /* 0x000fe20000041818 */
[----:B-1----:R-:W-:Y:S01]  /*50e0*/  FFMA.FTZ R0, R82, c[0x0][0x2d0], -R13 ;  /* 0x0000b40052007a23 */ /* 0x002fe2000001080d */
[----:B--2---:R-:W-:-:S03]  /*50f0*/  F2FP.BF16.PACK_AB R4, R194, R197 ;  /* 0x000000c5c204723e */ /* 0x004fc600000010ff */
[----:B------:R1:W-:Y:S03]  /*5100*/  MUFU.EX2 R195, R0 ;  /* 0x0000000000c37308 */ /* 0x0003e60000000800 */
[C---:B------:R-:W-:Y:S08]  /*5110*/  HMMA.16816.F32.BF16 R68, R96.reuse, R180, R20 ;  /* 0x000000b46044723c */ /* 0x040ff00000041814 */
        /* <DEDUP_REMOVED lines=9> */
[----:B------:R-:W-:Y:S01]  /*51b0*/  HMMA.16816.F32.BF16 R64, R96, R178, R64 ;  /* 0x000000b26040723c */ /* 0x000fe20000041840 */
[----:B-1----:R-:W-:-:S04]  /*51c0*/  FFMA.FTZ R0, R49, c[0x0][0x2d0], -R12 ;  /* 0x0000b40031007a23 */ /* 0x002fc8000001080c */
[----:B------:R1:W2:Y:S02]  /*51d0*/  MUFU.EX2 R51, R0 ;  /* 0x0000000000337308 */ /* 0x0002a40000000800 */
[----:B-1----:R-:W-:Y:S01]  /*51e0*/  FFMA.FTZ R0, R80, c[0x0][0x2d0], -R12 ;  /* 0x0000b40050007a23 */ /* 0x002fe2000001080c */
[----:B--2---:R-:W-:-:S05]  /*51f0*/  F2FP.BF16.PACK_AB R5, R51, R44 ;  /* 0x0000002c3305723e */ /* 0x004fca00000010ff */
[----:B------:R1:W-:Y:S02]  /*5200*/  MUFU.EX2 R193, R0 ;  /* 0x0000000000c17308 */ /* 0x0003e40000000800 */
[----:B-1----:R-:W-:Y:S02]  /*5210*/  FFMA.FTZ R0, R81, c[0x0][0x2d0], -R12 ;  /* 0x0000b40051007a23 */ /* 0x002fe4000001080c */
[C---:B------:R-:W-:Y:S04]  /*5220*/  HMMA.16816.F32.BF16 R80, R96.reuse, R182, R36 ;  /* 0x000000b66050723c */ /* 0x040fe80000041824 */
[----:B------:R1:W2:Y:S04]  /*5230*/  MUFU.EX2 R50, R0 ;  /* 0x0000000000327308 */ /* 0x0002a80000000800 */
[----:B------:R-:W-:Y:S01]  /*5240*/  HMMA.16816.F32.BF16 R96, R96, R186, R8 ;  /* 0x000000ba6060723c */ /* 0x000fe20000041808 */
[----:B-1----:R-:W-:Y:S01]  /*5250*/  FFMA.FTZ R0, R148, c[0x0][0x2d0], -R13 ;  /* 0x0000b40094007a23 */ /* 0x002fe2000001080d */
[----:B--2---:R-:W-:-:S03]  /*5260*/  F2FP.BF16.PACK_AB R7, R50, R193 ;  /* 0x000000c13207723e */ /* 0x004fc600000010ff */
[----:B------:R1:W-:Y:S04]  /*5270*/  MUFU.EX2 R48, R0 ;  /* 0x0000000000307308 */ /* 0x0003e80000000800 */
[C---:B------:R-:W-:Y:S08]  /*5280*/  HMMA.16816.F32.BF16 R32, R4.reuse, R120, RZ ;  /* 0x000000780420723c */ /* 0x040ff000000418ff */
[----:B------:R-:W-:Y:S01]  /*5290*/  HMMA.16816.F32.BF16 R24, R4, R136, RZ ;  /* 0x000000880418723c */ /* 0x000fe200000418ff */
[----:B-1----:R-:W-:-:S04]  /*52a0*/  FFMA.FTZ R0, R149, c[0x0][0x2d0], -R13 ;  /* 0x0000b40095007a23 */ /* 0x002fc8000001080d */
[----:B------:R1:W2:Y:S03]  /*52b0*/  MUFU.EX2 R47, R0 ;  /* 0x00000000002f7308 */ /* 0x0002a60000000800 */
[C---:B------:R-:W-:Y:S08]  /*52c0*/  HMMA.16816.F32.BF16 R8, R4.reuse, R152, RZ ;  /* 0x000000980408723c */ /* 0x040ff000000418ff */
[----:B------:R-:W-:Y:S01]  /*52d0*/  HMMA.16816.F32.BF16 R16, R4, R60, RZ ;  /* 0x0000003c0410723c */ /* 0x000fe200000418ff */
[----:B-1----:R-:W-:-:S07]  /*52e0*/  FFMA.FTZ R0, R150, c[0x0][0x2d0], -R13 ;  /* 0x0000b40096007a23 */ /* 0x002fce000001080d */
[C---:B------:R-:W-:Y:S01]  /*52f0*/  HMMA.16816.F32.BF16 R20, R4.reuse, R76, RZ ;  /* 0x0000004c0414723c */ /* 0x040fe200000418ff */
[----:B------:R1:W-:Y:S07]  /*5300*/  MUFU.EX2 R46, R0 ;  /* 0x00000000002e7308 */ /* 0x0003ee0000000800 */
[C---:B------:R-:W-:Y:S08]  /*5310*/  HMMA.16816.F32.BF16 R120, R4.reuse, R122, RZ ;  /* 0x0000007a0478723c */ /* 0x040ff000000418ff */
[----:B------:R-:W-:Y:S01]  /*5320*/  HMMA.16816.F32.BF16 R136, R4, R138, RZ ;  /* 0x0000008a0488723c */ /* 0x000fe200000418ff */
[----:B-1----:R-:W-:-:S04]  /*5330*/  FFMA.FTZ R0, R151, c[0x0][0x2d0], -R13 ;  /* 0x0000b40097007a23 */ /* 0x002fc8000001080d */
[----:B------:R1:W3:Y:S03]  /*5340*/  MUFU.EX2 R49, R0 ;  /* 0x0000000000317308 */ /* 0x0002e60000000800 */
        /* <DEDUP_REMOVED lines=8> */
[----:B------:R1:W4:Y:S02]  /*53d0*/  MUFU.EX2 R15, R0 ;  /* 0x00000000000f7308 */ /* 0x0003240000000800 */
[----:B--2---:R-:W-:Y:S02]  /*53e0*/  F2FP.BF16.PACK_AB R4, R47, R48 ;  /* 0x000000302f04723e */ /* 0x004fe400000010ff */
[----:B---3--:R-:W-:Y:S01]  /*53f0*/  F2FP.BF16.PACK_AB R6, R49, R46 ;  /* 0x0000002e3106723e */ /* 0x008fe200000010ff */
[----:B-1----:R-:W-:Y:S01]  /*5400*/  FFMA.FTZ R0, R103, c[0x0][0x2d0], -R12 ;  /* 0x0000b40067007a23 */ /* 0x002fe2000001080c */
[----:B----4-:R-:W-:-:S03]  /*5410*/  F2FP.BF16.PACK_AB R5, R15, R14 ;  /* 0x0000000e0f05723e */ /* 0x010fc600000010ff */
[----:B------:R1:W-:Y:S02]  /*5420*/  MUFU.EX2 R36, R0 ;  /* 0x0000000000247308 */ /* 0x0003e40000000800 */
[----:B-1----:R-:W-:-:S06]  /*5430*/  FFMA.FTZ R0, R107, c[0x0][0x2d0], -R12 ;  /* 0x0000b4006b007a23 */ /* 0x002fcc000001080c */
        /* <DEDUP_REMOVED lines=12> */
[----:B--2---:R-:W-:Y:S01]  /*5500*/  F2FP.BF16.PACK_AB R92, R39, R38 ;  /* 0x00000026275c723e */ /* 0x004fe200000010ff */
[----:B------:R1:W-:Y:S06]  /*5510*/  MUFU.EX2 R45, R0 ;  /* 0x00000000002d7308 */ /* 0x0003ec0000000800 */
        /* <DEDUP_REMOVED lines=12> */
[----:B-1----:R-:W-:-:S06]  /*55e0*/  FFMA.FTZ R0, R166, c[0x0][0x2d0], -R12 ;  /* 0x0000b400a6007a23 */ /* 0x002fcc000001080c */
[----:B------:R-:W-:Y:S01]  /*55f0*/  FADD.FTZ R5, R229, R226 ;  /* 0x000000e2e5057221 */ /* 0x000fe20000010000 */
[----:B------:R-:W1:Y:S01]  /*5600*/  MUFU.EX2 R8, R0 ;  /* 0x0000000000087308 */ /* 0x000e620000000800 */
[----:B------:R-:W-:Y:S02]  /*5610*/  FADD.FTZ R7, R203, R202 ;  /* 0x000000cacb077221 */ /* 0x000fe40000010000 */
[----:B------:R-:W-:Y:S02]  /*5620*/  FADD.FTZ R6, R197, R194 ;  /* 0x000000c2c5067221 */ /* 0x000fe40000010000 */
[----:B------:R-:W-:Y:S02]  /*5630*/  FADD.FTZ R4, R44, R51 ;  /* 0x000000332c047221 */ /* 0x000fe40000010000 */
[----:B------:R-:W-:Y:S02]  /*5640*/  FADD.FTZ R5, R236, R5 ;  /* 0x00000005ec057221 */ /* 0x000fe40000010000 */
[----:B------:R-:W-:-:S02]  /*5650*/  FADD.FTZ R7, R205, R7 ;  /* 0x00000007cd077221 */ /* 0x000fc40000010000 */
[----:B------:R-:W-:Y:S02]  /*5660*/  FADD.FTZ R6, R195, R6 ;  /* 0x00000006c3067221 */ /* 0x000fe40000010000 */
[----:B------:R-:W-:Y:S02]  /*5670*/  FADD.FTZ R4, R193, R4 ;  /* 0x00000004c1047221 */ /* 0x000fe40000010000 */
[----:B------:R-:W-:Y:S01]  /*5680*/  FADD.FTZ R5, R237, R5 ;  /* 0x00000005ed057221 */ /* 0x000fe20000010000 */
[----:B-1----:R-:W-:Y:S01]  /*5690*/  F2FP.BF16.PACK_AB R93, R8, R9 ;  /* 0x00000009085d723e */ /* 0x002fe200000010ff */
[----:B------:R-:W-:Y:S02]  /*56a0*/  FADD.FTZ R7, R207, R7 ;  /* 0x00000007cf077221 */ /* 0x000fe40000010000 */
[----:B------:R-:W-:Y:S02]  /*56b0*/  FADD.FTZ R6, R196, R6 ;  /* 0x00000006c4067221 */ /* 0x000fe40000010000 */
[----:B------:R-:W-:-:S02]  /*56c0*/  FADD.FTZ R4, R50, R4 ;  /* 0x0000000432047221 */ /* 0x000fc40000010000 */
[----:B------:R-:W-:Y:S02]  /*56d0*/  FADD.FTZ R5, R232, R5 ;  /* 0x00000005e8057221 */ /* 0x000fe40000010000 */
[----:B------:R-:W-:Y:S02]  /*56e0*/  FADD.FTZ R11, R204, R7 ;  /* 0x00000007cc0b7221 */ /* 0x000fe40000010000 */
[----:B------:R-:W-:Y:S02]  /*56f0*/  FFMA.FTZ R0, R188, c[0x0][0x2d0], -R12 ;  /* 0x0000b400bc007a23 */ /* 0x000fe4000001080c */
[----:B------:R-:W-:Y:S02]  /*5700*/  FADD.FTZ R10, R48, R6 ;  /* 0x00000006300a7221 */ /* 0x000fe40000010000 */
[----:B------:R-:W-:Y:S01]  /*5710*/  FADD.FTZ R6, R14, R4 ;  /* 0x000000040e067221 */ /* 0x000fe20000010000 */
[----:B------:R1:W-:Y:S01]  /*5720*/  MUFU.EX2 R2, R0 ;  /* 0x0000000000027308 */ /* 0x0003e20000000800 */
[----:B------:R-:W-:-:S02]  /*5730*/  FADD.FTZ R7, R235, R5 ;  /* 0x00000005eb077221 */ /* 0x000fc40000010000 */
[----:B------:R-:W-:Y:S02]  /*5740*/  FADD.FTZ R5, R231, R11 ;  /* 0x0000000be7057221 */ /* 0x000fe40000010000 */
[----:B------:R-:W-:Y:S02]  /*5750*/  FADD.FTZ R4, R47, R10 ;  /* 0x0000000a2f047221 */ /* 0x000fe40000010000 */
[----:B------:R-:W-:Y:S02]  /*5760*/  FADD.FTZ R6, R15, R6 ;  /* 0x000000060f067221 */ /* 0x000fe40000010000 */
[----:B------:R-:W-:Y:S02]  /*5770*/  FADD.FTZ R11, R239, R7 ;  /* 0x00000007ef0b7221 */ /* 0x000fe40000010000 */
[----:B------:R-:W-:Y:S02]  /*5780*/  FADD.FTZ R10, R234, R5 ;  /* 0x00000005ea0a7221 */ /* 0x000fe40000010000 */
[----:B------:R-:W-:-:S02]  /*5790*/  FADD.FTZ R7, R46, R4 ;  /* 0x000000042e077221 */ /* 0x000fc40000010000 */
[----:B------:R-:W-:Y:S02]  /*57a0*/  FADD.FTZ R4, R36, R6 ;  /* 0x0000000624047221 */ /* 0x000fe40000010000 */
[----:B-1----:R-:W-:Y:S02]  /*57b0*/  FFMA.FTZ R0, R167, c[0x0][0x2d0], -R12 ;  /* 0x0000b400a7007a23 */ /* 0x002fe4000001080c */
[----:B------:R-:W-:Y:S02]  /*57c0*/  FADD.FTZ R5, R240, R11 ;  /* 0x0000000bf0057221 */ /* 0x000fe40000010000 */
[----:B------:R-:W-:Y:S02]  /*57d0*/  FADD.FTZ R6, R238, R10 ;  /* 0x0000000aee067221 */ /* 0x000fe40000010000 */
[----:B------:R-:W1:Y:S01]  /*57e0*/  MUFU.EX2 R0, R0 ;  /* 0x0000000000007308 */ /* 0x000e620000000800 */
[----:B------:R-:W-:Y:S02]  /*57f0*/  FADD.FTZ R7, R49, R7 ;  /* 0x0000000731077221 */ /* 0x000fe40000010000 */
[----:B------:R-:W-:-:S02]  /*5800*/  FADD.FTZ R4, R37, R4 ;  /* 0x0000000425047221 */ /* 0x000fc40000010000 */
[----:B------:R-:W-:Y:S02]  /*5810*/  FADD.FTZ R5, R233, R5 ;  /* 0x00000005e9057221 */ /* 0x000fe40000010000 */
[----:B------:R-:W-:Y:S02]  /*5820*/  FADD.FTZ R6, R201, R6 ;  /* 0x00000006c9067221 */ /* 0x000fe40000010000 */
[----:B------:R-:W-:Y:S02]  /*5830*/  FADD.FTZ R7, R38, R7 ;  /* 0x0000000726077221 */ /* 0x000fe40000010000 */
[----:B------:R-:W-:Y:S02]  /*5840*/  FADD.FTZ R9, R9, R4 ;  /* 0x0000000409097221 */ /* 0x000fe40000010000 */
[----:B------:R-:W-:Y:S02]  /*5850*/  FADD.FTZ R4, R230, R5 ;  /* 0x00000005e6047221 */ /* 0x000fe40000010000 */
[----:B------:R-:W-:Y:S01]  /*5860*/  FADD.FTZ R5, R200, R6 ;  /* 0x00000006c8057221 */ /* 0x000fe20000010000 */
[----:B-1----:R-:W-:Y:S01]  /*5870*/  F2FP.BF16.PACK_AB R95, R0, R2 ;  /* 0x00000002005f723e */ /* 0x002fe200000010ff */
        /* <DEDUP_REMOVED lines=9> */
[----:B------:R-:W-:Y:S01]  /*5910*/  HMMA.16816.F32.BF16 R120, R92, R110, R120 ;  /* 0x0000006e5c78723c */ /* 0x000fe20000041878 */
[----:B------:R-:W-:Y:S01]  /*5920*/  FADD.FTZ R2, R13, R6 ;  /* 0x000000060d027221 */ /* 0x000fe20000010000 */
[----:B------:R-:W-:Y:S01]  /*5930*/  STL [R1+0x8], R7 ;  /* 0x0000080701007387 */ /* 0x000fe20000100800 */
[----:B------:R-:W-:-:S03]  /*5940*/  FADD.FTZ R0, R0, R8 ;  /* 0x0000000800007221 */ /* 0x000fc60000010000 */
[----:B------:R-:W-:Y:S02]  /*5950*/  STL [R1+0x4], R4 ;  /* 0x0000040401007387 */ /* 0x000fe40000100800 */
[C---:B------:R-:W-:Y:S02]  /*5960*/  HMMA.16816.F32.BF16 R132, R92.reuse, R160, R24 ;  /* 0x000000a05c84723c */ /* 0x040fe40000041818 */
[----:B------:R1:W-:Y:S04]  /*5970*/  STL [R1+0xc], R2 ;  /* 0x00000c0201007387 */ /* 0x0003e80000100800 */
[----:B------:R2:W-:Y:S02]  /*5980*/  STL [R1+0x10], R0 ;  /* 0x0000100001007387 */ /* 0x0005e40000100800 */
[C---:B------:R-:W-:Y:S08]  /*5990*/  HMMA.16816.F32.BF16 R136, R92.reuse, R162, R136 ;  /* 0x000000a25c88723c */ /* 0x040ff00000041888 */
[C---:B------:R-:W-:Y:S08]  /*59a0*/  HMMA.16816.F32.BF16 R148, R92.reuse, R168, R148 ;  /* 0x000000a85c94723c */ /* 0x040ff00000041894 */
[----:B------:R-:W-:Y:S01]  /*59b0*/  HMMA.16816.F32.BF16 R152, R92, R170, R152 ;  /* 0x000000aa5c98723c */ /* 0x000fe20000041898 */
[----:B-1----:R-:W-:-:S07]  /*59c0*/  IADD3 R2, R3, c[0x0][0x328], RZ ;  /* 0x0000ca0003027a10 */ /* 0x002fce0007ffe0ff */
[C---:B------:R-:W-:Y:S08]  /*59d0*/  HMMA.16816.F32.BF16 R56, R92.reuse, R176, R16 ;  /* 0x000000b05c38723c */ /* 0x040ff00000041810 */
[C---:B------:R-:W-:Y:S08]  /*59e0*/  HMMA.16816.F32.BF16 R60, R92.reuse, R178, R60 ;  /* 0x000000b25c3c723c */ /* 0x040ff0000004183c */
[C---:B------:R-:W-:Y:S08]  /*59f0*/  HMMA.16816.F32.BF16 R72, R92.reuse, R180, R20 ;  /* 0x000000b45c48723c */ /* 0x040ff00000041814 */
[C---:B------:R-:W-:Y:S08]  /*5a00*/  HMMA.16816.F32.BF16 R76, R92.reuse, R182, R76 ;  /* 0x000000b65c4c723c */ /* 0x040ff0000004184c */
[C---:B------:R-:W-:Y:S08]  /*5a10*/  HMMA.16816.F32.BF16 R88, R92.reuse, R184, R28 ;  /* 0x000000b85c58723c */ /* 0x040ff0000004181c */
[----:B------:R-:W-:Y:S01]  /*5a20*/  HMMA.16816.F32.BF16 R92, R92, R186, R40 ;  /* 0x000000ba5c5c723c */ /* 0x000fe20000041828 */
[----:B------:R-:W-:Y:S07]  /*5a30*/  @!P6 BRA `(.L_x_188) ;  /* 0x000001100000e947 */ /* 0x000fee0003800000 */
[C---:B--2---:R-:W-:Y:S02]  /*5a40*/  ISETP.GT.AND P0, PT, R3.reuse, RZ, PT ;  /* 0x000000ff0300720c */ /* 0x044fe40003f04270 */
[----:B------:R-:W-:-:S11]  /*5a50*/  IADD3 R0, R3, -0x1, RZ ;  /* 0xffffffff03007810 */ /* 0x000fd60007ffe0ff */
[----:B------:R-:W-:Y:S05]  /*5a60*/  @P0 BRA `(.L_x_189) ;  /* 0x0000007000000947 */ /* 0x000fea0003800000 */
[----:B------:R-:W-:Y:S02]  /*5a70*/  IMAD.MOV.U32 R4, RZ, RZ, 0x1 ;  /* 0x00000001ff047424 */ /* 0x000fe400078e00ff */
[----:B------:R-:W-:-:S03]  /*5a80*/  IMAD.MOV R0, RZ, RZ, -R3 ;  /* 0x000000ffff007224 */ /* 0x000fc600078e0a03 */
[----:B------:R-:W-:-:S13]  /*5a90*/  ISETP.NE.AND P0, PT, R4, c[0x0][0x32c], PT ;  /* 0x0000cb0004007a0c */ /* 0x000fda0003f05270 */
[----:B------:R-:W-:-:S05]  /*5aa0*/  @P0 IMAD.HI.U32 R3, R0, c[0x0][0x330], RZ ;  /* 0x0000cc0000030a27 */ /* 0x000fca00078e00ff */
[----:B------:R-:W-:-:S04]  /*5ab0*/  @P0 SHF.R.U32.HI R0, RZ, c[0x0][0x334], R3 ;  /* 0x0000cd00ff000a19 */ /* 0x000fc80000011603 */
[----:B------:R-:W-:Y:S01]  /*5ac0*/  LOP3.LUT R0, RZ, R0, RZ, 0x33, !PT ;  /* 0x00000000ff007212 */ /* 0x000fe200078e33ff */
[----:B------:R-:W-:Y:S05]  /*5ad0*/  BRA `(.L_x_190) ;  /* 0x0000004000007947 */ /* 0x000fea0003800000 */
.L_x_189:
[----:B------:R-:W-:-:S04]  /*5ae0*/  MOV R3, 0x1 ;  /* 0x0000000100037802 */ /* 0x000fc80000000f00 */
[----:B------:R-:W-:-:S13]  /*5af0*/  ISETP.NE.AND P0, PT, R3, c[0x0][0x32c], PT ;  /* 0x0000cb0003007a0c */ /* 0x000fda0003f05270 */
[----:B------:R-:W-:-:S05]  /*5b00*/  @P0 IMAD.HI.U32 R3, R0, c[0x0][0x330], RZ ;  /* 0x0000cc0000030a27 */ /* 0x000fca00078e00ff */
[----:B------:R-:W-:Y:S02]  /*5b10*/  @P0 SHF.R.U32.HI R0, RZ, c[0x0][0x334], R3 ;  /* 0x0000cd00ff000a19 */ /* 0x000fe40000011603 */
.L_x_190:
[----:B------:R-:W-:-:S05]  /*5b20*/  MOV R3, c[0x0][0x32c] ;  /* 0x0000cb0000037a02 */ /* 0x000fca0000000f00 */
[----:B------:R-:W-:-:S05]  /*5b30*/  IMAD R0, R0, R3, c[0x0][0x32c] ;  /* 0x0000cb0000007624 */ /* 0x000fca00078e0203 */
[----:B------:R-:W-:-:S05]  /*5b40*/  IMNMX R2, R2, R0, PT ;  /* 0x0000000002027217 */ /* 0x000fca0003800200 */
.L_x_188:
[----:B--2---:R-:W-:-:S05]  /*5b50*/  IMAD.HI R2, R2, 0x2aaaaaab, RZ ;  /* 0x2aaaaaab02027827 */ /* 0x004fca00078e02ff */
[----:B------:R-:W-:-:S04]  /*5b60*/  SHF.R.U32.HI R0, RZ, 0x1f, R2 ;  /* 0x0000001fff007819 */ /* 0x000fc80000011602 */
[----:B------:R-:W-:-:S04]  /*5b70*/  LEA.HI.SX32 R2, R2, R0, 0x1d ;  /* 0x0000000002027211 */ /* 0x000fc800078feaff */
[----:B------:R-:W-:-:S04]  /*5b80*/  IMNMX R252, R242, R2, !PT ;  /* 0x00000002f2fc7217 */ /* 0x000fc80007800200 */
[----:B------:R-:W-:-:S13]  /*5b90*/  ISETP.GE.AND P0, PT, R224, R252, PT ;  /* 0x000000fce000720c */ /* 0x000fda0003f06270 */
[----:B------:R-:W-:Y:S05]  /*5ba0*/  @!P0 BRA `(.L_x_191) ;  /* 0x0000475000008947 */ /* 0x000fea0003800000 */
[----:B------:R-:W2:Y:S04]  /*5bb0*/  LDL R8, [R1+0x2c] ;  /* 0x00002c0001087983 */ /* 0x000ea80000100800 */
[----:B------:R-:W3:Y:S01]  /*5bc0*/  LDL R5, [R1+0x28] ;  /* 0x0000280001057983 */ /* 0x000ee20000100800 */
[----:B------:R-:W-:Y:S01]  /*5bd0*/  SHF.R.S32.HI R3, RZ, 0x1f, R227 ;  /* 0x0000001fff037819 */ /* 0x000fe200000114e3 */
[----:B------:R-:W-:Y:S01]  /*5be0*/  IMAD.MOV.U32 R103, RZ, RZ, R105 ;  /* 0x000000ffff677224 */ /* 0x000fe200078e0069 */
[C---:B------:R-:W-:Y:S01]  /*5bf0*/  IADD3 R6, R227.reuse, 0x20, RZ ;  /* 0x00000020e3067810 */ /* 0x040fe20007ffe0ff */
[----:B------:R-:W-:Y:S01]  /*5c00*/  IMAD.MOV.U32 R101, RZ, RZ, R106 ;  /* 0x000000ffff657224 */ /* 0x000fe200078e006a */
[C---:B------:R-:W-:Y:S01]  /*5c10*/  SHF.L.U64.HI R228, R227.reuse, 0x1, R3 ;  /* 0x00000001e3e47819 */ /* 0x040fe20000010203 */
[----:B------:R-:W-:Y:S01]  /*5c20*/  IMAD.MOV.U32 R108, RZ, RZ, R100 ;  /* 0x000000ffff6c7224 */ /* 0x000fe200078e0064 */
[C---:B------:R-:W-:Y:S01]  /*5c30*/  IADD3 R3, R227.reuse, 0x40, RZ ;  /* 0x00000040e3037810 */ /* 0x040fe20007ffe0ff */
[----:B------:R-:W-:Y:S01]  /*5c40*/  IMAD.MOV.U32 R107, RZ, RZ, R104 ;  /* 0x000000ffff6b7224 */ /* 0x000fe200078e0068 */
[C---:B------:R-:W-:Y:S01]  /*5c50*/  IADD3 R4, R227.reuse, 0x40, RZ ;  /* 0x00000040e3047810 */ /* 0x040fe20007ffe0ff */
[----:B------:R-:W-:Y:S01]  /*5c60*/  IMAD.MOV.U32 R226, RZ, RZ, R224 ;  /* 0x000000ffffe27224 */ /* 0x000fe200078e00e0 */
[----:B------:R-:W-:Y:S01]  /*5c70*/  SHF.R.S32.HI R3, RZ, 0x1f, R3 ;  /* 0x0000001fff037819 */ /* 0x000fe20000011403 */
[C---:B------:R-:W-:Y:S01]  /*5c80*/  IMAD.SHL.U32 R0, R227.reuse, 0x2, RZ ;  /* 0x00000002e3007824 */ /* 0x040fe200078e00ff */
[----:B------:R-:W-:-:S02]  /*5c90*/  IADD3 R7, R227, 0x20, RZ ;  /* 0x00000020e3077810 */ /* 0x000fc40007ffe0ff */
[----:B------:R-:W-:Y:S02]  /*5ca0*/  SHF.R.S32.HI R6, RZ, 0x1f, R6 ;  /* 0x0000001fff067819 */ /* 0x000fe40000011406 */
[----:B------:R-:W-:Y:S02]  /*5cb0*/  LEA.HI R3, R3, R4, RZ, 0x3 ;  /* 0x0000000403037211 */ /* 0x000fe400078f18ff */
[----:B------:R-:W-:Y:S02]  /*5cc0*/  LEA.HI R6, R6, R7, RZ, 0x3 ;  /* 0x0000000706067211 */ /* 0x000fe400078f18ff */
[----:B------:R-:W-:Y:S02]  /*5cd0*/  LOP3.LUT R3, R3, 0xfffffff8, RZ, 0xc0, !PT ;  /* 0xfffffff803037812 */ /* 0x000fe400078ec0ff */
[----:B------:R-:W-:-:S03]  /*5ce0*/  LOP3.LUT R6, R6, 0xfffffff8, RZ, 0xc0, !PT ;  /* 0xfffffff806067812 */ /* 0x000fc600078ec0ff */
[C---:B------:R-:W-:Y:S02]  /*5cf0*/  IMAD.SHL.U32 R232, R3.reuse, 0x2, RZ ;  /* 0x0000000203e87824 */ /* 0x040fe400078e00ff */
[C---:B------:R-:W-:Y:S01]  /*5d00*/  IMAD.SHL.U32 R230, R6.reuse, 0x2, RZ ;  /* 0x0000000206e67824 */ /* 0x040fe200078e00ff */
[----:B--2---:R-:W-:Y:S02]  /*5d10*/  SHF.L.U64.HI R229, R6, 0x1, R8 ;  /* 0x0000000106e57819 */ /* 0x004fe40000010208 */
[----:B---3--:R-:W-:Y:S02]  /*5d20*/  SHF.L.U64.HI R231, R3, 0x1, R5 ;  /* 0x0000000103e77819 */ /* 0x008fe40000010205 */
.L_x_212:
[----:B------:R-:W2:Y:S01]  /*5d30*/  LDL R0, [R1+0x14] ;  /* 0x0000140001007983 */ /* 0x000ea20000100800 */
[----:B------:R-:W-:Y:S04]  /*5d40*/  DEPBAR.LE SB0, 0x0 ;  /* 0x000080000000791a */ /* 0x000fe80000000000 */
[----:B------:R-:W-:Y:S06]  /*5d50*/  BAR.SYNC.DEFER_BLOCKING 0x0 ;  /* 0x0000000000007b1d */ /* 0x000fec0000010000 */
        /* <DEDUP_REMOVED lines=8> */
[----:B------:R1:W1:Y:S04]  /*5de0*/  LDSM.16.M88.4 R176, [R221] ;  /* 0x00000000ddb0783b */ /* 0x0002680000000200 */
[----:B------:R1:W1:Y:S01]  /*5df0*/  LDSM.16.M88.4 R180, [R220] ;  /* 0x00000000dcb4783b */ /* 0x0002620000000200 */
[----:B--2---:R-:W-:Y:S11]  /*5e00*/  ISETP.GT.AND P0, PT, R0, R226, PT ;  /* 0x000000e20000720c */ /* 0x004ff60003f04270 */
[----:B------:R-:W-:Y:S02]  /*5e10*/  @!UPT UIADD3 URZ, URZ, URZ, URZ ;  /* 0x0000003f3f3ff290 */ /* 0x000fe4000fffe03f */
[----:B------:R-:W-:-:S05]  /*5e20*/  @P0 BRA `(.L_x_192) ;  /* 0x0000039000000947 */ /* 0x000fca0003800000 */
[----:B-1-34-:R-:W-:Y:S01]  /*5e30*/  SHF.R.S32.HI R0, RZ, 0x1f, R225 ;  /* 0x0000001fff007819 */ /* 0x01afe200000114e1 */
[----:B------:R-:W-:Y:S01]  /*5e40*/  IMAD.WIDE.U32 R2, R225, c[0x0][0x208], RZ ;  /* 0x00008200e1027a25 */ /* 0x000fe200078e00ff */
[----:B------:R-:W-:Y:S01]  /*5e50*/  SHF.R.S32.HI R4, RZ, 0x1f, R222 ;  /* 0x0000001fff047819 */ /* 0x000fe200000114de */
[----:B------:R-:W1:Y:S01]  /*5e60*/  S2R R11, SR_TID.X ;  /* 0x00000000000b7919 */ /* 0x000e620000002100 */
[C---:B------:R-:W-:Y:S01]  /*5e70*/  ISETP.GE.AND P1, PT, R227.reuse, c[0x0][0x1d4], PT ;  /* 0x00007500e3007a0c */ /* 0x040fe20003f26270 */
[----:B------:R-:W-:Y:S01]  /*5e80*/  IMAD R0, R0, c[0x0][0x208], RZ ;  /* 0x0000820000007a24 */ /* 0x000fe200078e02ff */
[C---:B------:R-:W-:Y:S01]  /*5e90*/  IADD3 R13, R227.reuse, 0x20, RZ ;  /* 0x00000020e30d7810 */ /* 0x040fe20007ffe0ff */
[----:B------:R-:W-:Y:S01]  /*5ea0*/  IMAD R4, R4, c[0x0][0x218], RZ ;  /* 0x0000860004047a24 */ /* 0x000fe200078e02ff */
[----:B------:R-:W-:Y:S01]  /*5eb0*/  IADD3 R12, R227, 0x40, RZ ;  /* 0x00000040e30c7810 */ /* 0x000fe20007ffe0ff */
[----:B------:R-:W-:Y:S01]  /*5ec0*/  IMAD R0, R225, c[0x0][0x20c], R0 ;  /* 0x00008300e1007a24 */ /* 0x000fe200078e0200 */
[----:B------:R-:W-:Y:S01]  /*5ed0*/  ISETP.GE.AND P3, PT, R13, c[0x0][0x1d4], PT ;  /* 0x000075000d007a0c */ /* 0x000fe20003f66270 */
[----:B------:R-:W-:Y:S01]  /*5ee0*/  IMAD R4, R222, c[0x0][0x21c], R4 ;  /* 0x00008700de047a24 */ /* 0x000fe200078e0204 */
[----:B------:R-:W-:Y:S01]  /*5ef0*/  ISETP.GE.AND P2, PT, R12, c[0x0][0x1d4], PT ;  /* 0x000075000c007a0c */ /* 0x000fe20003f46270 */
[----:B------:R-:W-:Y:S01]  /*5f00*/  IMAD.IADD R3, R3, 0x1, R0 ;  /* 0x0000000103037824 */ /* 0x000fe200078e0200 */
[----:B------:R-:W-:Y:S01]  /*5f10*/  BSSY B0, `(.L_x_192) ;  /* 0x000002a000007945 */ /* 0x000fe20003800000 */
[----:B------:R-:W-:Y:S02]  /*5f20*/  IMAD.SHL.U32 R5, R227, 0x2, RZ ;  /* 0x00000002e3057824 */ /* 0x000fe400078e00ff */
[----:B------:R-:W-:Y:S05]  /*5f30*/  IMAD.WIDE.U32 R2, R222, c[0x0][0x218], R2 ;  /* 0x00008600de027a25 */ /* 0x000fea00078e0002 */
[----:B------:R-:W-:Y:S04]  /*5f40*/  IADD3 R0, P0, R2, UR18, RZ ;  /* 0x0000001202007c10 */ /* 0x000fe8000ff1e0ff */
[----:B------:R-:W-:Y:S02]  /*5f50*/  IADD3.X R3, R3, UR5, R4, P0, !PT ;  /* 0x0000000503037c10 */ /* 0x000fe400087fe404 */
[C---:B------:R-:W-:Y:S04]  /*5f60*/  LEA R10, P0, R0.reuse, c[0x0][0x1f8], 0x1 ;  /* 0x00007e00000a7a11 */ /* 0x040fe800078008ff */
[----:B------:R-:W-:Y:S02]  /*5f70*/  LEA.HI.X R3, R0, c[0x0][0x1fc], R3, 0x1, P0 ;  /* 0x00007f0000037a11 */ /* 0x000fe400000f0c03 */
[----:B------:R-:W2:Y:S04]  /*5f80*/  SHFL.IDX PT, R0, R10, RZ, 0x1c1f ;  /* 0x001c1fff0a007589 */ /* 0x000ea800000e0000 */
[----:B------:R-:W3:Y:S01]  /*5f90*/  SHFL.IDX PT, R2, R3, RZ, 0x1c1f ;  /* 0x001c1fff03027589 */ /* 0x000ee200000e0000 */
[----:B--2---:R-:W-:Y:S05]  /*5fa0*/  IADD3 R8, P0, R0, R5, RZ ;  /* 0x0000000500087210 */ /* 0x004fea0007f1e0ff */
[----:B---3--:R-:W-:Y:S01]  /*5fb0*/  IMAD.X R9, R2, 0x1, R228, P0 ;  /* 0x0000000102097824 */ /* 0x008fe200000e06e4 */
[----:B------:R-:W-:Y:S04]  /*5fc0*/  IADD3 R6, P0, R0, R230, RZ ;  /* 0x000000e600067210 */ /* 0x000fe80007f1e0ff */
[----:B------:R-:W-:Y:S01]  /*5fd0*/  @!PT LDS RZ, [RZ] ;  /* 0x00000000fffff984 */ /* 0x000fe20000000800 */
[----:B------:R2:W-:Y:S01]  /*5fe0*/  LDGSTS.E.BYPASS.LTC128B.128 [R223+0x1880], [R8.64], !P1 ;  /* 0x0188000008df7fae */ /* 0x0005e2000c901d48 */
[----:B------:R-:W-:Y:S01]  /*5ff0*/  IMAD.X R7, R2, 0x1, R229, P0 ;  /* 0x0000000102077824 */ /* 0x000fe200000e06e5 */
[----:B------:R-:W-:Y:S02]  /*6000*/  IADD3 R4, P0, R0, R232, RZ ;  /* 0x000000e800047210 */ /* 0x000fe40007f1e0ff */
[----:B-1----:R-:W-:Y:S02]  /*6010*/  ISETP.GT.AND P1, PT, R11, 0x3f, PT ;  /* 0x0000003f0b00780c */ /* 0x002fe40003f24270 */
[----:B------:R2:W-:Y:S01]  /*6020*/  LDGSTS.E.BYPASS.LTC128B.128 [R223+0x2480], [R6.64], !P3 ;  /* 0x0248000006df7fae */ /* 0x0005e2000d901d48 */
[----:B------:R-:W-:Y:S05]  /*6030*/  IMAD.X R5, R2, 0x1, R231, P0 ;  /* 0x0000000102057824 */ /* 0x000fea00000e06e7 */
[----:B------:R2:W-:Y:S05]  /*6040*/  LDGSTS.E.BYPASS.LTC128B.128 [R223+0x3080], [R4.64], !P2 ;  /* 0x0308000004df7fae */ /* 0x0005ea000d101d48 */
[----:B------:R-:W-:-:S05]  /*6050*/  @P1 BRA `(.L_x_193) ;  /* 0x0000015000001947 */ /* 0x000fca0003800000 */
[----:B------:R-:W-:-:S05]  /*6060*/  BRA.DIV ~URZ, `(.L_x_194) ;  /* 0x0000e9d27f007947 */ /* 0x000fca000b800000 */
[----:B--2---:R1:W2:Y:S04]  /*6070*/  SHFL.IDX PT, R4, R3, 0x1, 0x1c1f ;  /* 0x003c1f0003047f89 */ /* 0x0042a800000e0000 */
[----:B------:R1:W3:Y:S02]  /*6080*/  SHFL.IDX PT, R0, R10, 0x1, 0x1c1f ;  /* 0x003c1f000a007f89 */ /* 0x0002e400000e0000 */
.L_x_260:
[C---:B-1----:R-:W-:Y:S01]  /*6090*/  IADD3 R10, R227.reuse, 0x20, RZ ;  /* 0x00000020e30a7810 */ /* 0x042fe20007ffe0ff */
[C---:B------:R-:W-:Y:S01]  /*60a0*/  IMAD.SHL.U32 R2, R227.reuse, 0x2, RZ ;  /* 0x00000002e3027824 */ /* 0x040fe200078e00ff */
[C---:B------:R-:W-:Y:S02]  /*60b0*/  ISETP.GE.AND P3, PT, R227.reuse, c[0x0][0x1d4], PT ;  /* 0x00007500e3007a0c */ /* 0x040fe40003f66270 */
[----:B------:R-:W-:Y:S02]  /*60c0*/  ISETP.GE.AND P2, PT, R10, c[0x0][0x1d4], PT ;  /* 0x000075000a007a0c */ /* 0x000fe40003f46270 */
[----:B---3--:R-:W-:Y:S02]  /*60d0*/  IADD3 R8, P0, R0, R2, RZ ;  /* 0x0000000200087210 */ /* 0x008fe40007f1e0ff */
[----:B------:R-:W-:Y:S03]  /*60e0*/  IADD3 R5, R227, 0x40, RZ ;  /* 0x00000040e3057810 */ /* 0x000fe60007ffe0ff */
[----:B--2---:R-:W-:Y:S01]  /*60f0*/  IMAD.X R9, R4, 0x1, R228, P0 ;  /* 0x0000000104097824 */ /* 0x004fe200000e06e4 */
[----:B------:R-:W-:Y:S02]  /*6100*/  IADD3 R6, P0, R0, R230, RZ ;  /* 0x000000e600067210 */ /* 0x000fe40007f1e0ff */
[----:B------:R-:W-:Y:S02]  /*6110*/  ISETP.GE.AND P1, PT, R5, c[0x0][0x1d4], PT ;  /* 0x0000750005007a0c */ /* 0x000fe40003f26270 */
[----:B------:R-:W-:Y:S01]  /*6120*/  @!PT LDS RZ, [RZ] ;  /* 0x00000000fffff984 */ /* 0x000fe20000000800 */
[----:B------:R-:W-:Y:S01]  /*6130*/  @!PT LDS RZ, [RZ] ;  /* 0x00000000fffff984 */ /* 0x000fe20000000800 */
[----:B------:R-:W-:Y:S01]  /*6140*/  @!PT LDS RZ, [RZ] ;  /* 0x00000000fffff984 */ /* 0x000fe20000000800 */
[----:B------:R1:W-:Y:S01]  /*6150*/  LDGSTS.E.BYPASS.LTC128B.128 [R223+0x2080], [R8.64], !P3 ;  /* 0x0208000008df7fae */ /* 0x0003e2000d901d48 */
[----:B------:R-:W-:Y:S01]  /*6160*/  IMAD.X R7, R4, 0x1, R229, P0 ;  /* 0x0000000104077824 */ /* 0x000fe200000e06e5 */
[----:B------:R-:W-:Y:S04]  /*6170*/  IADD3 R2, P0, R0, R232, RZ ;  /* 0x000000e800027210 */ /* 0x000fe80007f1e0ff */
[----:B------:R1:W-:Y:S01]  /*6180*/  LDGSTS.E.BYPASS.LTC128B.128 [R223+0x2c80], [R6.64], !P2 ;  /* 0x02c8000006df7fae */ /* 0x0003e2000d101d48 */
[----:B------:R-:W-:Y:S05]  /*6190*/  IMAD.X R3, R4, 0x1, R231, P0 ;  /* 0x0000000104037824 */ /* 0x000fea00000e06e7 */
[----:B------:R1:W-:Y:S03]  /*61a0*/  LDGSTS.E.BYPASS.LTC128B.128 [R223+0x3880], [R2.64], !P1 ;  /* 0x0388000002df7fae */ /* 0x0003e6000c901d48 */
.L_x_193:
[----:B------:R-:W-:Y:S05]  /*61b0*/  BSYNC B0 ;  /* 0x0000000000007941 */ /* 0x000fea0003800000 */
.L_x_192:
[----:B-1-34-:R-:W0:Y:S01]  /*61c0*/  LDGDEPBAR ;  /* 0x00000000000079af */ /* 0x01ae220000000000 */
[----:B------:R-:W-:Y:S01]  /*61d0*/  WARPSYNC 0xffffffff ;  /* 0xffffffff00007948 */ /* 0x000fe20003800000 */
[-C--:B--2---:R-:W-:Y:S06]  /*61e0*/  HMMA.16816.F32.BF16 R4, R48, R16.reuse, RZ ;  /* 0x000000103004723c */ /* 0x084fec00000418ff */
[----:B------:R-:W2:Y:S02]  /*61f0*/  LDL R0, [R1+0x14] ;  /* 0x0000140001007983 */ /* 0x000ea40000100800 */
[C---:B------:R-:W-:Y:S02]  /*6200*/  HMMA.16816.F32.BF16 R8, R44.reuse, R16, RZ ;  /* 0x000000102c08723c */ /* 0x040fe400000418ff */
[----:B------:R-:W-:Y:S06]  /*6210*/  LDSM.16.M88.4 R184, [R211+0x8080] ;  /* 0x00808000d3b8783b */ /* 0x000fec0000000200 */
[-C--:B------:R-:W-:Y:S02]  /*6220*/  HMMA.16816.F32.BF16 R12, R44, R18.reuse, RZ ;  /* 0x000000122c0c723c */ /* 0x080fe400000418ff */
[----:B------:R-:W1:Y:S06]  /*6230*/  LDSM.16.M88.4 R188, [R208+0x4880] ;  /* 0x00488000d0bc783b */ /* 0x000e6c0000000200 */
[C---:B------:R-:W-:Y:S02]  /*6240*/  HMMA.16816.F32.BF16 R16, R48.reuse, R18, RZ ;  /* 0x000000123010723c */ /* 0x040fe400000418ff */
[----:B------:R-:W3:Y:S06]  /*6250*/  LDSM.16.M88.4 R192, [R211+0x9080] ;  /* 0x00908000d3c0783b */ /* 0x000eec0000000200 */
[-C--:B------:R-:W-:Y:S02]  /*6260*/  HMMA.16816.F32.BF16 R20, R48, R32.reuse, RZ ;  /* 0x000000203014723c */ /* 0x080fe400000418ff */
[----:B------:R-:W4:Y:S06]  /*6270*/  LDSM.16.M88.4 R196, [R208+0x4c80] ;  /* 0x004c8000d0c4783b */ /* 0x000f2c0000000200 */
[C---:B------:R-:W-:Y:S02]  /*6280*/  HMMA.16816.F32.BF16 R24, R44.reuse, R32, RZ ;  /* 0x000000202c18723c */ /* 0x040fe400000418ff */
[----:B------:R-:W-:Y:S06]  /*6290*/  LDSM.16.M88.4 R200, [R219] ;  /* 0x00000000dbc8783b */ /* 0x000fec0000000200 */
[-C--:B------:R-:W-:Y:S02]  /*62a0*/  HMMA.16816.F32.BF16 R28, R44, R34.reuse, RZ ;  /* 0x000000222c1c723c */ /* 0x080fe400000418ff */
[----:B------:R-:W-:Y:S06]  /*62b0*/  LDSM.16.M88.4 R204, [R212+0x9080] ;  /* 0x00908000d4cc783b */ /* 0x000fec0000000200 */
[C---:B------:R-:W-:Y:S08]  /*62c0*/  HMMA.16816.F32.BF16 R32, R48.reuse, R34, RZ ;  /* 0x000000223020723c */ /* 0x040ff000000418ff */
[-C--:B------:R-:W-:Y:S08]  /*62d0*/  HMMA.16816.F32.BF16 R36, R48, R160.reuse, RZ ;  /* 0x000000a03024723c */ /* 0x080ff000000418ff */
[C---:B------:R-:W-:Y:S08]  /*62e0*/  HMMA.16816.F32.BF16 R40, R44.reuse, R160, RZ ;  /* 0x000000a02c28723c */ /* 0x040ff000000418ff */
[-C--:B------:R-:W-:Y:S08]  /*62f0*/  HMMA.16816.F32.BF16 R44, R44, R162.reuse, RZ ;  /* 0x000000a22c2c723c */ /* 0x080ff000000418ff */
[----:B------:R-:W-:Y:S01]  /*6300*/  HMMA.16816.F32.BF16 R48, R48, R162, RZ ;  /* 0x000000a23030723c */ /* 0x000fe200000418ff */
[----:B------:R-:W5:Y:S07]  /*6310*/  LDSM.16.M88.4 R160, [R208+0x5080] ;  /* 0x00508000d0a0783b */ /* 0x000f6e0000000200 */
        /* <DEDUP_REMOVED lines=9> */
[----:B------:R-:W-:Y:S07]  /*63b0*/  LDSM.16.M88.4 R176, [R211+0xa080] ;  /* 0x00a08000d3b0783b */ /* 0x000fee0000000200 */
[-C--:B------:R-:W-:Y:S08]  /*63c0*/  HMMA.16816.F32.BF16 R36, R164, R180.reuse, R36 ;  /* 0x000000b4a424723c */ /* 0x080ff00000041824 */
[C---:B------:R-:W-:Y:S08]  /*63d0*/  HMMA.16816.F32.BF16 R40, R172.reuse, R180, R40 ;  /* 0x000000b4ac28723c */ /* 0x040ff00000041828 */
[-C--:B------:R-:W-:Y:S01]  /*63e0*/  HMMA.16816.F32.BF16 R44, R172, R182.reuse, R44 ;  /* 0x000000b6ac2c723c */ /* 0x080fe2000004182c */
[----:B------:R-:W-:Y:S07]  /*63f0*/  LDSM.16.M88.4 R172, [R217] ;  /* 0x00000000d9ac783b */ /* 0x000fee0000000200 */
[----:B------:R-:W-:Y:S01]  /*6400*/  HMMA.16816.F32.BF16 R48, R164, R182, R48 ;  /* 0x000000b6a430723c */ /* 0x000fe20000041830 */
[----:B------:R-:W1:Y:S08]  /*6410*/  LDSM.16.M88.4 R164, [R218] ;  /* 0x00000000daa4783b */ /* 0x000e700000000200 */
[----:B------:R-:W1:Y:S01]  /*6420*/  LDSM.16.M88.4 R180, [R208+0x5480] ;  /* 0x00548000d0b4783b */ /* 0x000e620000000200 */
[----:B--2---:R-:W-:Y:S01]  /*6430*/  ISETP.GT.AND P0, PT, R226, R0, PT ;  /* 0x00000000e200720c */ /* 0x004fe20003f04270 */
[-C--:B-1----:R-:W-:Y:S08]  /*6440*/  HMMA.16816.F32.BF16 R4, R184, R188.reuse, R4 ;  /* 0x000000bcb804723c */ /* 0x082ff00000041804 */
[C---:B---3--:R-:W-:Y:S08]  /*6450*/  HMMA.16816.F32.BF16 R8, R192.reuse, R188, R8 ;  /* 0x000000bcc008723c */ /* 0x048ff00000041808 */
[-C--:B------:R-:W-:Y:S08]  /*6460*/  HMMA.16816.F32.BF16 R12, R192, R190.reuse, R12 ;  /* 0x000000bec00c723c */ /* 0x080ff0000004180c */
[C---:B------:R-:W-:Y:S01]  /*6470*/  HMMA.16816.F32.BF16 R16, R184.reuse, R190, R16 ;  /* 0x000000beb810723c */ /* 0x040fe20000041810 */
[----:B------:R-:W-:Y:S07]  /*6480*/  LDSM.16.M88.4 R188, [R208+0x5c80] ;  /* 0x005c8000d0bc783b */ /* 0x000fee0000000200 */
[-C--:B----4-:R-:W-:Y:S08]  /*6490*/  HMMA.16816.F32.BF16 R20, R184, R196.reuse, R20 ;  /* 0x000000c4b814723c */ /* 0x090ff00000041814 */
[C---:B------:R-:W-:Y:S08]  /*64a0*/  HMMA.16816.F32.BF16 R24, R192.reuse, R196, R24 ;  /* 0x000000c4c018723c */ /* 0x040ff00000041818 */
[-C--:B------:R-:W-:Y:S08]  /*64b0*/  HMMA.16816.F32.BF16 R28, R192, R198.reuse, R28 ;  /* 0x000000c6c01c723c */ /* 0x080ff0000004181c */
[C---:B------:R-:W-:Y:S01]  /*64c0*/  HMMA.16816.F32.BF16 R32, R184.reuse, R198, R32 ;  /* 0x000000c6b820723c */ /* 0x040fe20000041820 */
[----:B------:R-:W-:Y:S07]  /*64d0*/  LDSM.16.M88.4 R196, [R216] ;  /* 0x00000000d8c4783b */ /* 0x000fee0000000200 */
[-C--:B-----5:R-:W-:Y:S08]  /*64e0*/  HMMA.16816.F32.BF16 R36, R184, R160.reuse, R36 ;  /* 0x000000a0b824723c */ /* 0x0a0ff00000041824 */
[C---:B------:R-:W-:Y:S08]  /*64f0*/  HMMA.16816.F32.BF16 R40, R192.reuse, R160, R40 ;  /* 0x000000a0c028723c */ /* 0x040ff00000041828 */
[-C--:B------:R-:W-:Y:S01]  /*6500*/  HMMA.16816.F32.BF16 R44, R192, R162.reuse, R44 ;  /* 0x000000a2c02c723c */ /* 0x080fe2000004182c */
[----:B------:R-:W-:Y:S07]  /*6510*/  LDSM.16.M88.4 R192, [R212+0xa080] ;  /* 0x00a08000d4c0783b */ /* 0x000fee0000000200 */
[----:B------:R-:W-:Y:S01]  /*6520*/  HMMA.16816.F32.BF16 R48, R184, R162, R48 ;  /* 0x000000a2b830723c */ /* 0x000fe20000041830 */
[----:B------:R-:W1:Y:S07]  /*6530*/  LDSM.16.M88.4 R160, [R211+0xb080] ;  /* 0x00b08000d3a0783b */ /* 0x000e6e0000000200 */
[-C--:B------:R-:W-:Y:S01]  /*6540*/  HMMA.16816.F32.BF16 R4, R168, R200.reuse, R4 ;  /* 0x000000c8a804723c */ /* 0x080fe20000041804 */
[----:B------:R-:W2:Y:S07]  /*6550*/  LDSM.16.M88.4 R184, [R208+0x5880] ;  /* 0x00588000d0b8783b */ /* 0x000eae0000000200 */
[C---:B------:R-:W-:Y:S08]  /*6560*/  HMMA.16816.F32.BF16 R8, R204.reuse, R200, R8 ;  /* 0x000000c8cc08723c */ /* 0x040ff00000041808 */
[-C--:B------:R-:W-:Y:S08]  /*6570*/  HMMA.16816.F32.BF16 R12, R204, R202.reuse, R12 ;  /* 0x000000cacc0c723c */ /* 0x080ff0000004180c */
[C---:B------:R-:W-:Y:S08]  /*6580*/  HMMA.16816.F32.BF16 R16, R168.reuse, R202, R16 ;  /* 0x000000caa810723c */ /* 0x040ff00000041810 */
[-C--:B------:R-:W-:Y:S08]  /*6590*/  HMMA.16816.F32.BF16 R20, R168, R164.reuse, R20 ;  /* 0x000000a4a814723c */ /* 0x080ff00000041814 */
        /* <DEDUP_REMOVED lines=8> */
[-C--:B------:R-:W-:Y:S08]  /*6620*/  HMMA.16816.F32.BF16 R4, R176, R180.reuse, R4 ;  /* 0x000000b4b004723c */ /* 0x080ff00000041804 */
[C---:B-1----:R-:W-:Y:S08]  /*6630*/  HMMA.16816.F32.BF16 R8, R160.reuse, R180, R8 ;  /* 0x000000b4a008723c */ /* 0x042ff00000041808 */
[-C--:B------:R-:W-:Y:S08]  /*6640*/  HMMA.16816.F32.BF16 R12, R160, R182.reuse, R12 ;  /* 0x000000b6a00c723c */ /* 0x080ff0000004180c */
[C---:B------:R-:W-:Y:S08]  /*6650*/  HMMA.16816.F32.BF16 R16, R176.reuse, R182, R16 ;  /* 0x000000b6b010723c */ /* 0x040ff00000041810 */
[-C--:B--2---:R-:W-:Y:S08]  /*6660*/  HMMA.16816.F32.BF16 R20, R176, R184.reuse, R20 ;  /* 0x000000b8b014723c */ /* 0x084ff00000041814 */
[C---:B------:R-:W-:Y:S08]  /*6670*/  HMMA.16816.F32.BF16 R24, R160.reuse, R184, R24 ;  /* 0x000000b8a018723c */ /* 0x040ff00000041818 */
[-C--:B------:R-:W-:Y:S08]  /*6680*/  HMMA.16816.F32.BF16 R28, R160, R186.reuse, R28 ;  /* 0x000000baa01c723c */ /* 0x080ff0000004181c */
[C---:B------:R-:W-:Y:S08]  /*6690*/  HMMA.16816.F32.BF16 R32, R176.reuse, R186, R32 ;  /* 0x000000bab020723c */ /* 0x040ff00000041820 */
[-C--:B------:R-:W-:Y:S08]  /*66a0*/  HMMA.16816.F32.BF16 R36, R176, R188.reuse, R36 ;  /* 0x000000bcb024723c */ /* 0x080ff00000041824 */
[C---:B------:R-:W-:Y:S08]  /*66b0*/  HMMA.16816.F32.BF16 R40, R160.reuse, R188, R40 ;  /* 0x000000bca028723c */ /* 0x040ff00000041828 */
[-C--:B------:R-:W-:Y:S08]  /*66c0*/  HMMA.16816.F32.BF16 R44, R160, R190.reuse, R44 ;  /* 0x000000bea02c723c */ /* 0x080ff0000004182c */
[----:B------:R-:W-:Y:S08]  /*66d0*/  HMMA.16816.F32.BF16 R48, R176, R190, R48 ;  /* 0x000000beb030723c */ /* 0x000ff00000041830 */
[-C--:B------:R-:W-:Y:S08]  /*66e0*/  HMMA.16816.F32.BF16 R4, R192, R196.reuse, R4 ;  /* 0x000000c4c004723c */ /* 0x080ff00000041804 */
        /* <DEDUP_REMOVED lines=18> */
[----:B------:R-:W-:Y:S02]  /*6810*/  FMUL.FTZ R18, R18, c[0x0][0x320] ;  /* 0x0000c80012127a20 */ /* 0x000fe40000410000 */
[----:B------:R-:W-:Y:S02]  /*6820*/  FMUL.FTZ R14, R14, c[0x0][0x320] ;  /* 0x0000c8000e0e7a20 */ /* 0x000fe40000410000 */
[----:B------:R-:W-:Y:S01]  /*6830*/  FMUL.FTZ R15, R15, c[0x0][0x320] ;  /* 0x0000c8000f0f7a20 */ /* 0x000fe20000410000 */
[----:B------:R4:W1:Y:S01]  /*6840*/  MUFU.TANH R168, R7 ;  /* 0x0000000700a87308 */ /* 0x0008620000002400 */
[----:B------:R-:W-:Y:S09]  /*6850*/  FMUL.FTZ R19, R19, c[0x0][0x320] ;  /* 0x0000c80013137a20 */ /* 0x000ff20000410000 */
[----:B------:R-:W1:Y:S10]  /*6860*/  MUFU.TANH R183, R8 ;  /* 0x0000000800b77308 */ /* 0x000e740000002400 */
[----:B------:R-:W1:Y:S01]  /*6870*/  MUFU.TANH R177, R9 ;  /* 0x0000000900b17308 */ /* 0x000e620000002400 */
[----:B----4-:R-:W4:Y:S09]  /*6880*/  LDSM.16.M88.4 R4, [R215] ;  /* 0x00000000d704783b */ /* 0x010f320000000200 */
[----:B------:R-:W1:Y:S10]  /*6890*/  MUFU.TANH R188, R10 ;  /* 0x0000000a00bc7308 */ /* 0x000e740000002400 */
[----:B------:R5:W1:Y:S10]  /*68a0*/  MUFU.TANH R185, R11 ;  /* 0x0000000b00b97308 */ /* 0x000a740000002400 */
[----:B------:R-:W1:Y:S10]  /*68b0*/  MUFU.TANH R106, R16 ;  /* 0x00000010006a7308 */ /* 0x000e740000002400 */
[----:B------:R-:W1:Y:S01]  /*68c0*/  MUFU.TANH R104, R17 ;  /* 0x0000001100687308 */ /* 0x000e620000002400 */
[----:B-----5:R-:W5:Y:S01]  /*68d0*/  LDSM.16.M88.4 R8, [R214] ;  /* 0x00000000d608783b */ /* 0x020f620000000200 */
[----:B------:R-:W-:Y:S04]  /*68e0*/  DEPBAR.LE SB0, 0x0 ;  /* 0x000080000000791a */ /* 0x000fe80000000000 */
[-C--:B----4-:R-:W-:Y:S04]  /*68f0*/  HMMA.16816.F32.BF16 R20, R192, R4.reuse, R20 ;  /* 0x00000004c014723c */ /* 0x090fe80000041814 */
[----:B------:R-:W4:Y:S01]  /*6900*/  MUFU.TANH R111, R18 ;  /* 0x00000012006f7308 */ /* 0x000f220000002400 */
[----:B------:R-:W-:Y:S03]  /*6910*/  BAR.SYNC.DEFER_BLOCKING 0x0 ;  /* 0x0000000000007b1d */ /* 0x000fe60000010000 */
[C---:B------:R-:W-:Y:S06]  /*6920*/  HMMA.16816.F32.BF16 R24, R164.reuse, R4, R24 ;  /* 0x00000004a418723c */ /* 0x040fec0000041818 */
[----:B------:R-:W1:Y:S02]  /*6930*/  MUFU.TANH R163, R12 ;  /* 0x0000000c00a37308 */ /* 0x000e640000002400 */
[-C--:B------:R-:W-:Y:S08]  /*6940*/  HMMA.16816.F32.BF16 R28, R164, R6.reuse, R28 ;  /* 0x00000006a41c723c */ /* 0x080ff0000004181c */
[----:B------:R-:W1:Y:S01]  /*6950*/  MUFU.TANH R162, R13 ;  /* 0x0000000d00a27308 */ /* 0x000e620000002400 */
[C---:B------:R-:W-:Y:S04]  /*6960*/  HMMA.16816.F32.BF16 R32, R192.reuse, R6, R32 ;  /* 0x00000006c020723c */ /* 0x040fe80000041820 */
[----:B------:R-:W-:Y:S02]  /*6970*/  FMUL.FTZ R20, R20, c[0x0][0x320] ;  /* 0x0000c80014147a20 */ /* 0x000fe40000410000 */
[----:B------:R-:W-:Y:S03]  /*6980*/  FMUL.FTZ R21, R21, c[0x0][0x320] ;  /* 0x0000c80015157a20 */ /* 0x000fe60000410000 */
[----:B------:R-:W1:Y:S03]  /*6990*/  MUFU.TANH R179, R14 ;  /* 0x0000000e00b37308 */ /* 0x000e660000002400 */
[----:B------:R-:W-:Y:S01]  /*69a0*/  FMUL.FTZ R26, R26, c[0x0][0x320] ;  /* 0x0000c8001a1a7a20 */ /* 0x000fe20000410000 */
[-C--:B-----5:R-:W-:Y:S03]  /*69b0*/  HMMA.16816.F32.BF16 R36, R192, R8.reuse, R36 ;  /* 0x00000008c024723c */ /* 0x0a0fe60000041824 */
[----:B------:R-:W-:Y:S02]  /*69c0*/  FMUL.FTZ R27, R27, c[0x0][0x320] ;  /* 0x0000c8001b1b7a20 */ /* 0x000fe40000410000 */
[----:B------:R-:W-:Y:S01]  /*69d0*/  FMUL.FTZ R28, R28, c[0x0][0x320] ;  /* 0x0000c8001c1c7a20 */ /* 0x000fe20000410000 */
[----:B------:R5:W1:Y:S01]  /*69e0*/  MUFU.TANH R102, R20 ;  /* 0x0000001400667308 */ /* 0x000a620000002400 */
[----:B------:R-:W-:Y:S01]  /*69f0*/  FMUL.FTZ R29, R29, c[0x0][0x320] ;  /* 0x0000c8001d1d7a20 */ /* 0x000fe20000410000 */
[C---:B------:R-:W-:Y:S04]  /*6a00*/  HMMA.16816.F32.BF16 R40, R164.reuse, R8, R40 ;  /* 0x00000008a428723c */ /* 0x040fe80000041828 */
[----:B------:R-:W-:Y:S02]  /*6a10*/  FMUL.FTZ R30, R30, c[0x0][0x320] ;  /* 0x0000c8001e1e7a20 */ /* 0x000fe40000410000 */
[----:B------:R-:W-:Y:S02]  /*6a20*/  FMUL.FTZ R31, R31, c[0x0][0x320] ;  /* 0x0000c8001f1f7a20 */ /* 0x000fe40000410000 */
[----:B------:R1:W1:Y:S01]  /*6a30*/  MUFU.TANH R100, R21 ;  /* 0x0000001500647308 */ /* 0x0002620000002400 */
[-C--:B------:R-:W-:Y:S03]  /*6a40*/  HMMA.16816.F32.BF16 R44, R164, R10.reuse, R44 ;  /* 0x0000000aa42c723c */ /* 0x080fe6000004182c */
[----:B------:R-:W-:Y:S02]  /*6a50*/  FMUL.FTZ R32, R32, c[0x0][0x320] ;  /* 0x0000c80020207a20 */ /* 0x000fe40000410000 */
[----:B------:R-:W-:Y:S02]  /*6a60*/  FMUL.FTZ R33, R33, c[0x0][0x320] ;  /* 0x0000c80021217a20 */ /* 0x000fe40000410000 */
[----:B------:R-:W-:Y:S01]  /*6a70*/  FMUL.FTZ R34, R34, c[0x0][0x320] ;  /* 0x0000c80022227a20 */ /* 0x000fe20000410000 */
[----:B------:R-:W-:Y:S01]  /*6a80*/  HMMA.16816.F32.BF16 R48, R192, R10, R48 ;  /* 0x0000000ac030723c */ /* 0x000fe20000041830 */
[----:B------:R2:W2:Y:S03]  /*6a90*/  MUFU.TANH R172, R26 ;  /* 0x0000001a00ac7308 */ /* 0x0004a60000002400 */
[----:B------:R-:W-:Y:S02]  /*6aa0*/  FMUL.FTZ R35, R35, c[0x0][0x320] ;  /* 0x0000c80023237a20 */ /* 0x000fe40000410000 */
[----:B-----5:R-:W-:Y:S02]  /*6ab0*/  FMUL.FTZ R20, R37, c[0x0][0x320] ;  /* 0x0000c80025147a20 */ /* 0x020fe40000410000 */
[----:B------:R-:W-:Y:S03]  /*6ac0*/  FMUL.FTZ R38, R38, c[0x0][0x320] ;  /* 0x0000c80026267a20 */ /* 0x000fe60000410000 */
[----:B------:R3:W3:Y:S01]  /*6ad0*/  MUFU.TANH R178, R15 ;  /* 0x0000000f00b27308 */ /* 0x0006e20000002400 */
[----:B------:R-:W-:Y:S02]  /*6ae0*/  FMUL.FTZ R39, R39, c[0x0][0x320] ;  /* 0x0000c80027277a20 */ /* 0x000fe40000410000 */
[----:B------:R-:W-:Y:S02]  /*6af0*/  FMUL.FTZ R42, R42, c[0x0][0x320] ;  /* 0x0000c8002a2a7a20 */ /* 0x000fe40000410000 */
[----:B-1----:R-:W-:Y:S02]  /*6b00*/  FMUL.FTZ R21, R36, c[0x0][0x320] ;  /* 0x0000c80024157a20 */ /* 0x002fe40000410000 */
[----:B------:R-:W-:Y:S02]  /*6b10*/  FMUL.FTZ R43, R43, c[0x0][0x320] ;  /* 0x0000c8002b2b7a20 */ /* 0x000fe40000410000 */
[----:B------:R-:W-:Y:S01]  /*6b20*/  FMUL.FTZ R44, R44, c[0x0][0x320] ;  /* 0x0000c8002c2c7a20 */ /* 0x000fe20000410000 */
[----:B------:R1:W1:Y:S01]  /*6b30*/  MUFU.TANH R110, R19 ;  /* 0x00000013006e7308 */ /* 0x0002620000002400 */
[----:B------:R-:W-:Y:S02]  /*6b40*/  FMUL.FTZ R45, R45, c[0x0][0x320] ;  /* 0x0000c8002d2d7a20 */ /* 0x000fe40000410000 */
[----:B------:R-:W-:Y:S02]  /*6b50*/  FMUL.FTZ R47, R47, c[0x0][0x320] ;  /* 0x0000c8002f2f7a20 */ /* 0x000fe40000410000 */
[----:B------:R-:W-:Y:S02]  /*6b60*/  FMUL.FTZ R17, R48, c[0x0][0x320] ;  /* 0x0000c80030117a20 */ /* 0x000fe40000410000 */
[----:B------:R-:W-:Y:S02]  /*6b70*/  FMUL.FTZ R16, R49, c[0x0][0x320] ;  /* 0x0000c80031107a20 */ /* 0x000fe40000410000 */
[----:B--2---:R-:W-:Y:S01]  /*6b80*/  FMUL.FTZ R26, R50, c[0x0][0x320] ;  /* 0x0000c800321a7a20 */ /* 0x004fe20000410000 */
        /* <DEDUP_REMOVED lines=15> */
[----:B------:R-:W1:Y:S10]  /*6c80*/  MUFU.TANH R30, R30 ;  /* 0x0000001e001e7308 */ /* 0x000e740000002400 */
        /* <DEDUP_REMOVED lines=9> */
[----:B------:R2:W1:Y:S10]  /*6d20*/  MUFU.TANH R29, R40 ;  /* 0x00000028001d7308 */ /* 0x0004740000002400 */
[----:B------:R2:W1:Y:S10]  /*6d30*/  MUFU.TANH R28, R41 ;  /* 0x00000029001c7308 */ /* 0x0004740000002400 */
[----:B------:R-:W1:Y:S10]  /*6d40*/  MUFU.TANH R42, R42 ;  /* 0x0000002a002a7308 */ /* 0x000e740000002400 */
[----:B------:R-:W1:Y:S10]  /*6d50*/  MUFU.TANH R43, R43 ;  /* 0x0000002b002b7308 */ /* 0x000e740000002400 */
[----:B------:R-:W1:Y:S10]  /*6d60*/  MUFU.TANH R44, R44 ;  /* 0x0000002c002c7308 */ /* 0x000e740000002400 */
[----:B------:R-:W1:Y:S10]  /*6d70*/  MUFU.TANH R45, R45 ;  /* 0x0000002d002d7308 */ /* 0x000e740000002400 */
[----:B------:R2:W1:Y:S10]  /*6d80*/  MUFU.TANH R27, R46 ;  /* 0x0000002e001b7308 */ /* 0x0004740000002400 */
[----:B------:R-:W1:Y:S10]  /*6d90*/  MUFU.TANH R47, R47 ;  /* 0x0000002f002f7308 */ /* 0x000e740000002400 */
[----:B------:R-:W1:Y:S10]  /*6da0*/  MUFU.TANH R17, R17 ;  /* 0x0000001100117308 */ /* 0x000e740000002400 */
[----:B------:R-:W1:Y:S10]  /*6db0*/  MUFU.TANH R16, R16 ;  /* 0x0000001000107308 */ /* 0x000e740000002400 */
[----:B------:R-:W1:Y:S10]  /*6dc0*/  MUFU.TANH R26, R26 ;  /* 0x0000001a001a7308 */ /* 0x000e740000002400 */
[----:B------:R-:W1:Y:S01]  /*6dd0*/  MUFU.TANH R18, R18 ;  /* 0x0000001200127308 */ /* 0x000e620000002400 */
[----:B------:R-:W-:-:S05]  /*6de0*/  @!P0 BRA `(.L_x_195) ;  /* 0x0000043000008947 */ /* 0x000fca0003800000 */
[C---:B--234-:R-:W-:Y:S01]  /*6df0*/  IADD3 R233, R227.reuse, 0x20, RZ ;  /* 0x00000020e3e97810 */ /* 0x05cfe20007ffe0ff */
[----:B------:R-:W2:Y:S01]  /*6e00*/  LDL R2, [R1+0x24] ;  /* 0x0000240001027983 */ /* 0x000ea20000100800 */
[----:B------:R-:W-:Y:S01]  /*6e10*/  ISETP.GE.AND P5, PT, R227, c[0x0][0x1d4], PT ;  /* 0x00007500e3007a0c */ /* 0x000fe20003fa6270 */
[----:B------:R-:W-:Y:S01]  /*6e20*/  IMAD.MOV.U32 R3, RZ, RZ, c[0x0][0x2b8] ;  /* 0x0000ae00ff037624 */ /* 0x000fe200078e00ff */
[----:B------:R-:W-:Y:S01]  /*6e30*/  ISETP.GE.AND P4, PT, R233, c[0x0][0x1d4], PT ;  /* 0x00007500e9007a0c */ /* 0x000fe20003f86270 */
[----:B------:R-:W3:Y:S01]  /*6e40*/  LDL R0, [R1+0x18] ;  /* 0x0000180001007983 */ /* 0x000ee20000100800 */
[----:B------:R-:W-:Y:S02]  /*6e50*/  IMAD.MOV.U32 R222, RZ, RZ, RZ ;  /* 0x000000ffffde7224 */ /* 0x000fe400078e00ff */
[----:B------:R-:W-:Y:S01]  /*6e60*/  ISETP.NE.AND P2, PT, R3, 0x1, PT ;  /* 0x000000010300780c */ /* 0x000fe20003f45270 */
[----:B------:R-:W4:Y:S02]  /*6e70*/  S2R R224, SR_TID.X ;  /* 0x0000000000e07919 */ /* 0x000f240000002100 */
[----:B----4-:R-:W-:Y:S04]  /*6e80*/  SHF.R.S32.HI R6, RZ, 0x1f, R224 ;  /* 0x0000001fff067819 */ /* 0x010fe800000114e0 */
[----:B------:R-:W-:Y:S01]  /*6e90*/  LEA.HI R6, R6, R224, RZ, 0x2 ;  /* 0x000000e006067211 */ /* 0x000fe200078f10ff */
[----:B------:R-:W-:Y:S03]  /*6ea0*/  IMAD.SHL.U32 R224, R227, 0x2, RZ ;  /* 0x00000002e3e07824 */ /* 0x000fe600078e00ff */
[----:B------:R-:W-:Y:S01]  /*6eb0*/  SHF.R.S32.HI R6, RZ, 0x2, R6 ;  /* 0x00000002ff067819 */ /* 0x000fe20000011406 */
[----:B--2---:R-:W-:Y:S01]  /*6ec0*/  IMAD R2, R226, 0x30, R2 ;  /* 0x00000030e2027824 */ /* 0x004fe200078e0202 */
[----:B---3--:R-:W-:Y:S04]  /*6ed0*/  ISETP.GT.AND P1, PT, R0, 0x2f, PT ;  /* 0x0000002f0000780c */ /* 0x008fe80003f24270 */
[----:B------:R-:W-:Y:S05]  /*6ee0*/  IADD3 R2, R2, -0x30, R0 ;  /* 0xffffffd002027810 */ /* 0x000fea0007ffe000 */
[----:B------:R-:W-:Y:S04]  /*6ef0*/  @P2 IMAD.HI.U32 R3, R2, c[0x0][0x2bc], RZ ;  /* 0x0000af0002032a27 */ /* 0x000fe800078e00ff */
[----:B------:R-:W-:Y:S01]  /*6f00*/  IMAD.MOV.U32 R0, RZ, RZ, R2 ;  /* 0x000000ffff007224 */ /* 0x000fe200078e0002 */
[----:B------:R-:W-:Y:S04]  /*6f10*/  @P2 SHF.R.U32.HI R0, RZ, c[0x0][0x2c0], R3 ;  /* 0x0000b000ff002a19 */ /* 0x000fe80000011603 */
[C---:B------:R-:W-:Y:S04]  /*6f20*/  @!P1 IADD3 R3, P0, R0.reuse, UR12, RZ ;  /* 0x0000000c00039c10 */ /* 0x040fe8000ff1e0ff */
[----:B------:R-:W-:Y:S01]  /*6f30*/  @!P1 LEA.HI.X.SX32 R5, R0, UR10, 0x1, P0 ;  /* 0x0000000a00059c11 */ /* 0x000fe200080f0eff */
[----:B------:R-:W-:Y:S01]  /*6f40*/  IMAD.MOV R0, RZ, RZ, -R0 ;  /* 0x000000ffff007224 */ /* 0x000fe200078e0a00 */
[C---:B------:R-:W-:Y:S03]  /*6f50*/  @!P1 LEA R4, P0, R3.reuse, c[0x0][0x2a0], 0x2 ;  /* 0x0000a80003049a11 */ /* 0x040fe600078010ff */
[----:B------:R-:W-:Y:S01]  /*6f60*/  IMAD R225, R0, c[0x0][0x2b8], R2 ;  /* 0x0000ae0000e17a24 */ /* 0x000fe200078e0202 */
[----:B------:R-:W-:Y:S03]  /*6f70*/  @!P1 LEA.HI.X R5, R3, c[0x0][0x2a4], R5, 0x2, P0 ;  /* 0x0000a90003059a11 */ /* 0x000fe600000f1405 */
[C---:B------:R-:W-:Y:S01]  /*6f80*/  IMAD.WIDE.U32 R2, R225.reuse, c[0x0][0x1e0], RZ ;  /* 0x00007800e1027a25 */ /* 0x040fe200078e00ff */
[----:B------:R-:W-:Y:S01]  /*6f90*/  SHF.R.S32.HI R0, RZ, 0x1f, R225 ;  /* 0x0000001fff007819 */ /* 0x000fe200000114e1 */
[----:B------:R2:W3:Y:S04]  /*6fa0*/  @!P1 LDG.E R222, [R4.64] ;  /* 0x0000000804de9981 */ /* 0x0004e8000c1e1900 */
[----:B------:R-:W-:Y:S04]  /*6fb0*/  IMAD R0, R0, c[0x0][0x1e0], RZ ;  /* 0x0000780000007a24 */ /* 0x000fe800078e02ff */
[----:B------:R-:W-:Y:S04]  /*6fc0*/  IMAD R0, R225, c[0x0][0x1e4], R0 ;  /* 0x00007900e1007a24 */ /* 0x000fe800078e0200 */
[----:B------:R-:W-:Y:S01]  /*6fd0*/  IMAD.IADD R3, R3, 0x1, R0 ;  /* 0x0000000103037824 */ /* 0x000fe200078e0200 */
[----:B--2---:R-:W-:Y:S04]  /*6fe0*/  IADD3 R5, -R6, 0x30, RZ ;  /* 0x0000003006057810 */ /* 0x004fe80007ffe1ff */
[----:B------:R-:W-:Y:S02]  /*6ff0*/  ISETP.GE.AND P1, PT, R5, 0x1, PT ;  /* 0x000000010500780c */ /* 0x000fe40003f26270 */
[----:B---3--:R-:W-:Y:S01]  /*7000*/  SHF.R.S32.HI R4, RZ, 0x1f, R222 ;  /* 0x0000001fff047819 */ /* 0x008fe200000114de */
[----:B------:R-:W-:Y:S04]  /*7010*/  IMAD.WIDE.U32 R2, R222, c[0x0][0x1f0], R2 ;  /* 0x00007c00de027a25 */ /* 0x000fe800078e0002 */
[----:B------:R-:W-:Y:S01]  /*7020*/  IMAD R4, R4, c[0x0][0x1f0], RZ ;  /* 0x00007c0004047a24 */ /* 0x000fe200078e02ff */
[----:B------:R-:W-:Y:S03]  /*7030*/  IADD3 R0, P0, R2, UR16, RZ ;  /* 0x0000001002007c10 */ /* 0x000fe6000ff1e0ff */
[----:B------:R-:W-:Y:S05]  /*7040*/  IMAD R4, R222, c[0x0][0x1f4], R4 ;  /* 0x00007d00de047a24 */ /* 0x000fea00078e0204 */
[----:B------:R-:W-:Y:S02]  /*7050*/  IADD3.X R3, R3, UR14, R4, P0, !PT ;  /* 0x0000000e03037c10 */ /* 0x000fe400087fe404 */
[C---:B------:R-:W-:Y:S04]  /*7060*/  LEA R4, P0, R0.reuse, c[0x0][0x1c8], 0x1 ;  /* 0x0000720000047a11 */ /* 0x040fe800078008ff */
[----:B------:R-:W-:Y:S02]  /*7070*/  LEA.HI.X R3, R0, c[0x0][0x1cc], R3, 0x1, P0 ;  /* 0x0000730000037a11 */ /* 0x000fe400000f0c03 */
[----:B------:R-:W2:Y:S04]  /*7080*/  SHFL.IDX PT, R0, R4, RZ, 0x1c1f ;  /* 0x001c1fff04007589 */ /* 0x000ea800000e0000 */
[----:B------:R-:W3:Y:S01]  /*7090*/  SHFL.IDX PT, R2, R3, RZ, 0x1c1f ;  /* 0x001c1fff03027589 */ /* 0x000ee200000e0000 */
[----:B--2---:R-:W-:Y:S05]  /*70a0*/  @P1 IADD3 R14, P0, R0, R224, RZ ;  /* 0x000000e0000e1210 */ /* 0x004fea0007f1e0ff */
[--C-:B---3--:R-:W-:Y:S01]  /*70b0*/  @P1 IMAD.X R15, R2, 0x1, R228.reuse, P0 ;  /* 0x00000001020f1824 */ /* 0x108fe200000e06e4 */
[----:B------:R-:W-:Y:S04]  /*70c0*/  @P1 IADD3 R12, P0, R0, R230, RZ ;  /* 0x000000e6000c1210 */ /* 0x000fe80007f1e0ff */
[----:B------:R-:W-:Y:S01]  /*70d0*/  @!PT LDS RZ, [RZ] ;  /* 0x00000000fffff984 */ /* 0x000fe20000000800 */
[----:B------:R2:W-:Y:S01]  /*70e0*/  @P1 LDGSTS.E.BYPASS.LTC128B.128 [R223+0x3c80], [R14.64], !P5 ;  /* 0x03c800000edf1fae */ /* 0x0005e2000e901d48 */
[----:B------:R-:W-:Y:S01]  /*70f0*/  @P1 IMAD.X R13, R2, 0x1, R229, P0 ;  /* 0x00000001020d1824 */ /* 0x000fe200000e06e5 */
[----:B------:R-:W-:Y:S02]  /*7100*/  @P1 IADD3 R10, P0, R0, R232, RZ ;  /* 0x000000e8000a1210 */ /* 0x000fe40007f1e0ff */
[----:B------:R-:W3:Y:S03]  /*7110*/  SHFL.IDX PT, R0, R4, 0x1, 0x1c1f ;  /* 0x003c1f0004007f89 */ /* 0x000ee600000e0000 */
[----:B------:R-:W-:Y:S01]  /*7120*/  @P1 IMAD.X R11, R2, 0x1, R231, P0 ;  /* 0x00000001020b1824 */ /* 0x000fe200000e06e7 */
[----:B------:R2:W-:Y:S01]  /*7130*/  @P1 LDGSTS.E.BYPASS.LTC128B.128 [R223+0x4880], [R12.64], !P4 ;  /* 0x048800000cdf1fae */ /* 0x0005e2000e101d48 */
[----:B------:R-:W-:Y:S03]  /*7140*/  ISETP.GE.AND P0, PT, R5, 0x21, PT ;  /* 0x000000210500780c */ /* 0x000fe60003f06270 */
[----:B------:R-:W4:Y:S10]  /*7150*/  SHFL.IDX PT, R2, R3, 0x1, 0x1c1f ;  /* 0x003c1f0003027f89 */ /* 0x000f3400000e0000 */
[----:B---3--:R-:W-:Y:S02]  /*7160*/  @P0 IADD3 R8, P2, R0, R224, RZ ;  /* 0x000000e000080210 */ /* 0x008fe40007f5e0ff */
[----:B------:R-:W-:Y:S04]  /*7170*/  IADD3 R224, R227, 0x40, RZ ;  /* 0x00000040e3e07810 */ /* 0x000fe80007ffe0ff */
[----:B------:R-:W-:Y:S01]  /*7180*/  ISETP.GE.AND P3, PT, R224, c[0x0][0x1d4], PT ;  /* 0x00007500e0007a0c */ /* 0x000fe20003f66270 */
[----:B----4-:R-:W-:Y:S01]  /*7190*/  @P0 IMAD.X R9, R2, 0x1, R228, P2 ;  /* 0x0000000102090824 */ /* 0x010fe200010e06e4 */
[----:B------:R-:W-:Y:S05]  /*71a0*/  @P0 IADD3 R6, P2, R0, R230, RZ ;  /* 0x000000e600060210 */ /* 0x000fea0007f5e0ff */
[----:B------:R-:W-:Y:S01]  /*71b0*/  @P0 IMAD.X R7, R2, 0x1, R229, P2 ;  /* 0x0000000102070824 */ /* 0x000fe200010e06e5 */
[----:B------:R-:W-:Y:S05]  /*71c0*/  @P0 IADD3 R4, P2, R0, R232, RZ ;  /* 0x000000e800040210 */ /* 0x000fea0007f5e0ff */
[----:B------:R2:W-:Y:S01]  /*71d0*/  @P1 LDGSTS.E.BYPASS.LTC128B.128 [R223+0x5480], [R10.64], !P3 ;  /* 0x054800000adf1fae */ /* 0x0005e2000d901d48 */
[----:B------:R-:W-:Y:S03]  /*71e0*/  @P0 IMAD.X R5, R2, 0x1, R231, P2 ;  /* 0x0000000102050824 */ /* 0x000fe600010e06e7 */
[----:B------:R2:W-:Y:S04]  /*71f0*/  @P0 LDGSTS.E.BYPASS.LTC128B.128 [R223+0x4480], [R8.64], !P5 ;  /* 0x0448000008df0fae */ /* 0x0005e8000e901d48 */
[----:B------:R2:W-:Y:S04]  /*7200*/  @P0 LDGSTS.E.BYPASS.LTC128B.128 [R223+0x5080], [R6.64], !P4 ;  /* 0x0508000006df0fae */ /* 0x0005e8000e101d48 */
[----:B------:R2:W-:Y:S02]  /*7210*/  @P0 LDGSTS.E.BYPASS.LTC128B.128 [R223+0x5c80], [R4.64], !P3 ;  /* 0x05c8000004df0fae */ /* 0x0005e4000d901d48 */
.L_x_195:
[----:B--234-:R-:W-:Y:S01]  /*7220*/  MOV R49, 0x1 ;  /* 0x0000000100317802 */ /* 0x01cfe20000000f00 */
[----:B------:R-:W2:Y:S01]  /*7230*/  LDL R2, [R1+0x1c] ;  /* 0x00001c0001027983 */ /* 0x000ea20000100800 */
[----:B------:R-:W-:Y:S02]  /*7240*/  IMAD.MOV.U32 R0, RZ, RZ, c[0x0][0x2c4] ;  /* 0x0000b100ff007624 */ /* 0x000fe400078e00ff */
[----:B------:R-:W-:Y:S01]  /*7250*/  IMAD.MOV.U32 R37, RZ, RZ, c[0x0][0x2ac] ;  /* 0x0000ab00ff257624 */ /* 0x000fe200078e00ff */
[----:B------:R-:W3:Y:S02]  /*7260*/  LDL R36, [R1] ;  /* 0x0000000001247983 */ /* 0x000ee40000100800 */
[----:B------:R-:W-:Y:S02]  /*7270*/  ISETP.NE.AND P0, PT, R0, 0x1, PT ;  /* 0x000000010000780c */ /* 0x000fe40003f05270 */
[----:B------:R-:W0:Y:S11]  /*7280*/  LDGDEPBAR ;  /* 0x00000000000079af */ /* 0x000e360000000000 */
[----:B--2---:R-:W-:Y:S04]  /*7290*/  @P0 IMAD.HI.U32 R0, R2, c[0x0][0x2c8], RZ ;  /* 0x0000b20002000a27 */ /* 0x004fe800078e00ff */
[----:B------:R-:W-:Y:S01]  /*72a0*/  IMAD.MOV.U32 R5, RZ, RZ, R2 ;  /* 0x000000ffff057224 */ /* 0x000fe200078e0002 */
[----:B------:R-:W-:Y:S01]  /*72b0*/  @P0 SHF.R.U32.HI R5, RZ, c[0x0][0x2cc], R0 ;  /* 0x0000b300ff050a19 */ /* 0x000fe20000011600 */
[----:B------:R-:W-:Y:S01]  /*72c0*/  IMAD R0, R226, -0x30, RZ ;  /* 0xffffffd0e2007824 */ /* 0x000fe200078e02ff */
[----:B------:R-:W-:Y:S03]  /*72d0*/  ISETP.LE.AND P0, PT, R49, c[0x0][0x32c], PT ;  /* 0x0000cb0031007a0c */ /* 0x000fe60003f03270 */
[----:B------:R-:W2:Y:S01]  /*72e0*/  SHFL.IDX PT, R4, R5, RZ, 0x1c1f ;  /* 0x001c1fff05047589 */ /* 0x000ea200000e0000 */
[----:B---3--:R-:W-:Y:S05]  /*72f0*/  IADD3 R7, -R36, 0x1, R0 ;  /* 0x0000000124077810 */ /* 0x008fea0007ffe100 */
[----:B------:R-:W-:Y:S05]  /*7300*/  IMAD R7, R37, c[0x0][0x1d0], R7 ;  /* 0x0000740025077a24 */ /* 0x000fea00078e0207 */
[----:B------:R-:W-:Y:S04]  /*7310*/  IADD3 R7, R7, -c[0x0][0x168], RZ ;  /* 0x80005a0007077a10 */ /* 0x000fe80007ffe0ff */
[C---:B------:R-:W-:Y:S02]  /*7320*/  IADD3 R6, R7.reuse, c[0x0][0x328], RZ ;  /* 0x0000ca0007067a10 */ /* 0x040fe40007ffe0ff */
[----:B------:R-:W-:Y:S04]  /*7330*/  IADD3 R7, R7, UR4, RZ ;  /* 0x0000000407077c10 */ /* 0x000fe8000fffe0ff */
[----:B--2---:R-:W-:Y:S01]  /*7340*/  IADD3 R2, R4, R7, RZ ;  /* 0x0000000704027210 */ /* 0x004fe20007ffe0ff */
[----:B------:R-:W-:Y:S01]  /*7350*/  IMAD.IADD R3, R6, 0x1, R4 ;  /* 0x0000000106037824 */ /* 0x000fe200078e0204 */
[----:B------:R-:W-:-:S05]  /*7360*/  @!P0 BRA `(.L_x_196) ;  /* 0x0000019000008947 */ /* 0x000fca0003800000 */
[----:B------:R-:W-:Y:S01]  /*7370*/  IMAD R4, R37, c[0x0][0x1d0], R4 ;  /* 0x0000740025047a24 */ /* 0x000fe200078e0204 */
[----:B------:R-:W-:Y:S04]  /*7380*/  BSSY B0, `(.L_x_197) ;  /* 0x0000012000007945 */ /* 0x000fe80003800000 */
[----:B------:R-:W-:Y:S04]  /*7390*/  IADD3 R4, R4, -c[0x0][0x168], RZ ;  /* 0x80005a0004047a10 */ /* 0x000fe80007ffe0ff */
[----:B------:R-:W-:Y:S11]  /*73a0*/  ISETP.GT.AND P0, PT, R4, -0x1, PT ;  /* 0xffffffff0400780c */ /* 0x000ff60003f04270 */
[----:B------:R-:W-:Y:S02]  /*73b0*/  @!UPT UIADD3 URZ, URZ, URZ, URZ ;  /* 0x0000003f3f3ff290 */ /* 0x000fe4000fffe03f */
[----:B------:R-:W-:-:S05]  /*73c0*/  @P0 BRA `(.L_x_198) ;  /* 0x0000008000000947 */ /* 0x000fca0003800000 */
[----:B------:R-:W-:Y:S01]  /*73d0*/  LOP3.LUT R4, RZ, R4, RZ, 0x33, !PT ;  /* 0x00000004ff047212 */ /* 0x000fe200078e33ff */
[----:B------:R-:W-:Y:S05]  /*73e0*/  IMAD.MOV.U32 R8, RZ, RZ, 0x1 ;  /* 0x00000001ff087424 */ /* 0x000fea00078e00ff */
[----:B------:R-:W-:Y:S11]  /*73f0*/  ISETP.NE.AND P0, PT, R8, c[0x0][0x32c], PT ;  /* 0x0000cb0008007a0c */ /* 0x000ff60003f05270 */
[----:B------:R-:W-:Y:S02]  /*7400*/  @!UPT UIADD3 URZ, URZ, URZ, URZ ;  /* 0x0000003f3f3ff290 */ /* 0x000fe4000fffe03f */
[----:B------:R-:W-:Y:S05]  /*7410*/  @P0 IMAD.HI.U32 R8, R4, c[0x0][0x330], RZ ;  /* 0x0000cc0004080a27 */ /* 0x000fea00078e00ff */
[----:B------:R-:W-:Y:S04]  /*7420*/  @P0 SHF.R.U32.HI R4, RZ, c[0x0][0x334], R8 ;  /* 0x0000cd00ff040a19 */ /* 0x000fe80000011608 */
[----:B------:R-:W-:Y:S01]  /*7430*/  LOP3.LUT R4, RZ, R4, RZ, 0x33, !PT ;  /* 0x00000004ff047212 */ /* 0x000fe200078e33ff */
[----:B------:R-:W-:-:S05]  /*7440*/  BRA `(.L_x_199) ;  /* 0x0000005000007947 */ /* 0x000fca0003800000 */
.L_x_198:
[----:B------:R-:W-:Y:S04]  /*7450*/  MOV R8, 0x1 ;  /* 0x0000000100087802 */ /* 0x000fe80000000f00 */
[----:B------:R-:W-:Y:S11]  /*7460*/  ISETP.NE.AND P0, PT, R8, c[0x0][0x32c], PT ;  /* 0x0000cb0008007a0c */ /* 0x000ff60003f05270 */
[----:B------:R-:W-:Y:S02]  /*7470*/  @!UPT UIADD3 URZ, URZ, URZ, URZ ;  /* 0x0000003f3f3ff290 */ /* 0x000fe4000fffe03f */
[----:B------:R-:W-:Y:S05]  /*7480*/  @P0 IMAD.HI.U32 R8, R4, c[0x0][0x330], RZ ;  /* 0x0000cc0004080a27 */ /* 0x000fea00078e00ff */
[----:B------:R-:W-:Y:S02]  /*7490*/  @P0 SHF.R.U32.HI R4, RZ, c[0x0][0x334], R8 ;  /* 0x0000cd00ff040a19 */ /* 0x000fe40000011608 */
.L_x_199:
[----:B------:R-:W-:Y:S05]  /*74a0*/  BSYNC B0 ;  /* 0x0000000000007941 */ /* 0x000fea0003800000 */
.L_x_197:
[----:B------:R-:W-:Y:S04]  /*74b0*/  IMAD.IADD R8, R0, 0x1, -R36 ;  /* 0x0000000100087824 */ /* 0x000fe800078e0a24 */
[----:B------:R-:W-:Y:S05]  /*74c0*/  IMAD R4, R4, c[0x0][0x32c], R8 ;  /* 0x0000cb0004047a24 */ /* 0x000fea00078e0208 */
[----:B------:R-:W-:Y:S02]  /*74d0*/  IADD3 R8, R4, c[0x0][0x32c], RZ ;  /* 0x0000cb0004087a10 */ /* 0x000fe40007ffe0ff */
[----:B------:R-:W-:Y:S02]  /*74e0*/  IMNMX R2, R2, R4, !PT ;  /* 0x0000000402027217 */ /* 0x000fe40007800200 */
[----:B------:R-:W-:Y:S02]  /*74f0*/  IMNMX R3, R3, R8, PT ;  /* 0x0000000803037217 */ /* 0x000fe40003800200 */
.L_x_196:
[C---:B------:R-:W-:Y:S01]  /*7500*/  ISETP.GE.AND P0, PT, R0.reuse, 0x1, PT ;  /* 0x000000010000780c */ /* 0x040fe20003f06270 */
[----:B------:R-:W2:Y:S01]  /*7510*/  SHFL.IDX PT, R4, R5, 0x1, 0x1c1f ;  /* 0x003c1f0005047f89 */ /* 0x000ea200000e0000 */
[----:B------:R-:W-:Y:S02]  /*7520*/  ISETP.GE.AND P1, PT, R0, 0x2, PT ;  /* 0x000000020000780c */ /* 0x000fe40003f26270 */
[----:B------:R-:W-:Y:S02]  /*7530*/  P2R R13, PR, RZ, 0x1 ;  /* 0x00000001ff0d7803 */ /* 0x000fe40000000000 */
[----:B------:R-:W-:Y:S02]  /*7540*/  ISETP.GT.AND P0, PT, R2, RZ, !P0 ;  /* 0x000000ff0200720c */ /* 0x000fe40004704270 */
[----:B------:R-:W-:Y:S02]  /*7550*/  P2R R12, PR, RZ, 0x2 ;  /* 0x00000002ff0c7803 */ /* 0x000fe40000000000 */
[----:B------:R-:W-:Y:S02]  /*7560*/  ISETP.LT.OR P0, PT, R3, 0x1, P0 ;  /* 0x000000010300780c */ /* 0x000fe40000701670 */
[----:B------:R-:W-:Y:S02]  /*7570*/  ISETP.GE.AND P6, PT, R0, 0x12, PT ;  /* 0x000000120000780c */ /* 0x000fe40003fc6270 */
[----:B-1----:R-:W-:Y:S02]  /*7580*/  FSEL R19, R161, -INF , !P0 ;  /* 0xff800000a1137808 */ /* 0x002fe40004000000 */
[----:B------:R-:W-:Y:S02]  /*7590*/  ISETP.GT.AND P0, PT, R2, 0x1, !P1 ;  /* 0x000000010200780c */ /* 0x000fe40004f04270 */
[----:B------:R-:W-:Y:S02]  /*75a0*/  ISETP.GE.AND P1, PT, R0, 0x9, PT ;  /* 0x000000090000780c */ /* 0x000fe40003f26270 */
[C---:B------:R-:W-:Y:S02]  /*75b0*/  ISETP.LT.OR P0, PT, R3.reuse, 0x2, P0 ;  /* 0x000000020300780c */ /* 0x040fe40000701670 */
[----:B------:R-:W-:Y:S02]  /*75c0*/  P2R R11, PR, RZ, 0x2 ;  /* 0x00000002ff0b7803 */ /* 0x000fe40000000000 */
[----:B------:R-:W-:Y:S02]  /*75d0*/  FSEL R23, R160, -INF , !P0 ;  /* 0xff800000a0177808 */ /* 0x000fe40004000000 */
[----:B------:R-:W-:Y:S02]  /*75e0*/  ISETP.GT.AND P0, PT, R2, 0x8, !P1 ;  /* 0x000000080200780c */ /* 0x000fe40004f04270 */
[----:B------:R-:W-:Y:S02]  /*75f0*/  ISETP.GE.AND P1, PT, R0, 0xa, PT ;  /* 0x0000000a0000780c */ /* 0x000fe40003f26270 */
[C---:B------:R-:W-:Y:S02]  /*7600*/  ISETP.LT.OR P0, PT, R3.reuse, 0x9, P0 ;  /* 0x000000090300780c */ /* 0x040fe40000701670 */
[----:B------:R-:W-:Y:S02]  /*7610*/  P2R R10, PR, RZ, 0x2 ;  /* 0x00000002ff0a7803 */ /* 0x000fe40000000000 */
[----:B------:R-:W-:Y:S02]  /*7620*/  FSEL R24, R106, -INF , !P0 ;  /* 0xff8000006a187808 */ /* 0x000fe40004000000 */
[----:B------:R-:W-:Y:S02]  /*7630*/  ISETP.GT.AND P0, PT, R2, 0x9, !P1 ;  /* 0x000000090200780c */ /* 0x000fe40004f04270 */
[C---:B------:R-:W-:Y:S02]  /*7640*/  ISETP.GE.AND P1, PT, R0.reuse, 0x11, PT ;  /* 0x000000110000780c */ /* 0x040fe40003f26270 */
[C---:B------:R-:W-:Y:S02]  /*7650*/  ISETP.LT.OR P0, PT, R3.reuse, 0xa, P0 ;  /* 0x0000000a0300780c */ /* 0x040fe40000701670 */
[----:B------:R-:W-:Y:S02]  /*7660*/  ISETP.GE.AND P5, PT, R0, 0x19, PT ;  /* 0x000000190000780c */ /* 0x000fe40003fa6270 */
[----:B------:R-:W-:Y:S02]  /*7670*/  FSEL R25, R104, -INF , !P0 ;  /* 0xff80000068197808 */ /* 0x000fe40004000000 */
[----:B------:R-:W-:Y:S02]  /*7680*/  ISETP.GT.AND P0, PT, R2, 0x10, !P1 ;  /* 0x000000100200780c */ /* 0x000fe40004f04270 */
[C---:B------:R-:W-:Y:S02]  /*7690*/  ISETP.GE.AND P4, PT, R0.reuse, 0x1a, PT ;  /* 0x0000001a0000780c */ /* 0x040fe40003f86270 */
[C---:B------:R-:W-:Y:S02]  /*76a0*/  ISETP.LT.OR P0, PT, R3.reuse, 0x11, P0 ;  /* 0x000000110300780c */ /* 0x040fe40000701670 */
[----:B------:R-:W-:Y:S02]  /*76b0*/  ISETP.GE.AND P3, PT, R0, 0x21, PT ;  /* 0x000000210000780c */ /* 0x000fe40003f66270 */
[----:B------:R-:W-:Y:S02]  /*76c0*/  FSEL R40, R102, -INF , !P0 ;  /* 0xff80000066287808 */ /* 0x000fe40004000000 */
[----:B------:R-:W-:Y:S02]  /*76d0*/  ISETP.GT.AND P0, PT, R2, 0x11, !P6 ;  /* 0x000000110200780c */ /* 0x000fe40007704270 */
[----:B------:R-:W-:Y:S02]  /*76e0*/  ISETP.GE.AND P2, PT, R0, 0x22, PT ;  /* 0x000000220000780c */ /* 0x000fe40003f46270 */
[C---:B------:R-:W-:Y:S02]  /*76f0*/  ISETP.LT.OR P0, PT, R3.reuse, 0x12, P0 ;  /* 0x000000120300780c */ /* 0x040fe40000701670 */
[----:B------:R-:W-:Y:S02]  /*7700*/  P2R R9, PR, RZ, 0x2 ;  /* 0x00000002ff097803 */ /* 0x000fe40000000000 */
[----:B------:R-:W-:Y:S02]  /*7710*/  FSEL R41, R100, -INF , !P0 ;  /* 0xff80000064297808 */ /* 0x000fe40004000000 */
[----:B------:R-:W-:Y:S02]  /*7720*/  ISETP.GT.AND P0, PT, R2, 0x18, !P5 ;  /* 0x000000180200780c */ /* 0x000fe40006f04270 */
[----:B------:R-:W-:Y:S02]  /*7730*/  ISETP.GE.AND P1, PT, R0, 0x29, PT ;  /* 0x000000290000780c */ /* 0x000fe40003f26270 */
[C---:B------:R-:W-:Y:S04]  /*7740*/  ISETP.LT.OR P0, PT, R3.reuse, 0x19, P0 ;  /* 0x000000190300780c */ /* 0x040fe80000701670 */
[----:B------:R-:W-:Y:S02]  /*7750*/  FSEL R166, R32, -INF , !P0 ;  /* 0xff80000020a67808 */ /* 0x000fe40004000000 */
[C---:B------:R-:W-:Y:S04]  /*7760*/  ISETP.GT.AND P0, PT, R2.reuse, 0x19, !P4 ;  /* 0x000000190200780c */ /* 0x040fe80006704270 */
[----:B------:R-:W-:Y:S04]  /*7770*/  ISETP.LT.OR P0, PT, R3, 0x1a, P0 ;  /* 0x0000001a0300780c */ /* 0x000fe80000701670 */
[----:B------:R-:W-:Y:S02]  /*7780*/  FSEL R167, R33, -INF , !P0 ;  /* 0xff80000021a77808 */ /* 0x000fe40004000000 */
[C---:B------:R-:W-:Y:S04]  /*7790*/  ISETP.GT.AND P0, PT, R2.reuse, 0x20, !P3 ;  /* 0x000000200200780c */ /* 0x040fe80005f04270 */
[----:B------:R-:W-:Y:S04]  /*77a0*/  ISETP.LT.OR P0, PT, R3, 0x21, P0 ;  /* 0x000000210300780c */ /* 0x000fe80000701670 */
[----:B------:R-:W-:Y:S02]  /*77b0*/  FSEL R182, R21, -INF , !P0 ;  /* 0xff80000015b67808 */ /* 0x000fe40004000000 */
[----:B------:R-:W-:Y:S04]  /*77c0*/  ISETP.GT.AND P0, PT, R2, 0x21, !P2 ;  /* 0x000000210200780c */ /* 0x000fe80005704270 */
[C---:B------:R-:W-:Y:S04]  /*77d0*/  ISETP.LT.OR P0, PT, R3.reuse, 0x22, P0 ;  /* 0x000000220300780c */ /* 0x040fe80000701670 */
[----:B------:R-:W-:Y:S02]  /*77e0*/  FSEL R184, R20, -INF , !P0 ;  /* 0xff80000014b87808 */ /* 0x000fe40004000000 */
[----:B------:R-:W-:Y:S04]  /*77f0*/  ISETP.GT.AND P0, PT, R2, 0x28, !P1 ;  /* 0x000000280200780c */ /* 0x000fe80004f04270 */
[----:B------:R-:W-:Y:S04]  /*7800*/  ISETP.LT.OR P0, PT, R3, 0x29, P0 ;  /* 0x000000290300780c */ /* 0x000fe80000701670 */
[----:B------:R-:W-:Y:S02]  /*7810*/  FSEL R193, R17, -INF , !P0 ;  /* 0xff80000011c17808 */ /* 0x000fe40004000000 */
[----:B------:R-:W-:Y:S04]  /*7820*/  ISETP.GE.AND P0, PT, R0, 0x2a, PT ;  /* 0x0000002a0000780c */ /* 0x000fe80003f06270 */
[----:B------:R-:W-:Y:S02]  /*7830*/  P2R R8, PR, RZ, 0x1 ;  /* 0x00000001ff087803 */ /* 0x000fe40000000000 */
[----:B------:R-:W-:Y:S01]  /*7840*/  ISETP.GT.AND P0, PT, R2, 0x29, !P0 ;  /* 0x000000290200780c */ /* 0x000fe20004704270 */
[--C-:B--2---:R-:W-:Y:S03]  /*7850*/  IMAD.IADD R2, R7, 0x1, R4.reuse ;  /* 0x0000000107027824 */ /* 0x104fe600078e0204 */
[----:B------:R-:W-:Y:S01]  /*7860*/  ISETP.LT.OR P0, PT, R3, 0x2a, P0 ;  /* 0x0000002a0300780c */ /* 0x000fe20000701670 */
[----:B------:R-:W-:Y:S03]  /*7870*/  IMAD.IADD R3, R6, 0x1, R4 ;  /* 0x0000000106037824 */ /* 0x000fe600078e0204 */
[----:B------:R-:W-:Y:S02]  /*7880*/  FSEL R194, R16, -INF , !P0 ;  /* 0xff80000010c27808 */ /* 0x000fe40004000000 */
[----:B------:R-:W-:Y:S11]  /*7890*/  ISETP.LE.AND P0, PT, R49, c[0x0][0x32c], PT ;  /* 0x0000cb0031007a0c */ /* 0x000ff60003f03270 */
[----:B------:R-:W-:Y:S02]  /*78a0*/  @!UPT UIADD3 URZ, URZ, URZ, URZ ;  /* 0x0000003f3f3ff290 */ /* 0x000fe4000fffe03f */
        /* <DEDUP_REMOVED lines=15> */
.L_x_202:
[----:B------:R-:W-:Y:S04]  /*79a0*/  MOV R14, 0x1 ;  /* 0x00000001000e7802 */ /* 0x000fe80000000f00 */
[----:B------:R-:W-:Y:S11]  /*79b0*/  ISETP.NE.AND P0, PT, R14, c[0x0][0x32c], PT ;  /* 0x0000cb000e007a0c */ /* 0x000ff60003f05270 */
[----:B------:R-:W-:Y:S02]  /*79c0*/  @!UPT UIADD3 URZ, URZ, URZ, URZ ;  /* 0x0000003f3f3ff290 */ /* 0x000fe4000fffe03f */
[----:B------:R-:W-:Y:S05]  /*79d0*/  @P0 IMAD.HI.U32 R14, R4, c[0x0][0x330], RZ ;  /* 0x0000cc00040e0a27 */ /* 0x000fea00078e00ff */
[----:B------:R-:W-:Y:S02]  /*79e0*/  @P0 SHF.R.U32.HI R4, RZ, c[0x0][0x334], R14 ;  /* 0x0000cd00ff040a19 */ /* 0x000fe4000001160e */
.L_x_203:
[----:B------:R-:W-:Y:S05]  /*79f0*/  BSYNC B0 ;  /* 0x0000000000007941 */ /* 0x000fea0003800000 */
.L_x_201:
[----:B------:R-:W-:Y:S04]  /*7a00*/  IMAD.IADD R14, R0, 0x1, -R36 ;  /* 0x00000001000e7824 */ /* 0x000fe800078e0a24 */
[----:B------:R-:W-:Y:S05]  /*7a10*/  IMAD R4, R4, c[0x0][0x32c], R14 ;  /* 0x0000cb0004047a24 */ /* 0x000fea00078e020e */
[----:B------:R-:W-:Y:S02]  /*7a20*/  IADD3 R14, R4, c[0x0][0x32c], RZ ;  /* 0x0000cb00040e7a10 */ /* 0x000fe40007ffe0ff */
[----:B------:R-:W-:Y:S02]  /*7a30*/  IMNMX R2, R2, R4, !PT ;  /* 0x0000000402027217 */ /* 0x000fe40007800200 */
[----:B------:R-:W-:Y:S02]  /*7a40*/  IMNMX R3, R3, R14, PT ;  /* 0x0000000e03037217 */ /* 0x000fe40003800200 */
.L_x_200:
[----:B------:R-:W-:Y:S01]  /*7a50*/  ISETP.NE.AND P0, PT, R12, RZ, PT ;  /* 0x000000ff0c00720c */ /* 0x000fe20003f05270 */
[----:B------:R-:W1:Y:S03]  /*7a60*/  SHFL.IDX PT, R4, R5, 0x2, 0x1c1f ;  /* 0x005c1f0005047f89 */ /* 0x000e6600000e0000 */
[----:B------:R-:W-:Y:S04]  /*7a70*/  ISETP.GT.AND P0, PT, R2, 0x1, !P0 ;  /* 0x000000010200780c */ /* 0x000fe80004704270 */
[----:B------:R-:W-:Y:S04]  /*7a80*/  ISETP.LT.OR P0, PT, R3, 0x2, P0 ;  /* 0x000000020300780c */ /* 0x000fe80000701670 */
[----:B------:R-:W-:Y:S02]  /*7a90*/  FSEL R20, R168, -INF , !P0 ;  /* 0xff800000a8147808 */ /* 0x000fe40004000000 */
[----:B------:R-:W-:Y:S04]  /*7aa0*/  ISETP.NE.AND P0, PT, R11, RZ, PT ;  /* 0x000000ff0b00720c */ /* 0x000fe80003f05270 */
        /* <DEDUP_REMOVED lines=27> */
[----:B------:R-:W-:Y:S04]  /*7c60*/  ISETP.LT.OR P0, PT, R3, 0x29, P0 ;  /* 0x000000290300780c */ /* 0x000fe80000701670 */
[----:B------:R-:W-:Y:S02]  /*7c70*/  FSEL R189, R26, -INF , !P0 ;  /* 0xff8000001abd7808 */ /* 0x000fe40004000000 */
[----:B------:R-:W-:Y:S04]  /*7c80*/  ISETP.NE.AND P0, PT, R13, RZ, PT ;  /* 0x000000ff0d00720c */ /* 0x000fe80003f05270 */
[----:B------:R-:W-:Y:S04]  /*7c90*/  ISETP.GT.AND P0, PT, R2, RZ, !P0 ;  /* 0x000000ff0200720c */ /* 0x000fe80004704270 */
[----:B------:R-:W-:Y:S04]  /*7ca0*/  ISETP.LT.OR P0, PT, R3, 0x1, P0 ;  /* 0x000000010300780c */ /* 0x000fe80000701670 */
[----:B------:R-:W-:Y:S02]  /*7cb0*/  FSEL R16, R176, -INF , !P0 ;  /* 0xff800000b0107808 */ /* 0x000fe40004000000 */
[----:B------:R-:W-:Y:S04]  /*7cc0*/  ISETP.NE.AND P0, PT, R8, RZ, PT ;  /* 0x000000ff0800720c */ /* 0x000fe80003f05270 */
[----:B------:R-:W-:Y:S01]  /*7cd0*/  ISETP.GT.AND P0, PT, R2, 0x29, !P0 ;  /* 0x000000290200780c */ /* 0x000fe20004704270 */
[--C-:B-1----:R-:W-:Y:S03]  /*7ce0*/  IMAD.IADD R2, R7, 0x1, R4.reuse ;  /* 0x0000000107027824 */ /* 0x102fe600078e0204 */
        /* <DEDUP_REMOVED lines=20> */
.L_x_206:
[----:B------:R-:W-:Y:S04]  /*7e30*/  MOV R14, 0x1 ;  /* 0x00000001000e7802 */ /* 0x000fe80000000f00 */
[----:B------:R-:W-:Y:S11]  /*7e40*/  ISETP.NE.AND P0, PT, R14, c[0x0][0x32c], PT ;  /* 0x0000cb000e007a0c */ /* 0x000ff60003f05270 */
[----:B------:R-:W-:Y:S02]  /*7e50*/  @!UPT UIADD3 URZ, URZ, URZ, URZ ;  /* 0x0000003f3f3ff290 */ /* 0x000fe4000fffe03f */
[----:B------:R-:W-:Y:S05]  /*7e60*/  @P0 IMAD.HI.U32 R14, R4, c[0x0][0x330], RZ ;  /* 0x0000cc00040e0a27 */ /* 0x000fea00078e00ff */
[----:B------:R-:W-:Y:S02]  /*7e70*/  @P0 SHF.R.U32.HI R4, RZ, c[0x0][0x334], R14 ;  /* 0x0000cd00ff040a19 */ /* 0x000fe4000001160e */
.L_x_207:
[----:B------:R-:W-:Y:S05]  /*7e80*/  BSYNC B0 ;  /* 0x0000000000007941 */ /* 0x000fea0003800000 */
.L_x_205:
[----:B------:R-:W-:Y:S04]  /*7e90*/  IMAD.IADD R14, R0, 0x1, -R36 ;  /* 0x00000001000e7824 */ /* 0x000fe800078e0a24 */
[----:B------:R-:W-:Y:S05]  /*7ea0*/  IMAD R4, R4, c[0x0][0x32c], R14 ;  /* 0x0000cb0004047a24 */ /* 0x000fea00078e020e */
[----:B------:R-:W-:Y:S02]  /*7eb0*/  IADD3 R14, R4, c[0x0][0x32c], RZ ;  /* 0x0000cb00040e7a10 */ /* 0x000fe40007ffe0ff */
[----:B------:R-:W-:Y:S02]  /*7ec0*/  IMNMX R2, R2, R4, !PT ;  /* 0x0000000402027217 */ /* 0x000fe40007800200 */
[----:B------:R-:W-:Y:S02]  /*7ed0*/  IMNMX R3, R3, R14, PT ;  /* 0x0000000e03037217 */ /* 0x000fe40003800200 */
.L_x_204:
[----:B------:R-:W-:Y:S01]  /*7ee0*/  ISETP.NE.AND P0, PT, R12, RZ, PT ;  /* 0x000000ff0c00720c */ /* 0x000fe20003f05270 */
[----:B------:R-:W1:Y:S03]  /*7ef0*/  SHFL.IDX PT, R4, R5, 0x3, 0x1c1f ;  /* 0x007c1f0005047f89 */ /* 0x000e6600000e0000 */
[C---:B------:R-:W-:Y:S04]  /*7f00*/  ISETP.GT.AND P0, PT, R2.reuse, 0x1, !P0 ;  /* 0x000000010200780c */ /* 0x040fe80004704270 */
        /* <DEDUP_REMOVED lines=59> */
.L_x_210:
[----:B------:R-:W-:Y:S04]  /*82c0*/  MOV R5, 0x1 ;  /* 0x0000000100057802 */ /* 0x000fe80000000f00 */
[----:B------:R-:W-:Y:S11]  /*82d0*/  ISETP.NE.AND P0, PT, R5, c[0x0][0x32c], PT ;  /* 0x0000cb0005007a0c */ /* 0x000ff60003f05270 */
[----:B------:R-:W-:Y:S02]  /*82e0*/  @!UPT UIADD3 URZ, URZ, URZ, URZ ;  /* 0x0000003f3f3ff290 */ /* 0x000fe4000fffe03f */
[----:B------:R-:W-:Y:S05]  /*82f0*/  @P0 IMAD.HI.U32 R5, R4, c[0x0][0x330], RZ ;  /* 0x0000cc0004050a27 */ /* 0x000fea00078e00ff */
[----:B------:R-:W-:Y:S02]  /*8300*/  @P0 SHF.R.U32.HI R4, RZ, c[0x0][0x334], R5 ;  /* 0x0000cd00ff040a19 */ /* 0x000fe40000011605 */
.L_x_211:
[----:B------:R-:W-:Y:S05]  /*8310*/  BSYNC B0 ;  /* 0x0000000000007941 */ /* 0x000fea0003800000 */
.L_x_209:
[----:B------:R-:W-:Y:S04]  /*8320*/  IMAD.IADD R0, R0, 0x1, -R36 ;  /* 0x0000000100007824 */ /* 0x000fe800078e0a24 */
[----:B------:R-:W-:Y:S05]  /*8330*/  IMAD R4, R4, c[0x0][0x32c], R0 ;  /* 0x0000cb0004047a24 */ /* 0x000fea00078e0200 */
[----:B------:R-:W-:Y:S02]  /*8340*/  IADD3 R0, R4, c[0x0][0x32c], RZ ;  /* 0x0000cb0004007a10 */ /* 0x000fe40007ffe0ff */
[----:B------:R-:W-:Y:S02]  /*8350*/  IMNMX R2, R2, R4, !PT ;  /* 0x0000000402027217 */ /* 0x000fe40007800200 */
[----:B------:R-:W-:Y:S02]  /*8360*/  IMNMX R3, R3, R0, PT ;  /* 0x0000000003037217 */ /* 0x000fe40003800200 */
.L_x_208:
[----:B------:R-:W-:Y:S01]  /*8370*/  FMNMX.FTZ R106, R19, R101, !PT ;  /* 0x00000065136a7209 */ /* 0x000fe20007810000 */
[----:B------:R-:W-:Y:S01]  /*8380*/  LDSM.16.MT88.4 R36, [R210+0x1880] ;  /* 0x00188000d224783b */ /* 0x000fe20000004200 */
        /* <DEDUP_REMOVED lines=25> */
[----:B------:R-:W-:Y:S02]  /*8520*/  ISETP.NE.AND P0, PT, R13, RZ, PT ;  /* 0x000000ff0d00720c */ /* 0x000fe40003f05270 */
[----:B------:R-:W-:Y:S02]  /*8530*/  FMNMX.FTZ R104, R15, R104, !PT ;  /* 0x000000680f687209 */ /* 0x000fe40007810000 */
[----:B------:R-:W-:Y:S02]  /*8540*/  ISETP.GT.AND P0, PT, R2, RZ, !P0 ;  /* 0x000000ff0200720c */ /* 0x000fe40004704270 */
[----:B------:R-:W-:Y:S02]  /*8550*/  FMNMX.FTZ R104, R17, R104, !PT ;  /* 0x0000006811687209 */ /* 0x000fe40007810000 */
[----:B------:R-:W-:Y:S02]  /*8560*/  ISETP.LT.OR P0, PT, R3, 0x1, P0 ;  /* 0x000000010300780c */ /* 0x000fe40000701670 */
[----:B------:R-:W-:Y:S02]  /*8570*/  FMNMX.FTZ R104, R18, R104, !PT ;  /* 0x0000006812687209 */ /* 0x000fe40007810000 */
[----:B------:R-:W-:Y:S02]  /*8580*/  FSEL R13, R188, -INF , !P0 ;  /* 0xff800000bc0d7808 */ /* 0x000fe40004000000 */
[----:B------:R-:W-:Y:S02]  /*8590*/  FMNMX.FTZ R104, R169, R104, !PT ;  /* 0x00000068a9687209 */ /* 0x000fe40007810000 */
[----:B------:R-:W-:Y:S02]  /*85a0*/  ISETP.NE.AND P0, PT, R12, RZ, PT ;  /* 0x000000ff0c00720c */ /* 0x000fe40003f05270 */
[----:B------:R-:W-:Y:S02]  /*85b0*/  FMNMX.FTZ R104, R171, R104, !PT ;  /* 0x00000068ab687209 */ /* 0x000fe40007810000 */
[----:B------:R-:W-:Y:S02]  /*85c0*/  ISETP.GT.AND P0, PT, R2, 0x1, !P0 ;  /* 0x000000010200780c */ /* 0x000fe40004704270 */
[----:B------:R-:W-:Y:S02]  /*85d0*/  FMNMX.FTZ R104, R173, R104, !PT ;  /* 0x00000068ad687209 */ /* 0x000fe40007810000 */
[----:B-1----:R-:W-:Y:S02]  /*85e0*/  FMNMX.FTZ R106, R106, R0, !PT ;  /* 0x000000006a6a7209 */ /* 0x002fe40007810000 */
[----:B------:R-:W-:Y:S02]  /*85f0*/  FMNMX.FTZ R104, R175, R104, !PT ;  /* 0x00000068af687209 */ /* 0x000fe40007810000 */
[----:B------:R-:W-:Y:S01]  /*8600*/  ISETP.LT.OR P0, PT, R3, 0x2, P0 ;  /* 0x000000020300780c */ /* 0x000fe20000701670 */
[----:B------:R-:W1:Y:S01]  /*8610*/  SHFL.BFLY PT, R0, R106, 0x1, 0x1f ;  /* 0x0c201f006a007f89 */ /* 0x000e6200000e0000 */
[----:B------:R-:W-:Y:S02]  /*8620*/  FMNMX.FTZ R104, R186, R104, !PT ;  /* 0x00000068ba687209 */ /* 0x000fe40007810000 */
[----:B------:R-:W-:Y:S02]  /*8630*/  FSEL R12, R185, -INF , !P0 ;  /* 0xff800000b90c7808 */ /* 0x000fe40004000000 */
[----:B------:R-:W-:Y:S02]  /*8640*/  FMNMX.FTZ R104, R187, R104, !PT ;  /* 0x00000068bb687209 */ /* 0x000fe40007810000 */
[----:B------:R-:W-:Y:S02]  /*8650*/  ISETP.NE.AND P0, PT, R11, RZ, PT ;  /* 0x000000ff0b00720c */ /* 0x000fe40003f05270 */
[----:B------:R-:W-:Y:S02]  /*8660*/  FMNMX.FTZ R104, R190, R104, !PT ;  /* 0x00000068be687209 */ /* 0x000fe40007810000 */
[----:B------:R-:W-:Y:S02]  /*8670*/  ISETP.GT.AND P0, PT, R2, 0x8, !P0 ;  /* 0x000000080200780c */ /* 0x000fe40004704270 */
[----:B------:R-:W-:Y:S02]  /*8680*/  FMNMX.FTZ R104, R192, R104, !PT ;  /* 0x00000068c0687209 */ /* 0x000fe40007810000 */
[----:B------:R-:W-:Y:S04]  /*8690*/  ISETP.LT.OR P0, PT, R3, 0x9, P0 ;  /* 0x000000090300780c */ /* 0x000fe80000701670 */
[----:B------:R-:W-:Y:S02]  /*86a0*/  FSEL R11, R179, -INF , !P0 ;  /* 0xff800000b30b7808 */ /* 0x000fe40004000000 */
[----:B------:R-:W-:Y:S02]  /*86b0*/  ISETP.NE.AND P0, PT, R10, RZ, PT ;  /* 0x000000ff0a00720c */ /* 0x000fe40003f05270 */
[----:B-1----:R-:W-:Y:S02]  /*86c0*/  FMNMX.FTZ R106, R106, R0, !PT ;  /* 0x000000006a6a7209 */ /* 0x002fe40007810000 */
[----:B------:R-:W1:Y:S01]  /*86d0*/  SHFL.BFLY PT, R0, R105, 0x2, 0x1f ;  /* 0x0c401f0069007f89 */ /* 0x000e6200000e0000 */
[----:B------:R-:W-:Y:S02]  /*86e0*/  ISETP.GT.AND P0, PT, R2, 0x9, !P0 ;  /* 0x000000090200780c */ /* 0x000fe40004704270 */
[----:B------:R-:W-:Y:S02]  /*86f0*/  FMUL.FTZ R110, R106, c[0x0][0x2d0] ;  /* 0x0000b4006a6e7a20 */ /* 0x000fe40000410000 */
[----:B------:R-:W-:Y:S04]  /*8700*/  ISETP.LT.OR P0, PT, R3, 0xa, P0 ;  /* 0x0000000a0300780c */ /* 0x000fe80000701670 */
[----:B------:R-:W-:Y:S02]  /*8710*/  FSEL R10, R178, -INF , !P0 ;  /* 0xff800000b20a7808 */ /* 0x000fe40004000000 */
[----:B------:R-:W-:Y:S04]  /*8720*/  ISETP.NE.AND P0, PT, R9, RZ, PT ;  /* 0x000000ff0900720c */ /* 0x000fe80003f05270 */
[----:B------:R-:W-:Y:S04]  /*8730*/  ISETP.GT.AND P0, PT, R2, 0x10, !P0 ;  /* 0x000000100200780c */ /* 0x000fe80004704270 */
[----:B------:R-:W-:Y:S04]  /*8740*/  ISETP.LT.OR P0, PT, R3, 0x11, P0 ;  /* 0x000000110300780c */ /* 0x000fe80000701670 */
[----:B------:R-:W-:Y:S02]  /*8750*/  FSEL R172, R172, -INF , !P0 ;  /* 0xff800000acac7808 */ /* 0x000fe40004000000 */
[----:B-1----:R-:W-:Y:S02]  /*8760*/  FMNMX.FTZ R105, R105, R0, !PT ;  /* 0x0000000069697209 */ /* 0x002fe40007810000 */
[----:B------:R-:W-:Y:S02]  /*8770*/  ISETP.GT.AND P0, PT, R2, 0x11, !P6 ;  /* 0x000000110200780c */ /* 0x000fe40007704270 */
[----:B------:R-:W-:Y:S01]  /*8780*/  ISETP.NE.AND P6, PT, R8, RZ, PT ;  /* 0x000000ff0800720c */ /* 0x000fe20003fc5270 */
[----:B------:R-:W1:Y:S01]  /*8790*/  SHFL.BFLY PT, R0, R105, 0x1, 0x1f ;  /* 0x0c201f0069007f89 */ /* 0x000e6200000e0000 */
[C---:B------:R-:W-:Y:S04]  /*87a0*/  ISETP.LT.OR P0, PT, R3.reuse, 0x12, P0 ;  /* 0x000000120300780c */ /* 0x040fe80000701670 */
[----:B------:R-:W-:Y:S02]  /*87b0*/  FSEL R174, R174, -INF , !P0 ;  /* 0xff800000aeae7808 */ /* 0x000fe40004000000 */
[----:B------:R-:W-:Y:S04]  /*87c0*/  ISETP.GT.AND P0, PT, R2, 0x18, !P5 ;  /* 0x000000180200780c */ /* 0x000fe80006f04270 */
[C---:B------:R-:W-:Y:S04]  /*87d0*/  ISETP.LT.OR P0, PT, R3.reuse, 0x19, P0 ;  /* 0x000000190300780c */ /* 0x040fe80000701670 */
[----:B------:R-:W-:Y:S02]  /*87e0*/  FSEL R178, R30, -INF , !P0 ;  /* 0xff8000001eb27808 */ /* 0x000fe40004000000 */
[C---:B------:R-:W-:Y:S04]  /*87f0*/  ISETP.GT.AND P0, PT, R2.reuse, 0x19, !P4 ;  /* 0x000000190200780c */ /* 0x040fe80006704270 */
[----:B------:R-:W-:Y:S02]  /*8800*/  ISETP.LT.OR P0, PT, R3, 0x1a, P0 ;  /* 0x0000001a0300780c */ /* 0x000fe40000701670 */
[----:B-1----:R-:W-:Y:S02]  /*8810*/  FMNMX.FTZ R105, R105, R0, !PT ;  /* 0x0000000069697209 */ /* 0x002fe40007810000 */
[----:B------:R-:W1:Y:S01]  /*8820*/  SHFL.BFLY PT, R0, R104, 0x2, 0x1f ;  /* 0x0c401f0068007f89 */ /* 0x000e6200000e0000 */
[----:B------:R-:W-:Y:S02]  /*8830*/  FSEL R179, R31, -INF , !P0 ;  /* 0xff8000001fb37808 */ /* 0x000fe40004000000 */
[----:B------:R-:W-:Y:S01]  /*8840*/  ISETP.GT.AND P0, PT, R2, 0x20, !P3 ;  /* 0x000000200200780c */ /* 0x000fe20005f04270 */
[----:B------:R-:W-:Y:S03]  /*8850*/  FMUL.FTZ R111, R105, c[0x0][0x2d0] ;  /* 0x0000b400696f7a20 */ /* 0x000fe60000410000 */
[C---:B------:R-:W-:Y:S04]  /*8860*/  ISETP.LT.OR P0, PT, R3.reuse, 0x21, P0 ;  /* 0x000000210300780c */ /* 0x040fe80000701670 */
[----:B------:R-:W-:Y:S02]  /*8870*/  FSEL R183, R42, -INF , !P0 ;  /* 0xff8000002ab77808 */ /* 0x000fe40004000000 */
[C---:B------:R-:W-:Y:S04]  /*8880*/  ISETP.GT.AND P0, PT, R2.reuse, 0x21, !P2 ;  /* 0x000000210200780c */ /* 0x040fe80005704270 */
[----:B------:R-:W-:Y:S04]  /*8890*/  ISETP.LT.OR P0, PT, R3, 0x22, P0 ;  /* 0x000000220300780c */ /* 0x000fe80000701670 */
[----:B------:R-:W-:Y:S02]  /*88a0*/  FSEL R185, R43, -INF , !P0 ;  /* 0xff8000002bb97808 */ /* 0x000fe40004000000 */
[----:B------:R-:W-:Y:S02]  /*88b0*/  ISETP.GT.AND P0, PT, R2, 0x28, !P1 ;  /* 0x000000280200780c */ /* 0x000fe40004f04270 */
[----:B-1----:R-:W-:Y:S02]  /*88c0*/  FMNMX.FTZ R104, R104, R0, !PT ;  /* 0x0000000068687209 */ /* 0x002fe40007810000 */
[----:B------:R-:W-:Y:S03]  /*88d0*/  ISETP.LT.OR P0, PT, R3, 0x29, P0 ;  /* 0x000000290300780c */ /* 0x000fe60000701670 */
[----:B------:R-:W1:Y:S01]  /*88e0*/  SHFL.BFLY PT, R0, R104, 0x1, 0x1f ;  /* 0x0c201f0068007f89 */ /* 0x000e6200000e0000 */
[----:B------:R-:W-:Y:S02]  /*88f0*/  FSEL R188, R27, -INF , !P0 ;  /* 0xff8000001bbc7808 */ /* 0x000fe40004000000 */
[----:B------:R-:W-:Y:S04]  /*8900*/  ISETP.GT.AND P0, PT, R2, 0x29, !P6 ;  /* 0x000000290200780c */ /* 0x000fe80007704270 */
[----:B------:R-:W-:Y:S04]  /*8910*/  ISETP.LT.OR P0, PT, R3, 0x2a, P0 ;  /* 0x0000002a0300780c */ /* 0x000fe80000701670 */
[----:B------:R-:W-:Y:S02]  /*8920*/  FSEL R109, R47, -INF , !P0 ;  /* 0xff8000002f6d7808 */ /* 0x000fe40004000000 */
[----:B------:R-:W-:Y:S04]  /*8930*/  FSETP.NEU.FTZ.AND P0, PT, R106, -INF , PT ;  /* 0xff8000006a00780b */ /* 0x000fe80003f1d000 */
[----:B------:R-:W-:Y:S02]  /*8940*/  FSEL R110, R110, RZ, P0 ;  /* 0x000000ff6e6e7208 */ /* 0x000fe40000000000 */
[----:B------:R-:W-:Y:S02]  /*8950*/  FSEL R3, R106, RZ, P0 ;  /* 0x000000ff6a037208 */ /* 0x000fe40000000000 */
[----:B------:R-:W-:Y:S01]  /*8960*/  FSETP.NEU.FTZ.AND P0, PT, R105, -INF , PT ;  /* 0xff8000006900780b */ /* 0x000fe20003f1d000 */
[--C-:B------:R-:W-:Y:S01]  /*8970*/  FFMA.FTZ R6, R24, c[0x0][0x2d0], -R110.reuse ;  /* 0x0000b40018067a23 */ /* 0x100fe2000001086e */
[----:B-1----:R-:W-:Y:S01]  /*8980*/  FMNMX.FTZ R104, R104, R0, !PT ;  /* 0x0000000068687209 */ /* 0x002fe20007810000 */
[----:B------:R-:W-:Y:S01]  /*8990*/  FFMA.FTZ R7, R23, c[0x0][0x2d0], -R110 ;  /* 0x0000b40017077a23 */ /* 0x000fe2000001086e */
[----:B------:R-:W-:Y:S01]  /*89a0*/  FMNMX.FTZ R0, R13, R108, !PT ;  /* 0x0000006c0d007209 */ /* 0x000fe20007810000 */
[----:B------:R1:W-:Y:S01]  /*89b0*/  MUFU.EX2 R250, R6 ;  /* 0x0000000600fa7308 */ /* 0x0003e20000000800 */
[----:B------:R-:W-:Y:S01]  /*89c0*/  FSEL R111, R111, RZ, P0 ;  /* 0x000000ff6f6f7208 */ /* 0x000fe20000000000 */
[----:B------:R-:W-:Y:S01]  /*89d0*/  FMUL.FTZ R164, R104, c[0x0][0x2d0] ;  /* 0x0000b40068a47a20 */ /* 0x000fe20000410000 */
[----:B------:R-:W-:Y:S02]  /*89e0*/  FMNMX.FTZ R0, R12, R0, !PT ;  /* 0x000000000c007209 */ /* 0x000fe40007810000 */
[----:B------:R-:W-:Y:S02]  /*89f0*/  FSEL R4, R105, RZ, P0 ;  /* 0x000000ff69047208 */ /* 0x000fe40000000000 */
[----:B------:R-:W-:Y:S02]  /*8a00*/  FMNMX.FTZ R0, R11, R0, !PT ;  /* 0x000000000b007209 */ /* 0x000fe40007810000 */
[----:B------:R-:W-:Y:S01]  /*8a10*/  FSETP.NEU.FTZ.AND P0, PT, R104, -INF , PT ;  /* 0xff8000006800780b */ /* 0x000fe20003f1d000 */
[----:B------:R-:W-:Y:S01]  /*8a20*/  MUFU.EX2 R249, R7 ;  /* 0x0000000700f97308 */ /* 0x000fe20000000800 */
[----:B------:R-:W-:Y:S02]  /*8a30*/  FMNMX.FTZ R0, R10, R0, !PT ;  /* 0x000000000a007209 */ /* 0x000fe40007810000 */
[----:B------:R-:W-:Y:S02]  /*8a40*/  FSEL R164, R164, RZ, P0 ;  /* 0x000000ffa4a47208 */ /* 0x000fe40000000000 */
[----:B------:R-:W-:Y:S02]  /*8a50*/  FMNMX.FTZ R0, R172, R0, !PT ;  /* 0x00000000ac007209 */ /* 0x000fe40007810000 */
[----:B------:R-:W-:Y:S02]  /*8a60*/  FSEL R5, R104, RZ, P0 ;  /* 0x000000ff68057208 */ /* 0x000fe40000000000 */
[----:B------:R-:W-:Y:S04]  /*8a70*/  FMNMX.FTZ R0, R174, R0, !PT ;  /* 0x00000000ae007209 */ /* 0x000fe80007810000 */
[----:B------:R-:W-:Y:S01]  /*8a80*/  FMNMX.FTZ R0, R178, R0, !PT ;  /* 0x00000000b2007209 */ /* 0x000fe20007810000 */
[----:B-1----:R-:W-:Y:S03]  /*8a90*/  FFMA.FTZ R6, R17, c[0x0][0x2d0], -R164 ;  /* 0x0000b40011067a23 */ /* 0x002fe600000108a4 */
[----:B------:R-:W-:Y:S01]  /*8aa0*/  FMNMX.FTZ R0, R179, R0, !PT ;  /* 0x00000000b3007209 */ /* 0x000fe20007810000 */
[----:B------:R1:W-:Y:S03]  /*8ab0*/  MUFU.EX2 R242, R6 ;  /* 0x0000000600f27308 */ /* 0x0003e60000000800 */
[----:B------:R-:W-:Y:S04]  /*8ac0*/  FMNMX.FTZ R0, R183, R0, !PT ;  /* 0x00000000b7007209 */ /* 0x000fe80007810000 */
[----:B------:R-:W-:Y:S04]  /*8ad0*/  FMNMX.FTZ R0, R185, R0, !PT ;  /* 0x00000000b9007209 */ /* 0x000fe80007810000 */
[----:B------:R-:W-:Y:S04]  /*8ae0*/  FMNMX.FTZ R0, R188, R0, !PT ;  /* 0x00000000bc007209 */ /* 0x000fe80007810000 */
[----:B------:R-:W-:Y:S05]  /*8af0*/  FMNMX.FTZ R0, R109, R0, !PT ;  /* 0x000000006d007209 */ /* 0x000fea0007810000 */
[----:B------:R-:W2:Y:S02]  /*8b00*/  SHFL.BFLY PT, R2, R0, 0x2, 0x1f ;  /* 0x0c401f0000027f89 */ /* 0x000ea400000e0000 */
[----:B--2---:R-:W-:Y:S06]  /*8b10*/  FMNMX.FTZ R0, R0, R2, !PT ;  /* 0x0000000200007209 */ /* 0x004fec0007810000 */
[----:B------:R-:W2:Y:S02]  /*8b20*/  SHFL.BFLY PT, R2, R0, 0x1, 0x1f ;  /* 0x0c201f0000027f89 */ /* 0x000ea400000e0000 */
[----:B--2---:R-:W-:Y:S01]  /*8b30*/  FMNMX.FTZ R102, R0, R2, !PT ;  /* 0x0000000200667209 */ /* 0x004fe20007810000 */
[--C-:B------:R-:W-:Y:S03]  /*8b40*/  FFMA.FTZ R0, R19, c[0x0][0x2d0], -R110.reuse ;  /* 0x0000b40013007a23 */ /* 0x100fe6000001086e */
[C---:B------:R-:W-:Y:S01]  /*8b50*/  FSETP.NEU.FTZ.AND P0, PT, R102.reuse, -INF , PT ;  /* 0xff8000006600780b */ /* 0x040fe20003f1d000 */
[----:B------:R2:W3:Y:S01]  /*8b60*/  MUFU.EX2 R248, R0 ;  /* 0x0000000000f87308 */ /* 0x0004e20000000800 */
[C---:B------:R-:W-:Y:S02]  /*8b70*/  FMUL.FTZ R165, R102.reuse, c[0x0][0x2d0] ;  /* 0x0000b40066a57a20 */ /* 0x040fe40000410000 */
[----:B------:R-:W-:Y:S03]  /*8b80*/  FSEL R2, R102, RZ, P0 ;  /* 0x000000ff66027208 */ /* 0x000fe60000000000 */
[----:B------:R-:W-:Y:S02]  /*8b90*/  FSEL R165, R165, RZ, P0 ;  /* 0x000000ffa5a57208 */ /* 0x000fe40000000000 */
[----:B------:R-:W-:Y:S03]  /*8ba0*/  ISETP.GT.AND P0, PT, R226, R252, PT ;  /* 0x000000fce200720c */ /* 0x000fe60003f04270 */
[----:B-1----:R-:W-:Y:S04]  /*8bb0*/  FFMA.FTZ R6, R11, c[0x0][0x2d0], -R165 ;  /* 0x0000b4000b067a23 */ /* 0x002fe800000108a5 */
[----:B------:R-:W-:Y:S01]  /*8bc0*/  MUFU.EX2 R238, R6 ;  /* 0x0000000600ee7308 */ /* 0x000fe20000000800 */
[----:B--2---:R-:W-:Y:S01]  /*8bd0*/  FFMA.FTZ R0, R25, c[0x0][0x2d0], -R110 ;  /* 0x0000b40019007a23 */ /* 0x004fe2000001086e */
[----:B---3--:R-:W-:Y:S08]  /*8be0*/  F2FP.BF16.PACK_AB R160, R249, R248 ;  /* 0x000000f8f9a0723e */ /* 0x008ff000000010ff */
[----:B------:R1:W2:Y:S02]  /*8bf0*/  MUFU.EX2 R251, R0 ;  /* 0x0000000000fb7308 */ /* 0x0002a40000000800 */
[--C-:B-1----:R-:W-:Y:S01]  /*8c00*/  FFMA.FTZ R0, R16, c[0x0][0x2d0], -R111.reuse ;  /* 0x0000b40010007a23 */ /* 0x102fe2000001086f */
[----:B--2---:R-:W-:Y:S07]  /*8c10*/  F2FP.BF16.PACK_AB R162, R251, R250 ;  /* 0x000000fafba2723e */ /* 0x004fee00000010ff */
[----:B------:R1:W-:Y:S02]  /*8c20*/  MUFU.EX2 R244, R0 ;  /* 0x0000000000f47308 */ /* 0x0003e40000000800 */
[--C-:B-1----:R-:W-:Y:S08]  /*8c30*/  FFMA.FTZ R0, R20, c[0x0][0x2d0], -R111.reuse ;  /* 0x0000b40014007a23 */ /* 0x102ff0000001086f */
[----:B------:R1:W2:Y:S02]  /*8c40*/  MUFU.EX2 R245, R0 ;  /* 0x0000000000f57308 */ /* 0x0002a40000000800 */
[--C-:B-1----:R-:W-:Y:S01]  /*8c50*/  FFMA.FTZ R0, R21, c[0x0][0x2d0], -R111.reuse ;  /* 0x0000b40015007a23 */ /* 0x102fe2000001086f */
[----:B--2---:R-:W-:Y:S07]  /*8c60*/  F2FP.BF16.PACK_AB R161, R245, R244 ;  /* 0x000000f4f5a1723e */ /* 0x004fee00000010ff */
[----:B------:R1:W-:Y:S02]  /*8c70*/  MUFU.EX2 R246, R0 ;  /* 0x0000000000f67308 */ /* 0x0003e40000000800 */
[----:B-1----:R-:W-:Y:S02]  /*8c80*/  FFMA.FTZ R0, R22, c[0x0][0x2d0], -R111 ;  /* 0x0000b40016007a23 */ /* 0x002fe4000001086f */
[----:B------:R-:W1:Y:S06]  /*8c90*/  LDSM.16.MT88.4 R20, [R209+0x1880] ;  /* 0x00188000d114783b */ /* 0x000e6c0000004200 */
[----:B------:R2:W3:Y:S02]  /*8ca0*/  MUFU.EX2 R247, R0 ;  /* 0x0000000000f77308 */ /* 0x0004e40000000800 */
[--C-:B--2---:R-:W-:Y:S01]  /*8cb0*/  FFMA.FTZ R0, R14, c[0x0][0x2d0], -R164.reuse ;  /* 0x0000b4000e007a23 */ /* 0x104fe200000108a4 */
[----:B---3--:R-:W-:Y:S07]  /*8cc0*/  F2FP.BF16.PACK_AB R163, R247, R246 ;  /* 0x000000f6f7a3723e */ /* 0x008fee00000010ff */
[----:B------:R2:W-:Y:S02]  /*8cd0*/  MUFU.EX2 R240, R0 ;  /* 0x0000000000f07308 */ /* 0x0005e40000000800 */
[--C-:B--2---:R-:W-:Y:S08]  /*8ce0*/  FFMA.FTZ R0, R15, c[0x0][0x2d0], -R164.reuse ;  /* 0x0000b4000f007a23 */ /* 0x104ff000000108a4 */
[----:B------:R2:W-:Y:S02]  /*8cf0*/  MUFU.EX2 R241, R0 ;  /* 0x0000000000f17308 */ /* 0x0005e40000000800 */
[----:B--2---:R-:W-:Y:S08]  /*8d00*/  FFMA.FTZ R0, R18, c[0x0][0x2d0], -R164 ;  /* 0x0000b40012007a23 */ /* 0x004ff000000108a4 */
[----:B------:R2:W-:Y:S02]  /*8d10*/  MUFU.EX2 R243, R0 ;  /* 0x0000000000f37308 */ /* 0x0005e40000000800 */
[----:B--2---:R-:W-:Y:S04]  /*8d20*/  FADD.FTZ R0, -R3, R101 ;  /* 0x0000006503007221 */ /* 0x004fe80000010100 */
[----:B------:R-:W-:Y:S04]  /*8d30*/  FMUL.FTZ R0, R0, c[0x0][0x2d0] ;  /* 0x0000b40000007a20 */ /* 0x000fe80000410000 */
[----:B------:R2:W3:Y:S02]  /*8d40*/  MUFU.EX2 R101, R0 ;  /* 0x0000000000657308 */ /* 0x0004e40000000800 */
[----:B--2---:R-:W-:Y:S02]  /*8d50*/  FADD.FTZ R0, -R4, R103 ;  /* 0x0000006704007221 */ /* 0x004fe40000010100 */
[----:B------:R-:W-:Y:S02]  /*8d60*/  FFMA.FTZ R4, R12, c[0x0][0x2d0], -R165 ;  /* 0x0000b4000c047a23 */ /* 0x000fe400000108a5 */
[----:B------:R-:W-:Y:S04]  /*8d70*/  FMUL.FTZ R0, R0, c[0x0][0x2d0] ;  /* 0x0000b40000007a20 */ /* 0x000fe80000410000 */
[----:B------:R2:W-:Y:S01]  /*8d80*/  MUFU.EX2 R237, R4 ;  /* 0x0000000400ed7308 */ /* 0x0005e20000000800 */
[C---:B---3--:R-:W-:Y:S02]  /*8d90*/  FMUL.FTZ R16, R101.reuse, R124 ;  /* 0x0000007c65107220 */ /* 0x048fe40000410000 */
[C---:B------:R-:W-:Y:S02]  /*8da0*/  FMUL.FTZ R17, R101.reuse, R125 ;  /* 0x0000007d65117220 */ /* 0x040fe40000410000 */
[C---:B------:R-:W-:Y:S02]  /*8db0*/  FMUL.FTZ R32, R101.reuse, R140 ;  /* 0x0000008c65207220 */ /* 0x040fe40000410000 */
[C---:B------:R-:W-:Y:S02]  /*8dc0*/  FMUL.FTZ R33, R101.reuse, R141 ;  /* 0x0000008d65217220 */ /* 0x040fe40000410000 */
[C---:B------:R-:W-:Y:S01]  /*8dd0*/  FMUL.FTZ R49, R101.reuse, R157 ;  /* 0x0000009d65317220 */ /* 0x040fe20000410000 */
[----:B------:R3:W4:Y:S01]  /*8de0*/  MUFU.EX2 R100, R0 ;  /* 0x0000000000647308 */ /* 0x0007220000000800 */
[C---:B------:R-:W-:Y:S02]  /*8df0*/  FMUL.FTZ R52, R101.reuse, R52 ;  /* 0x0000003465347220 */ /* 0x040fe40000410000 */
[C---:B------:R-:W-:Y:S02]  /*8e00*/  FMUL.FTZ R53, R101.reuse, R53 ;  /* 0x0000003565357220 */ /* 0x040fe40000410000 */
[C---:B------:R-:W-:Y:S02]  /*8e10*/  FMUL.FTZ R64, R101.reuse, R64 ;  /* 0x0000004065407220 */ /* 0x040fe40000410000 */
[C---:B------:R-:W-:Y:S02]  /*8e20*/  FMUL.FTZ R65, R101.reuse, R65 ;  /* 0x0000004165417220 */ /* 0x040fe40000410000 */
[C---:B------:R-:W-:Y:S02]  /*8e30*/  FMUL.FTZ R68, R101.reuse, R68 ;  /* 0x0000004465447220 */ /* 0x040fe40000410000 */
[C---:B------:R-:W-:Y:S02]  /*8e40*/  FMUL.FTZ R69, R101.reuse, R69 ;  /* 0x0000004565457220 */ /* 0x040fe40000410000 */
[C---:B------:R-:W-:Y:S02]  /*8e50*/  FMUL.FTZ R80, R101.reuse, R80 ;  /* 0x0000005065507220 */ /* 0x040fe40000410000 */
[----:B--2---:R-:W-:Y:S01]  /*8e60*/  FMUL.FTZ R4, R101, R112 ;  /* 0x0000007065047220 */ /* 0x004fe20000410000 */
[----:B------:R-:W-:Y:S01]  /*8e70*/  F2FP.BF16.PACK_AB R112, R241, R240 ;  /* 0x000000f0f170723e */ /* 0x000fe200000010ff */
[C---:B------:R-:W-:Y:S02]  /*8e80*/  FMUL.FTZ R81, R101.reuse, R81 ;  /* 0x0000005165517220 */ /* 0x040fe40000410000 */
[C---:B------:R-:W-:Y:S02]  /*8e90*/  FMUL.FTZ R96, R101.reuse, R96 ;  /* 0x0000006065607220 */ /* 0x040fe40000410000 */
[C---:B------:R-:W-:Y:S02]  /*8ea0*/  FMUL.FTZ R97, R101.reuse, R97 ;  /* 0x0000006165617220 */ /* 0x040fe40000410000 */
[----:B------:R-:W-:Y:S02]  /*8eb0*/  FMUL.FTZ R84, R101, R84 ;  /* 0x0000005465547220 */ /* 0x000fe40000410000 */
[----:B---3--:R-:W-:Y:S02]  /*8ec0*/  FADD.FTZ R0, -R5, R107 ;  /* 0x0000006b05007221 */ /* 0x008fe40000010100 */
[--C-:B------:R-:W-:Y:S02]  /*8ed0*/  FFMA.FTZ R5, R13, c[0x0][0x2d0], -R165.reuse ;  /* 0x0000b4000d057a23 */ /* 0x100fe400000108a5 */
[----:B------:R-:W-:Y:S02]  /*8ee0*/  FMUL.FTZ R0, R0, c[0x0][0x2d0] ;  /* 0x0000b40000007a20 */ /* 0x000fe40000410000 */
[----:B------:R2:W3:Y:S01]  /*8ef0*/  MUFU.EX2 R236, R5 ;  /* 0x0000000500ec7308 */ /* 0x0004e20000000800 */
[C---:B----4-:R-:W-:Y:S01]  /*8f00*/  FMUL.FTZ R6, R100.reuse, R114 ;  /* 0x0000007264067220 */ /* 0x050fe20000410000 */
[----:B------:R-:W-:Y:S01]  /*8f10*/  F2FP.BF16.PACK_AB R114, R243, R242 ;  /* 0x000000f2f372723e */ /* 0x000fe200000010ff */
[C---:B------:R-:W-:Y:S02]  /*8f20*/  FMUL.FTZ R7, R100.reuse, R115 ;  /* 0x0000007364077220 */ /* 0x040fe40000410000 */
[C---:B------:R-:W-:Y:S02]  /*8f30*/  FMUL.FTZ R18, R100.reuse, R126 ;  /* 0x0000007e64127220 */ /* 0x040fe40000410000 */
[C---:B------:R-:W-:Y:S02]  /*8f40*/  FMUL.FTZ R19, R100.reuse, R127 ;  /* 0x0000007f64137220 */ /* 0x040fe40000410000 */
[----:B------:R-:W-:Y:S01]  /*8f50*/  LDSM.16.MT88.4 R124, [R210+0x1c80] ;  /* 0x001c8000d27c783b */ /* 0x000fe20000004200 */
[----:B------:R4:W5:Y:S01]  /*8f60*/  MUFU.EX2 R3, R0 ;  /* 0x0000000000037308 */ /* 0x0009620000000800 */
[C---:B------:R-:W-:Y:S02]  /*8f70*/  FMUL.FTZ R34, R100.reuse, R142 ;  /* 0x0000008e64227220 */ /* 0x040fe40000410000 */
[C---:B------:R-:W-:Y:S02]  /*8f80*/  FMUL.FTZ R35, R100.reuse, R143 ;  /* 0x0000008f64237220 */ /* 0x040fe40000410000 */
[C---:B------:R-:W-:Y:S02]  /*8f90*/  FMUL.FTZ R50, R100.reuse, R158 ;  /* 0x0000009e64327220 */ /* 0x040fe40000410000 */
[----:B------:R-:W-:Y:S01]  /*8fa0*/  LDSM.16.MT88.4 R140, [R210+0x2080] ;  /* 0x00208000d28c783b */ /* 0x000fe20000004200 */
[C---:B------:R-:W-:Y:S02]  /*8fb0*/  FMUL.FTZ R51, R100.reuse, R159 ;  /* 0x0000009f64337220 */ /* 0x040fe40000410000 */
[C---:B------:R-:W-:Y:S02]  /*8fc0*/  FMUL.FTZ R54, R100.reuse, R54 ;  /* 0x0000003664367220 */ /* 0x040fe40000410000 */
[C---:B------:R-:W-:Y:S02]  /*8fd0*/  FMUL.FTZ R55, R100.reuse, R55 ;  /* 0x0000003764377220 */ /* 0x040fe40000410000 */
[----:B--2---:R-:W-:Y:S01]  /*8fe0*/  FMUL.FTZ R5, R101, R113 ;  /* 0x0000007165057220 */ /* 0x004fe20000410000 */
[----:B---3--:R-:W-:Y:S01]  /*8ff0*/  F2FP.BF16.PACK_AB R113, R237, R236 ;  /* 0x000000eced71723e */ /* 0x008fe200000010ff */
[C---:B------:R-:W-:Y:S02]  /*9000*/  FMUL.FTZ R66, R100.reuse, R66 ;  /* 0x0000004264427220 */ /* 0x040fe40000410000 */
[C---:B------:R-:W-:Y:S02]  /*9010*/  FMUL.FTZ R67, R100.reuse, R67 ;  /* 0x0000004364437220 */ /* 0x040fe40000410000 */
[C---:B------:R-:W-:Y:S01]  /*9020*/  FMUL.FTZ R70, R100.reuse, R70 ;  /* 0x0000004664467220 */ /* 0x040fe20000410000 */
[-C--:B-1----:R-:W-:Y:S01]  /*9030*/  HMMA.16816.F32.BF16 R4, R160, R20.reuse, R4 ;  /* 0x00000014a004723c */ /* 0x082fe20000041804 */
[----:B------:R-:W-:Y:S02]  /*9040*/  FMUL.FTZ R71, R100, R71 ;  /* 0x0000004764477220 */ /* 0x000fe40000410000 */
[----:B----4-:R-:W-:Y:S02]  /*9050*/  FFMA.FTZ R0, R10, c[0x0][0x2d0], -R165 ;  /* 0x0000b4000a007a23 */ /* 0x010fe400000108a5 */
[C---:B-----5:R-:W-:Y:S02]  /*9060*/  FMUL.FTZ R8, R3.reuse, R116 ;  /* 0x0000007403087220 */ /* 0x060fe40000410000 */
[----:B------:R-:W1:Y:S01]  /*9070*/  MUFU.EX2 R239, R0 ;  /* 0x0000000000ef7308 */ /* 0x000e620000000800 */
[C---:B------:R-:W-:Y:S04]  /*9080*/  FMUL.FTZ R9, R3.reuse, R117 ;  /* 0x0000007503097220 */ /* 0x040fe80000410000 */
[C---:B------:R-:W-:Y:S02]  /*9090*/  FMUL.FTZ R12, R3.reuse, R120 ;  /* 0x00000078030c7220 */ /* 0x040fe40000410000 */
        /* <DEDUP_REMOVED lines=8> */
[----:B------:R-:W-:Y:S01]  /*9120*/  FMUL.FTZ R57, R3, R57 ;  /* 0x0000003903397220 */ /* 0x000fe20000410000 */
[----:B-1----:R-:W-:Y:S01]  /*9130*/  F2FP.BF16.PACK_AB R115, R239, R238 ;  /* 0x000000eeef73723e */ /* 0x002fe200000010ff */
[----:B------:R-:W-:Y:S02]  /*9140*/  FADD.FTZ R0, -R2, R108 ;  /* 0x0000006c02007221 */ /* 0x000fe40000010100 */
[--C-:B------:R-:W-:Y:S02]  /*9150*/  FFMA.FTZ R2, R40, c[0x0][0x2d0], -R110.reuse ;  /* 0x0000b40028027a23 */ /* 0x100fe4000001086e */
[----:B------:R-:W-:Y:S02]  /*9160*/  FMUL.FTZ R0, R0, c[0x0][0x2d0] ;  /* 0x0000b40000007a20 */ /* 0x000fe40000410000 */
[----:B------:R1:W-:Y:S01]  /*9170*/  MUFU.EX2 R235, R2 ;  /* 0x0000000200eb7308 */ /* 0x0003e20000000800 */
[C---:B------:R-:W-:Y:S02]  /*9180*/  FMUL.FTZ R40, R3.reuse, R148 ;  /* 0x0000009403287220 */ /* 0x040fe40000410000 */
[C---:B------:R-:W-:Y:S02]  /*9190*/  FMUL.FTZ R60, R3.reuse, R60 ;  /* 0x0000003c033c7220 */ /* 0x040fe40000410000 */
[C---:B------:R-:W-:Y:S02]  /*91a0*/  FMUL.FTZ R61, R3.reuse, R61 ;  /* 0x0000003d033d7220 */ /* 0x040fe40000410000 */
[C---:B------:R-:W-:Y:S02]  /*91b0*/  FMUL.FTZ R72, R3.reuse, R72 ;  /* 0x0000004803487220 */ /* 0x040fe40000410000 */
[C---:B------:R-:W-:Y:S01]  /*91c0*/  FMUL.FTZ R73, R3.reuse, R73 ;  /* 0x0000004903497220 */ /* 0x040fe20000410000 */
[----:B------:R-:W2:Y:S01]  /*91d0*/  MUFU.EX2 R0, R0 ;  /* 0x0000000000007308 */ /* 0x000ea20000000800 */
[C---:B------:R-:W-:Y:S02]  /*91e0*/  FMUL.FTZ R76, R3.reuse, R76 ;  /* 0x0000004c034c7220 */ /* 0x040fe40000410000 */
[----:B------:R-:W-:Y:S02]  /*91f0*/  FMUL.FTZ R77, R3, R77 ;  /* 0x0000004d034d7220 */ /* 0x000fe40000410000 */
[C---:B------:R-:W-:Y:S02]  /*9200*/  FMUL.FTZ R82, R100.reuse, R82 ;  /* 0x0000005264527220 */ /* 0x040fe40000410000 */
[C---:B------:R-:W-:Y:S02]  /*9210*/  FMUL.FTZ R83, R100.reuse, R83 ;  /* 0x0000005364537220 */ /* 0x040fe40000410000 */
[C---:B------:R-:W-:Y:S02]  /*9220*/  FMUL.FTZ R98, R100.reuse, R98 ;  /* 0x0000006264627220 */ /* 0x040fe40000410000 */
[C---:B------:R-:W-:Y:S02]  /*9230*/  FMUL.FTZ R99, R100.reuse, R99 ;  /* 0x0000006364637220 */ /* 0x040fe40000410000 */
[----:B------:R-:W-:Y:S02]  /*9240*/  FMUL.FTZ R85, R101, R85 ;  /* 0x0000005565557220 */ /* 0x000fe40000410000 */
[--C-:B-1----:R-:W-:Y:S02]  /*9250*/  FFMA.FTZ R2, R41, c[0x0][0x2d0], -R110.reuse ;  /* 0x0000b40029027a23 */ /* 0x102fe4000001086e */
[----:B------:R-:W-:Y:S02]  /*9260*/  FMUL.FTZ R41, R3, R149 ;  /* 0x0000009503297220 */ /* 0x000fe40000410000 */
[----:B------:R1:W3:Y:S01]  /*9270*/  MUFU.EX2 R234, R2 ;  /* 0x0000000200ea7308 */ /* 0x0002e20000000800 */
[C---:B------:R-:W-:Y:S02]  /*9280*/  FMUL.FTZ R86, R100.reuse, R86 ;  /* 0x0000005664567220 */ /* 0x040fe40000410000 */
[----:B------:R-:W-:Y:S02]  /*9290*/  FMUL.FTZ R87, R100, R87 ;  /* 0x0000005764577220 */ /* 0x000fe40000410000 */
[C---:B--2---:R-:W-:Y:S02]  /*92a0*/  FMUL.FTZ R10, R0.reuse, R118 ;  /* 0x00000076000a7220 */ /* 0x044fe40000410000 */
[C---:B------:R-:W-:Y:S02]  /*92b0*/  FMUL.FTZ R11, R0.reuse, R119 ;  /* 0x00000077000b7220 */ /* 0x040fe40000410000 */
[----:B------:R-:W2:Y:S01]  /*92c0*/  LDSM.16.MT88.4 R116, [R209+0x2480] ;  /* 0x00248000d174783b */ /* 0x000ea20000004200 */
[C---:B------:R-:W-:Y:S02]  /*92d0*/  FMUL.FTZ R14, R0.reuse, R122 ;  /* 0x0000007a000e7220 */ /* 0x040fe40000410000 */
[C---:B------:R-:W-:Y:S02]  /*92e0*/  FMUL.FTZ R15, R0.reuse, R123 ;  /* 0x0000007b000f7220 */ /* 0x040fe40000410000 */
[C---:B------:R-:W-:Y:S01]  /*92f0*/  HMMA.16816.F32.BF16 R8, R112.reuse, R20, R8 ;  /* 0x000000147008723c */ /* 0x040fe20000041808 */
[C---:B------:R-:W-:Y:S02]  /*9300*/  FMUL.FTZ R26, R0.reuse, R134 ;  /* 0x00000086001a7220 */ /* 0x040fe40000410000 */
[----:B------:R-:W4:Y:S01]  /*9310*/  LDSM.16.MT88.4 R120, [R210+0x2480] ;  /* 0x00248000d278783b */ /* 0x000f220000004200 */
[C---:B------:R-:W-:Y:S02]  /*9320*/  FMUL.FTZ R27, R0.reuse, R135 ;  /* 0x00000087001b7220 */ /* 0x040fe40000410000 */
[----:B------:R-:W-:Y:S02]  /*9330*/  FMUL.FTZ R42, R0, R150 ;  /* 0x00000096002a7220 */ /* 0x000fe40000410000 */
[-C--:B------:R-:W-:Y:S01]  /*9340*/  HMMA.16816.F32.BF16 R12, R112, R22.reuse, R12 ;  /* 0x00000016700c723c */ /* 0x080fe2000004180c */
[C---:B------:R-:W-:Y:S02]  /*9350*/  FMUL.FTZ R20, R101.reuse, R128 ;  /* 0x0000008065147220 */ /* 0x040fe40000410000 */
[----:B------:R-:W-:Y:S01]  /*9360*/  LDSM.16.MT88.4 R132, [R209+0x2080] ;  /* 0x00208000d184783b */ /* 0x000fe20000004200 */
[--C-:B-1----:R-:W-:Y:S02]  /*9370*/  FFMA.FTZ R2, R46, c[0x0][0x2d0], -R111.reuse ;  /* 0x0000b4002e027a23 */ /* 0x102fe4000001086f */
[C---:B------:R-:W-:Y:S02]  /*9380*/  FMUL.FTZ R21, R101.reuse, R129 ;  /* 0x0000008165157220 */ /* 0x040fe40000410000 */
[C---:B------:R-:W-:Y:S01]  /*9390*/  HMMA.16816.F32.BF16 R16, R160.reuse, R22, R16 ;  /* 0x00000016a010723c */ /* 0x040fe20000041810 */
[----:B------:R1:W-:Y:S03]  /*93a0*/  MUFU.EX2 R233, R2 ;  /* 0x0000000200e97308 */ /* 0x0003e60000000800 */
[C---:B------:R-:W-:Y:S02]  /*93b0*/  FMUL.FTZ R30, R0.reuse, R138 ;  /* 0x0000008a001e7220 */ /* 0x040fe40000410000 */
[----:B------:R-:W-:Y:S02]  /*93c0*/  FMUL.FTZ R31, R0, R139 ;  /* 0x0000008b001f7220 */ /* 0x000fe40000410000 */
[C---:B------:R-:W-:Y:S04]  /*93d0*/  FMUL.FTZ R22, R100.reuse, R130 ;  /* 0x0000008264167220 */ /* 0x040fe80000410000 */
[----:B------:R-:W-:Y:S02]  /*93e0*/  FMUL.FTZ R23, R100, R131 ;  /* 0x0000008364177220 */ /* 0x000fe40000410000 */
[----:B------:R-:W-:Y:S01]  /*93f0*/  LDSM.16.MT88.4 R128, [R209+0x2880] ;  /* 0x00288000d180783b */ /* 0x000fe20000004200 */
[C---:B------:R-:W-:Y:S02]  /*9400*/  FMUL.FTZ R43, R0.reuse, R151 ;  /* 0x00000097002b7220 */ /* 0x040fe40000410000 */
[C---:B------:R-:W-:Y:S02]  /*9410*/  FMUL.FTZ R46, R0.reuse, R154 ;  /* 0x0000009a002e7220 */ /* 0x040fe40000410000 */
[-C--:B------:R-:W-:Y:S01]  /*9420*/  HMMA.16816.F32.BF16 R20, R160, R36.reuse, R20 ;  /* 0x00000024a014723c */ /* 0x080fe20000041814 */
[C---:B------:R-:W-:Y:S02]  /*9430*/  FMUL.FTZ R47, R0.reuse, R155 ;  /* 0x0000009b002f7220 */ /* 0x040fe40000410000 */
[C---:B------:R-:W-:Y:S02]  /*9440*/  FMUL.FTZ R58, R0.reuse, R58 ;  /* 0x0000003a003a7220 */ /* 0x040fe40000410000 */
[----:B------:R-:W-:Y:S02]  /*9450*/  FMUL.FTZ R59, R0, R59 ;  /* 0x0000003b003b7220 */ /* 0x000fe40000410000 */
[--C-:B-1----:R-:W-:Y:S01]  /*9460*/  FFMA.FTZ R2, R48, c[0x0][0x2d0], -R111.reuse ;  /* 0x0000b40030027a23 */ /* 0x102fe2000001086f */
[C---:B------:R-:W-:Y:S01]  /*9470*/  HMMA.16816.F32.BF16 R24, R112.reuse, R36, R24 ;  /* 0x000000247018723c */ /* 0x040fe20000041818 */
[C---:B------:R-:W-:Y:S02]  /*9480*/  FMUL.FTZ R48, R101.reuse, R156 ;  /* 0x0000009c65307220 */ /* 0x040fe40000410000 */
[----:B------:R1:W5:Y:S01]  /*9490*/  MUFU.EX2 R224, R2 ;  /* 0x0000000200e07308 */ /* 0x0003620000000800 */
[----:B------:R-:W-:Y:S01]  /*94a0*/  LDSM.16.MT88.4 R156, [R209+0x2c80] ;  /* 0x002c8000d19c783b */ /* 0x000fe20000004200 */
[C---:B------:R-:W-:Y:S02]  /*94b0*/  FMUL.FTZ R62, R0.reuse, R62 ;  /* 0x0000003e003e7220 */ /* 0x040fe40000410000 */
[C---:B------:R-:W-:Y:S01]  /*94c0*/  FMUL.FTZ R36, R101.reuse, R144 ;  /* 0x0000009065247220 */ /* 0x040fe20000410000 */
[-C--:B------:R-:W-:Y:S01]  /*94d0*/  HMMA.16816.F32.BF16 R28, R112, R38.reuse, R28 ;  /* 0x00000026701c723c */ /* 0x080fe2000004181c */
[----:B------:R-:W-:Y:S03]  /*94e0*/  FMUL.FTZ R37, R101, R145 ;  /* 0x0000009165257220 */ /* 0x000fe60000410000 */
[C---:B------:R-:W-:Y:S02]  /*94f0*/  FMUL.FTZ R63, R0.reuse, R63 ;  /* 0x0000003f003f7220 */ /* 0x040fe40000410000 */
[C---:B------:R-:W-:Y:S02]  /*9500*/  FMUL.FTZ R74, R0.reuse, R74 ;  /* 0x0000004a004a7220 */ /* 0x040fe40000410000 */
[C---:B------:R-:W-:Y:S01]  /*9510*/  HMMA.16816.F32.BF16 R32, R160.reuse, R38, R32 ;  /* 0x00000026a020723c */ /* 0x040fe20000041820 */
[C---:B------:R-:W-:Y:S03]  /*9520*/  FMUL.FTZ R75, R0.reuse, R75 ;  /* 0x0000004b004b7220 */ /* 0x040fe60000410000 */
[C---:B------:R-:W-:Y:S02]  /*9530*/  FMUL.FTZ R78, R0.reuse, R78 ;  /* 0x0000004e004e7220 */ /* 0x040fe40000410000 */
[----:B------:R-:W-:Y:S02]  /*9540*/  FMUL.FTZ R79, R0, R79 ;  /* 0x0000004f004f7220 */ /* 0x000fe40000410000 */
[----:B------:R-:W-:Y:S04]  /*9550*/  FMUL.FTZ R38, R100, R146 ;  /* 0x0000009264267220 */ /* 0x000fe80000410000 */
[--C-:B-1----:R-:W-:Y:S02]  /*9560*/  FFMA.FTZ R2, R166, c[0x0][0x2d0], -R110.reuse ;  /* 0x0000b400a6027a23 */ /* 0x102fe4000001086e */
[----:B------:R-:W-:Y:S02]  /*9570*/  FMUL.FTZ R39, R100, R147 ;  /* 0x0000009364277220 */ /* 0x000fe40000410000 */
[----:B------:R1:W-:Y:S01]  /*9580*/  MUFU.EX2 R207, R2 ;  /* 0x0000000200cf7308 */ /* 0x0003e20000000800 */
[C---:B------:R-:W-:Y:S02]  /*9590*/  FMUL.FTZ R88, R3.reuse, R88 ;  /* 0x0000005803587220 */ /* 0x040fe40000410000 */
[C---:B------:R-:W-:Y:S02]  /*95a0*/  FMUL.FTZ R89, R3.reuse, R89 ;  /* 0x0000005903597220 */ /* 0x040fe40000410000 */
[-C--:B--2---:R-:W-:Y:S01]  /*95b0*/  HMMA.16816.F32.BF16 R36, R160, R116.reuse, R36 ;  /* 0x00000074a024723c */ /* 0x084fe20000041824 */
[C---:B------:R-:W-:Y:S02]  /*95c0*/  FMUL.FTZ R90, R0.reuse, R90 ;  /* 0x0000005a005a7220 */ /* 0x040fe40000410000 */
[C---:B------:R-:W-:Y:S02]  /*95d0*/  FMUL.FTZ R91, R0.reuse, R91 ;  /* 0x0000005b005b7220 */ /* 0x040fe40000410000 */
[C---:B------:R-:W-:Y:S02]  /*95e0*/  FMUL.FTZ R92, R3.reuse, R92 ;  /* 0x0000005c035c7220 */ /* 0x040fe40000410000 */
[----:B------:R-:W-:Y:S01]  /*95f0*/  FMUL.FTZ R93, R3, R93 ;  /* 0x0000005d035d7220 */ /* 0x000fe20000410000 */
[C---:B------:R-:W-:Y:S01]  /*9600*/  HMMA.16816.F32.BF16 R40, R112.reuse, R116, R40 ;  /* 0x000000747028723c */ /* 0x040fe20000041828 */
[C---:B------:R-:W-:Y:S03]  /*9610*/  FMUL.FTZ R94, R0.reuse, R94 ;  /* 0x0000005e005e7220 */ /* 0x040fe60000410000 */
[----:B------:R-:W-:Y:S04]  /*9620*/  FMUL.FTZ R95, R0, R95 ;  /* 0x0000005f005f7220 */ /* 0x000fe80000410000 */
[-C--:B------:R-:W-:Y:S01]  /*9630*/  HMMA.16816.F32.BF16 R44, R112, R118.reuse, R44 ;  /* 0x00000076702c723c */ /* 0x080fe2000004182c */
[----:B-1----:R-:W-:Y:S07]  /*9640*/  FFMA.FTZ R2, R167, c[0x0][0x2d0], -R110 ;  /* 0x0000b400a7027a23 */ /* 0x002fee000001086e */
[C---:B------:R-:W-:Y:S01]  /*9650*/  HMMA.16816.F32.BF16 R48, R160.reuse, R118, R48 ;  /* 0x00000076a030723c */ /* 0x040fe20000041830 */
[----:B------:R1:W2:Y:S01]  /*9660*/  MUFU.EX2 R206, R2 ;  /* 0x0000000200ce7308 */ /* 0x0002a20000000800 */
[----:B------:R-:W2:Y:S06]  /*9670*/  LDSM.16.MT88.4 R116, [R209+0x3080] ;  /* 0x00308000d174783b */ /* 0x000eac0000004200 */
[-C--:B----4-:R-:W-:Y:S08]  /*9680*/  HMMA.16816.F32.BF16 R52, R160, R120.reuse, R52 ;  /* 0x00000078a034723c */ /* 0x090ff00000041834 */
[C---:B------:R-:W-:Y:S08]  /*9690*/  HMMA.16816.F32.BF16 R56, R112.reuse, R120, R56 ;  /* 0x000000787038723c */ /* 0x040ff00000041838 */
[-C--:B------:R-:W-:Y:S01]  /*96a0*/  HMMA.16816.F32.BF16 R60, R112, R122.reuse, R60 ;  /* 0x0000007a703c723c */ /* 0x080fe2000004183c */
[--C-:B-1----:R-:W-:Y:S04]  /*96b0*/  FFMA.FTZ R2, R168, c[0x0][0x2d0], -R111.reuse ;  /* 0x0000b400a8027a23 */ /* 0x102fe8000001086f */
[----:B------:R1:W-:Y:S03]  /*96c0*/  MUFU.EX2 R205, R2 ;  /* 0x0000000200cd7308 */ /* 0x0003e60000000800 */
[C---:B------:R-:W-:Y:S01]  /*96d0*/  HMMA.16816.F32.BF16 R64, R160.reuse, R122, R64 ;  /* 0x0000007aa040723c */ /* 0x040fe20000041840 */
[----:B------:R-:W4:Y:S07]  /*96e0*/  LDSM.16.MT88.4 R120, [R210+0x3080] ;  /* 0x00308000d278783b */ /* 0x000f2e0000004200 */
[-C--:B--2---:R-:W-:Y:S08]  /*96f0*/  HMMA.16816.F32.BF16 R68, R160, R116.reuse, R68 ;  /* 0x00000074a044723c */ /* 0x084ff00000041844 */
[C---:B------:R-:W-:Y:S01]  /*9700*/  HMMA.16816.F32.BF16 R72, R112.reuse, R116, R72 ;  /* 0x000000747048723c */ /* 0x040fe20000041848 */
[----:B-1----:R-:W-:Y:S07]  /*9710*/  FFMA.FTZ R2, R170, c[0x0][0x2d0], -R111 ;  /* 0x0000b400aa027a23 */ /* 0x002fee000001086f */
[-C--:B------:R-:W-:Y:S01]  /*9720*/  HMMA.16816.F32.BF16 R76, R112, R118.reuse, R76 ;  /* 0x00000076704c723c */ /* 0x080fe2000004184c */
[----:B------:R1:W2:Y:S07]  /*9730*/  MUFU.EX2 R204, R2 ;  /* 0x0000000200cc7308 */ /* 0x0002ae0000000800 */
[C---:B------:R-:W-:Y:S01]  /*9740*/  HMMA.16816.F32.BF16 R80, R160.reuse, R118, R80 ;  /* 0x00000076a050723c */ /* 0x040fe20000041850 */
[----:B------:R-:W2:Y:S07]  /*9750*/  LDSM.16.MT88.4 R116, [R209+0x1c80] ;  /* 0x001c8000d174783b */ /* 0x000eae0000004200 */
[-C--:B----4-:R-:W-:Y:S08]  /*9760*/  HMMA.16816.F32.BF16 R84, R160, R120.reuse, R84 ;  /* 0x00000078a054723c */ /* 0x090ff00000041854 */
[C---:B------:R-:W-:Y:S01]  /*9770*/  HMMA.16816.F32.BF16 R88, R112.reuse, R120, R88 ;  /* 0x000000787058723c */ /* 0x040fe20000041858 */
[--C-:B-1----:R-:W-:Y:S04]  /*9780*/  FFMA.FTZ R2, R169, c[0x0][0x2d0], -R164.reuse ;  /* 0x0000b400a9027a23 */ /* 0x102fe800000108a4 */
[----:B------:R1:W-:Y:S03]  /*9790*/  MUFU.EX2 R203, R2 ;  /* 0x0000000200cb7308 */ /* 0x0003e60000000800 */
[-C--:B------:R-:W-:Y:S07]  /*97a0*/  HMMA.16816.F32.BF16 R92, R112, R122.reuse, R92 ;  /* 0x0000007a705c723c */ /* 0x080fee000004185c */
[----:B---3--:R-:W-:Y:S01]  /*97b0*/  F2FP.BF16.PACK_AB R112, R234, R235 ;  /* 0x000000ebea70723e */ /* 0x008fe200000010ff */
[----:B------:R-:W-:Y:S01]  /*97c0*/  HMMA.16816.F32.BF16 R96, R160, R122, R96 ;  /* 0x0000007aa060723c */ /* 0x000fe20000041860 */
[----:B-----5:R-:W-:Y:S03]  /*97d0*/  F2FP.BF16.PACK_AB R113, R224, R233 ;  /* 0x000000e9e071723e */ /* 0x020fe600000010ff */
[----:B------:R-:W-:Y:S02]  /*97e0*/  F2FP.BF16.PACK_AB R114, R206, R207 ;  /* 0x000000cfce72723e */ /* 0x000fe400000010ff */
[----:B--2---:R-:W-:Y:S07]  /*97f0*/  F2FP.BF16.PACK_AB R115, R204, R205 ;  /* 0x000000cdcc73723e */ /* 0x004fee00000010ff */
[-C--:B------:R-:W-:Y:S01]  /*9800*/  HMMA.16816.F32.BF16 R4, R112, R116.reuse, R4 ;  /* 0x000000747004723c */ /* 0x080fe20000041804 */
[--C-:B-1----:R-:W-:Y:S02]  /*9810*/  FFMA.FTZ R2, R171, c[0x0][0x2d0], -R164.reuse ;  /* 0x0000b400ab027a23 */ /* 0x102fe400000108a4 */
[----:B------:R-:W-:Y:S02]  /*9820*/  LDSM.16.MT88.4 R168, [R209+0x3880] ;  /* 0x00388000d1a8783b */ /* 0x000fe40000004200 */
[----:B------:R1:W2:Y:S02]  /*9830*/  MUFU.EX2 R202, R2 ;  /* 0x0000000200ca7308 */ /* 0x0002a40000000800 */
[--C-:B-1----:R-:W-:Y:S01]  /*9840*/  FFMA.FTZ R2, R173, c[0x0][0x2d0], -R164.reuse ;  /* 0x0000b400ad027a23 */ /* 0x102fe200000108a4 */
[----:B--2---:R-:W-:Y:S07]  /*9850*/  F2FP.BF16.PACK_AB R120, R202, R203 ;  /* 0x000000cbca78723e */ /* 0x004fee00000010ff */
[----:B------:R1:W-:Y:S02]  /*9860*/  MUFU.EX2 R201, R2 ;  /* 0x0000000200c97308 */ /* 0x0003e40000000800 */
[----:B-1----:R-:W-:Y:S08]  /*9870*/  FFMA.FTZ R2, R175, c[0x0][0x2d0], -R164 ;  /* 0x0000b400af027a23 */ /* 0x002ff000000108a4 */
        /* <DEDUP_REMOVED lines=13> */
[----:B------:R1:W-:Y:S01]  /*9950*/  MUFU.EX2 R198, R2 ;  /* 0x0000000200c67308 */ /* 0x0003e20000000800 */
[C---:B------:R-:W-:Y:S08]  /*9960*/  HMMA.16816.F32.BF16 R8, R120.reuse, R116, R8 ;  /* 0x000000747808723c */ /* 0x040ff00000041808 */
[-C--:B------:R-:W-:Y:S08]  /*9970*/  HMMA.16816.F32.BF16 R12, R120, R118.reuse, R12 ;  /* 0x00000076780c723c */ /* 0x080ff0000004180c */
[C---:B------:R-:W-:Y:S01]  /*9980*/  HMMA.16816.F32.BF16 R16, R112.reuse, R118, R16 ;  /* 0x000000767010723c */ /* 0x040fe20000041810 */
[----:B------:R-:W2:Y:S03]  /*9990*/  LDSM.16.MT88.4 R116, [R210+0x2880] ;  /* 0x00288000d274783b */ /* 0x000ea60000004200 */
[--C-:B-1----:R-:W-:Y:S04]  /*99a0*/  FFMA.FTZ R2, R184, c[0x0][0x2d0], -R110.reuse ;  /* 0x0000b400b8027a23 */ /* 0x102fe8000001086e */
        /* <DEDUP_REMOVED lines=8> */
[----:B------:R3:W-:Y:S03]  /*9a30*/  MUFU.EX2 R197, R2 ;  /* 0x0000000200c57308 */ /* 0x0007e60000000800 */
[-C--:B------:R-:W-:Y:S08]  /*9a40*/  HMMA.16816.F32.BF16 R36, R112, R128.reuse, R36 ;  /* 0x000000807024723c */ /* 0x080ff00000041824 */
[C---:B------:R-:W-:Y:S08]  /*9a50*/  HMMA.16816.F32.BF16 R40, R120.reuse, R128, R40 ;  /* 0x000000807828723c */ /* 0x040ff00000041828 */
[-C--:B------:R-:W-:Y:S01]  /*9a60*/  HMMA.16816.F32.BF16 R44, R120, R130.reuse, R44 ;  /* 0x00000082782c723c */ /* 0x080fe2000004182c */
[--C-:B---3--:R-:W-:Y:S07]  /*9a70*/  FFMA.FTZ R2, R181, c[0x0][0x2d0], -R111.reuse ;  /* 0x0000b400b5027a23 */ /* 0x108fee000001086f */
[C---:B------:R-:W-:Y:S01]  /*9a80*/  HMMA.16816.F32.BF16 R48, R112.reuse, R130, R48 ;  /* 0x000000827030723c */ /* 0x040fe20000041830 */
[----:B------:R3:W-:Y:S01]  /*9a90*/  MUFU.EX2 R196, R2 ;  /* 0x0000000200c47308 */ /* 0x0007e20000000800 */
[----:B------:R-:W4:Y:S06]  /*9aa0*/  LDSM.16.MT88.4 R128, [R210+0x3480] ;  /* 0x00348000d280783b */ /* 0x000f2c0000004200 */
[-C--:B--2---:R-:W-:Y:S08]  /*9ab0*/  HMMA.16816.F32.BF16 R52, R112, R116.reuse, R52 ;  /* 0x000000747034723c */ /* 0x084ff00000041834 */
[C---:B------:R-:W-:Y:S08]  /*9ac0*/  HMMA.16816.F32.BF16 R56, R120.reuse, R116, R56 ;  /* 0x000000747838723c */ /* 0x040ff00000041838 */
[-C--:B------:R-:W-:Y:S01]  /*9ad0*/  HMMA.16816.F32.BF16 R60, R120, R118.reuse, R60 ;  /* 0x00000076783c723c */ /* 0x080fe2000004183c */
[--C-:B---3--:R-:W-:Y:S03]  /*9ae0*/  FFMA.FTZ R2, R193, c[0x0][0x2d0], -R110.reuse ;  /* 0x0000b400c1027a23 */ /* 0x108fe6000001086e */
[----:B------:R-:W-:Y:S01]  /*9af0*/  FFMA.FTZ R110, R194, c[0x0][0x2d0], -R110 ;  /* 0x0000b400c26e7a23 */ /* 0x000fe2000001086e */
[----:B------:R2:W-:Y:S01]  /*9b00*/  MUFU.EX2 R195, R2 ;  /* 0x0000000200c37308 */ /* 0x0005e20000000800 */
[----:B------:R-:W3:Y:S02]  /*9b10*/  LDL.LU R194, [R1+0x10] ;  /* 0x0000100001c27983 */ /* 0x000ee40000300800 */
[C---:B------:R-:W-:Y:S07]  /*9b20*/  HMMA.16816.F32.BF16 R64, R112.reuse, R118, R64 ;  /* 0x000000767040723c */ /* 0x040fee0000041840 */
[----:B------:R-:W5:Y:S01]  /*9b30*/  MUFU.EX2 R193, R110 ;  /* 0x0000006e00c17308 */ /* 0x000f620000000800 */
[-C--:B-1----:R-:W-:Y:S08]  /*9b40*/  HMMA.16816.F32.BF16 R68, R112, R124.reuse, R68 ;  /* 0x0000007c7044723c */ /* 0x082ff00000041844 */
[C---:B------:R-:W-:Y:S01]  /*9b50*/  HMMA.16816.F32.BF16 R72, R120.reuse, R124, R72 ;  /* 0x0000007c7848723c */ /* 0x040fe20000041848 */
[--C-:B--2---:R-:W-:Y:S02]  /*9b60*/  FFMA.FTZ R2, R189, c[0x0][0x2d0], -R111.reuse ;  /* 0x0000b400bd027a23 */ /* 0x104fe4000001086f */
[----:B------:R-:W2:Y:S05]  /*9b70*/  LDL.LU R189, [R1+0xc] ;  /* 0x00000c0001bd7983 */ /* 0x000eaa0000300800 */
[-C--:B------:R-:W-:Y:S01]  /*9b80*/  HMMA.16816.F32.BF16 R76, R120, R126.reuse, R76 ;  /* 0x0000007e784c723c */ /* 0x080fe2000004184c */
[----:B------:R1:W-:Y:S03]  /*9b90*/  MUFU.EX2 R184, R2 ;  /* 0x0000000200b87308 */ /* 0x0003e60000000800 */
[----:B------:R-:W-:Y:S02]  /*9ba0*/  FFMA.FTZ R111, R191, c[0x0][0x2d0], -R111 ;  /* 0x0000b400bf6f7a23 */ /* 0x000fe4000001086f */
[----:B------:R-:W3:Y:S01]  /*9bb0*/  LDL.LU R191, [R1+0x4] ;  /* 0x0000040001bf7983 */ /* 0x000ee20000300800 */
[----:B-----5:R-:W-:Y:S01]  /*9bc0*/  F2FP.BF16.PACK_AB R110, R193, R195 ;  /* 0x000000c3c16e723e */ /* 0x020fe200000010ff */
[C---:B------:R-:W-:Y:S03]  /*9bd0*/  HMMA.16816.F32.BF16 R80, R112.reuse, R126, R80 ;  /* 0x0000007e7050723c */ /* 0x040fe60000041850 */
[----:B------:R-:W5:Y:S05]  /*9be0*/  MUFU.EX2 R182, R111 ;  /* 0x0000006f00b67308 */ /* 0x000f6a0000000800 */
[-C--:B----4-:R-:W-:Y:S08]  /*9bf0*/  HMMA.16816.F32.BF16 R84, R112, R128.reuse, R84 ;  /* 0x000000807054723c */ /* 0x090ff00000041854 */
[C---:B------:R-:W-:Y:S01]  /*9c00*/  HMMA.16816.F32.BF16 R88, R120.reuse, R128, R88 ;  /* 0x000000807858723c */ /* 0x040fe20000041858 */
[--C-:B-1----:R-:W-:Y:S02]  /*9c10*/  FFMA.FTZ R2, R186, c[0x0][0x2d0], -R164.reuse ;  /* 0x0000b400ba027a23 */ /* 0x102fe400000108a4 */
[----:B------:R-:W4:Y:S02]  /*9c20*/  LDL.LU R186, [R1+0x8] ;  /* 0x0000080001ba7983 */ /* 0x000f240000300800 */
[----:B------:R1:W-:Y:S03]  /*9c30*/  MUFU.EX2 R181, R2 ;  /* 0x0000000200b57308 */ /* 0x0003e60000000800 */
[-C--:B------:R-:W-:Y:S01]  /*9c40*/  HMMA.16816.F32.BF16 R92, R120, R130.reuse, R92 ;  /* 0x00000082785c723c */ /* 0x080fe2000004185c */
[----:B-----5:R-:W-:Y:S07]  /*9c50*/  F2FP.BF16.PACK_AB R111, R182, R184 ;  /* 0x000000b8b66f723e */ /* 0x020fee00000010ff */
[----:B------:R-:W-:Y:S01]  /*9c60*/  HMMA.16816.F32.BF16 R96, R112, R130, R96 ;  /* 0x000000827060723c */ /* 0x000fe20000041860 */
[--C-:B-1----:R-:W-:Y:S04]  /*9c70*/  FFMA.FTZ R2, R187, c[0x0][0x2d0], -R164.reuse ;  /* 0x0000b400bb027a23 */ /* 0x102fe800000108a4 */
[----:B------:R1:W5:Y:S02]  /*9c80*/  MUFU.EX2 R179, R2 ;  /* 0x0000000200b37308 */ /* 0x0003640000000800 */
[--C-:B-1----:R-:W-:Y:S01]  /*9c90*/  FFMA.FTZ R2, R190, c[0x0][0x2d0], -R164.reuse ;  /* 0x0000b400be027a23 */ /* 0x102fe200000108a4 */
[----:B-----5:R-:W-:Y:S01]  /*9ca0*/  F2FP.BF16.PACK_AB R160, R179, R181 ;  /* 0x000000b5b3a0723e */ /* 0x020fe200000010ff */
[----:B------:R-:W-:Y:S06]  /*9cb0*/  FFMA.FTZ R164, R192, c[0x0][0x2d0], -R164 ;  /* 0x0000b400c0a47a23 */ /* 0x000fec00000108a4 */
[----:B------:R1:W-:Y:S10]  /*9cc0*/  MUFU.EX2 R180, R2 ;  /* 0x0000000200b47308 */ /* 0x0003f40000000800 */
[----:B------:R-:W5:Y:S01]  /*9cd0*/  MUFU.EX2 R178, R164 ;  /* 0x000000a400b27308 */ /* 0x000f620000000800 */
[--C-:B-1----:R-:W-:Y:S09]  /*9ce0*/  FFMA.FTZ R2, R183, c[0x0][0x2d0], -R165.reuse ;  /* 0x0000b400b7027a23 */ /* 0x102ff200000108a5 */
[----:B------:R1:W-:Y:S01]  /*9cf0*/  MUFU.EX2 R173, R2 ;  /* 0x0000000200ad7308 */ /* 0x0003e20000000800 */
[----:B-----5:R-:W-:Y:S01]  /*9d00*/  F2FP.BF16.PACK_AB R162, R178, R180 ;  /* 0x000000b4b2a2723e */ /* 0x020fe200000010ff */
[--C-:B-1----:R-:W-:Y:S08]  /*9d10*/  FFMA.FTZ R2, R185, c[0x0][0x2d0], -R165.reuse ;  /* 0x0000b400b9027a23 */ /* 0x102ff000000108a5 */
[----:B------:R1:W5:Y:S02]  /*9d20*/  MUFU.EX2 R172, R2 ;  /* 0x0000000200ac7308 */ /* 0x0003640000000800 */
[--C-:B-1----:R-:W-:Y:S01]  /*9d30*/  FFMA.FTZ R2, R188, c[0x0][0x2d0], -R165.reuse ;  /* 0x0000b400bc027a23 */ /* 0x102fe200000108a5 */
[----:B-----5:R-:W-:Y:S01]  /*9d40*/  F2FP.BF16.PACK_AB R161, R172, R173 ;  /* 0x000000adaca1723e */ /* 0x020fe200000010ff */
[----:B------:R-:W-:Y:S01]  /*9d50*/  FFMA.FTZ R165, R109, c[0x0][0x2d0], -R165 ;  /* 0x0000b4006da57a23 */ /* 0x000fe200000108a5 */
[----:B------:R-:W-:Y:S05]  /*9d60*/  F2FP.BF16.PACK_AB R109, R196, R197 ;  /* 0x000000c5c46d723e */ /* 0x000fea00000010ff */
[----:B------:R-:W-:Y:S02]  /*9d70*/  MUFU.EX2 R107, R2 ;  /* 0x00000002006b7308 */ /* 0x000fe40000000800 */
[-C--:B------:R-:W-:Y:S01]  /*9d80*/  HMMA.16816.F32.BF16 R112, R108, R132.reuse, R4 ;  /* 0x000000846c70723c */ /* 0x080fe20000041804 */
[----:B------:R-:W-:Y:S07]  /*9d90*/  LDSM.16.MT88.4 R4, [R210+0x3880] ;  /* 0x00388000d204783b */ /* 0x000fee0000004200 */
[----:B------:R-:W1:Y:S04]  /*9da0*/  MUFU.EX2 R103, R165 ;  /* 0x000000a500677308 */ /* 0x000e680000000800 */
[----:B-1----:R-:W-:Y:S01]  /*9db0*/  F2FP.BF16.PACK_AB R163, R103, R107 ;  /* 0x0000006b67a3723e */ /* 0x002fe200000010ff */
[----:B------:R-:W1:Y:S06]  /*9dc0*/  LDSM.16.MT88.4 R164, [R210+0x2c80] ;  /* 0x002c8000d2a4783b */ /* 0x000e6c0000004200 */
        /* <DEDUP_REMOVED lines=11> */
[-C--:B-1----:R-:W-:Y:S01]  /*9e80*/  HMMA.16816.F32.BF16 R52, R108, R164.reuse, R52 ;  /* 0x000000a46c34723c */ /* 0x082fe20000041834 */
[----:B--2---:R-:W-:Y:S04]  /*9e90*/  FFMA.FTZ R3, R3, R189, R240 ;  /* 0x000000bd03037223 */ /* 0x004fe800000100f0 */
[----:B------:R-:W-:Y:S02]  /*9ea0*/  FADD.FTZ R3, R241, R3 ;  /* 0x00000003f1037221 */ /* 0x000fe40000010000 */
[----:B---3--:R-:W-:Y:S01]  /*9eb0*/  FFMA.FTZ R100, R100, R191, R244 ;  /* 0x000000bf64647223 */ /* 0x008fe200000100f4 */
[C---:B------:R-:W-:Y:S04]  /*9ec0*/  HMMA.16816.F32.BF16 R56, R160.reuse, R164, R56 ;  /* 0x000000a4a038723c */ /* 0x040fe80000041838 */
[----:B------:R-:W-:Y:S02]  /*9ed0*/  FADD.FTZ R100, R245, R100 ;  /* 0x00000064f5647221 */ /* 0x000fe40000010000 */
[----:B------:R-:W-:Y:S02]  /*9ee0*/  FADD.FTZ R8, R242, R3 ;  /* 0x00000003f2087221 */ /* 0x000fe40000010000 */
[----:B------:R-:W-:Y:S01]  /*9ef0*/  FFMA.FTZ R3, R0, R194, R236 ;  /* 0x000000c200037223 */ /* 0x000fe200000100ec */
[-C--:B------:R-:W-:Y:S03]  /*9f00*/  HMMA.16816.F32.BF16 R60, R160, R166.reuse, R60 ;  /* 0x000000a6a03c723c */ /* 0x080fe6000004183c */
[----:B------:R-:W-:Y:S02]  /*9f10*/  FADD.FTZ R100, R246, R100 ;  /* 0x00000064f6647221 */ /* 0x000fe40000010000 */
[----:B------:R-:W-:Y:S02]  /*9f20*/  FADD.FTZ R3, R237, R3 ;  /* 0x00000003ed037221 */ /* 0x000fe40000010000 */
[----:B------:R-:W-:Y:S02]  /*9f30*/  FADD.FTZ R0, R243, R8 ;  /* 0x00000008f3007221 */ /* 0x000fe40000010000 */
[----:B------:R-:W-:Y:S01]  /*9f40*/  FADD.FTZ R3, R238, R3 ;  /* 0x00000003ee037221 */ /* 0x000fe20000010000 */
[C---:B------:R-:W-:Y:S02]  /*9f50*/  HMMA.16816.F32.BF16 R64, R108.reuse, R166, R64 ;  /* 0x000000a66c40723c */ /* 0x040fe40000041840 */
[----:B----4-:R-:W-:Y:S02]  /*9f60*/  FFMA.FTZ R101, R101, R186, R248 ;  /* 0x000000ba65657223 */ /* 0x010fe400000100f8 */
[----:B------:R-:W-:Y:S02]  /*9f70*/  FADD.FTZ R8, R203, R0 ;  /* 0x00000000cb087221 */ /* 0x000fe40000010000 */
[----:B------:R-:W-:Y:S02]  /*9f80*/  FADD.FTZ R2, R249, R101 ;  /* 0x00000065f9027221 */ /* 0x000fe40000010000 */
[-C--:B------:R-:W-:Y:S01]  /*9f90*/  HMMA.16816.F32.BF16 R68, R108, R168.reuse, R68 ;  /* 0x000000a86c44723c */ /* 0x080fe20000041844 */
[----:B------:R-:W-:Y:S03]  /*9fa0*/  FADD.FTZ R3, R239, R3 ;  /* 0x00000003ef037221 */ /* 0x000fe60000010000 */
[----:B------:R-:W-:Y:S01]  /*9fb0*/  FADD.FTZ R2, R250, R2 ;  /* 0x00000002fa027221 */ /* 0x000fe20000010000 */
[----:B------:R-:W-:Y:S01]  /*9fc0*/  MOV R101, R106 ;  /* 0x0000006a00657202 */ /* 0x000fe20000000f00 */
[----:B------:R-:W-:Y:S02]  /*9fd0*/  FADD.FTZ R3, R177, R3 ;  /* 0x00000003b1037221 */ /* 0x000fe40000010000 */
[----:B------:R-:W-:Y:S01]  /*9fe0*/  FADD.FTZ R9, R251, R2 ;  /* 0x00000002fb097221 */ /* 0x000fe20000010000 */
[C---:B------:R-:W-:Y:S03]  /*9ff0*/  HMMA.16816.F32.BF16 R72, R160.reuse, R168, R72 ;  /* 0x000000a8a048723c */ /* 0x040fe60000041848 */
[----:B------:R-:W-:Y:S01]  /*a000*/  FADD.FTZ R2, R247, R100 ;  /* 0x00000064f7027221 */ /* 0x000fe20000010000 */
[----:B------:R-:W-:Y:S01]  /*a010*/  MOV R100, R102 ;  /* 0x0000006600647202 */ /* 0x000fe20000000f00 */
[----:B------:R-:W-:Y:S02]  /*a020*/  FADD.FTZ R9, R235, R9 ;  /* 0x00000009eb097221 */ /* 0x000fe40000010000 */
[----:B------:R-:W-:Y:S01]  /*a030*/  FADD.FTZ R10, R233, R2 ;  /* 0x00000002e90a7221 */ /* 0x000fe20000010000 */
[-C--:B------:R-:W-:Y:S01]  /*a040*/  HMMA.16816.F32.BF16 R76, R160, R170.reuse, R76 ;  /* 0x000000aaa04c723c */ /* 0x080fe2000004184c */
[----:B------:R-:W-:Y:S03]  /*a050*/  FADD.FTZ R2, R234, R9 ;  /* 0x00000009ea027221 */ /* 0x000fe60000010000 */
[----:B------:R-:W-:Y:S01]  /*a060*/  FADD.FTZ R0, R224, R10 ;  /* 0x0000000ae0007221 */ /* 0x000fe20000010000 */
[----:B------:R-:W-:Y:S01]  /*a070*/  IADD3 R224, R226, -0x1, RZ ;  /* 0xffffffffe2e07810 */ /* 0x000fe20007ffe0ff */
        /* <DEDUP_REMOVED lines=9> */
[----:B------:R-:W-:Y:S04]  /*a110*/  FADD.FTZ R3, R174, R3 ;  /* 0x00000003ae037221 */ /* 0x000fe80000010000 */
[----:B------:R-:W-:Y:S01]  /*a120*/  FADD.FTZ R3, R175, R3 ;  /* 0x00000003af037221 */ /* 0x000fe20000010000 */
[C---:B------:R-:W-:Y:S07]  /*a130*/  HMMA.16816.F32.BF16 R88, R160.reuse, R4, R88 ;  /* 0x00000004a058723c */ /* 0x040fee0000041858 */
[----:B------:R-:W-:Y:S01]  /*a140*/  FADD.FTZ R5, R204, R8 ;  /* 0x00000008cc057221 */ /* 0x000fe20000010000 */
[-C--:B------:R-:W-:Y:S01]  /*a150*/  HMMA.16816.F32.BF16 R92, R160, R6.reuse, R92 ;  /* 0x00000006a05c723c */ /* 0x080fe2000004185c */
[----:B------:R-:W-:Y:S03]  /*a160*/  FADD.FTZ R8, R200, R2 ;  /* 0x00000002c8087221 */ /* 0x000fe60000010000 */
[----:B------:R-:W-:Y:S02]  /*a170*/  FADD.FTZ R4, R198, R0 ;  /* 0x00000000c6047221 */ /* 0x000fe40000010000 */
[----:B------:R-:W-:Y:S02]  /*a180*/  FADD.FTZ R2, R197, R5 ;  /* 0x00000005c5027221 */ /* 0x000fe40000010000 */
[----:B------:R-:W-:Y:S01]  /*a190*/  FADD.FTZ R0, R181, R8 ;  /* 0x00000008b5007221 */ /* 0x000fe20000010000 */
[----:B------:R-:W-:Y:S03]  /*a1a0*/  HMMA.16816.F32.BF16 R96, R108, R6, R96 ;  /* 0x000000066c60723c */ /* 0x000fe60000041860 */
[----:B------:R-:W-:Y:S02]  /*a1b0*/  FADD.FTZ R4, R199, R4 ;  /* 0x00000004c7047221 */ /* 0x000fe40000010000 */
[----:B------:R-:W-:Y:S02]  /*a1c0*/  FADD.FTZ R5, R196, R2 ;  /* 0x00000002c4057221 */ /* 0x000fe40000010000 */
[----:B------:R-:W-:Y:S01]  /*a1d0*/  FADD.FTZ R2, R173, R3 ;  /* 0x00000003ad027221 */ /* 0x000fe20000010000 */
[----:B------:R-:W-:Y:S01]  /*a1e0*/  MOV R108, R102 ;  /* 0x00000066006c7202 */ /* 0x000fe20000000f00 */
[----:B------:R-:W-:Y:S03]  /*a1f0*/  FADD.FTZ R3, R179, R0 ;  /* 0x00000000b3037221 */ /* 0x000fe60000010000 */
[----:B------:R-:W-:Y:S02]  /*a200*/  FADD.FTZ R0, R195, R4 ;  /* 0x00000004c3007221 */ /* 0x000fe40000010000 */
[----:B------:R-:W-:Y:S02]  /*a210*/  FADD.FTZ R4, R184, R5 ;  /* 0x00000005b8047221 */ /* 0x000fe40000010000 */
[----:B------:R-:W-:Y:S02]  /*a220*/  FADD.FTZ R5, R193, R0 ;  /* 0x00000000c1057221 */ /* 0x000fe40000010000 */
[----:B------:R-:W-:Y:S02]  /*a230*/  FADD.FTZ R4, R182, R4 ;  /* 0x00000004b6047221 */ /* 0x000fe40000010000 */
[----:B------:R-:W-:Y:S01]  /*a240*/  FADD.FTZ R2, R172, R2 ;  /* 0x00000002ac027221 */ /* 0x000fe20000010000 */
[----:B------:R1:W-:Y:S01]  /*a250*/  STL [R1+0x8], R5 ;  /* 0x0000080501007387 */ /* 0x0003e20000100800 */
[----:B------:R-:W-:Y:S02]  /*a260*/  FADD.FTZ R3, R180, R3 ;  /* 0x00000003b4037221 */ /* 0x000fe40000010000 */
[----:B------:R-:W-:Y:S01]  /*a270*/  FADD.FTZ R0, R107, R2 ;  /* 0x000000026b007221 */ /* 0x000fe20000010000 */
[----:B------:R1:W-:Y:S01]  /*a280*/  STL [R1+0x4], R4 ;  /* 0x0000040401007387 */ /* 0x0003e20000100800 */
[----:B------:R-:W-:Y:S01]  /*a290*/  FADD.FTZ R2, R178, R3 ;  /* 0x00000003b2027221 */ /* 0x000fe20000010000 */
[----:B------:R-:W-:Y:S01]  /*a2a0*/  MOV R107, R104 ;  /* 0x00000068006b7202 */ /* 0x000fe20000000f00 */
[----:B------:R-:W-:Y:S01]  /*a2b0*/  FADD.FTZ R0, R103, R0 ;  /* 0x0000000067007221 */ /* 0x000fe20000010000 */
[----:B------:R-:W-:Y:S02]  /*a2c0*/  MOV R103, R105 ;  /* 0x0000006900677202 */ /* 0x000fe40000000f00 */
[----:B------:R1:W-:Y:S04]  /*a2d0*/  STL [R1+0xc], R2 ;  /* 0x00000c0201007387 */ /* 0x0003e80000100800 */
[----:B------:R1:W-:Y:S02]  /*a2e0*/  STL [R1+0x10], R0 ;  /* 0x0000100001007387 */ /* 0x0003e40000100800 */
[----:B-1----:R-:W-:-:S05]  /*a2f0*/  @P0 BRA `(.L_x_212) ;  /* 0xffffba3000000947 */ /* 0x002fca000383ffff */
.L_x_191:
[----:B------:R-:W1:Y:S01]  /*a300*/  S2R R0, SR_CTAID.X ;  /* 0x0000000000007919 */ /* 0x000e620000002500 */
[----:B------:R-:W-:Y:S01]  /*a310*/  IMAD.MOV.U32 R2, RZ, RZ, c[0x0][0x2c4] ;  /* 0x0000b100ff027624 */ /* 0x000fe200078e00ff */
[----:B------:R-:W-:Y:S01]  /*a320*/  MOV R6, c[0x0][0x2ac] ;  /* 0x0000ab0000067a02 */ /* 0x000fe20000000f00 */
[----:B------:R-:W-:-:S02]  /*a330*/  IMAD.MOV.U32 R5, RZ, RZ, 0x1 ;  /* 0x00000001ff057424 */ /* 0x000fc400078e00ff */
[----:B------:R-:W-:Y:S01]  /*a340*/  IMAD.MOV.U32 R4, RZ, RZ, 0x1 ;  /* 0x00000001ff047424 */ /* 0x000fe200078e00ff */
[----:B------:R-:W-:Y:S02]  /*a350*/  ISETP.NE.AND P1, PT, R2, 0x1, PT ;  /* 0x000000010200780c */ /* 0x000fe40003f25270 */
[----:B------:R-:W-:Y:S02]  /*a360*/  ISETP.LE.AND P0, PT, R5, c[0x0][0x32c], PT ;  /* 0x0000cb0005007a0c */ /* 0x000fe40003f03270 */
[----:B------:R-:W-:-:S05]  /*a370*/  IADD3 R3, R4, -c[0x0][0x168], RZ ;  /* 0x80005a0004037a10 */ /* 0x000fca0007ffe0ff */
[----:B------:R-:W-:Y:S01]  /*a380*/  IMAD R3, R6, c[0x0][0x1d0], R3 ;  /* 0x0000740006037a24 */ /* 0x000fe200078e0203 */
[----:B-1----:R-:W-:-:S05]  /*a390*/  LEA R0, R0, 0x7f, 0x7 ;  /* 0x0000007f00007811 */ /* 0x002fca00078e38ff */
[----:B------:R-:W-:-:S05]  /*a3a0*/  @P1 IMAD.HI.U32 R2, R0, c[0x0][0x2c8], RZ ;  /* 0x0000b20000021a27 */ /* 0x000fca00078e00ff */
[----:B------:R-:W-:-:S04]  /*a3b0*/  @P1 SHF.R.U32.HI R0, RZ, c[0x0][0x2cc], R2 ;  /* 0x0000b300ff001a19 */ /* 0x000fc80000011602 */
[----:B------:R-:W-:-:S04]  /*a3c0*/  IADD3 R0, R3, R0, RZ ;  /* 0x0000000003007210 */ /* 0x000fc80007ffe0ff */
[----:B------:R-:W-:Y:S01]  /*a3d0*/  IADD3 R2, R0, -c[0x0][0x324], RZ ;  /* 0x8000c90000027a10 */ /* 0x000fe20007ffe0ff */
[----:B------:R-:W-:Y:S05]  /*a3e0*/  @!P0 BRA `(.L_x_213) ;  /* 0x000000d000008947 */ /* 0x000fea0003800000 */
[----:B------:R-:W-:-:S13]  /*a3f0*/  ISETP.GT.AND P0, PT, R0, -0x1, PT ;  /* 0xffffffff0000780c */ /* 0x000fda0003f04270 */
[----:B------:R-:W-:Y:S05]  /*a400*/  @P0 BRA `(.L_x_214) ;  /* 0x0000006000000947 */ /* 0x000fea0003800000 */
[----:B------:R-:W-:Y:S02]  /*a410*/  ISETP.NE.AND P0, PT, R4, c[0x0][0x32c], PT ;  /* 0x0000cb0004007a0c */ /* 0x000fe40003f05270 */
[----:B------:R-:W-:-:S11]  /*a420*/  LOP3.LUT R0, RZ, R0, RZ, 0x33, !PT ;  /* 0x00000000ff007212 */ /* 0x000fd600078e33ff */
[----:B------:R-:W-:-:S05]  /*a430*/  @P0 IMAD.HI.U32 R3, R0, c[0x0][0x330], RZ ;  /* 0x0000cc0000030a27 */ /* 0x000fca00078e00ff */
[----:B------:R-:W-:-:S04]  /*a440*/  @P0 SHF.R.U32.HI R0, RZ, c[0x0][0x334], R3 ;  /* 0x0000cd00ff000a19 */ /* 0x000fc80000011603 */
[----:B------:R-:W-:Y:S01]  /*a450*/  LOP3.LUT R0, RZ, R0, RZ, 0x33, !PT ;  /* 0x00000000ff007212 */ /* 0x000fe200078e33ff */
[----:B------:R-:W-:Y:S05]  /*a460*/  BRA `(.L_x_215) ;  /* 0x0000003000007947 */ /* 0x000fea0003800000 */
.L_x_214:
[----:B------:R-:W-:-:S13]  /*a470*/  ISETP.NE.AND P0, PT, R4, c[0x0][0x32c], PT ;  /* 0x0000cb0004007a0c */ /* 0x000fda0003f05270 */
[----:B------:R-:W-:-:S05]  /*a480*/  @P0 IMAD.HI.U32 R3, R0, c[0x0][0x330], RZ ;  /* 0x0000cc0000030a27 */ /* 0x000fca00078e00ff */
[----:B------:R-:W-:-:S05]  /*a490*/  @P0 SHF.R.U32.HI R0, RZ, c[0x0][0x334], R3 ;  /* 0x0000cd00ff000a19 */ /* 0x000fca0000011603 */
.L_x_215:
[----:B------:R-:W-:-:S05]  /*a4a0*/  IMAD R0, R0, c[0x0][0x32c], RZ ;  /* 0x0000cb0000007a24 */ /* 0x000fca00078e02ff */
[----:B------:R-:W-:-:S03]  /*a4b0*/  IMNMX R2, R2, R0, !PT ;  /* 0x0000000002027217 */ /* 0x000fc60007800200 */
.L_x_213:
[----:B------:R-:W2:Y:S01]  /*a4c0*/  LDL R3, [R1+0x14] ;  /* 0x0000140001037983 */ /* 0x000ea20000100800 */
[----:B------:R-:W-:-:S05]  /*a4d0*/  IADD3 R2, R2, 0x2f, RZ ;  /* 0x0000002f02027810 */ /* 0x000fca0007ffe0ff */
[----:B------:R-:W-:-:S05]  /*a4e0*/  IMAD.HI R2, R2, 0x2aaaaaab, RZ ;  /* 0x2aaaaaab02027827 */ /* 0x000fca00078e02ff */
[----:B------:R-:W-:-:S04]  /*a4f0*/  SHF.R.U32.HI R0, RZ, 0x1f, R2 ;  /* 0x0000001fff007819 */ /* 0x000fc80000011602 */
[----:B------:R-:W-:-:S04]  /*a500*/  LEA.HI.SX32 R0, R2, R0, 0x1d ;  /* 0x0000000002007211 */ /* 0x000fc800078feaff */
[----:B--2---:R-:W-:-:S04]  /*a510*/  IMNMX R3, R3, R0, !PT ;  /* 0x0000000003037217 */ /* 0x004fc80007800200 */
[----:B------:R-:W-:Y:S01]  /*a520*/  ISETP.GE.AND P0, PT, R224, R3, PT ;  /* 0x00000003e000720c */ /* 0x000fe20003f06270 */
[----:B------:R1:W-:-:S12]  /*a530*/  STL [R1+0x20], R3 ;  /* 0x0000200301007387 */ /* 0x0003d80000100800 */
[----:B------:R-:W-:Y:S05]  /*a540*/  @!P0 BRA `(.L_x_216) ;  /* 0x0000327000008947 */ /* 0x000fea0003800000 */
[----:B------:R-:W2:Y:S01]  /*a550*/  LDL R8, [R1+0x2c] ;  /* 0x00002c0001087983 */ /* 0x000ea20000100800 */
[----:B-1----:R-:W-:-:S03]  /*a560*/  SHF.R.S32.HI R3, RZ, 0x1f, R227 ;  /* 0x0000001fff037819 */ /* 0x002fc600000114e3 */
[----:B------:R-:W3:Y:S01]  /*a570*/  LDL R5, [R1+0x28] ;  /* 0x0000280001057983 */ /* 0x000ee20000100800 */
[C---:B------:R-:W-:Y:S02]  /*a580*/  SHF.L.U64.HI R231, R227.reuse, 0x1, R3 ;  /* 0x00000001e3e77819 */ /* 0x040fe40000010203 */
[C---:B------:R-:W-:Y:S02]  /*a590*/  IADD3 R3, R227.reuse, 0x40, RZ ;  /* 0x00000040e3037810 */ /* 0x040fe40007ffe0ff */
[C---:B------:R-:W-:Y:S02]  /*a5a0*/  IADD3 R6, R227.reuse, 0x20, RZ ;  /* 0x00000020e3067810 */ /* 0x040fe40007ffe0ff */
[C---:B------:R-:W-:Y:S02]  /*a5b0*/  IADD3 R4, R227.reuse, 0x40, RZ ;  /* 0x00000040e3047810 */ /* 0x040fe40007ffe0ff */
[----:B------:R-:W-:Y:S02]  /*a5c0*/  SHF.R.S32.HI R3, RZ, 0x1f, R3 ;  /* 0x0000001fff037819 */ /* 0x000fe40000011403 */
[----:B------:R-:W-:-:S02]  /*a5d0*/  IADD3 R7, R227, 0x20, RZ ;  /* 0x00000020e3077810 */ /* 0x000fc40007ffe0ff */
[----:B------:R-:W-:Y:S02]  /*a5e0*/  SHF.R.S32.HI R6, RZ, 0x1f, R6 ;  /* 0x0000001fff067819 */ /* 0x000fe40000011406 */
[----:B------:R-:W-:Y:S02]  /*a5f0*/  LEA.HI R3, R3, R4, RZ, 0x3 ;  /* 0x0000000403037211 */ /* 0x000fe400078f18ff */
[----:B------:R-:W-:Y:S02]  /*a600*/  LEA.HI R6, R6, R7, RZ, 0x3 ;  /* 0x0000000706067211 */ /* 0x000fe400078f18ff */
[----:B------:R-:W-:Y:S02]  /*a610*/  LOP3.LUT R3, R3, 0xfffffff8, RZ, 0xc0, !PT ;  /* 0xfffffff803037812 */ /* 0x000fe400078ec0ff */
[----:B------:R-:W-:Y:S01]  /*a620*/  LOP3.LUT R6, R6, 0xfffffff8, RZ, 0xc0, !PT ;  /* 0xfffffff806067812 */ /* 0x000fe200078ec0ff */
[----:B------:R-:W-:Y:S02]  /*a630*/  IMAD.SHL.U32 R0, R227, 0x2, RZ ;  /* 0x00000002e3007824 */ /* 0x000fe400078e00ff */
[----:B------:R-:W-:-:S02]  /*a640*/  IMAD.SHL.U32 R226, R3, 0x2, RZ ;  /* 0x0000000203e27824 */ /* 0x000fc400078e00ff */
[C---:B------:R-:W-:Y:S01]  /*a650*/  IMAD.SHL.U32 R229, R6.reuse, 0x2, RZ ;  /* 0x0000000206e57824 */ /* 0x040fe200078e00ff */
[----:B--2---:R-:W-:Y:S02]  /*a660*/  SHF.L.U64.HI R230, R6, 0x1, R8 ;  /* 0x0000000106e67819 */ /* 0x004fe40000010208 */
[----:B---3--:R-:W-:Y:S02]  /*a670*/  SHF.L.U64.HI R228, R3, 0x1, R5 ;  /* 0x0000000103e47819 */ /* 0x008fe40000010205 */
.L_x_221:
[----:B------:R-:W2:Y:S01]  /*a680*/  LDL R0, [R1+0x14] ;  /* 0x0000140001007983 */ /* 0x000ea20000100800 */
[----:B------:R-:W-:Y:S04]  /*a690*/  DEPBAR.LE SB0, 0x0 ;  /* 0x000080000000791a */ /* 0x000fe80000000000 */
[----:B------:R-:W-:Y:S01]  /*a6a0*/  BAR.SYNC.DEFER_BLOCKING 0x0 ;  /* 0x0000000000007b1d */ /* 0x000fe20000010000 */
[----:B------:R-:W-:Y:S01]  /*a6b0*/  IMAD.MOV.U32 R101, RZ, RZ, R106 ;  /* 0x000000ffff657224 */ /* 0x000fe200078e006a */
[----:B------:R-:W-:Y:S01]  /*a6c0*/  MOV R102, R105 ;  /* 0x0000006900667202 */ /* 0x000fe20000000f00 */
[----:B------:R-:W-:Y:S03]  /*a6d0*/  IMAD.MOV.U32 R109, RZ, RZ, R104 ;  /* 0x000000ffff6d7224 */ /* 0x000fe600078e0068 */
        /* <DEDUP_REMOVED lines=51> */
.L_x_261:
        /* <DEDUP_REMOVED lines=18> */
.L_x_218:
[----:B------:R-:W-:Y:S05]  /*ab30*/  BSYNC B0 ;  /* 0x0000000000007941 */ /* 0x000fea0003800000 */
.L_x_217:
        /* <DEDUP_REMOVED lines=102> */
[----:B------:R-:W-:Y:S03]  /*b1a0*/  FMUL.FTZ R15, R15, c[0x0][0x320] ;  /* 0x0000c8000f0f7a20 */ /* 0x000fe60000410000 */
        /* <DEDUP_REMOVED lines=9> */
[----:B------:R-:W-:Y:S04]  /*b240*/  DEPBAR.LE SB0, 0x0 ;  /* 0x000080000000791a */ /* 0x000fe80000000000 */
[-C--:B----4-:R-:W-:Y:S04]  /*b250*/  HMMA.16816.F32.BF16 R20, R192, R4.reuse, R20 ;  /* 0x00000004c014723c */ /* 0x090fe80000041814 */
[----:B------:R4:W2:Y:S01]  /*b260*/  MUFU.TANH R111, R13 ;  /* 0x0000000d006f7308 */ /* 0x0008a20000002400 */
[----:B------:R-:W-:Y:S01]  /*b270*/  BAR.SYNC.DEFER_BLOCKING 0x0 ;  /* 0x0000000000007b1d */ /* 0x000fe20000010000 */
[----:B-1----:R-:W-:Y:S02]  /*b280*/  FMUL.FTZ R16, R18, c[0x0][0x320] ;  /* 0x0000c80012107a20 */ /* 0x002fe40000410000 */
[----:B------:R-:W-:Y:S01]  /*b290*/  FMUL.FTZ R18, R19, c[0x0][0x320] ;  /* 0x0000c80013127a20 */ /* 0x000fe20000410000 */
[C---:B------:R-:W-:Y:S05]  /*b2a0*/  HMMA.16816.F32.BF16 R24, R164.reuse, R4, R24 ;  /* 0x00000004a418723c */ /* 0x040fea0000041818 */
[----:B------:R4:W1:Y:S03]  /*b2b0*/  MUFU.TANH R171, R14 ;  /* 0x0000000e00ab7308 */ /* 0x0008660000002400 */
[-C--:B------:R-:W-:Y:S07]  /*b2c0*/  HMMA.16816.F32.BF16 R28, R164, R6.reuse, R28 ;  /* 0x00000006a41c723c */ /* 0x080fee000004181c */
[----:B------:R4:W1:Y:S01]  /*b2d0*/  MUFU.TANH R170, R15 ;  /* 0x0000000f00aa7308 */ /* 0x0008620000002400 */
        /* <DEDUP_REMOVED lines=8> */
[----:B------:R-:W1:Y:S01]  /*b360*/  MUFU.TANH R16, R16 ;  /* 0x0000001000107308 */ /* 0x000e620000002400 */
[----:B------:R-:W-:Y:S01]  /*b370*/  FMUL.FTZ R25, R25, c[0x0][0x320] ;  /* 0x0000c80019197a20 */ /* 0x000fe20000410000 */
[C---:B------:R-:W-:Y:S04]  /*b380*/  HMMA.16816.F32.BF16 R40, R164.reuse, R8, R40 ;  /* 0x00000008a428723c */ /* 0x040fe80000041828 */
[----:B------:R-:W-:Y:S02]  /*b390*/  FMUL.FTZ R26, R26, c[0x0][0x320] ;  /* 0x0000c8001a1a7a20 */ /* 0x000fe40000410000 */
[----:B------:R-:W-:Y:S02]  /*b3a0*/  FMUL.FTZ R27, R27, c[0x0][0x320] ;  /* 0x0000c8001b1b7a20 */ /* 0x000fe40000410000 */
[----:B------:R-:W1:Y:S01]  /*b3b0*/  MUFU.TANH R18, R18 ;  /* 0x0000001200127308 */ /* 0x000e620000002400 */
[-C--:B------:R-:W-:Y:S03]  /*b3c0*/  HMMA.16816.F32.BF16 R44, R164, R10.reuse, R44 ;  /* 0x0000000aa42c723c */ /* 0x080fe6000004182c */
[----:B------:R-:W-:Y:S02]  /*b3d0*/  FMUL.FTZ R28, R28, c[0x0][0x320] ;  /* 0x0000c8001c1c7a20 */ /* 0x000fe40000410000 */
[----:B------:R-:W-:Y:S02]  /*b3e0*/  FMUL.FTZ R29, R29, c[0x0][0x320] ;  /* 0x0000c8001d1d7a20 */ /* 0x000fe40000410000 */
[----:B------:R-:W-:Y:S01]  /*b3f0*/  FMUL.FTZ R30, R30, c[0x0][0x320] ;  /* 0x0000c8001e1e7a20 */ /* 0x000fe20000410000 */
[----:B------:R-:W-:Y:S01]  /*b400*/  HMMA.16816.F32.BF16 R48, R192, R10, R48 ;  /* 0x0000000ac030723c */ /* 0x000fe20000041830 */
[----:B------:R4:W1:Y:S03]  /*b410*/  MUFU.TANH R175, R20 ;  /* 0x0000001400af7308 */ /* 0x0008660000002400 */
[----:B------:R-:W-:Y:S02]  /*b420*/  FMUL.FTZ R31, R31, c[0x0][0x320] ;  /* 0x0000c8001f1f7a20 */ /* 0x000fe40000410000 */
[----:B------:R-:W-:Y:S02]  /*b430*/  FMUL.FTZ R32, R32, c[0x0][0x320] ;  /* 0x0000c80020207a20 */ /* 0x000fe40000410000 */
[----:B------:R-:W-:Y:S03]  /*b440*/  FMUL.FTZ R33, R33, c[0x0][0x320] ;  /* 0x0000c80021217a20 */ /* 0x000fe60000410000 */
        /* <DEDUP_REMOVED lines=48> */
[----:B------:R4:W1:Y:S01]  /*b750*/  MUFU.TANH R167, R51 ;  /* 0x0000003300a77308 */ /* 0x0008620000002400 */
[----:B------:R-:W-:-:S05]  /*b760*/  @!P0 BRA `(.L_x_220) ;  /* 0x0000043000008947 */ /* 0x000fca0003800000 */
[C---:B--23--:R-:W-:Y:S01]  /*b770*/  IADD3 R232, R227.reuse, 0x20, RZ ;  /* 0x00000020e3e87810 */ /* 0x04cfe20007ffe0ff */
[----:B------:R-:W2:Y:S01]  /*b780*/  LDL R2, [R1+0x24] ;  /* 0x0000240001027983 */ /* 0x000ea20000100800 */
[----:B------:R-:W-:Y:S01]  /*b790*/  ISETP.GE.AND P5, PT, R227, c[0x0][0x1d4], PT ;  /* 0x00007500e3007a0c */ /* 0x000fe20003fa6270 */
[----:B------:R-:W-:Y:S01]  /*b7a0*/  IMAD.MOV.U32 R103, RZ, RZ, c[0x0][0x2b8] ;  /* 0x0000ae00ff677624 */ /* 0x000fe200078e00ff */
[----:B------:R-:W-:Y:S01]  /*b7b0*/  ISETP.GE.AND P4, PT, R232, c[0x0][0x1d4], PT ;  /* 0x00007500e8007a0c */ /* 0x000fe20003f86270 */
[----:B------:R-:W3:Y:S01]  /*b7c0*/  LDL R3, [R1+0x18] ;  /* 0x0000180001037983 */ /* 0x000ee20000100800 */
[----:B------:R-:W-:Y:S02]  /*b7d0*/  IMAD.MOV.U32 R222, RZ, RZ, RZ ;  /* 0x000000ffffde7224 */ /* 0x000fe400078e00ff */
[----:B------:R-:W-:Y:S02]  /*b7e0*/  ISETP.NE.AND P2, PT, R103, 0x1, PT ;  /* 0x000000016700780c */ /* 0x000fe40003f45270 */
[----:B------:R-:W5:Y:S02]  /*b7f0*/  S2R R103, SR_TID.X ;  /* 0x0000000000677919 */ /* 0x000f640000002100 */
[----:B-----5:R-:W-:Y:S04]  /*b800*/  SHF.R.S32.HI R6, RZ, 0x1f, R103 ;  /* 0x0000001fff067819 */ /* 0x020fe80000011467 */
[----:B------:R-:W-:Y:S01]  /*b810*/  LEA.HI R6, R6, R103, RZ, 0x2 ;  /* 0x0000006706067211 */ /* 0x000fe200078f10ff */
[----:B------:R-:W-:Y:S03]  /*b820*/  IMAD.SHL.U32 R103, R227, 0x2, RZ ;  /* 0x00000002e3677824 */ /* 0x000fe600078e00ff */
[----:B------:R-:W-:Y:S01]  /*b830*/  SHF.R.S32.HI R6, RZ, 0x2, R6 ;  /* 0x00000002ff067819 */ /* 0x000fe20000011406 */
[----:B--2---:R-:W-:Y:S01]  /*b840*/  IMAD R2, R224, 0x30, R2 ;  /* 0x00000030e0027824 */ /* 0x004fe200078e0202 */
[----:B---3--:R-:W-:Y:S04]  /*b850*/  ISETP.GT.AND P1, PT, R3, 0x2f, PT ;  /* 0x0000002f0300780c */ /* 0x008fe80003f24270 */
[----:B------:R-:W-:Y:S05]  /*b860*/  IADD3 R2, R2, -0x30, R3 ;  /* 0xffffffd002027810 */ /* 0x000fea0007ffe003 */
[----:B------:R-:W-:Y:S04]  /*b870*/  @P2 IMAD.HI.U32 R3, R2, c[0x0][0x2bc], RZ ;  /* 0x0000af0002032a27 */ /* 0x000fe800078e00ff */
[----:B----4-:R-:W-:Y:S01]  /*b880*/  IMAD.MOV.U32 R0, RZ, RZ, R2 ;  /* 0x000000ffff007224 */ /* 0x010fe200078e0002 */
        /* <DEDUP_REMOVED lines=31> */
[-C--:B------:R-:W-:Y:S02]  /*ba80*/  @P1 IADD3 R10, P0, R0, R226.reuse, RZ ;  /* 0x000000e2000a1210 */ /* 0x080fe40007f1e0ff */
        /* <DEDUP_REMOVED lines=17> */
.L_x_220:
[----:B--234-:R-:W-:Y:S01]  /*bba0*/  FMNMX.FTZ R0, R162, R106, !PT ;  /* 0x0000006aa2007209 */ /* 0x01cfe20007810000 */
[----:B------:R-:W-:Y:S01]  /*bbb0*/  LDSM.16.MT88.4 R20, [R209+0x1880] ;  /* 0x00188000d114783b */ /* 0x000fe20000004200 */
[----:B------:R-:W-:Y:S02]  /*bbc0*/  FMNMX.FTZ R2, R173, R104, !PT ;  /* 0x00000068ad027209 */ /* 0x000fe40007810000 */
[----:B------:R-:W-:Y:S02]  /*bbd0*/  FMNMX.FTZ R106, R161, R0, !PT ;  /* 0x00000000a16a7209 */ /* 0x000fe40007810000 */
[----:B------:R-:W-:Y:S02]  /*bbe0*/  FMNMX.FTZ R0, R163, R105, !PT ;  /* 0x00000069a3007209 */ /* 0x000fe40007810000 */
[----:B------:R-:W-:Y:S01]  /*bbf0*/  FMNMX.FTZ R106, R110, R106, !PT ;  /* 0x0000006a6e6a7209 */ /* 0x000fe20007810000 */
[----:B------:R-:W-:Y:S01]  /*bc00*/  LDSM.16.MT88.4 R36, [R210+0x1880] ;  /* 0x00188000d224783b */ /* 0x000fe20000004200 */
[----:B------:R-:W-:Y:S02]  /*bc10*/  FMNMX.FTZ R0, R169, R0, !PT ;  /* 0x00000000a9007209 */ /* 0x000fe40007810000 */
[----:B-1----:R-:W-:Y:S02]  /*bc20*/  FMNMX.FTZ R106, R17, R106, !PT ;  /* 0x0000006a116a7209 */ /* 0x002fe40007810000 */
        /* <DEDUP_REMOVED lines=23> */
[----:B------:R-:W-:Y:S03]  /*bda0*/  FMNMX.FTZ R2, R184, R2, !PT ;  /* 0x00000002b8027209 */ /* 0x000fe60007810000 */
[----:B------:R-:W1:Y:S01]  /*bdb0*/  SHFL.BFLY PT, R105, R0, 0x2, 0x1f ;  /* 0x0c401f0000697f89 */ /* 0x000e6200000e0000 */
[----:B------:R-:W-:Y:S04]  /*bdc0*/  FMNMX.FTZ R2, R183, R2, !PT ;  /* 0x00000002b7027209 */ /* 0x000fe80007810000 */
[----:B------:R-:W-:Y:S04]  /*bdd0*/  FMNMX.FTZ R2, R187, R2, !PT ;  /* 0x00000002bb027209 */ /* 0x000fe80007810000 */
[----:B------:R-:W-:Y:S04]  /*bde0*/  FMNMX.FTZ R2, R188, R2, !PT ;  /* 0x00000002bc027209 */ /* 0x000fe80007810000 */
[----:B------:R-:W-:Y:S04]  /*bdf0*/  FMNMX.FTZ R2, R200, R2, !PT ;  /* 0x00000002c8027209 */ /* 0x000fe80007810000 */
[----:B------:R-:W-:Y:S04]  /*be00*/  FMNMX.FTZ R2, R199, R2, !PT ;  /* 0x00000002c7027209 */ /* 0x000fe80007810000 */
[----:B------:R-:W-:Y:S02]  /*be10*/  FMNMX.FTZ R2, R192, R2, !PT ;  /* 0x00000002c0027209 */ /* 0x000fe40007810000 */
[----:B-1----:R-:W-:Y:S02]  /*be20*/  FMNMX.FTZ R105, R0, R105, !PT ;  /* 0x0000006900697209 */ /* 0x002fe40007810000 */
[----:B------:R-:W-:Y:S02]  /*be30*/  FMNMX.FTZ R106, R106, R3, !PT ;  /* 0x000000036a6a7209 */ /* 0x000fe40007810000 */
[----:B------:R-:W-:Y:S01]  /*be40*/  FMNMX.FTZ R3, R168, R100, !PT ;  /* 0x00000064a8037209 */ /* 0x000fe20007810000 */
[----:B------:R-:W1:Y:S01]  /*be50*/  SHFL.BFLY PT, R5, R105, 0x1, 0x1f ;  /* 0x0c201f0069057f89 */ /* 0x000e6200000e0000 */
[----:B------:R-:W-:Y:S02]  /*be60*/  FMNMX.FTZ R2, R193, R2, !PT ;  /* 0x00000002c1027209 */ /* 0x000fe40007810000 */
[----:B------:R-:W-:Y:S04]  /*be70*/  FMNMX.FTZ R0, R174, R3, !PT ;  /* 0x00000003ae007209 */ /* 0x000fe80007810000 */
[----:B------:R-:W-:Y:S01]  /*be80*/  FMNMX.FTZ R0, R171, R0, !PT ;  /* 0x00000000ab007209 */ /* 0x000fe20007810000 */
[----:B------:R-:W2:Y:S03]  /*be90*/  SHFL.BFLY PT, R4, R106, 0x1, 0x1f ;  /* 0x0c201f006a047f89 */ /* 0x000ea600000e0000 */
[----:B------:R-:W-:Y:S04]  /*bea0*/  FMNMX.FTZ R0, R170, R0, !PT ;  /* 0x00000000aa007209 */ /* 0x000fe80007810000 */
[----:B------:R-:W-:Y:S01]  /*beb0*/  FMNMX.FTZ R0, R185, R0, !PT ;  /* 0x00000000b9007209 */ /* 0x000fe20007810000 */
[----:B------:R-:W3:Y:S03]  /*bec0*/  SHFL.BFLY PT, R104, R2, 0x2, 0x1f ;  /* 0x0c401f0002687f89 */ /* 0x000ee600000e0000 */
[----:B------:R-:W-:Y:S04]  /*bed0*/  FMNMX.FTZ R0, R186, R0, !PT ;  /* 0x00000000ba007209 */ /* 0x000fe80007810000 */
[----:B------:R-:W-:Y:S02]  /*bee0*/  FMNMX.FTZ R0, R189, R0, !PT ;  /* 0x00000000bd007209 */ /* 0x000fe40007810000 */
[----:B-1----:R-:W-:Y:S02]  /*bef0*/  FMNMX.FTZ R105, R105, R5, !PT ;  /* 0x0000000569697209 */ /* 0x002fe40007810000 */
[----:B------:R-:W-:Y:S04]  /*bf00*/  FMNMX.FTZ R3, R190, R0, !PT ;  /* 0x00000000be037209 */ /* 0x000fe80007810000 */
[----:B------:R-:W-:Y:S02]  /*bf10*/  FMNMX.FTZ R3, R201, R3, !PT ;  /* 0x00000003c9037209 */ /* 0x000fe40007810000 */
[----:B--2---:R-:W-:Y:S05]  /*bf20*/  FMNMX.FTZ R106, R106, R4, !PT ;  /* 0x000000046a6a7209 */ /* 0x004fea0007810000 */
[----:B------:R-:W-:Y:S01]  /*bf30*/  FADD.FTZ R0, -R106, R101 ;  /* 0x000000656a007221 */ /* 0x000fe20000010100 */
[----:B---3--:R-:W-:Y:S03]  /*bf40*/  FMNMX.FTZ R104, R2, R104, !PT ;  /* 0x0000006802687209 */ /* 0x008fe60007810000 */
[----:B------:R-:W-:Y:S01]  /*bf50*/  FMUL.FTZ R2, R0, c[0x0][0x2d0] ;  /* 0x0000b40000027a20 */ /* 0x000fe20000410000 */
[----:B------:R-:W-:Y:S01]  /*bf60*/  FMNMX.FTZ R0, R202, R3, !PT ;  /* 0x00000003ca007209 */ /* 0x000fe20007810000 */
[----:B------:R-:W1:Y:S02]  /*bf70*/  SHFL.BFLY PT, R6, R104, 0x1, 0x1f ;  /* 0x0c201f0068067f89 */ /* 0x000e6400000e0000 */
[----:B------:R2:W3:Y:S01]  /*bf80*/  MUFU.EX2 R103, R2 ;  /* 0x0000000200677308 */ /* 0x0004e20000000800 */
[----:B------:R-:W-:Y:S04]  /*bf90*/  FMNMX.FTZ R0, R107, R0, !PT ;  /* 0x000000006b007209 */ /* 0x000fe80007810000 */
[----:B------:R-:W-:Y:S05]  /*bfa0*/  FMNMX.FTZ R0, R108, R0, !PT ;  /* 0x000000006c007209 */ /* 0x000fea0007810000 */
[----:B------:R-:W4:Y:S01]  /*bfb0*/  SHFL.BFLY PT, R3, R0, 0x2, 0x1f ;  /* 0x0c401f0000037f89 */ /* 0x000f2200000e0000 */
[----:B-1----:R-:W-:Y:S01]  /*bfc0*/  FMNMX.FTZ R104, R104, R6, !PT ;  /* 0x0000000668687209 */ /* 0x002fe20007810000 */
[----:B--2---:R-:W-:Y:S02]  /*bfd0*/  FADD.FTZ R2, -R105, R102 ;  /* 0x0000006669027221 */ /* 0x004fe40000010100 */
[C---:B---3--:R-:W-:Y:S02]  /*bfe0*/  FMUL.FTZ R5, R103.reuse, R113 ;  /* 0x0000007167057220 */ /* 0x048fe40000410000 */
[----:B------:R-:W-:Y:S02]  /*bff0*/  FMUL.FTZ R2, R2, c[0x0][0x2d0] ;  /* 0x0000b40002027a20 */ /* 0x000fe40000410000 */
[C---:B------:R-:W-:Y:S02]  /*c000*/  FMUL.FTZ R32, R103.reuse, R140 ;  /* 0x0000008c67207220 */ /* 0x040fe40000410000 */
[----:B------:R1:W2:Y:S01]  /*c010*/  MUFU.EX2 R102, R2 ;  /* 0x0000000200667308 */ /* 0x0002a20000000800 */
[C---:B------:R-:W-:Y:S01]  /*c020*/  FMUL.FTZ R33, R103.reuse, R141 ;  /* 0x0000008d67217220 */ /* 0x040fe20000410000 */
[----:B----4-:R-:W-:Y:S01]  /*c030*/  FMNMX.FTZ R0, R0, R3, !PT ;  /* 0x0000000300007209 */ /* 0x010fe20007810000 */
        /* <DEDUP_REMOVED lines=10> */
[----:B------:R-:W-:Y:S02]  /*c0e0*/  FMUL.FTZ R85, R103, R85 ;  /* 0x0000005567557220 */ /* 0x000fe40000410000 */
[----:B-1----:R-:W-:Y:S02]  /*c0f0*/  FADD.FTZ R2, -R104, R109 ;  /* 0x0000006d68027221 */ /* 0x002fe40000010100 */
[----:B------:R-:W-:Y:S02]  /*c100*/  FMUL.FTZ R109, R106, c[0x0][0x2d0] ;  /* 0x0000b4006a6d7a20 */ /* 0x000fe40000410000 */
[----:B------:R-:W-:Y:S02]  /*c110*/  FMUL.FTZ R2, R2, c[0x0][0x2d0] ;  /* 0x0000b40002027a20 */ /* 0x000fe40000410000 */
[--C-:B------:R-:W-:Y:S02]  /*c120*/  FFMA.FTZ R4, R162, c[0x0][0x2d0], -R109.reuse ;  /* 0x0000b400a2047a23 */ /* 0x100fe4000001086d */
[----:B------:R1:W3:Y:S01]  /*c130*/  MUFU.EX2 R101, R2 ;  /* 0x0000000200657308 */ /* 0x0002e20000000800 */
[C---:B--2---:R-:W-:Y:S02]  /*c140*/  FMUL.FTZ R6, R102.reuse, R114 ;  /* 0x0000007266067220 */ /* 0x044fe40000410000 */
[C---:B------:R-:W-:Y:S02]  /*c150*/  FMUL.FTZ R7, R102.reuse, R115 ;  /* 0x0000007366077220 */ /* 0x040fe40000410000 */
[----:B------:R-:W-:Y:S02]  /*c160*/  FMUL.FTZ R19, R102, R127 ;  /* 0x0000007f66137220 */ /* 0x000fe40000410000 */
[--C-:B------:R-:W-:Y:S02]  /*c170*/  FFMA.FTZ R40, R176, c[0x0][0x2d0], -R109.reuse ;  /* 0x0000b400b0287a23 */ /* 0x100fe4000001086d */
[C---:B------:R-:W-:Y:S01]  /*c180*/  FMUL.FTZ R34, R102.reuse, R142 ;  /* 0x0000008e66227220 */ /* 0x040fe20000410000 */
[----:B------:R-:W-:Y:S01]  /*c190*/  MUFU.EX2 R252, R4 ;  /* 0x0000000400fc7308 */ /* 0x000fe20000000800 */
[C---:B------:R-:W-:Y:S02]  /*c1a0*/  FMUL.FTZ R35, R102.reuse, R143 ;  /* 0x0000008f66237220 */ /* 0x040fe40000410000 */
[C---:B------:R-:W-:Y:S01]  /*c1b0*/  FMUL.FTZ R50, R102.reuse, R158 ;  /* 0x0000009e66327220 */ /* 0x040fe20000410000 */
[----:B------:R-:W-:Y:S01]  /*c1c0*/  LDSM.16.MT88.4 R140, [R210+0x2080] ;  /* 0x00208000d28c783b */ /* 0x000fe20000004200 */
[C---:B------:R-:W-:Y:S02]  /*c1d0*/  FMUL.FTZ R51, R102.reuse, R159 ;  /* 0x0000009f66337220 */ /* 0x040fe40000410000 */
[C---:B------:R-:W-:Y:S02]  /*c1e0*/  FMUL.FTZ R54, R102.reuse, R54 ;  /* 0x0000003666367220 */ /* 0x040fe40000410000 */
[C---:B------:R-:W-:Y:S01]  /*c1f0*/  FMUL.FTZ R55, R102.reuse, R55 ;  /* 0x0000003766377220 */ /* 0x040fe20000410000 */
[----:B------:R2:W-:Y:S01]  /*c200*/  MUFU.EX2 R236, R40 ;  /* 0x0000002800ec7308 */ /* 0x0005e20000000800 */
[C---:B------:R-:W-:Y:S02]  /*c210*/  FMUL.FTZ R66, R102.reuse, R66 ;  /* 0x0000004266427220 */ /* 0x040fe40000410000 */
[----:B------:R-:W-:Y:S02]  /*c220*/  FMUL.FTZ R67, R102, R67 ;  /* 0x0000004366437220 */ /* 0x000fe40000410000 */
[----:B-1----:R-:W-:Y:S02]  /*c230*/  FFMA.FTZ R2, R161, c[0x0][0x2d0], -R109 ;  /* 0x0000b400a1027a23 */ /* 0x002fe4000001086d */
[----:B------:R-:W-:Y:S02]  /*c240*/  FMUL.FTZ R161, R105, c[0x0][0x2d0] ;  /* 0x0000b40069a17a20 */ /* 0x000fe40000410000 */
[----:B---3--:R-:W-:Y:S01]  /*c250*/  FMUL.FTZ R8, R101, R116 ;  /* 0x0000007465087220 */ /* 0x008fe20000410000 */
[----:B------:R1:W-:Y:S01]  /*c260*/  MUFU.EX2 R162, R2 ;  /* 0x0000000200a27308 */ /* 0x0003e20000000800 */
[--C-:B------:R-:W-:Y:S02]  /*c270*/  FFMA.FTZ R3, R169, c[0x0][0x2d0], -R161.reuse ;  /* 0x0000b400a9037a23 */ /* 0x100fe400000108a1 */
[C---:B------:R-:W-:Y:S02]  /*c280*/  FMUL.FTZ R9, R101.reuse, R117 ;  /* 0x0000007565097220 */ /* 0x040fe40000410000 */
[C---:B------:R-:W-:Y:S02]  /*c290*/  FMUL.FTZ R12, R101.reuse, R120 ;  /* 0x00000078650c7220 */ /* 0x040fe40000410000 */
[C---:B------:R-:W-:Y:S02]  /*c2a0*/  FMUL.FTZ R13, R101.reuse, R121 ;  /* 0x00000079650d7220 */ /* 0x040fe40000410000 */
[C---:B------:R-:W-:Y:S01]  /*c2b0*/  FMUL.FTZ R24, R101.reuse, R132 ;  /* 0x0000008465187220 */ /* 0x040fe20000410000 */
[----:B------:R3:W-:Y:S01]  /*c2c0*/  MUFU.EX2 R249, R3 ;  /* 0x0000000300f97308 */ /* 0x0007e20000000800 */
[C---:B------:R-:W-:Y:S02]  /*c2d0*/  FMUL.FTZ R25, R101.reuse, R133 ;  /* 0x0000008565197220 */ /* 0x040fe40000410000 */
[C---:B------:R-:W-:Y:S02]  /*c2e0*/  FMUL.FTZ R28, R101.reuse, R136 ;  /* 0x00000088651c7220 */ /* 0x040fe40000410000 */
[----:B------:R-:W-:Y:S02]  /*c2f0*/  FMUL.FTZ R29, R101, R137 ;  /* 0x00000089651d7220 */ /* 0x000fe40000410000 */
[--C-:B------:R-:W-:Y:S02]  /*c300*/  FFMA.FTZ R44, R179, c[0x0][0x2d0], -R161.reuse ;  /* 0x0000b400b32c7a23 */ /* 0x100fe400000108a1 */
[--C-:B------:R-:W-:Y:S02]  /*c310*/  FFMA.FTZ R48, R181, c[0x0][0x2d0], -R161.reuse ;  /* 0x0000b400b5307a23 */ /* 0x100fe400000108a1 */
[----:B------:R4:W-:Y:S01]  /*c320*/  MUFU.EX2 R235, R44 ;  /* 0x0000002c00eb7308 */ /* 0x0009e20000000800 */
[----:B--2---:R-:W-:Y:S02]  /*c330*/  FMUL.FTZ R40, R101, R148 ;  /* 0x0000009465287220 */ /* 0x004fe40000410000 */
[----:B-1----:R-:W-:Y:S02]  /*c340*/  FFMA.FTZ R2, R163, c[0x0][0x2d0], -R161 ;  /* 0x0000b400a3027a23 */ /* 0x002fe400000108a1 */
[C---:B------:R-:W-:Y:S02]  /*c350*/  FMUL.FTZ R41, R101.reuse, R149 ;  /* 0x0000009565297220 */ /* 0x040fe40000410000 */
[C---:B------:R-:W-:Y:S02]  /*c360*/  FMUL.FTZ R45, R101.reuse, R153 ;  /* 0x00000099652d7220 */ /* 0x040fe40000410000 */
[C---:B------:R-:W-:Y:S01]  /*c370*/  FMUL.FTZ R56, R101.reuse, R56 ;  /* 0x0000003865387220 */ /* 0x040fe20000410000 */
[----:B------:R1:W2:Y:S01]  /*c380*/  MUFU.EX2 R248, R2 ;  /* 0x0000000200f87308 */ /* 0x0002a20000000800 */
[C---:B------:R-:W-:Y:S02]  /*c390*/  FMUL.FTZ R57, R101.reuse, R57 ;  /* 0x0000003965397220 */ /* 0x040fe40000410000 */
[--C-:B---3--:R-:W-:Y:S02]  /*c3a0*/  FFMA.FTZ R3, R110, c[0x0][0x2d0], -R109.reuse ;  /* 0x0000b4006e037a23 */ /* 0x108fe4000001086d */
[----:B------:R-:W-:Y:S02]  /*c3b0*/  FMUL.FTZ R110, R104, c[0x0][0x2d0] ;  /* 0x0000b400686e7a20 */ /* 0x000fe40000410000 */
[C---:B------:R-:W-:Y:S02]  /*c3c0*/  FMUL.FTZ R60, R101.reuse, R60 ;  /* 0x0000003c653c7220 */ /* 0x040fe40000410000 */
[C---:B------:R-:W-:Y:S01]  /*c3d0*/  FMUL.FTZ R61, R101.reuse, R61 ;  /* 0x0000003d653d7220 */ /* 0x040fe20000410000 */
[----:B------:R3:W-:Y:S01]  /*c3e0*/  MUFU.EX2 R250, R3 ;  /* 0x0000000300fa7308 */ /* 0x0007e20000000800 */
[C---:B------:R-:W-:Y:S02]  /*c3f0*/  FMUL.FTZ R70, R102.reuse, R70 ;  /* 0x0000004666467220 */ /* 0x040fe40000410000 */
[C---:B------:R-:W-:Y:S02]  /*c400*/  FMUL.FTZ R71, R102.reuse, R71 ;  /* 0x0000004766477220 */ /* 0x040fe40000410000 */
[C---:B----4-:R-:W-:Y:S02]  /*c410*/  FMUL.FTZ R44, R101.reuse, R152 ;  /* 0x00000098652c7220 */ /* 0x050fe40000410000 */
[C---:B------:R-:W-:Y:S02]  /*c420*/  FMUL.FTZ R72, R101.reuse, R72 ;  /* 0x0000004865487220 */ /* 0x040fe40000410000 */
[C---:B------:R-:W-:Y:S01]  /*c430*/  FMUL.FTZ R73, R101.reuse, R73 ;  /* 0x0000004965497220 */ /* 0x040fe20000410000 */
[----:B------:R4:W-:Y:S01]  /*c440*/  MUFU.EX2 R234, R48 ;  /* 0x0000003000ea7308 */ /* 0x0009e20000000800 */
[C---:B------:R-:W-:Y:S02]  /*c450*/  FMUL.FTZ R76, R101.reuse, R76 ;  /* 0x0000004c654c7220 */ /* 0x040fe40000410000 */
[----:B------:R-:W-:Y:S01]  /*c460*/  FMUL.FTZ R77, R101, R77 ;  /* 0x0000004d654d7220 */ /* 0x000fe20000410000 */
[----:B-1----:R-:W1:Y:S01]  /*c470*/  SHFL.BFLY PT, R2, R0, 0x1, 0x1f ;  /* 0x0c201f0000027f89 */ /* 0x002e6200000e0000 */
[----:B--2---:R-:W-:Y:S01]  /*c480*/  F2FP.BF16.PACK_AB R113, R249, R248 ;  /* 0x000000f8f971723e */ /* 0x004fe200000010ff */
[C---:B------:R-:W-:Y:S02]  /*c490*/  FMUL.FTZ R82, R102.reuse, R82 ;  /* 0x0000005266527220 */ /* 0x040fe40000410000 */
[C---:B------:R-:W-:Y:S02]  /*c4a0*/  FMUL.FTZ R83, R102.reuse, R83 ;  /* 0x0000005366537220 */ /* 0x040fe40000410000 */
[C---:B------:R-:W-:Y:S02]  /*c4b0*/  FMUL.FTZ R86, R102.reuse, R86 ;  /* 0x0000005666567220 */ /* 0x040fe40000410000 */
[----:B------:R-:W-:Y:S02]  /*c4c0*/  FMUL.FTZ R87, R102, R87 ;  /* 0x0000005766577220 */ /* 0x000fe40000410000 */
[----:B---3--:R-:W-:Y:S02]  /*c4d0*/  FFMA.FTZ R3, R17, c[0x0][0x2d0], -R109 ;  /* 0x0000b40011037a23 */ /* 0x008fe4000001086d */
[----:B------:R-:W-:Y:S02]  /*c4e0*/  FMUL.FTZ R17, R103, R125 ;  /* 0x0000007d67117220 */ /* 0x000fe40000410000 */
[----:B------:R2:W3:Y:S01]  /*c4f0*/  MUFU.EX2 R251, R3 ;  /* 0x0000000300fb7308 */ /* 0x0004e20000000800 */
[C---:B------:R-:W-:Y:S02]  /*c500*/  FMUL.FTZ R88, R101.reuse, R88 ;  /* 0x0000005865587220 */ /* 0x040fe40000410000 */
[C---:B------:R-:W-:Y:S02]  /*c510*/  FMUL.FTZ R89, R101.reuse, R89 ;  /* 0x0000005965597220 */ /* 0x040fe40000410000 */
[----:B------:R-:W-:Y:S02]  /*c520*/  FMUL.FTZ R92, R101, R92 ;  /* 0x0000005c655c7220 */ /* 0x000fe40000410000 */
[----:B----4-:R-:W-:Y:S02]  /*c530*/  FMUL.FTZ R48, R103, R156 ;  /* 0x0000009c67307220 */ /* 0x010fe40000410000 */
[----:B------:R-:W-:Y:S01]  /*c540*/  LDSM.16.MT88.4 R156, [R209+0x2c80] ;  /* 0x002c8000d19c783b */ /* 0x000fe20000004200 */
[----:B-1----:R-:W-:Y:S01]  /*c550*/  FMNMX.FTZ R2, R0, R2, !PT ;  /* 0x0000000200027209 */ /* 0x002fe20007810000 */
[--C-:B------:R-:W-:Y:S02]  /*c560*/  FFMA.FTZ R0, R18, c[0x0][0x2d0], -R161.reuse ;  /* 0x0000b40012007a23 */ /* 0x100fe400000108a1 */
[C---:B------:R-:W-:Y:S02]  /*c570*/  FMUL.FTZ R18, R102.reuse, R126 ;  /* 0x0000007e66127220 */ /* 0x040fe40000410000 */
[----:B------:R1:W-:Y:S01]  /*c580*/  MUFU.EX2 R246, R0 ;  /* 0x0000000000f67308 */ /* 0x0003e20000000800 */
[----:B------:R-:W-:Y:S02]  /*c590*/  FMUL.FTZ R93, R101, R93 ;  /* 0x0000005d655d7220 */ /* 0x000fe40000410000 */
[C---:B------:R-:W-:Y:S02]  /*c5a0*/  FMUL.FTZ R96, R103.reuse, R96 ;  /* 0x0000006067607220 */ /* 0x040fe40000410000 */
[----:B------:R-:W-:Y:S02]  /*c5b0*/  FMUL.FTZ R97, R103, R97 ;  /* 0x0000006167617220 */ /* 0x000fe40000410000 */
[----:B------:R-:W-:Y:S02]  /*c5c0*/  FMUL.FTZ R98, R102, R98 ;  /* 0x0000006266627220 */ /* 0x000fe40000410000 */
[----:B--2---:R-:W-:Y:S01]  /*c5d0*/  FFMA.FTZ R3, R16, c[0x0][0x2d0], -R161 ;  /* 0x0000b40010037a23 */ /* 0x004fe200000108a1 */
[----:B---3--:R-:W-:Y:S01]  /*c5e0*/  F2FP.BF16.PACK_AB R114, R251, R250 ;  /* 0x000000fafb72723e */ /* 0x008fe200000010ff */
[----:B------:R-:W-:Y:S02]  /*c5f0*/  FMUL.FTZ R16, R103, R124 ;  /* 0x0000007c67107220 */ /* 0x000fe40000410000 */
[----:B------:R2:W3:Y:S01]  /*c600*/  MUFU.EX2 R247, R3 ;  /* 0x0000000300f77308 */ /* 0x0004e20000000800 */
[----:B------:R-:W-:Y:S01]  /*c610*/  LDSM.16.MT88.4 R124, [R210+0x2480] ;  /* 0x00248000d27c783b */ /* 0x000fe20000004200 */
[----:B------:R-:W-:Y:S02]  /*c620*/  FMUL.FTZ R99, R102, R99 ;  /* 0x0000006366637220 */ /* 0x000fe40000410000 */
[----:B-1----:R-:W-:Y:S02]  /*c630*/  FADD.FTZ R0, -R2, R100 ;  /* 0x0000006402007221 */ /* 0x002fe40000010100 */
[--C-:B------:R-:W-:Y:S02]  /*c640*/  FFMA.FTZ R100, R178, c[0x0][0x2d0], -R109.reuse ;  /* 0x0000b400b2647a23 */ /* 0x100fe4000001086d */
[----:B------:R-:W-:Y:S02]  /*c650*/  FMUL.FTZ R0, R0, c[0x0][0x2d0] ;  /* 0x0000b40000007a20 */ /* 0x000fe40000410000 */
[----:B------:R1:W-:Y:S01]  /*c660*/  MUFU.EX2 R233, R100 ;  /* 0x0000006400e97308 */ /* 0x0003e20000000800 */
[--C-:B--2---:R-:W-:Y:S01]  /*c670*/  FFMA.FTZ R3, R173, c[0x0][0x2d0], -R110.reuse ;  /* 0x0000b400ad037a23 */ /* 0x104fe2000001086e */
[----:B---3--:R-:W-:Y:S08]  /*c680*/  F2FP.BF16.PACK_AB R115, R246, R247 ;  /* 0x000000f7f673723e */ /* 0x008ff000000010ff */
[----:B------:R-:W2:Y:S10]  /*c690*/  MUFU.EX2 R0, R0 ;  /* 0x0000000000007308 */ /* 0x000eb40000000800 */
[----:B------:R3:W-:Y:S01]  /*c6a0*/  MUFU.EX2 R242, R3 ;  /* 0x0000000300f27308 */ /* 0x0007e20000000800 */
[----:B-1----:R-:W-:Y:S09]  /*c6b0*/  FFMA.FTZ R100, R177, c[0x0][0x2d0], -R109 ;  /* 0x0000b400b1647a23 */ /* 0x002ff2000001086d */
[----:B------:R1:W-:Y:S01]  /*c6c0*/  MUFU.EX2 R232, R100 ;  /* 0x0000006400e87308 */ /* 0x0003e20000000800 */
[C---:B--2---:R-:W-:Y:S02]  /*c6d0*/  FMUL.FTZ R10, R0.reuse, R118 ;  /* 0x00000076000a7220 */ /* 0x044fe40000410000 */
[C---:B------:R-:W-:Y:S02]  /*c6e0*/  FMUL.FTZ R11, R0.reuse, R119 ;  /* 0x00000077000b7220 */ /* 0x040fe40000410000 */
[C---:B------:R-:W-:Y:S02]  /*c6f0*/  FMUL.FTZ R14, R0.reuse, R122 ;  /* 0x0000007a000e7220 */ /* 0x040fe40000410000 */
[C---:B------:R-:W-:Y:S02]  /*c700*/  FMUL.FTZ R15, R0.reuse, R123 ;  /* 0x0000007b000f7220 */ /* 0x040fe40000410000 */
[----:B------:R-:W-:Y:S01]  /*c710*/  FMUL.FTZ R26, R0, R134 ;  /* 0x00000086001a7220 */ /* 0x000fe20000410000 */
[----:B------:R-:W2:Y:S01]  /*c720*/  LDSM.16.MT88.4 R120, [R209+0x2480] ;  /* 0x00248000d178783b */ /* 0x000ea20000004200 */
[--C-:B---3--:R-:W-:Y:S02]  /*c730*/  FFMA.FTZ R3, R172, c[0x0][0x2d0], -R110.reuse ;  /* 0x0000b400ac037a23 */ /* 0x108fe4000001086e */
[C---:B------:R-:W-:Y:S02]  /*c740*/  FMUL.FTZ R27, R0.reuse, R135 ;  /* 0x00000087001b7220 */ /* 0x040fe40000410000 */
[----:B------:R3:W4:Y:S01]  /*c750*/  MUFU.EX2 R243, R3 ;  /* 0x0000000300f37308 */ /* 0x0007220000000800 */
[C---:B------:R-:W-:Y:S02]  /*c760*/  FMUL.FTZ R30, R0.reuse, R138 ;  /* 0x0000008a001e7220 */ /* 0x040fe40000410000 */
[C---:B------:R-:W-:Y:S01]  /*c770*/  FMUL.FTZ R31, R0.reuse, R139 ;  /* 0x0000008b001f7220 */ /* 0x040fe20000410000 */
[----:B------:R-:W-:Y:S01]  /*c780*/  LDSM.16.MT88.4 R132, [R209+0x2080] ;  /* 0x00208000d184783b */ /* 0x000fe20000004200 */
[----:B------:R-:W-:Y:S02]  /*c790*/  FMUL.FTZ R42, R0, R150 ;  /* 0x00000096002a7220 */ /* 0x000fe40000410000 */
[--C-:B-1----:R-:W-:Y:S02]  /*c7a0*/  FFMA.FTZ R100, R180, c[0x0][0x2d0], -R161.reuse ;  /* 0x0000b400b4647a23 */ /* 0x102fe400000108a1 */
[C---:B------:R-:W-:Y:S02]  /*c7b0*/  FMUL.FTZ R43, R0.reuse, R151 ;  /* 0x00000097002b7220 */ /* 0x040fe40000410000 */
[----:B------:R1:W-:Y:S01]  /*c7c0*/  MUFU.EX2 R207, R100 ;  /* 0x0000006400cf7308 */ /* 0x0003e20000000800 */
[C---:B------:R-:W-:Y:S02]  /*c7d0*/  FMUL.FTZ R46, R0.reuse, R154 ;  /* 0x0000009a002e7220 */ /* 0x040fe40000410000 */
[C---:B------:R-:W-:Y:S02]  /*c7e0*/  FMUL.FTZ R47, R0.reuse, R155 ;  /* 0x0000009b002f7220 */ /* 0x040fe40000410000 */
[C---:B------:R-:W-:Y:S02]  /*c7f0*/  FMUL.FTZ R58, R0.reuse, R58 ;  /* 0x0000003a003a7220 */ /* 0x040fe40000410000 */
[C---:B------:R-:W-:Y:S02]  /*c800*/  FMUL.FTZ R59, R0.reuse, R59 ;  /* 0x0000003b003b7220 */ /* 0x040fe40000410000 */
[C---:B------:R-:W-:Y:S02]  /*c810*/  FMUL.FTZ R62, R0.reuse, R62 ;  /* 0x0000003e003e7220 */ /* 0x040fe40000410000 */
[----:B------:R-:W-:Y:S02]  /*c820*/  FMUL.FTZ R63, R0, R63 ;  /* 0x0000003f003f7220 */ /* 0x000fe40000410000 */
[--C-:B---3--:R-:W-:Y:S01]  /*c830*/  FFMA.FTZ R3, R160, c[0x0][0x2d0], -R110.reuse ;  /* 0x0000b400a0037a23 */ /* 0x108fe2000001086e */
[----:B----4-:R-:W-:Y:S01]  /*c840*/  F2FP.BF16.PACK_AB R116, R243, R242 ;  /* 0x000000f2f374723e */ /* 0x010fe200000010ff */
[C---:B------:R-:W-:Y:S02]  /*c850*/  FMUL.FTZ R74, R0.reuse, R74 ;  /* 0x0000004a004a7220 */ /* 0x040fe40000410000 */
[----:B------:R3:W-:Y:S01]  /*c860*/  MUFU.EX2 R244, R3 ;  /* 0x0000000300f47308 */ /* 0x0007e20000000800 */
[C---:B------:R-:W-:Y:S02]  /*c870*/  FMUL.FTZ R75, R0.reuse, R75 ;  /* 0x0000004b004b7220 */ /* 0x040fe40000410000 */
[C---:B------:R-:W-:Y:S02]  /*c880*/  FMUL.FTZ R78, R0.reuse, R78 ;  /* 0x0000004e004e7220 */ /* 0x040fe40000410000 */
[----:B------:R-:W-:Y:S02]  /*c890*/  FMUL.FTZ R79, R0, R79 ;  /* 0x0000004f004f7220 */ /* 0x000fe40000410000 */
[----:B-1----:R-:W-:Y:S02]  /*c8a0*/  FFMA.FTZ R100, R182, c[0x0][0x2d0], -R161 ;  /* 0x0000b400b6647a23 */ /* 0x002fe400000108a1 */
[C---:B------:R-:W-:Y:S02]  /*c8b0*/  FMUL.FTZ R90, R0.reuse, R90 ;  /* 0x0000005a005a7220 */ /* 0x040fe40000410000 */
[----:B------:R1:W-:Y:S01]  /*c8c0*/  MUFU.EX2 R206, R100 ;  /* 0x0000006400ce7308 */ /* 0x0003e20000000800 */
[C---:B------:R-:W-:Y:S02]  /*c8d0*/  FMUL.FTZ R91, R0.reuse, R91 ;  /* 0x0000005b005b7220 */ /* 0x040fe40000410000 */
[C---:B------:R-:W-:Y:S02]  /*c8e0*/  FMUL.FTZ R94, R0.reuse, R94 ;  /* 0x0000005e005e7220 */ /* 0x040fe40000410000 */
[----:B------:R-:W-:Y:S02]  /*c8f0*/  FMUL.FTZ R95, R0, R95 ;  /* 0x0000005f005f7220 */ /* 0x000fe40000410000 */
[--C-:B---3--:R-:W-:Y:S04]  /*c900*/  FFMA.FTZ R3, R111, c[0x0][0x2d0], -R110.reuse ;  /* 0x0000b4006f037a23 */ /* 0x108fe8000001086e */
[----:B------:R3:W4:Y:S01]  /*c910*/  MUFU.EX2 R245, R3 ;  /* 0x0000000300f57308 */ /* 0x0007220000000800 */
[--C-:B-1----:R-:W-:Y:S09]  /*c920*/  FFMA.FTZ R100, R184, c[0x0][0x2d0], -R110.reuse ;  /* 0x0000b400b8647a23 */ /* 0x102ff2000001086e */
[----:B------:R1:W-:Y:S01]  /*c930*/  MUFU.EX2 R205, R100 ;  /* 0x0000006400cd7308 */ /* 0x0003e20000000800 */
[----:B---3--:R-:W-:Y:S01]  /*c940*/  FMUL.FTZ R3, R2, c[0x0][0x2d0] ;  /* 0x0000b40002037a20 */ /* 0x008fe20000410000 */
[----:B----4-:R-:W-:Y:S03]  /*c950*/  F2FP.BF16.PACK_AB R118, R245, R244 ;  /* 0x000000f4f576723e */ /* 0x010fe600000010ff */
[--C-:B------:R-:W-:Y:S02]  /*c960*/  FFMA.FTZ R4, R168, c[0x0][0x2d0], -R3.reuse ;  /* 0x0000b400a8047a23 */ /* 0x100fe40000010803 */
[--C-:B------:R-:W-:Y:S03]  /*c970*/  FFMA.FTZ R107, R107, c[0x0][0x2d0], -R3.reuse ;  /* 0x0000b4006b6b7a23 */ /* 0x100fe60000010803 */
[----:B------:R3:W-:Y:S01]  /*c980*/  MUFU.EX2 R238, R4 ;  /* 0x0000000400ee7308 */ /* 0x0007e20000000800 */
[--C-:B-1----:R-:W-:Y:S09]  /*c990*/  FFMA.FTZ R100, R183, c[0x0][0x2d0], -R110.reuse ;  /* 0x0000b400b7647a23 */ /* 0x102ff2000001086e */
[----:B------:R1:W-:Y:S10]  /*c9a0*/  MUFU.EX2 R204, R100 ;  /* 0x0000006400cc7308 */ /* 0x0003f40000000800 */
[----:B------:R-:W-:Y:S01]  /*c9b0*/  MUFU.EX2 R107, R107 ;  /* 0x0000006b006b7308 */ /* 0x000fe20000000800 */
[--C-:B---3--:R-:W-:Y:S09]  /*c9c0*/  FFMA.FTZ R4, R174, c[0x0][0x2d0], -R3.reuse ;  /* 0x0000b400ae047a23 */ /* 0x108ff20000010803 */
[----:B------:R3:W4:Y:S01]  /*c9d0*/  MUFU.EX2 R239, R4 ;  /* 0x0000000400ef7308 */ /* 0x0007220000000800 */
[--C-:B-1----:R-:W-:Y:S09]  /*c9e0*/  FFMA.FTZ R100, R185, c[0x0][0x2d0], -R3.reuse ;  /* 0x0000b400b9647a23 */ /* 0x102ff20000010803 */
[----:B------:R1:W-:Y:S01]  /*c9f0*/  MUFU.EX2 R203, R100 ;  /* 0x0000006400cb7308 */ /* 0x0003e20000000800 */
[--C-:B---3--:R-:W-:Y:S01]  /*ca00*/  FFMA.FTZ R4, R171, c[0x0][0x2d0], -R3.reuse ;  /* 0x0000b400ab047a23 */ /* 0x108fe20000010803 */
[----:B----4-:R-:W-:Y:S08]  /*ca10*/  F2FP.BF16.PACK_AB R117, R239, R238 ;  /* 0x000000eeef75723e */ /* 0x010ff000000010ff */
[----:B------:R3:W-:Y:S01]  /*ca20*/  MUFU.EX2 R240, R4 ;  /* 0x0000000400f07308 */ /* 0x0007e20000000800 */
[--C-:B-1----:R-:W-:Y:S09]  /*ca30*/  FFMA.FTZ R100, R186, c[0x0][0x2d0], -R3.reuse ;  /* 0x0000b400ba647a23 */ /* 0x102ff20000010803 */
[----:B------:R1:W-:Y:S01]  /*ca40*/  MUFU.EX2 R195, R100 ;  /* 0x0000006400c37308 */ /* 0x0003e20000000800 */
[--C-:B---3--:R-:W-:Y:S02]  /*ca50*/  FFMA.FTZ R4, R170, c[0x0][0x2d0], -R3.reuse ;  /* 0x0000b400aa047a23 */ /* 0x108fe40000010803 */
[----:B------:R-:W-:Y:S07]  /*ca60*/  LDSM.16.MT88.4 R168, [R209+0x3880] ;  /* 0x00388000d1a8783b */ /* 0x000fee0000004200 */
[----:B------:R3:W4:Y:S01]  /*ca70*/  MUFU.EX2 R241, R4 ;  /* 0x0000000400f17308 */ /* 0x0007220000000800 */
[--C-:B-1----:R-:W-:Y:S09]  /*ca80*/  FFMA.FTZ R100, R187, c[0x0][0x2d0], -R110.reuse ;  /* 0x0000b400bb647a23 */ /* 0x102ff2000001086e */
[----:B------:R1:W-:Y:S01]  /*ca90*/  MUFU.EX2 R194, R100 ;  /* 0x0000006400c27308 */ /* 0x0003e20000000800 */
[----:B---3--:R-:W-:Y:S01]  /*caa0*/  FMUL.FTZ R4, R103, R112 ;  /* 0x0000007067047220 */ /* 0x008fe20000410000 */
[----:B------:R-:W-:Y:S02]  /*cab0*/  F2FP.BF16.PACK_AB R112, R162, R252 ;  /* 0x000000fca270723e */ /* 0x000fe400000010ff */
[----:B----4-:R-:W-:Y:S05]  /*cac0*/  F2FP.BF16.PACK_AB R119, R241, R240 ;  /* 0x000000f0f177723e */ /* 0x010fea00000010ff */
[-C--:B------:R-:W-:Y:S05]  /*cad0*/  HMMA.16816.F32.BF16 R4, R112, R20.reuse, R4 ;  /* 0x000000147004723c */ /* 0x080fea0000041804 */
[--C-:B-1----:R-:W-:Y:S03]  /*cae0*/  FFMA.FTZ R100, R188, c[0x0][0x2d0], -R110.reuse ;  /* 0x0000b400bc647a23 */ /* 0x102fe6000001086e */
[C---:B------:R-:W-:Y:S01]  /*caf0*/  HMMA.16816.F32.BF16 R8, R116.reuse, R20, R8 ;  /* 0x000000147408723c */ /* 0x040fe20000041808 */
[----:B------:R1:W3:Y:S06]  /*cb00*/  MUFU.EX2 R188, R100 ;  /* 0x0000006400bc7308 */ /* 0x0002ec0000000800 */
[C---:B------:R-:W-:Y:S01]  /*cb10*/  FMUL.FTZ R20, R103.reuse, R128 ;  /* 0x0000008067147220 */ /* 0x040fe20000410000 */
[-C--:B------:R-:W-:Y:S04]  /*cb20*/  HMMA.16816.F32.BF16 R12, R116, R22.reuse, R12 ;  /* 0x00000016740c723c */ /* 0x080fe8000004180c */
[----:B------:R-:W-:Y:S04]  /*cb30*/  FMUL.FTZ R21, R103, R129 ;  /* 0x0000008167157220 */ /* 0x000fe80000410000 */
[C---:B------:R-:W-:Y:S07]  /*cb40*/  HMMA.16816.F32.BF16 R16, R112.reuse, R22, R16 ;  /* 0x000000167010723c */ /* 0x040fee0000041810 */
[C---:B------:R-:W-:Y:S02]  /*cb50*/  FMUL.FTZ R22, R102.reuse, R130 ;  /* 0x0000008266167220 */ /* 0x040fe40000410000 */
[----:B-1----:R-:W-:Y:S03]  /*cb60*/  FFMA.FTZ R100, R189, c[0x0][0x2d0], -R3 ;  /* 0x0000b400bd647a23 */ /* 0x002fe60000010803 */
[----:B------:R-:W-:Y:S01]  /*cb70*/  FMUL.FTZ R23, R102, R131 ;  /* 0x0000008366177220 */ /* 0x000fe20000410000 */
[----:B------:R1:W-:Y:S01]  /*cb80*/  MUFU.EX2 R187, R100 ;  /* 0x0000006400bb7308 */ /* 0x0003e20000000800 */
[----:B------:R-:W-:Y:S01]  /*cb90*/  LDSM.16.MT88.4 R128, [R210+0x1c80] ;  /* 0x001c8000d280783b */ /* 0x000fe20000004200 */
[----:B------:R-:W-:Y:S04]  /*cba0*/  MOV R189, R162 ;  /* 0x000000a200bd7202 */ /* 0x000fe80000000f00 */
[-C--:B------:R-:W-:Y:S08]  /*cbb0*/  HMMA.16816.F32.BF16 R20, R112, R36.reuse, R20 ;  /* 0x000000247014723c */ /* 0x080ff00000041814 */
[C---:B------:R-:W-:Y:S07]  /*cbc0*/  HMMA.16816.F32.BF16 R24, R116.reuse, R36, R24 ;  /* 0x000000247418723c */ /* 0x040fee0000041818 */
[----:B------:R-:W-:Y:S01]  /*cbd0*/  FFMA.FTZ R36, R175, c[0x0][0x2d0], -R109 ;  /* 0x0000b400af247a23 */ /* 0x000fe2000001086d */
[-C--:B------:R-:W-:Y:S03]  /*cbe0*/  HMMA.16816.F32.BF16 R28, R116, R38.reuse, R28 ;  /* 0x00000026741c723c */ /* 0x080fe6000004181c */
[----:B------:R4:W2:Y:S01]  /*cbf0*/  MUFU.EX2 R237, R36 ;  /* 0x0000002400ed7308 */ /* 0x0008a20000000800 */
[----:B-1----:R-:W-:Y:S02]  /*cc00*/  FFMA.FTZ R100, R190, c[0x0][0x2d0], -R3 ;  /* 0x0000b400be647a23 */ /* 0x002fe40000010803 */
[----:B------:R-:W5:Y:S01]  /*cc10*/  LDL.LU R190, [R1+0x10] ;  /* 0x0000100001be7983 */ /* 0x000f620000300800 */
[C---:B------:R-:W-:Y:S01]  /*cc20*/  FMUL.FTZ R37, R103.reuse, R145 ;  /* 0x0000009167257220 */ /* 0x040fe20000410000 */
[C---:B------:R-:W-:Y:S05]  /*cc30*/  HMMA.16816.F32.BF16 R32, R112.reuse, R38, R32 ;  /* 0x000000267020723c */ /* 0x040fea0000041820 */
[----:B------:R1:W1:Y:S02]  /*cc40*/  MUFU.EX2 R186, R100 ;  /* 0x0000006400ba7308 */ /* 0x0002640000000800 */
[C---:B------:R-:W-:Y:S02]  /*cc50*/  FMUL.FTZ R38, R102.reuse, R146 ;  /* 0x0000009266267220 */ /* 0x040fe40000410000 */
[----:B------:R-:W-:Y:S03]  /*cc60*/  FMUL.FTZ R39, R102, R147 ;  /* 0x0000009366277220 */ /* 0x000fe60000410000 */
[----:B----4-:R-:W-:Y:S07]  /*cc70*/  FMUL.FTZ R36, R103, R144 ;  /* 0x0000009067247220 */ /* 0x010fee0000410000 */
[-C--:B--2---:R-:W-:Y:S03]  /*cc80*/  HMMA.16816.F32.BF16 R36, R112, R120.reuse, R36 ;  /* 0x000000787024723c */ /* 0x084fe60000041824 */
[--C-:B-1----:R-:W-:Y:S02]  /*cc90*/  FFMA.FTZ R100, R191, c[0x0][0x2d0], -R109.reuse ;  /* 0x0000b400bf647a23 */ /* 0x102fe4000001086d */
[----:B------:R-:W2:Y:S02]  /*cca0*/  LDL.LU R191, [R1+0xc] ;  /* 0x00000c0001bf7983 */ /* 0x000ea40000300800 */
[----:B------:R1:W-:Y:S01]  /*ccb0*/  MUFU.EX2 R185, R100 ;  /* 0x0000006400b97308 */ /* 0x0003e20000000800 */
[C---:B------:R-:W-:Y:S08]  /*ccc0*/  HMMA.16816.F32.BF16 R40, R116.reuse, R120, R40 ;  /* 0x000000787428723c */ /* 0x040ff00000041828 */
[-C--:B------:R-:W-:Y:S08]  /*ccd0*/  HMMA.16816.F32.BF16 R44, R116, R122.reuse, R44 ;  /* 0x0000007a742c723c */ /* 0x080ff0000004182c */
[C---:B------:R-:W-:Y:S01]  /*cce0*/  HMMA.16816.F32.BF16 R48, R112.reuse, R122, R48 ;  /* 0x0000007a7030723c */ /* 0x040fe20000041830 */
[----:B------:R-:W4:Y:S03]  /*ccf0*/  LDSM.16.MT88.4 R120, [R209+0x3080] ;  /* 0x00308000d178783b */ /* 0x000f260000004200 */
[----:B-1----:R-:W-:Y:S04]  /*cd00*/  FFMA.FTZ R100, R196, c[0x0][0x2d0], -R109 ;  /* 0x0000b400c4647a23 */ /* 0x002fe8000001086d */
[-C--:B------:R-:W-:Y:S01]  /*cd10*/  HMMA.16816.F32.BF16 R52, R112, R124.reuse, R52 ;  /* 0x0000007c7034723c */ /* 0x080fe20000041834 */
[----:B------:R-:W2:Y:S01]  /*cd20*/  LDL.LU R196, [R1+0x4] ;  /* 0x0000040001c47983 */ /* 0x000ea20000300800 */
[----:B------:R1:W-:Y:S06]  /*cd30*/  MUFU.EX2 R184, R100 ;  /* 0x0000006400b87308 */ /* 0x0003ec0000000800 */
[C---:B------:R-:W-:Y:S08]  /*cd40*/  HMMA.16816.F32.BF16 R56, R116.reuse, R124, R56 ;  /* 0x0000007c7438723c */ /* 0x040ff00000041838 */
[-C--:B------:R-:W-:Y:S08]  /*cd50*/  HMMA.16816.F32.BF16 R60, R116, R126.reuse, R60 ;  /* 0x0000007e743c723c */ /* 0x080ff0000004183c */
[C---:B------:R-:W-:Y:S01]  /*cd60*/  HMMA.16816.F32.BF16 R64, R112.reuse, R126, R64 ;  /* 0x0000007e7040723c */ /* 0x040fe20000041840 */
[----:B------:R-:W3:Y:S03]  /*cd70*/  LDSM.16.MT88.4 R124, [R210+0x3080] ;  /* 0x00308000d27c783b */ /* 0x000ee60000004200 */
[--C-:B-1----:R-:W-:Y:S04]  /*cd80*/  FFMA.FTZ R100, R197, c[0x0][0x2d0], -R161.reuse ;  /* 0x0000b400c5647a23 */ /* 0x102fe800000108a1 */
[----:B------:R1:W-:Y:S01]  /*cd90*/  MUFU.EX2 R183, R100 ;  /* 0x0000006400b77308 */ /* 0x0003e20000000800 */
[-C--:B----4-:R-:W-:Y:S01]  /*cda0*/  HMMA.16816.F32.BF16 R68, R112, R120.reuse, R68 ;  /* 0x000000787044723c */ /* 0x090fe20000041844 */
[----:B------:R-:W4:Y:S07]  /*cdb0*/  LDL.LU R197, [R1+0x8] ;  /* 0x0000080001c57983 */ /* 0x000f2e0000300800 */
[C---:B------:R-:W-:Y:S08]  /*cdc0*/  HMMA.16816.F32.BF16 R72, R116.reuse, R120, R72 ;  /* 0x000000787448723c */ /* 0x040ff00000041848 */
[-C--:B------:R-:W-:Y:S04]  /*cdd0*/  HMMA.16816.F32.BF16 R76, R116, R122.reuse, R76 ;  /* 0x0000007a744c723c */ /* 0x080fe8000004184c */
[----:B-1----:R-:W-:Y:S04]  /*cde0*/  FFMA.FTZ R100, R198, c[0x0][0x2d0], -R161 ;  /* 0x0000b400c6647a23 */ /* 0x002fe800000108a1 */
[C---:B------:R-:W-:Y:S01]  /*cdf0*/  HMMA.16816.F32.BF16 R80, R112.reuse, R122, R80 ;  /* 0x0000007a7050723c */ /* 0x040fe20000041850 */
[----:B------:R-:W1:Y:S01]  /*ce00*/  LDSM.16.MT88.4 R120, [R209+0x1c80] ;  /* 0x001c8000d178783b */ /* 0x000e620000004200 */
[----:B------:R1:W1:Y:S06]  /*ce10*/  MUFU.EX2 R182, R100 ;  /* 0x0000006400b67308 */ /* 0x00026c0000000800 */
[-C--:B---3--:R-:W-:Y:S08]  /*ce20*/  HMMA.16816.F32.BF16 R84, R112, R124.reuse, R84 ;  /* 0x0000007c7054723c */ /* 0x088ff00000041854 */
[C---:B------:R-:W-:Y:S08]  /*ce30*/  HMMA.16816.F32.BF16 R88, R116.reuse, R124, R88 ;  /* 0x0000007c7458723c */ /* 0x040ff00000041858 */
[-C--:B------:R-:W-:Y:S04]  /*ce40*/  HMMA.16816.F32.BF16 R92, R116, R126.reuse, R92 ;  /* 0x0000007e745c723c */ /* 0x080fe8000004185c */
[--C-:B-1----:R-:W-:Y:S02]  /*ce50*/  FFMA.FTZ R100, R164, c[0x0][0x2d0], -R109.reuse ;  /* 0x0000b400a4647a23 */ /* 0x102fe4000001086d */
[----:B------:R-:W-:Y:S01]  /*ce60*/  FFMA.FTZ R109, R165, c[0x0][0x2d0], -R109 ;  /* 0x0000b400a56d7a23 */ /* 0x000fe2000001086d */
[----:B------:R-:W-:Y:S01]  /*ce70*/  F2FP.BF16.PACK_AB R116, R204, R205 ;  /* 0x000000cdcc74723e */ /* 0x000fe200000010ff */
[----:B------:R-:W-:Y:S01]  /*ce80*/  HMMA.16816.F32.BF16 R96, R112, R126, R96 ;  /* 0x0000007e7060723c */ /* 0x000fe20000041860 */
[----:B------:R1:W-:Y:S01]  /*ce90*/  MUFU.EX2 R181, R100 ;  /* 0x0000006400b57308 */ /* 0x0003e20000000800 */
[----:B------:R-:W3:Y:S02]  /*cea0*/  LDSM.16.MT88.4 R124, [R209+0x2880] ;  /* 0x00288000d17c783b */ /* 0x000ee40000004200 */
[----:B------:R-:W-:Y:S02]  /*ceb0*/  F2FP.BF16.PACK_AB R117, R195, R203 ;  /* 0x000000cbc375723e */ /* 0x000fe400000010ff */
[----:B------:R-:W-:Y:S02]  /*cec0*/  F2FP.BF16.PACK_AB R118, R188, R194 ;  /* 0x000000c2bc76723e */ /* 0x000fe400000010ff */
[----:B------:R-:W-:Y:S03]  /*ced0*/  F2FP.BF16.PACK_AB R112, R236, R237 ;  /* 0x000000edec70723e */ /* 0x000fe600000010ff */
[----:B------:R3:W-:Y:S01]  /*cee0*/  MUFU.EX2 R180, R109 ;  /* 0x0000006d00b47308 */ /* 0x0007e20000000800 */
[----:B------:R-:W-:Y:S02]  /*cef0*/  F2FP.BF16.PACK_AB R113, R234, R235 ;  /* 0x000000ebea71723e */ /* 0x000fe400000010ff */
[----:B------:R-:W-:Y:S02]  /*cf00*/  F2FP.BF16.PACK_AB R114, R232, R233 ;  /* 0x000000e9e872723e */ /* 0x000fe400000010ff */
[----:B------:R-:W-:Y:S02]  /*cf10*/  F2FP.BF16.PACK_AB R115, R206, R207 ;  /* 0x000000cfce73723e */ /* 0x000fe400000010ff */
[----:B------:R-:W-:Y:S05]  /*cf20*/  F2FP.BF16.PACK_AB R119, R186, R187 ;  /* 0x000000bbba77723e */ /* 0x000fea00000010ff */
[-C--:B------:R-:W-:Y:S03]  /*cf30*/  HMMA.16816.F32.BF16 R4, R112, R120.reuse, R4 ;  /* 0x000000787004723c */ /* 0x080fe60000041804 */
[--C-:B-1----:R-:W-:Y:S04]  /*cf40*/  FFMA.FTZ R100, R166, c[0x0][0x2d0], -R161.reuse ;  /* 0x0000b400a6647a23 */ /* 0x102fe800000108a1 */
[----:B------:R1:W-:Y:S01]  /*cf50*/  MUFU.EX2 R179, R100 ;  /* 0x0000006400b37308 */ /* 0x0003e20000000800 */
[C---:B------:R-:W-:Y:S04]  /*cf60*/  HMMA.16816.F32.BF16 R8, R116.reuse, R120, R8 ;  /* 0x000000787408723c */ /* 0x040fe80000041808 */
[--C-:B---3--:R-:W-:Y:S04]  /*cf70*/  FFMA.FTZ R109, R199, c[0x0][0x2d0], -R110.reuse ;  /* 0x0000b400c76d7a23 */ /* 0x108fe8000001086e */
[-C--:B------:R-:W-:Y:S01]  /*cf80*/  HMMA.16816.F32.BF16 R12, R116, R122.reuse, R12 ;  /* 0x0000007a740c723c */ /* 0x080fe2000004180c */
[----:B------:R3:W-:Y:S07]  /*cf90*/  MUFU.EX2 R176, R109 ;  /* 0x0000006d00b07308 */ /* 0x0007ee0000000800 */
[C---:B------:R-:W-:Y:S01]  /*cfa0*/  HMMA.16816.F32.BF16 R16, R112.reuse, R122, R16 ;  /* 0x0000007a7010723c */ /* 0x040fe20000041810 */
[----:B------:R-:W3:Y:S03]  /*cfb0*/  LDSM.16.MT88.4 R120, [R210+0x2880] ;  /* 0x00288000d278783b */ /* 0x000ee60000004200 */
[----:B-1----:R-:W-:Y:S04]  /*cfc0*/  FFMA.FTZ R100, R167, c[0x0][0x2d0], -R161 ;  /* 0x0000b400a7647a23 */ /* 0x002fe800000108a1 */
[-C--:B------:R-:W-:Y:S01]  /*cfd0*/  HMMA.16816.F32.BF16 R20, R112, R128.reuse, R20 ;  /* 0x000000807014723c */ /* 0x080fe20000041814 */
[----:B------:R-:W-:Y:S01]  /*cfe0*/  LDSM.16.MT88.4 R164, [R210+0x2c80] ;  /* 0x002c8000d2a4783b */ /* 0x000fe20000004200 */
[----:B------:R1:W1:Y:S06]  /*cff0*/  MUFU.EX2 R178, R100 ;  /* 0x0000006400b27308 */ /* 0x00026c0000000800 */
[C---:B------:R-:W-:Y:S04]  /*d000*/  HMMA.16816.F32.BF16 R24, R116.reuse, R128, R24 ;  /* 0x000000807418723c */ /* 0x040fe80000041818 */
[----:B---3--:R-:W-:Y:S04]  /*d010*/  F2FP.BF16.PACK_AB R109, R182, R183 ;  /* 0x000000b7b66d723e */ /* 0x008fe800000010ff */
[-C--:B------:R-:W-:Y:S08]  /*d020*/  HMMA.16816.F32.BF16 R28, R116, R130.reuse, R28 ;  /* 0x00000082741c723c */ /* 0x080ff0000004181c */
[C---:B------:R-:W-:Y:S01]  /*d030*/  HMMA.16816.F32.BF16 R32, R112.reuse, R130, R32 ;  /* 0x000000827020723c */ /* 0x040fe20000041820 */
[----:B------:R-:W3:Y:S03]  /*d040*/  LDSM.16.MT88.4 R128, [R209+0x3480] ;  /* 0x00348000d180783b */ /* 0x000ee60000004200 */
[----:B-1----:R-:W-:Y:S01]  /*d050*/  FFMA.FTZ R100, R200, c[0x0][0x2d0], -R110 ;  /* 0x0000b400c8647a23 */ /* 0x002fe2000001086e */
[----:B------:R-:W-:Y:S03]  /*d060*/  F2FP.BF16.PACK_AB R111, R178, R179 ;  /* 0x000000b3b26f723e */ /* 0x000fe600000010ff */
[-C--:B------:R-:W-:Y:S01]  /*d070*/  HMMA.16816.F32.BF16 R36, R112, R124.reuse, R36 ;  /* 0x0000007c7024723c */ /* 0x080fe20000041824 */
[----:B------:R1:W1:Y:S07]  /*d080*/  MUFU.EX2 R177, R100 ;  /* 0x0000006400b17308 */ /* 0x00026e0000000800 */
[C---:B------:R-:W-:Y:S08]  /*d090*/  HMMA.16816.F32.BF16 R40, R116.reuse, R124, R40 ;  /* 0x0000007c7428723c */ /* 0x040ff00000041828 */
[-C--:B------:R-:W-:Y:S08]  /*d0a0*/  HMMA.16816.F32.BF16 R44, R116, R126.reuse, R44 ;  /* 0x0000007e742c723c */ /* 0x080ff0000004182c */
[C---:B------:R-:W-:Y:S01]  /*d0b0*/  HMMA.16816.F32.BF16 R48, R112.reuse, R126, R48 ;  /* 0x0000007e7030723c */ /* 0x040fe20000041830 */
[----:B------:R-:W5:Y:S03]  /*d0c0*/  LDSM.16.MT88.4 R124, [R210+0x3480] ;  /* 0x00348000d27c783b */ /* 0x000f660000004200 */
[--C-:B-1----:R-:W-:Y:S01]  /*d0d0*/  FFMA.FTZ R100, R201, c[0x0][0x2d0], -R3.reuse ;  /* 0x0000b400c9647a23 */ /* 0x102fe20000010803 */
[----:B------:R-:W-:Y:S03]  /*d0e0*/  F2FP.BF16.PACK_AB R160, R176, R177 ;  /* 0x000000b1b0a0723e */ /* 0x000fe600000010ff */
[-C--:B------:R-:W-:Y:S01]  /*d0f0*/  HMMA.16816.F32.BF16 R52, R112, R120.reuse, R52 ;  /* 0x000000787034723c */ /* 0x080fe20000041834 */
[----:B------:R1:W-:Y:S07]  /*d100*/  MUFU.EX2 R175, R100 ;  /* 0x0000006400af7308 */ /* 0x0003ee0000000800 */
[C---:B------:R-:W-:Y:S08]  /*d110*/  HMMA.16816.F32.BF16 R56, R116.reuse, R120, R56 ;  /* 0x000000787438723c */ /* 0x040ff00000041838 */
[-C--:B------:R-:W-:Y:S08]  /*d120*/  HMMA.16816.F32.BF16 R60, R116, R122.reuse, R60 ;  /* 0x0000007a743c723c */ /* 0x080ff0000004183c */
[C---:B------:R-:W-:Y:S04]  /*d130*/  HMMA.16816.F32.BF16 R64, R112.reuse, R122, R64 ;  /* 0x0000007a7040723c */ /* 0x040fe80000041840 */
[--C-:B-1----:R-:W-:Y:S02]  /*d140*/  FFMA.FTZ R100, R202, c[0x0][0x2d0], -R3.reuse ;  /* 0x0000b400ca647a23 */ /* 0x102fe40000010803 */
[----:B------:R-:W-:Y:S01]  /*d150*/  FFMA.FTZ R3, R108, c[0x0][0x2d0], -R3 ;  /* 0x0000b4006c037a23 */ /* 0x000fe20000010803 */
[----:B------:R-:W-:Y:S01]  /*d160*/  F2FP.BF16.PACK_AB R108, R184, R185 ;  /* 0x000000b9b86c723e */ /* 0x000fe200000010ff */
[-C--:B---3--:R-:W-:Y:S01]  /*d170*/  HMMA.16816.F32.BF16 R68, R112, R128.reuse, R68 ;  /* 0x000000807044723c */ /* 0x088fe20000041844 */
[----:B------:R1:W3:Y:S03]  /*d180*/  MUFU.EX2 R174, R100 ;  /* 0x0000006400ae7308 */ /* 0x0002e60000000800 */
[----:B-----5:R-:W-:Y:S04]  /*d190*/  FFMA.FTZ R0, R0, R190, R238 ;  /* 0x000000be00007223 */ /* 0x020fe800000100ee */
[C---:B------:R-:W-:Y:S04]  /*d1a0*/  HMMA.16816.F32.BF16 R72, R116.reuse, R128, R72 ;  /* 0x000000807448723c */ /* 0x040fe80000041848 */
[----:B------:R-:W-:Y:S04]  /*d1b0*/  FADD.FTZ R0, R239, R0 ;  /* 0x00000000ef007221 */ /* 0x000fe80000010000 */
[-C--:B------:R-:W-:Y:S04]  /*d1c0*/  HMMA.16816.F32.BF16 R76, R116, R130.reuse, R76 ;  /* 0x00000082744c723c */ /* 0x080fe8000004184c */
[----:B------:R-:W-:Y:S04]  /*d1d0*/  FADD.FTZ R0, R240, R0 ;  /* 0x00000000f0007221 */ /* 0x000fe80000010000 */
[C---:B------:R-:W-:Y:S04]  /*d1e0*/  HMMA.16816.F32.BF16 R80, R112.reuse, R130, R80 ;  /* 0x000000827050723c */ /* 0x040fe80000041850 */
[----:B-1----:R-:W-:Y:S01]  /*d1f0*/  FFMA.FTZ R100, R192, c[0x0][0x2d0], -R110 ;  /* 0x0000b400c0647a23 */ /* 0x002fe2000001086e */
[----:B---3--:R-:W-:Y:S01]  /*d200*/  F2FP.BF16.PACK_AB R161, R174, R175 ;  /* 0x000000afaea1723e */ /* 0x008fe200000010ff */
[----:B------:R-:W-:Y:S02]  /*d210*/  FADD.FTZ R0, R241, R0 ;  /* 0x00000000f1007221 */ /* 0x000fe40000010000 */
[-C--:B------:R-:W-:Y:S01]  /*d220*/  HMMA.16816.F32.BF16 R84, R112, R124.reuse, R84 ;  /* 0x0000007c7054723c */ /* 0x080fe20000041854 */
[----:B------:R1:W-:Y:S03]  /*d230*/  MUFU.EX2 R173, R100 ;  /* 0x0000006400ad7308 */ /* 0x0003e60000000800 */
[----:B--2---:R-:W-:Y:S04]  /*d240*/  FFMA.FTZ R101, R101, R191, R242 ;  /* 0x000000bf65657223 */ /* 0x004fe800000100f2 */
[C---:B------:R-:W-:Y:S08]  /*d250*/  HMMA.16816.F32.BF16 R88, R116.reuse, R124, R88 ;  /* 0x0000007c7458723c */ /* 0x040ff00000041858 */
[-C--:B------:R-:W-:Y:S08]  /*d260*/  HMMA.16816.F32.BF16 R92, R116, R126.reuse, R92 ;  /* 0x0000007e745c723c */ /* 0x080ff0000004185c */
[----:B------:R-:W-:Y:S04]  /*d270*/  HMMA.16816.F32.BF16 R96, R112, R126, R96 ;  /* 0x0000007e7060723c */ /* 0x000fe80000041860 */
[----:B-1----:R-:W-:Y:S01]  /*d280*/  FFMA.FTZ R100, R193, c[0x0][0x2d0], -R110 ;  /* 0x0000b400c1647a23 */ /* 0x002fe2000001086e */
[----:B------:R-:W-:Y:S01]  /*d290*/  F2FP.BF16.PACK_AB R110, R180, R181 ;  /* 0x000000b5b46e723e */ /* 0x000fe200000010ff */
[----:B------:R-:W-:Y:S02]  /*d2a0*/  FFMA.FTZ R102, R102, R196, R248 ;  /* 0x000000c466667223 */ /* 0x000fe400000100f8 */
[----:B------:R-:W1:Y:S04]  /*d2b0*/  MUFU.EX2 R172, R100 ;  /* 0x0000006400ac7308 */ /* 0x000e680000000800 */
[-C--:B------:R-:W-:Y:S01]  /*d2c0*/  HMMA.16816.F32.BF16 R112, R108, R132.reuse, R4 ;  /* 0x000000846c70723c */ /* 0x080fe20000041804 */
[----:B------:R-:W2:Y:S05]  /*d2d0*/  LDSM.16.MT88.4 R4, [R210+0x3880] ;  /* 0x00388000d204783b */ /* 0x000eaa0000004200 */
[----:B------:R-:W3:Y:S01]  /*d2e0*/  MUFU.EX2 R100, R3 ;  /* 0x0000000300647308 */ /* 0x000ee20000000800 */
[----:B-1----:R-:W-:Y:S01]  /*d2f0*/  F2FP.BF16.PACK_AB R162, R172, R173 ;  /* 0x000000adaca2723e */ /* 0x002fe200000010ff */
[----:B----4-:R-:W-:Y:S01]  /*d300*/  FFMA.FTZ R103, R103, R197, R252 ;  /* 0x000000c567677223 */ /* 0x010fe200000100fc */
[----:B---3--:R-:W-:Y:S03]  /*d310*/  F2FP.BF16.PACK_AB R163, R100, R107 ;  /* 0x0000006b64a3723e */ /* 0x008fe600000010ff */
[----:B------:R-:W-:Y:S04]  /*d320*/  FADD.FTZ R3, R203, R0 ;  /* 0x00000000cb037221 */ /* 0x000fe80000010000 */
[C---:B------:R-:W-:Y:S07]  /*d330*/  HMMA.16816.F32.BF16 R116, R160.reuse, R132, R8 ;  /* 0x00000084a074723c */ /* 0x040fee0000041808 */
[----:B------:R-:W-:Y:S01]  /*d340*/  FADD.FTZ R9, R189, R103 ;  /* 0x00000067bd097221 */ /* 0x000fe20000010000 */
[-C--:B------:R-:W-:Y:S01]  /*d350*/  HMMA.16816.F32.BF16 R120, R160, R134.reuse, R12 ;  /* 0x00000086a078723c */ /* 0x080fe2000004180c */
[----:B------:R-:W3:Y:S03]  /*d360*/  LDL R12, [R1+0x20] ;  /* 0x00002000010c7983 */ /* 0x000ee60000100800 */
[----:B------:R-:W-:Y:S02]  /*d370*/  FADD.FTZ R9, R250, R9 ;  /* 0x00000009fa097221 */ /* 0x000fe40000010000 */
[----:B------:R-:W-:Y:S02]  /*d380*/  FADD.FTZ R10, R249, R102 ;  /* 0x00000066f90a7221 */ /* 0x000fe40000010000 */
[C---:B------:R-:W-:Y:S04]  /*d390*/  HMMA.16816.F32.BF16 R124, R108.reuse, R134, R16 ;  /* 0x000000866c7c723c */ /* 0x040fe80000041810 */
[----:B------:R-:W-:Y:S02]  /*d3a0*/  FADD.FTZ R9, R251, R9 ;  /* 0x00000009fb097221 */ /* 0x000fe40000010000 */
[----:B------:R-:W-:Y:S02]  /*d3b0*/  FADD.FTZ R10, R247, R10 ;  /* 0x0000000af70a7221 */ /* 0x000fe40000010000 */
[-C--:B------:R-:W-:Y:S04]  /*d3c0*/  HMMA.16816.F32.BF16 R128, R108, R140.reuse, R20 ;  /* 0x0000008c6c80723c */ /* 0x080fe80000041814 */
        /* <DEDUP_REMOVED lines=12> */
[----:B------:R-:W-:Y:S04]  /*d490*/  FADD.FTZ R8, R245, R8 ;  /* 0x00000008f5087221 */ /* 0x000fe80000010000 */
[C---:B------:R-:W-:Y:S04]  /*d4a0*/  HMMA.16816.F32.BF16 R148, R160.reuse, R156, R40 ;  /* 0x0000009ca094723c */ /* 0x040fe80000041828 */
[----:B------:R-:W-:Y:S04]  /*d4b0*/  FADD.FTZ R8, R205, R8 ;  /* 0x00000008cd087221 */ /* 0x000fe80000010000 */
        /* <DEDUP_REMOVED lines=11> */
[----:B------:R-:W-:Y:S04]  /*d570*/  FADD.FTZ R8, R175, R8 ;  /* 0x00000008af087221 */ /* 0x000fe80000010000 */
[C---:B------:R-:W-:Y:S08]  /*d580*/  HMMA.16816.F32.BF16 R64, R108.reuse, R166, R64 ;  /* 0x000000a66c40723c */ /* 0x040ff00000041840 */
[-C--:B------:R-:W-:Y:S08]  /*d590*/  HMMA.16816.F32.BF16 R68, R108, R168.reuse, R68 ;  /* 0x000000a86c44723c */ /* 0x080ff00000041844 */
[C---:B------:R-:W-:Y:S08]  /*d5a0*/  HMMA.16816.F32.BF16 R72, R160.reuse, R168, R72 ;  /* 0x000000a8a048723c */ /* 0x040ff00000041848 */
[-C--:B------:R-:W-:Y:S08]  /*d5b0*/  HMMA.16816.F32.BF16 R76, R160, R170.reuse, R76 ;  /* 0x000000aaa04c723c */ /* 0x080ff0000004184c */
[C---:B------:R-:W-:Y:S08]  /*d5c0*/  HMMA.16816.F32.BF16 R80, R108.reuse, R170, R80 ;  /* 0x000000aa6c50723c */ /* 0x040ff00000041850 */
[-C--:B--2---:R-:W-:Y:S08]  /*d5d0*/  HMMA.16816.F32.BF16 R84, R108, R4.reuse, R84 ;  /* 0x000000046c54723c */ /* 0x084ff00000041854 */
[C---:B------:R-:W-:Y:S07]  /*d5e0*/  HMMA.16816.F32.BF16 R88, R160.reuse, R4, R88 ;  /* 0x00000004a058723c */ /* 0x040fee0000041858 */
[----:B------:R-:W-:Y:S01]  /*d5f0*/  FADD.FTZ R4, R207, R11 ;  /* 0x0000000bcf047221 */ /* 0x000fe20000010000 */
[-C--:B------:R-:W-:Y:S04]  /*d600*/  HMMA.16816.F32.BF16 R92, R160, R6.reuse, R92 ;  /* 0x00000006a05c723c */ /* 0x080fe8000004185c */
[----:B------:R-:W-:Y:S02]  /*d610*/  FADD.FTZ R9, R206, R4 ;  /* 0x00000004ce097221 */ /* 0x000fe40000010000 */
[----:B------:R-:W-:Y:S02]  /*d620*/  FADD.FTZ R5, R188, R3 ;  /* 0x00000003bc057221 */ /* 0x000fe40000010000 */
[----:B------:R-:W-:Y:S01]  /*d630*/  FADD.FTZ R4, R185, R10 ;  /* 0x0000000ab9047221 */ /* 0x000fe20000010000 */
[----:B------:R-:W-:Y:S04]  /*d640*/  HMMA.16816.F32.BF16 R96, R108, R6, R96 ;  /* 0x000000066c60723c */ /* 0x000fe80000041860 */
        /* <DEDUP_REMOVED lines=12> */
[----:B------:R-:W-:Y:S01]  /*d710*/  FADD.FTZ R4, R172, R3 ;  /* 0x00000003ac047221 */ /* 0x000fe20000010000 */
[----:B------:R1:W-:Y:S01]  /*d720*/  STL [R1+0x4], R5 ;  /* 0x0000040501007387 */ /* 0x0003e20000100800 */
[----:B------:R-:W-:Y:S03]  /*d730*/  FADD.FTZ R0, R107, R0 ;  /* 0x000000006b007221 */ /* 0x000fe60000010000 */
[----:B------:R1:W-:Y:S01]  /*d740*/  STL [R1+0xc], R4 ;  /* 0x00000c0401007387 */ /* 0x0003e20000100800 */
[----:B------:R-:W-:Y:S01]  /*d750*/  FADD.FTZ R3, R100, R0 ;  /* 0x0000000064037221 */ /* 0x000fe20000010000 */
[C---:B------:R-:W-:Y:S02]  /*d760*/  IADD3 R0, R224.reuse, -0x1, RZ ;  /* 0xffffffffe0007810 */ /* 0x040fe40007ffe0ff */
[----:B------:R-:W-:Y:S02]  /*d770*/  MOV R100, R2 ;  /* 0x0000000200647202 */ /* 0x000fe40000000f00 */
[----:B------:R1:W-:Y:S01]  /*d780*/  STL [R1+0x10], R3 ;  /* 0x0000100301007387 */ /* 0x0003e20000100800 */
[----:B---3--:R-:W-:Y:S02]  /*d790*/  ISETP.GT.AND P0, PT, R224, R12, PT ;  /* 0x0000000ce000720c */ /* 0x008fe40003f04270 */
[----:B------:R-:W-:Y:S11]  /*d7a0*/  MOV R224, R0 ;  /* 0x0000000000e07202 */ /* 0x000ff60000000f00 */
[----:B-1----:R-:W-:-:S05]  /*d7b0*/  @P0 BRA `(.L_x_221) ;  /* 0xffffcec000000947 */ /* 0x002fca000383ffff */
.L_x_216:
[----:B------:R-:W2:Y:S02]  /*d7c0*/  LDL R0, [R1+0x14] ;  /* 0x0000140001007983 */ /* 0x000ea40000100800 */
[----:B--2---:R-:W-:-:S13]  /*d7d0*/  ISETP.GE.AND P0, PT, R224, R0, PT ;  /* 0x00000000e000720c */ /* 0x004fda0003f06270 */
[----:B------:R-:W-:Y:S05]  /*d7e0*/  @!P0 BRA `(.L_x_222) ;  /* 0x000046f000008947 */ /* 0x000fea0003800000 */
[----:B------:R-:W2:Y:S01]  /*d7f0*/  S2R R0, SR_TID.X ;  /* 0x0000000000007919 */ /* 0x000ea20000002100 */
[----:B------:R-:W-:Y:S02]  /*d800*/  IMAD.SHL.U32 R248, R227, 0x2, RZ ;  /* 0x00000002e3f87824 */ /* 0x000fe400078e00ff */
[----:B------:R-:W-:Y:S02]  /*d810*/  IMAD.MOV.U32 R103, RZ, RZ, R105 ;  /* 0x000000ffff677224 */ /* 0x000fe400078e0069 */
[----:B------:R-:W-:Y:S02]  /*d820*/  IMAD.MOV.U32 R101, RZ, RZ, R106 ;  /* 0x000000ffff657224 */ /* 0x000fe400078e006a */
[----:B------:R-:W-:Y:S02]  /*d830*/  IMAD.MOV.U32 R108, RZ, RZ, R100 ;  /* 0x000000ffff6c7224 */ /* 0x000fe400078e0064 */
[----:B------:R-:W-:Y:S01]  /*d840*/  IMAD.MOV.U32 R107, RZ, RZ, R104 ;  /* 0x000000ffff6b7224 */ /* 0x000fe200078e0068 */
[----:B--2---:R-:W-:-:S04]  /*d850*/  SHF.R.S32.HI R2, RZ, 0x1f, R0 ;  /* 0x0000001fff027819 */ /* 0x004fc80000011400 */
[----:B------:R-:W-:Y:S02]  /*d860*/  LEA.HI R2, R2, R0, RZ, 0x2 ;  /* 0x0000000002027211 */ /* 0x000fe400078f10ff */
[----:B------:R-:W-:Y:S02]  /*d870*/  SHF.R.S32.HI R0, RZ, 0x1f, R227 ;  /* 0x0000001fff007819 */ /* 0x000fe400000114e3 */
[----:B------:R-:W-:Y:S02]  /*d880*/  SHF.R.S32.HI R2, RZ, 0x2, R2 ;  /* 0x00000002ff027819 */ /* 0x000fe40000011402 */
[----:B------:R-:W-:Y:S02]  /*d890*/  SHF.L.U64.HI R228, R227, 0x1, R0 ;  /* 0x00000001e3e47819 */ /* 0x000fe40000010200 */
[----:B------:R-:W-:Y:S02]  /*d8a0*/  IADD3 R226, -R2, 0x30, RZ ;  /* 0x0000003002e27810 */ /* 0x000fe40007ffe1ff */
.L_x_243:
[----:B------:R-:W2:Y:S01]  /*d8b0*/  LDL R13, [R1+0x2c] ;  /* 0x00002c00010d7983 */ /* 0x000ea20000100800 */
[----:B------:R-:W-:Y:S04]  /*d8c0*/  DEPBAR.LE SB0, 0x0 ;  /* 0x000080000000791a */ /* 0x000fe80000000000 */
[----:B------:R-:W3:Y:S01]  /*d8d0*/  LDL R12, [R1+0x28] ;  /* 0x00002800010c7983 */ /* 0x000ee20000100800 */
[----:B------:R-:W-:Y:S01]  /*d8e0*/  SHF.R.S32.HI R0, RZ, 0x1f, R225 ;  /* 0x0000001fff007819 */ /* 0x000fe200000114e1 */
[----:B-1----:R-:W-:Y:S01]  /*d8f0*/  IMAD.WIDE.U32 R2, R225, c[0x0][0x208], RZ ;  /* 0x00008200e1027a25 */ /* 0x002fe200078e00ff */
[----:B------:R-:W-:Y:S01]  /*d900*/  SHF.R.S32.HI R4, RZ, 0x1f, R222 ;  /* 0x0000001fff047819 */ /* 0x000fe200000114de */
[----:B------:R-:W-:Y:S01]  /*d910*/  BAR.SYNC.DEFER_BLOCKING 0x0 ;  /* 0x0000000000007b1d */ /* 0x000fe20000010000 */
[C---:B------:R-:W-:Y:S01]  /*d920*/  ISETP.GE.AND P1, PT, R227.reuse, c[0x0][0x1d4], PT ;  /* 0x00007500e3007a0c */ /* 0x040fe20003f26270 */
[----:B------:R-:W-:Y:S01]  /*d930*/  IMAD R0, R0, c[0x0][0x208], RZ ;  /* 0x0000820000007a24 */ /* 0x000fe200078e02ff */
[C---:B------:R-:W-:Y:S01]  /*d940*/  IADD3 R7, R227.reuse, 0x20, RZ ;  /* 0x00000020e3077810 */ /* 0x040fe20007ffe0ff */
[----:B------:R-:W-:Y:S01]  /*d950*/  IMAD R4, R4, c[0x0][0x218], RZ ;  /* 0x0000860004047a24 */ /* 0x000fe200078e02ff */
[----:B------:R-:W-:Y:S01]  /*d960*/  IADD3 R6, R227, 0x20, RZ ;  /* 0x00000020e3067810 */ /* 0x000fe20007ffe0ff */
[----:B------:R-:W-:Y:S01]  /*d970*/  IMAD R0, R225, c[0x0][0x20c], R0 ;  /* 0x00008300e1007a24 */ /* 0x000fe200078e0200 */
[----:B------:R-:W-:Y:S01]  /*d980*/  IADD3 R11, R227, 0x40, RZ ;  /* 0x00000040e30b7810 */ /* 0x000fe20007ffe0ff */
[----:B------:R-:W-:Y:S01]  /*d990*/  IMAD R4, R222, c[0x0][0x21c], R4 ;  /* 0x00008700de047a24 */ /* 0x000fe200078e0204 */
[----:B------:R-:W-:Y:S01]  /*d9a0*/  SHF.R.S32.HI R6, RZ, 0x1f, R6 ;  /* 0x0000001fff067819 */ /* 0x000fe20000011406 */
[----:B------:R-:W-:Y:S01]  /*d9b0*/  IMAD.IADD R3, R3, 0x1, R0 ;  /* 0x0000000103037824 */ /* 0x000fe200078e0200 */
[----:B------:R-:W-:Y:S02]  /*d9c0*/  IADD3 R5, R227, 0x40, RZ ;  /* 0x00000040e3057810 */ /* 0x000fe40007ffe0ff */
[----:B------:R-:W-:Y:S01]  /*d9d0*/  LEA.HI R6, R6, R7, RZ, 0x3 ;  /* 0x0000000706067211 */ /* 0x000fe200078f18ff */
[----:B------:R-:W-:Y:S01]  /*d9e0*/  IMAD.WIDE.U32 R2, R222, c[0x0][0x218], R2 ;  /* 0x00008600de027a25 */ /* 0x000fe200078e0002 */
[----:B------:R-:W-:Y:S02]  /*d9f0*/  SHF.R.S32.HI R5, RZ, 0x1f, R5 ;  /* 0x0000001fff057819 */ /* 0x000fe40000011405 */
[----:B------:R-:W-:Y:S02]  /*da00*/  LOP3.LUT R6, R6, 0xfffffff8, RZ, 0xc0, !PT ;  /* 0xfffffff806067812 */ /* 0x000fe400078ec0ff */
[----:B------:R-:W-:Y:S02]  /*da10*/  IADD3 R0, P0, R2, UR18, RZ ;  /* 0x0000001202007c10 */ /* 0x000fe4000ff1e0ff */
[----:B------:R-:W-:Y:S01]  /*da20*/  LEA.HI R5, R5, R11, RZ, 0x3 ;  /* 0x0000000b05057211 */ /* 0x000fe200078f18ff */
[----:B------:R-:W-:Y:S01]  /*da30*/  IMAD.SHL.U32 R100, R6, 0x2, RZ ;  /* 0x0000000206647824 */ /* 0x000fe200078e00ff */
[----:B------:R-:W1:Y:S01]  /*da40*/  S2R R11, SR_TID.X ;  /* 0x00000000000b7919 */ /* 0x000e620000002100 */
[----:B------:R-:W-:Y:S01]  /*da50*/  IADD3.X R3, R3, UR5, R4, P0, !PT ;  /* 0x0000000503037c10 */ /* 0x000fe200087fe404 */
[----:B------:R-:W-:Y:S01]  /*da60*/  BSSY B0, `(.L_x_223) ;  /* 0x0000039000007945 */ /* 0x000fe20003800000 */
[C---:B------:R-:W-:Y:S01]  /*da70*/  LEA R10, P0, R0.reuse, c[0x0][0x1f8], 0x1 ;  /* 0x00007e00000a7a11 */ /* 0x040fe200078008ff */
[----:B------:R-:W-:Y:S01]  /*da80*/  LDSM.16.M88.4 R48, [R211+0x6080] ;  /* 0x00608000d330783b */ /* 0x000fe20000000200 */
[----:B------:R-:W-:Y:S02]  /*da90*/  LOP3.LUT R5, R5, 0xfffffff8, RZ, 0xc0, !PT ;  /* 0xfffffff805057812 */ /* 0x000fe400078ec0ff */
[----:B------:R-:W-:Y:S01]  /*daa0*/  LEA.HI.X R3, R0, c[0x0][0x1fc], R3, 0x1, P0 ;  /* 0x00007f0000037a11 */ /* 0x000fe200000f0c03 */
[----:B------:R-:W-:Y:S02]  /*dab0*/  LDSM.16.M88.4 R44, [R211+0x7080] ;  /* 0x00708000d32c783b */ /* 0x000fe40000000200 */
[----:B------:R-:W-:Y:S02]  /*dac0*/  IMAD.SHL.U32 R102, R5, 0x2, RZ ;  /* 0x0000000205667824 */ /* 0x000fe400078e00ff */
[----:B------:R-:W4:Y:S04]  /*dad0*/  SHFL.IDX PT, R0, R10, RZ, 0x1c1f ;  /* 0x001c1fff0a007589 */ /* 0x000f2800000e0000 */
[----:B------:R-:W-:Y:S04]  /*dae0*/  LDSM.16.M88.4 R16, [R208+0x3c80] ;  /* 0x003c8000d010783b */ /* 0x000fe80000000200 */
[----:B------:R-:W5:Y:S04]  /*daf0*/  SHFL.IDX PT, R2, R3, RZ, 0x1c1f ;  /* 0x001c1fff03027589 */ /* 0x000f6800000e0000 */
[----:B------:R1:W2:Y:S04]  /*db00*/  LDSM.16.M88.4 R32, [R208+0x4080] ;  /* 0x00408000d020783b */ /* 0x0002a80000000200 */
[----:B------:R1:W2:Y:S04]  /*db10*/  LDSM.16.M88.4 R160, [R208+0x4480] ;  /* 0x00448000d0a0783b */ /* 0x0002a80000000200 */
[----:B------:R1:W2:Y:S04]  /*db20*/  LDSM.16.M88.4 R164, [R212+0x6080] ;  /* 0x00608000d4a4783b */ /* 0x0002a80000000200 */
[----:B------:R2:W2:Y:S04]  /*db30*/  LDSM.16.M88.4 R172, [R212+0x7080] ;  /* 0x00708000d4ac783b */ /* 0x0004a80000000200 */
[----:B------:R2:W2:Y:S04]  /*db40*/  LDSM.16.M88.4 R168, [R213] ;  /* 0x00000000d5a8783b */ /* 0x0004a80000000200 */
[----:B------:R2:W2:Y:S01]  /*db50*/  LDSM.16.M88.4 R176, [R221] ;  /* 0x00000000ddb0783b */ /* 0x0004a20000000200 */
[----:B----4-:R-:W-:Y:S03]  /*db60*/  IADD3 R8, P0, R0, R248, RZ ;  /* 0x000000f800087210 */ /* 0x010fe60007f1e0ff */
[----:B------:R4:W2:Y:S02]  /*db70*/  LDSM.16.M88.4 R180, [R220] ;  /* 0x00000000dcb4783b */ /* 0x0008a40000000200 */
[----:B-----5:R-:W-:Y:S05]  /*db80*/  IMAD.X R9, R2, 0x1, R228, P0 ;  /* 0x0000000102097824 */ /* 0x020fea00000e06e4 */
[----:B------:R-:W-:Y:S01]  /*db90*/  @!PT LDS RZ, [RZ] ;  /* 0x00000000fffff984 */ /* 0x000fe20000000800 */
[----:B------:R-:W-:Y:S01]  /*dba0*/  @!PT LDS RZ, [RZ] ;  /* 0x00000000fffff984 */ /* 0x000fe20000000800 */
[----:B------:R-:W-:Y:S01]  /*dbb0*/  @!PT LDS RZ, [RZ] ;  /* 0x00000000fffff984 */ /* 0x000fe20000000800 */
[----:B------:R4:W-:Y:S01]  /*dbc0*/  LDGSTS.E.BYPASS.LTC128B.128 [R223+0x1880], [R8.64], !P1 ;  /* 0x0188000008df7fae */ /* 0x0009e2000c901d48 */
[----:B-1----:R-:W-:Y:S02]  /*dbd0*/  ISETP.GT.AND P1, PT, R11, 0x3f, PT ;  /* 0x0000003f0b00780c */ /* 0x002fe40003f24270 */
[----:B--2---:R-:W-:Y:S02]  /*dbe0*/  SHF.L.U64.HI R104, R6, 0x1, R13 ;  /* 0x0000000106687819 */ /* 0x004fe4000001020d */
[----:B------:R-:W-:Y:S02]  /*dbf0*/  IADD3 R13, R227, 0x20, RZ ;  /* 0x00000020e30d7810 */ /* 0x000fe40007ffe0ff */
[----:B------:R-:W-:Y:S02]  /*dc00*/  IADD3 R6, P0, R0, R100, RZ ;  /* 0x0000006400067210 */ /* 0x000fe40007f1e0ff */
[----:B---3--:R-:W-:Y:S02]  /*dc10*/  SHF.L.U64.HI R105, R5, 0x1, R12 ;  /* 0x0000000105697819 */ /* 0x008fe4000001020c */
[----:B------:R-:W-:Y:S01]  /*dc20*/  ISETP.GE.AND P3, PT, R13, c[0x0][0x1d4], PT ;  /* 0x000075000d007a0c */ /* 0x000fe20003f66270 */
[----:B------:R-:W-:Y:S01]  /*dc30*/  IMAD.X R7, R2, 0x1, R104, P0 ;  /* 0x0000000102077824 */ /* 0x000fe200000e0668 */
[----:B------:R-:W-:Y:S02]  /*dc40*/  IADD3 R12, R227, 0x40, RZ ;  /* 0x00000040e30c7810 */ /* 0x000fe40007ffe0ff */
[----:B------:R-:W-:Y:S02]  /*dc50*/  IADD3 R4, P0, R0, R102, RZ ;  /* 0x0000006600047210 */ /* 0x000fe40007f1e0ff */
[----:B------:R-:W-:Y:S03]  /*dc60*/  ISETP.GE.AND P2, PT, R12, c[0x0][0x1d4], PT ;  /* 0x000075000c007a0c */ /* 0x000fe60003f46270 */
[----:B------:R-:W-:Y:S04]  /*dc70*/  IMAD.X R5, R2, 0x1, R105, P0 ;  /* 0x0000000102057824 */ /* 0x000fe800000e0669 */
[----:B------:R4:W-:Y:S06]  /*dc80*/  LDGSTS.E.BYPASS.LTC128B.128 [R223+0x2480], [R6.64], !P3 ;  /* 0x0248000006df7fae */ /* 0x0009ec000d901d48 */
[----:B------:R4:W-:Y:S01]  /*dc90*/  LDGSTS.E.BYPASS.LTC128B.128 [R223+0x3080], [R4.64], !P2 ;  /* 0x0308000004df7fae */ /* 0x0009e2000d101d48 */
[----:B------:R-:W-:-:S05]  /*dca0*/  @P1 BRA `(.L_x_224) ;  /* 0x0000014000001947 */ /* 0x000fca0003800000 */
[----:B------:R-:W-:-:S05]  /*dcb0*/  BRA.DIV ~URZ, `(.L_x_225) ;  /* 0x00006e827f007947 */ /* 0x000fca000b800000 */
[----:B----4-:R1:W2:Y:S04]  /*dcc0*/  SHFL.IDX PT, R4, R3, 0x1, 0x1c1f ;  /* 0x003c1f0003047f89 */ /* 0x0102a800000e0000 */
[----:B------:R1:W3:Y:S02]  /*dcd0*/  SHFL.IDX PT, R0, R10, 0x1, 0x1c1f ;  /* 0x003c1f000a007f89 */ /* 0x0002e400000e0000 */
.L_x_262:
[C---:B-1----:R-:W-:Y:S02]  /*dce0*/  IADD3 R10, R227.reuse, 0x20, RZ ;  /* 0x00000020e30a7810 */ /* 0x042fe40007ffe0ff */
[C---:B------:R-:W-:Y:S02]  /*dcf0*/  ISETP.GE.AND P3, PT, R227.reuse, c[0x0][0x1d4], PT ;  /* 0x00007500e3007a0c */ /* 0x040fe40003f66270 */
[----:B---3--:R-:W-:Y:S02]  /*dd00*/  IADD3 R8, P0, R0, R248, RZ ;  /* 0x000000f800087210 */ /* 0x008fe40007f1e0ff */
[----:B------:R-:W-:Y:S02]  /*dd10*/  ISETP.GE.AND P2, PT, R10, c[0x0][0x1d4], PT ;  /* 0x000075000a007a0c */ /* 0x000fe40003f46270 */
[----:B------:R-:W-:Y:S01]  /*dd20*/  IADD3 R5, R227, 0x40, RZ ;  /* 0x00000040e3057810 */ /* 0x000fe20007ffe0ff */
[----:B--2---:R-:W-:Y:S01]  /*dd30*/  IMAD.X R9, R4, 0x1, R228, P0 ;  /* 0x0000000104097824 */ /* 0x004fe200000e06e4 */
[----:B------:R-:W-:Y:S02]  /*dd40*/  IADD3 R6, P0, R0, R100, RZ ;  /* 0x0000006400067210 */ /* 0x000fe40007f1e0ff */
[----:B------:R-:W-:Y:S03]  /*dd50*/  ISETP.GE.AND P1, PT, R5, c[0x0][0x1d4], PT ;  /* 0x0000750005007a0c */ /* 0x000fe60003f26270 */
        /* <DEDUP_REMOVED lines=9> */
.L_x_224:
[----:B------:R-:W-:Y:S05]  /*ddf0*/  BSYNC B0 ;  /* 0x0000000000007941 */ /* 0x000fea0003800000 */
.L_x_223:
[----:B------:R-:W0:Y:S01]  /*de00*/  LDGDEPBAR ;  /* 0x00000000000079af */ /* 0x000e220000000000 */
[----:B------:R-:W-:Y:S01]  /*de10*/  WARPSYNC 0xffffffff ;  /* 0xffffffff00007948 */ /* 0x000fe20003800000 */
[-C--:B-1--4-:R-:W-:Y:S06]  /*de20*/  HMMA.16816.F32.BF16 R4, R48, R16.reuse, RZ ;  /* 0x000000103004723c */ /* 0x092fec00000418ff */
        /* <DEDUP_REMOVED lines=116> */
[----:B------:R1:W1:Y:S02]  /*e570*/  MUFU.TANH R162, R19 ;  /* 0x0000001300a27308 */ /* 0x0002640000002400 */
        /* <DEDUP_REMOVED lines=10> */
[----:B------:R5:W2:Y:S01]  /*e620*/  MUFU.TANH R109, R20 ;  /* 0x00000014006d7308 */ /* 0x000aa20000002400 */
[----:B------:R-:W-:Y:S01]  /*e630*/  FMUL.FTZ R29, R29, c[0x0][0x320] ;  /* 0x0000c8001d1d7a20 */ /* 0x000fe20000410000 */
[C---:B------:R-:W-:Y:S04]  /*e640*/  HMMA.16816.F32.BF16 R40, R164.reuse, R8, R40 ;  /* 0x00000008a428723c */ /* 0x040fe80000041828 */
[----:B------:R-:W-:Y:S02]  /*e650*/  FMUL.FTZ R30, R30, c[0x0][0x320] ;  /* 0x0000c8001e1e7a20 */ /* 0x000fe40000410000 */
[----:B------:R-:W-:Y:S02]  /*e660*/  FMUL.FTZ R31, R31, c[0x0][0x320] ;  /* 0x0000c8001f1f7a20 */ /* 0x000fe40000410000 */
[----:B------:R2:W2:Y:S01]  /*e670*/  MUFU.TANH R106, R21 ;  /* 0x00000015006a7308 */ /* 0x0004a20000002400 */
[-C--:B------:R-:W-:Y:S03]  /*e680*/  HMMA.16816.F32.BF16 R44, R164, R10.reuse, R44 ;  /* 0x0000000aa42c723c */ /* 0x080fe6000004182c */
[----:B------:R-:W-:Y:S02]  /*e690*/  FMUL.FTZ R32, R32, c[0x0][0x320] ;  /* 0x0000c80020207a20 */ /* 0x000fe40000410000 */
[----:B------:R-:W-:Y:S02]  /*e6a0*/  FMUL.FTZ R34, R34, c[0x0][0x320] ;  /* 0x0000c80022227a20 */ /* 0x000fe40000410000 */
[----:B------:R-:W-:Y:S01]  /*e6b0*/  FMUL.FTZ R35, R35, c[0x0][0x320] ;  /* 0x0000c80023237a20 */ /* 0x000fe20000410000 */
[----:B------:R-:W-:Y:S01]  /*e6c0*/  HMMA.16816.F32.BF16 R48, R192, R10, R48 ;  /* 0x0000000ac030723c */ /* 0x000fe20000041830 */
[----:B------:R3:W3:Y:S03]  /*e6d0*/  MUFU.TANH R172, R26 ;  /* 0x0000001a00ac7308 */ /* 0x0006e60000002400 */
[----:B-1----:R-:W-:Y:S02]  /*e6e0*/  FMUL.FTZ R19, R37, c[0x0][0x320] ;  /* 0x0000c80025137a20 */ /* 0x002fe40000410000 */
[----:B-----5:R-:W-:Y:S02]  /*e6f0*/  FMUL.FTZ R20, R36, c[0x0][0x320] ;  /* 0x0000c80024147a20 */ /* 0x020fe40000410000 */
[----:B------:R-:W-:Y:S03]  /*e700*/  FMUL.FTZ R38, R38, c[0x0][0x320] ;  /* 0x0000c80026267a20 */ /* 0x000fe60000410000 */
[----:B------:R1:W1:Y:S01]  /*e710*/  MUFU.TANH R185, R14 ;  /* 0x0000000e00b97308 */ /* 0x0002620000002400 */
[----:B------:R-:W-:Y:S02]  /*e720*/  FMUL.FTZ R39, R39, c[0x0][0x320] ;  /* 0x0000c80027277a20 */ /* 0x000fe40000410000 */
[----:B------:R-:W-:Y:S02]  /*e730*/  FMUL.FTZ R42, R42, c[0x0][0x320] ;  /* 0x0000c8002a2a7a20 */ /* 0x000fe40000410000 */
[----:B--2---:R-:W-:Y:S02]  /*e740*/  FMUL.FTZ R21, R33, c[0x0][0x320] ;  /* 0x0000c80021157a20 */ /* 0x004fe40000410000 */
[----:B------:R-:W-:Y:S02]  /*e750*/  FMUL.FTZ R43, R43, c[0x0][0x320] ;  /* 0x0000c8002b2b7a20 */ /* 0x000fe40000410000 */
[----:B------:R-:W-:Y:S01]  /*e760*/  FMUL.FTZ R44, R44, c[0x0][0x320] ;  /* 0x0000c8002c2c7a20 */ /* 0x000fe20000410000 */
[----:B------:R2:W1:Y:S01]  /*e770*/  MUFU.TANH R183, R15 ;  /* 0x0000000f00b77308 */ /* 0x0004620000002400 */
[----:B------:R-:W-:Y:S02]  /*e780*/  FMUL.FTZ R45, R45, c[0x0][0x320] ;  /* 0x0000c8002d2d7a20 */ /* 0x000fe40000410000 */
[----:B------:R-:W-:Y:S02]  /*e790*/  FMUL.FTZ R47, R47, c[0x0][0x320] ;  /* 0x0000c8002f2f7a20 */ /* 0x000fe40000410000 */
[----:B------:R-:W-:Y:S02]  /*e7a0*/  FMUL.FTZ R16, R48, c[0x0][0x320] ;  /* 0x0000c80030107a20 */ /* 0x000fe40000410000 */
[----:B------:R-:W-:Y:S02]  /*e7b0*/  FMUL.FTZ R17, R49, c[0x0][0x320] ;  /* 0x0000c80031117a20 */ /* 0x000fe40000410000 */
[----:B---3--:R-:W-:Y:S01]  /*e7c0*/  FMUL.FTZ R26, R50, c[0x0][0x320] ;  /* 0x0000c800321a7a20 */ /* 0x008fe20000410000 */
[----:B------:R2:W3:Y:S01]  /*e7d0*/  MUFU.TANH R174, R27 ;  /* 0x0000001b00ae7308 */ /* 0x0004e20000002400 */
        /* <DEDUP_REMOVED lines=39> */
[C---:B------:R-:W-:Y:S01]  /*ea50*/  ISETP.GE.AND P5, PT, R227.reuse, c[0x0][0x1d4], PT ;  /* 0x00007500e3007a0c */ /* 0x040fe20003fa6270 */
[----:B------:R-:W-:Y:S01]  /*ea60*/  IMAD.MOV.U32 R3, RZ, RZ, c[0x0][0x2b8] ;  /* 0x0000ae00ff037624 */ /* 0x000fe200078e00ff */
[----:B------:R-:W-:Y:S01]  /*ea70*/  IADD3 R229, R227, 0x40, RZ ;  /* 0x00000040e3e57810 */ /* 0x000fe20007ffe0ff */
[----:B------:R-:W3:Y:S01]  /*ea80*/  LDL R0, [R1+0x18] ;  /* 0x0000180001007983 */ /* 0x000ee20000100800 */
[----:B------:R-:W-:Y:S01]  /*ea90*/  ISETP.GE.AND P4, PT, R230, c[0x0][0x1d4], PT ;  /* 0x00007500e6007a0c */ /* 0x000fe20003f86270 */
[----:B------:R-:W-:Y:S01]  /*eaa0*/  IMAD.MOV.U32 R222, RZ, RZ, RZ ;  /* 0x000000ffffde7224 */ /* 0x000fe200078e00ff */
[----:B------:R-:W-:Y:S02]  /*eab0*/  ISETP.NE.AND P2, PT, R3, 0x1, PT ;  /* 0x000000010300780c */ /* 0x000fe40003f45270 */
[----:B------:R-:W-:Y:S02]  /*eac0*/  ISETP.GE.AND P3, PT, R229, c[0x0][0x1d4], PT ;  /* 0x00007500e5007a0c */ /* 0x000fe40003f66270 */
[----:B---3--:R-:W-:Y:S01]  /*ead0*/  ISETP.GT.AND P1, PT, R0, 0x2f, PT ;  /* 0x0000002f0000780c */ /* 0x008fe20003f24270 */
[----:B--2---:R-:W-:Y:S05]  /*eae0*/  IMAD R2, R224, 0x30, R2 ;  /* 0x00000030e0027824 */ /* 0x004fea00078e0202 */
        /* <DEDUP_REMOVED lines=12> */
[----:B------:R-:W2:Y:S01]  /*ebb0*/  @!P1 LDG.E R222, [R4.64] ;  /* 0x0000000804de9981 */ /* 0x000ea2000c1e1900 */
[----:B------:R-:W-:Y:S03]  /*ebc0*/  ISETP.GE.AND P1, PT, R226, 0x1, PT ;  /* 0x00000001e200780c */ /* 0x000fe60003f26270 */
[----:B------:R-:W-:Y:S04]  /*ebd0*/  IMAD R0, R0, c[0x0][0x1e0], RZ ;  /* 0x0000780000007a24 */ /* 0x000fe800078e02ff */
[----:B------:R-:W-:Y:S04]  /*ebe0*/  IMAD R0, R225, c[0x0][0x1e4], R0 ;  /* 0x00007900e1007a24 */ /* 0x000fe800078e0200 */
        /* <DEDUP_REMOVED lines=11> */
[----:B-12---:R-:W-:Y:S05]  /*eca0*/  @P1 IADD3 R14, P0, R0, R248, RZ ;  /* 0x000000f8000e1210 */ /* 0x006fea0007f1e0ff */
[----:B---3--:R-:W-:Y:S01]  /*ecb0*/  @P1 IMAD.X R15, R2, 0x1, R228, P0 ;  /* 0x00000001020f1824 */ /* 0x008fe200000e06e4 */
[----:B------:R-:W-:Y:S04]  /*ecc0*/  @P1 IADD3 R12, P0, R0, R100, RZ ;  /* 0x00000064000c1210 */ /* 0x000fe80007f1e0ff */
[----:B------:R-:W-:Y:S01]  /*ecd0*/  @!PT LDS RZ, [RZ] ;  /* 0x00000000fffff984 */ /* 0x000fe20000000800 */
[----:B------:R1:W-:Y:S01]  /*ece0*/  @P1 LDGSTS.E.BYPASS.LTC128B.128 [R223+0x3c80], [R14.64], !P5 ;  /* 0x03c800000edf1fae */ /* 0x0003e2000e901d48 */
[--C-:B------:R-:W-:Y:S01]  /*ecf0*/  @P1 IMAD.X R13, R2, 0x1, R104.reuse, P0 ;  /* 0x00000001020d1824 */ /* 0x100fe200000e0668 */
[----:B------:R-:W-:Y:S02]  /*ed00*/  @P1 IADD3 R10, P0, R0, R102, RZ ;  /* 0x00000066000a1210 */ /* 0x000fe40007f1e0ff */
[----:B------:R-:W2:Y:S03]  /*ed10*/  SHFL.IDX PT, R0, R4, 0x1, 0x1c1f ;  /* 0x003c1f0004007f89 */ /* 0x000ea600000e0000 */
[--C-:B------:R-:W-:Y:S01]  /*ed20*/  @P1 IMAD.X R11, R2, 0x1, R105.reuse, P0 ;  /* 0x00000001020b1824 */ /* 0x100fe200000e0669 */
[----:B------:R1:W-:Y:S01]  /*ed30*/  @P1 LDGSTS.E.BYPASS.LTC128B.128 [R223+0x4880], [R12.64], !P4 ;  /* 0x048800000cdf1fae */ /* 0x0003e2000e101d48 */
[----:B------:R-:W-:Y:S03]  /*ed40*/  ISETP.GE.AND P0, PT, R226, 0x21, PT ;  /* 0x00000021e200780c */ /* 0x000fe60003f06270 */
[----:B------:R-:W3:Y:S04]  /*ed50*/  SHFL.IDX PT, R2, R3, 0x1, 0x1c1f ;  /* 0x003c1f0003027f89 */ /* 0x000ee800000e0000 */
[----:B------:R1:W-:Y:S06]  /*ed60*/  @P1 LDGSTS.E.BYPASS.LTC128B.128 [R223+0x5480], [R10.64], !P3 ;  /* 0x054800000adf1fae */ /* 0x0003ec000d901d48 */
[----:B--2---:R-:W-:Y:S05]  /*ed70*/  @P0 IADD3 R8, P2, R0, R100, RZ ;  /* 0x0000006400080210 */ /* 0x004fea0007f5e0ff */
[----:B---3--:R-:W-:Y:S01]  /*ed80*/  @P0 IMAD.X R9, R2, 0x1, R104, P2 ;  /* 0x0000000102090824 */ /* 0x008fe200010e0668 */
[----:B------:R-:W-:Y:S05]  /*ed90*/  @P0 IADD3 R6, P2, R0, R102, RZ ;  /* 0x0000006600060210 */ /* 0x000fea0007f5e0ff */
[----:B------:R-:W-:Y:S01]  /*eda0*/  @P0 IMAD.X R7, R2, 0x1, R105, P2 ;  /* 0x0000000102070824 */ /* 0x000fe200010e0669 */
[----:B------:R-:W-:Y:S05]  /*edb0*/  @P0 IADD3 R4, P2, R0, R248, RZ ;  /* 0x000000f800040210 */ /* 0x000fea0007f5e0ff */
[----:B------:R-:W-:Y:S05]  /*edc0*/  @P0 IMAD.X R5, R2, 0x1, R228, P2 ;  /* 0x0000000102050824 */ /* 0x000fea00010e06e4 */
[----:B------:R1:W-:Y:S04]  /*edd0*/  @P0 LDGSTS.E.BYPASS.LTC128B.128 [R223+0x4480], [R4.64], !P5 ;  /* 0x0448000004df0fae */ /* 0x0003e8000e901d48 */
[----:B------:R1:W-:Y:S04]  /*ede0*/  @P0 LDGSTS.E.BYPASS.LTC128B.128 [R223+0x5080], [R8.64], !P4 ;  /* 0x0508000008df0fae */ /* 0x0003e8000e101d48 */
[----:B------:R1:W-:Y:S02]  /*edf0*/  @P0 LDGSTS.E.BYPASS.LTC128B.128 [R223+0x5c80], [R6.64], !P3 ;  /* 0x05c8000006df0fae */ /* 0x0003e4000d901d48 */
.L_x_226:
[----:B-1234-:R-:W-:Y:S01]  /*ee00*/  MOV R6, c[0x0][0x2ac] ;  /* 0x0000ab0000067a02 */ /* 0x01efe20000000f00 */
[----:B------:R-:W2:Y:S01]  /*ee10*/  LDL R2, [R1+0x1c] ;  /* 0x00001c0001027983 */ /* 0x000ea20000100800 */
[----:B------:R-:W-:Y:S02]  /*ee20*/  IMAD.MOV.U32 R0, RZ, RZ, c[0x0][0x2c4] ;  /* 0x0000b100ff007624 */ /* 0x000fe400078e00ff */
[----:B------:R-:W-:Y:S01]  /*ee30*/  IMAD.MOV.U32 R33, RZ, RZ, 0x1 ;  /* 0x00000001ff217424 */ /* 0x000fe200078e00ff */
[----:B------:R-:W3:Y:S01]  /*ee40*/  LDL R3, [R1] ;  /* 0x0000000001037983 */ /* 0x000ee20000100800 */
[----:B------:R-:W-:Y:S01]  /*ee50*/  IMAD R6, R6, c[0x0][0x1d0], RZ ;  /* 0x0000740006067a24 */ /* 0x000fe200078e02ff */
[----:B------:R-:W-:Y:S02]  /*ee60*/  ISETP.NE.AND P0, PT, R0, 0x1, PT ;  /* 0x000000010000780c */ /* 0x000fe40003f05270 */
[----:B------:R-:W0:Y:S11]  /*ee70*/  LDGDEPBAR ;  /* 0x00000000000079af */ /* 0x000e360000000000 */
[----:B--2---:R-:W-:Y:S04]  /*ee80*/  @P0 IMAD.HI.U32 R0, R2, c[0x0][0x2c8], RZ ;  /* 0x0000b20002000a27 */ /* 0x004fe800078e00ff */
[----:B------:R-:W-:Y:S01]  /*ee90*/  IMAD.MOV.U32 R5, RZ, RZ, R2 ;  /* 0x000000ffff057224 */ /* 0x000fe200078e0002 */
[----:B------:R-:W-:Y:S01]  /*eea0*/  @P0 SHF.R.U32.HI R5, RZ, c[0x0][0x2cc], R0 ;  /* 0x0000b300ff050a19 */ /* 0x000fe20000011600 */
[----:B------:R-:W-:Y:S01]  /*eeb0*/  IMAD R2, R224, -0x30, RZ ;  /* 0xffffffd0e0027824 */ /* 0x000fe200078e02ff */
[----:B------:R-:W-:Y:S03]  /*eec0*/  ISETP.LE.AND P0, PT, R33, c[0x0][0x32c], PT ;  /* 0x0000cb0021007a0c */ /* 0x000fe60003f03270 */
[----:B------:R-:W1:Y:S01]  /*eed0*/  SHFL.IDX PT, R4, R5, RZ, 0x1c1f ;  /* 0x001c1fff05047589 */ /* 0x000e6200000e0000 */
[C---:B---3--:R-:W-:Y:S02]  /*eee0*/  IADD3 R7, -R3.reuse, 0x1, R2 ;  /* 0x0000000103077810 */ /* 0x048fe40007ffe102 */
[----:B------:R-:W-:Y:S02]  /*eef0*/  IADD3 R8, -R3, R2, RZ ;  /* 0x0000000203087210 */ /* 0x000fe40007ffe1ff */
[----:B------:R-:W-:Y:S04]  /*ef00*/  IADD3 R7, R7, -c[0x0][0x168], R6 ;  /* 0x80005a0007077a10 */ /* 0x000fe80007ffe006 */
[C---:B------:R-:W-:Y:S02]  /*ef10*/  IADD3 R6, R7.reuse, c[0x0][0x328], RZ ;  /* 0x0000ca0007067a10 */ /* 0x040fe40007ffe0ff */
[----:B------:R-:W-:Y:S04]  /*ef20*/  IADD3 R7, R7, UR4, RZ ;  /* 0x0000000407077c10 */ /* 0x000fe8000fffe0ff */
[----:B-1----:R-:W-:Y:S01]  /*ef30*/  IADD3 R0, R7, R4, RZ ;  /* 0x0000000407007210 */ /* 0x002fe20007ffe0ff */
[----:B------:R-:W-:Y:S01]  /*ef40*/  IMAD.IADD R3, R6, 0x1, R4 ;  /* 0x0000000106037824 */ /* 0x000fe200078e0204 */
[----:B------:R-:W-:-:S05]  /*ef50*/  @!P0 BRA `(.L_x_227) ;  /* 0x0000019000008947 */ /* 0x000fca0003800000 */
[----:B------:R-:W-:Y:S01]  /*ef60*/  MOV R9, c[0x0][0x2ac] ;  /* 0x0000ab0000097a02 */ /* 0x000fe20000000f00 */
[----:B------:R-:W-:Y:S04]  /*ef70*/  BSSY B0, `(.L_x_228) ;  /* 0x0000013000007945 */ /* 0x000fe80003800000 */
[----:B------:R-:W-:Y:S05]  /*ef80*/  IMAD R4, R9, c[0x0][0x1d0], R4 ;  /* 0x0000740009047a24 */ /* 0x000fea00078e0204 */
        /* <DEDUP_REMOVED lines=12> */
.L_x_229:
[----:B------:R-:W-:Y:S04]  /*f050*/  MOV R9, 0x1 ;  /* 0x0000000100097802 */ /* 0x000fe80000000f00 */
[----:B------:R-:W-:Y:S11]  /*f060*/  ISETP.NE.AND P0, PT, R9, c[0x0][0x32c], PT ;  /* 0x0000cb0009007a0c */ /* 0x000ff60003f05270 */
[----:B------:R-:W-:Y:S02]  /*f070*/  @!UPT UIADD3 URZ, URZ, URZ, URZ ;  /* 0x0000003f3f3ff290 */ /* 0x000fe4000fffe03f */
[----:B------:R-:W-:Y:S05]  /*f080*/  @P0 IMAD.HI.U32 R9, R4, c[0x0][0x330], RZ ;  /* 0x0000cc0004090a27 */ /* 0x000fea00078e00ff */
[----:B------:R-:W-:Y:S02]  /*f090*/  @P0 SHF.R.U32.HI R4, RZ, c[0x0][0x334], R9 ;  /* 0x0000cd00ff040a19 */ /* 0x000fe40000011609 */
.L_x_230:
[----:B------:R-:W-:Y:S05]  /*f0a0*/  BSYNC B0 ;  /* 0x0000000000007941 */ /* 0x000fea0003800000 */
.L_x_228:
[----:B------:R-:W-:Y:S05]  /*f0b0*/  IMAD R4, R4, c[0x0][0x32c], R8 ;  /* 0x0000cb0004047a24 */ /* 0x000fea00078e0208 */
[----:B------:R-:W-:Y:S02]  /*f0c0*/  IADD3 R9, R4, c[0x0][0x32c], RZ ;  /* 0x0000cb0004097a10 */ /* 0x000fe40007ffe0ff */
[----:B------:R-:W-:Y:S02]  /*f0d0*/  IMNMX R0, R0, R4, !PT ;  /* 0x0000000400007217 */ /* 0x000fe40007800200 */
[----:B------:R-:W-:Y:S02]  /*f0e0*/  IMNMX R3, R3, R9, PT ;  /* 0x0000000903037217 */ /* 0x000fe40003800200 */
.L_x_227:
[C---:B------:R-:W-:Y:S02]  /*f0f0*/  ISETP.GE.AND P0, PT, R2.reuse, 0x2, PT ;  /* 0x000000020200780c */ /* 0x040fe40003f06270 */
[----:B------:R-:W-:Y:S02]  /*f100*/  ISETP.GE.AND P1, PT, R2, 0x9, PT ;  /* 0x000000090200780c */ /* 0x000fe40003f26270 */
[----:B------:R-:W-:Y:S02]  /*f110*/  P2R R13, PR, RZ, 0x1 ;  /* 0x00000001ff0d7803 */ /* 0x000fe40000000000 */
[----:B------:R-:W-:Y:S02]  /*f120*/  ISETP.GT.AND P0, PT, R0, 0x1, !P0 ;  /* 0x000000010000780c */ /* 0x000fe40004704270 */
[----:B------:R-:W-:Y:S02]  /*f130*/  P2R R12, PR, RZ, 0x2 ;  /* 0x00000002ff0c7803 */ /* 0x000fe40000000000 */
[C---:B------:R-:W-:Y:S02]  /*f140*/  ISETP.LT.OR P0, PT, R3.reuse, 0x2, P0 ;  /* 0x000000020300780c */ /* 0x040fe40000701670 */
[----:B------:R-:W-:Y:S02]  /*f150*/  ISETP.GE.AND P6, PT, R2, 0x19, PT ;  /* 0x000000190200780c */ /* 0x000fe40003fc6270 */
[----:B------:R-:W-:Y:S02]  /*f160*/  FSEL R23, R168, -INF , !P0 ;  /* 0xff800000a8177808 */ /* 0x000fe40004000000 */
[----:B------:R-:W-:Y:S02]  /*f170*/  ISETP.GT.AND P0, PT, R0, 0x8, !P1 ;  /* 0x000000080000780c */ /* 0x000fe40004f04270 */
[----:B------:R-:W-:Y:S02]  /*f180*/  ISETP.GE.AND P1, PT, R2, 0xa, PT ;  /* 0x0000000a0200780c */ /* 0x000fe40003f26270 */
[----:B------:R-:W-:Y:S02]  /*f190*/  ISETP.LT.OR P0, PT, R3, 0x9, P0 ;  /* 0x000000090300780c */ /* 0x000fe40000701670 */
        /* <DEDUP_REMOVED lines=9> */
[----:B------:R-:W-:Y:S02]  /*f230*/  ISETP.LT.OR P0, PT, R3, 0x11, P0 ;  /* 0x000000110300780c */ /* 0x000fe40000701670 */
        /* <DEDUP_REMOVED lines=25> */
[----:B------:R-:W-:Y:S04]  /*f3d0*/  ISETP.GT.AND P0, PT, R0, RZ, !P1 ;  /* 0x000000ff0000720c */ /* 0x000fe80004f04270 */
[C---:B------:R-:W-:Y:S04]  /*f3e0*/  ISETP.LT.OR P0, PT, R3.reuse, 0x1, P0 ;  /* 0x000000010300780c */ /* 0x040fe80000701670 */
[----:B------:R-:W-:Y:S02]  /*f3f0*/  FSEL R19, R170, -INF , !P0 ;  /* 0xff800000aa137808 */ /* 0x000fe40004000000 */
[----:B------:R-:W-:Y:S04]  /*f400*/  ISETP.GE.AND P0, PT, R2, 0x2a, PT ;  /* 0x0000002a0200780c */ /* 0x000fe80003f06270 */
[----:B------:R-:W-:Y:S02]  /*f410*/  P2R R4, PR, RZ, 0x1 ;  /* 0x00000001ff047803 */ /* 0x000fe40000000000 */
[----:B------:R-:W-:Y:S04]  /*f420*/  ISETP.GT.AND P0, PT, R0, 0x29, !P0 ;  /* 0x000000290000780c */ /* 0x000fe80004704270 */
[----:B------:R-:W-:Y:S02]  /*f430*/  ISETP.LT.OR P0, PT, R3, 0x2a, P0 ;  /* 0x0000002a0300780c */ /* 0x000fe40000701670 */
[----:B------:R-:W1:Y:S02]  /*f440*/  SHFL.IDX PT, R3, R5, 0x1, 0x1c1f ;  /* 0x003c1f0005037f89 */ /* 0x000e6400000e0000 */
[----:B------:R-:W-:Y:S02]  /*f450*/  FSEL R193, R17, -INF , !P0 ;  /* 0xff80000011c17808 */ /* 0x000fe40004000000 */
[----:B------:R-:W-:Y:S01]  /*f460*/  ISETP.LE.AND P0, PT, R33, c[0x0][0x32c], PT ;  /* 0x0000cb0021007a0c */ /* 0x000fe20003f03270 */
[--C-:B-1----:R-:W-:Y:S02]  /*f470*/  IMAD.IADD R2, R6, 0x1, R3.reuse ;  /* 0x0000000106027824 */ /* 0x102fe400078e0203 */
[----:B------:R-:W-:Y:S10]  /*f480*/  IMAD.IADD R0, R7, 0x1, R3 ;  /* 0x0000000107007824 */ /* 0x000ff400078e0203 */
        /* <DEDUP_REMOVED lines=16> */
.L_x_233:
[----:B------:R-:W-:Y:S04]  /*f590*/  MOV R14, 0x1 ;  /* 0x00000001000e7802 */ /* 0x000fe80000000f00 */
[----:B------:R-:W-:Y:S11]  /*f5a0*/  ISETP.NE.AND P0, PT, R14, c[0x0][0x32c], PT ;  /* 0x0000cb000e007a0c */ /* 0x000ff60003f05270 */
[----:B------:R-:W-:Y:S02]  /*f5b0*/  @!UPT UIADD3 URZ, URZ, URZ, URZ ;  /* 0x0000003f3f3ff290 */ /* 0x000fe4000fffe03f */
[----:B------:R-:W-:Y:S05]  /*f5c0*/  @P0 IMAD.HI.U32 R14, R3, c[0x0][0x330], RZ ;  /* 0x0000cc00030e0a27 */ /* 0x000fea00078e00ff */
[----:B------:R-:W-:Y:S02]  /*f5d0*/  @P0 SHF.R.U32.HI R3, RZ, c[0x0][0x334], R14 ;  /* 0x0000cd00ff030a19 */ /* 0x000fe4000001160e */
.L_x_234:
[----:B------:R-:W-:Y:S05]  /*f5e0*/  BSYNC B0 ;  /* 0x0000000000007941 */ /* 0x000fea0003800000 */
.L_x_232:
[----:B------:R-:W-:Y:S05]  /*f5f0*/  IMAD R3, R3, c[0x0][0x32c], R8 ;  /* 0x0000cb0003037a24 */ /* 0x000fea00078e0208 */
[----:B------:R-:W-:Y:S02]  /*f600*/  IADD3 R14, R3, c[0x0][0x32c], RZ ;  /* 0x0000cb00030e7a10 */ /* 0x000fe40007ffe0ff */
[----:B------:R-:W-:Y:S02]  /*f610*/  IMNMX R0, R0, R3, !PT ;  /* 0x0000000300007217 */ /* 0x000fe40007800200 */
[----:B------:R-:W-:Y:S02]  /*f620*/  IMNMX R2, R2, R14, PT ;  /* 0x0000000e02027217 */ /* 0x000fe40003800200 */
.L_x_231:
        /* <DEDUP_REMOVED lines=63> */
.L_x_237:
[----:B------:R-:W-:Y:S04]  /*fa20*/  MOV R14, 0x1 ;  /* 0x00000001000e7802 */ /* 0x000fe80000000f00 */
[----:B------:R-:W-:Y:S11]  /*fa30*/  ISETP.NE.AND P0, PT, R14, c[0x0][0x32c], PT ;  /* 0x0000cb000e007a0c */ /* 0x000ff60003f05270 */
[----:B------:R-:W-:Y:S02]  /*fa40*/  @!UPT UIADD3 URZ, URZ, URZ, URZ ;  /* 0x0000003f3f3ff290 */ /* 0x000fe4000fffe03f */
[----:B------:R-:W-:Y:S05]  /*fa50*/  @P0 IMAD.HI.U32 R14, R3, c[0x0][0x330], RZ ;  /* 0x0000cc00030e0a27 */ /* 0x000fea00078e00ff */
[----:B------:R-:W-:Y:S02]  /*fa60*/  @P0 SHF.R.U32.HI R3, RZ, c[0x0][0x334], R14 ;  /* 0x0000cd00ff030a19 */ /* 0x000fe4000001160e */
.L_x_238:
[----:B------:R-:W-:Y:S05]  /*fa70*/  BSYNC B0 ;  /* 0x0000000000007941 */ /* 0x000fea0003800000 */
.L_x_236:
[----:B------:R-:W-:Y:S05]  /*fa80*/  IMAD R3, R3, c[0x0][0x32c], R8 ;  /* 0x0000cb0003037a24 */ /* 0x000fea00078e0208 */
[----:B------:R-:W-:Y:S02]  /*fa90*/  IADD3 R14, R3, c[0x0][0x32c], RZ ;  /* 0x0000cb00030e7a10 */ /* 0x000fe40007ffe0ff */
[----:B------:R-:W-:Y:S02]  /*faa0*/  IMNMX R0, R0, R3, !PT ;  /* 0x0000000300007217 */ /* 0x000fe40007800200 */
[----:B------:R-:W-:Y:S02]  /*fab0*/  IMNMX R2, R2, R14, PT ;  /* 0x0000000e02027217 */ /* 0x000fe40003800200 */
.L_x_235:
        /* <DEDUP_REMOVED lines=63> */
.L_x_241:
[----:B------:R-:W-:Y:S04]  /*feb0*/  MOV R5, 0x1 ;  /* 0x0000000100057802 */ /* 0x000fe80000000f00 */
[----:B------:R-:W-:Y:S11]  /*fec0*/  ISETP.NE.AND P0, PT, R5, c[0x0][0x32c], PT ;  /* 0x0000cb0005007a0c */ /* 0x000ff60003f05270 */
[----:B------:R-:W-:Y:S02]  /*fed0*/  @!UPT UIADD3 URZ, URZ, URZ, URZ ;  /* 0x0000003f3f3ff290 */ /* 0x000fe4000fffe03f */
[----:B------:R-:W-:Y:S05]  /*fee0*/  @P0 IMAD.HI.U32 R5, R3, c[0x0][0x330], RZ ;  /* 0x0000cc0003050a27 */ /* 0x000fea00078e00ff */
[----:B------:R-:W-:Y:S02]  /*fef0*/  @P0 SHF.R.U32.HI R3, RZ, c[0x0][0x334], R5 ;  /* 0x0000cd00ff030a19 */ /* 0x000fe40000011605 */
.L_x_242:
[----:B------:R-:W-:Y:S05]  /*ff00*/  BSYNC B0 ;  /* 0x0000000000007941 */ /* 0x000fea0003800000 */
.L_x_240:
[----:B------:R-:W-:Y:S05]  /*ff10*/  IMAD R8, R3, c[0x0][0x32c], R8 ;  /* 0x0000cb0003087a24 */ /* 0x000fea00078e0208 */
[----:B------:R-:W-:Y:S02]  /*ff20*/  IADD3 R3, R8, c[0x0][0x32c], RZ ;  /* 0x0000cb0008037a10 */ /* 0x000fe40007ffe0ff */
[----:B------:R-:W-:Y:S02]  /*ff30*/  IMNMX R0, R0, R8, !PT ;  /* 0x0000000800007217 */ /* 0x000fe40007800200 */
[----:B------:R-:W-:Y:S02]  /*ff40*/  IMNMX R2, R2, R3, PT ;  /* 0x0000000302027217 */ /* 0x000fe40003800200 */
.L_x_239:
[----:B------:R-:W-:Y:S01]  /*ff50*/  ISETP.GT.AND P0, PT, R0, RZ, !P1 ;  /* 0x000000ff0000720c */ /* 0x000fe20004f04270 */
[----:B------:R-:W-:Y:S01]  /*ff60*/  LDSM.16.MT88.4 R36, [R210+0x1880] ;  /* 0x00188000d224783b */ /* 0x000fe20000004200 */
[----:B------:R-:W-:Y:S02]  /*ff70*/  FMNMX.FTZ R106, R19, R101, !PT ;  /* 0x00000065136a7209 */ /* 0x000fe40007810000 */
[----:B------:R-:W-:Y:S02]  /*ff80*/  ISETP.LT.OR P0, PT, R2, 0x1, P0 ;  /* 0x000000010200780c */ /* 0x000fe40000701670 */
[----:B------:R-:W-:Y:S02]  /*ff90*/  FMNMX.FTZ R106, R23, R106, !PT ;  /* 0x0000006a176a7209 */ /* 0x000fe40007810000 */
[----:B------:R-:W-:Y:S01]  /*ffa0*/  FSEL R8, R197, -INF , !P0 ;  /* 0xff800000c5087808 */ /* 0x000fe20004000000 */
[----:B------:R-:W2:Y:S01]  /*ffb0*/  LDL.LU R252, [R1+0x4] ;  /* 0x0000040001fc7983 */ /* 0x000ea20000300800 */
[----:B------:R-:W-:Y:S02]  /*ffc0*/  ISETP.NE.AND P0, PT, R13, RZ, PT ;  /* 0x000000ff0d00720c */ /* 0x000fe40003f05270 */
[----:B------:R-:W-:Y:S01]  /*ffd0*/  FMNMX.FTZ R106, R24, R106, !PT ;  /* 0x0000006a186a7209 */ /* 0x000fe20007810000 */
[----:B------:R-:W3:Y:S01]  /*ffe0*/  LDL.LU R251, [R1+0xc] ;  /* 0x00000c0001fb7983 */ /* 0x000ee20000300800 */
[----:B------:R-:W-:Y:S02]  /*fff0*/  ISETP.GT.AND P0, PT, R0, 0x1, !P0 ;  /* 0x000000010000780c */ /* 0x000fe40004704270 */
[----:B------:R-:W-:Y:S01]  /*10000*/  FMNMX.FTZ R106, R25, R106, !PT ;  /* 0x0000006a196a7209 */ /* 0x000fe20007810000 */
[----:B------:R-:W4:Y:S01]  /*10010*/  LDL.LU R250, [R1+0x10] ;  /* 0x0000100001fa7983 */ /* 0x000f220000300800 */
[----:B------:R-:W-:Y:S02]  /*10020*/  ISETP.LT.OR P0, PT, R2, 0x2, P0 ;  /* 0x000000020200780c */ /* 0x000fe40000701670 */
[----:B------:R-:W-:Y:S02]  /*10030*/  FMNMX.FTZ R106, R40, R106, !PT ;  /* 0x0000006a286a7209 */ /* 0x000fe40007810000 */
[----:B------:R-:W-:Y:S02]  /*10040*/  FSEL R13, R196, -INF , !P0 ;  /* 0xff800000c40d7808 */ /* 0x000fe40004000000 */
[----:B------:R-:W-:Y:S02]  /*10050*/  ISETP.NE.AND P0, PT, R12, RZ, PT ;  /* 0x000000ff0c00720c */ /* 0x000fe40003f05270 */
[----:B------:R-:W-:Y:S02]  /*10060*/  FMNMX.FTZ R106, R41, R106, !PT ;  /* 0x0000006a296a7209 */ /* 0x000fe40007810000 */
[----:B------:R-:W-:Y:S02]  /*10070*/  ISETP.GT.AND P0, PT, R0, 0x8, !P0 ;  /* 0x000000080000780c */ /* 0x000fe40004704270 */
[----:B------:R-:W-:Y:S02]  /*10080*/  FMNMX.FTZ R106, R166, R106, !PT ;  /* 0x0000006aa66a7209 */ /* 0x000fe40007810000 */
        /* <DEDUP_REMOVED lines=11> */
[----:B------:R-:W-:Y:S02]  /*10140*/  ISETP.NE.AND P1, PT, R4, RZ, PT ;  /* 0x000000ff0400720c */ /* 0x000fe40003f25270 */
        /* <DEDUP_REMOVED lines=38> */
[----:B------:R-:W1:Y:S01]  /*103b0*/  SHFL.BFLY PT, R0, R106, 0x2, 0x1f ;  /* 0x0c401f006a007f89 */ /* 0x000e6200000e0000 */
[----:B------:R-:W-:Y:S02]  /*103c0*/  FMNMX.FTZ R104, R17, R104, !PT ;  /* 0x0000006811687209 */ /* 0x000fe40007810000 */
[----:B------:R-:W-:Y:S02]  /*103d0*/  ISETP.LT.OR P0, PT, R2, 0x2a, P0 ;  /* 0x0000002a0200780c */ /* 0x000fe40000701670 */
[----:B------:R-:W-:Y:S02]  /*103e0*/  FMNMX.FTZ R104, R18, R104, !PT ;  /* 0x0000006812687209 */ /* 0x000fe40007810000 */
[----:B------:R-:W-:Y:S02]  /*103f0*/  FSEL R109, R47, -INF , !P0 ;  /* 0xff8000002f6d7808 */ /* 0x000fe40004000000 */
[----:B------:R-:W-:Y:S04]  /*10400*/  FMNMX.FTZ R104, R169, R104, !PT ;  /* 0x00000068a9687209 */ /* 0x000fe80007810000 */
[----:B------:R-:W-:Y:S04]  /*10410*/  FMNMX.FTZ R104, R171, R104, !PT ;  /* 0x00000068ab687209 */ /* 0x000fe80007810000 */
[----:B------:R-:W-:Y:S04]  /*10420*/  FMNMX.FTZ R104, R173, R104, !PT ;  /* 0x00000068ad687209 */ /* 0x000fe80007810000 */
[----:B------:R-:W-:Y:S04]  /*10430*/  FMNMX.FTZ R104, R175, R104, !PT ;  /* 0x00000068af687209 */ /* 0x000fe80007810000 */
[----:B------:R-:W-:Y:S04]  /*10440*/  FMNMX.FTZ R104, R187, R104, !PT ;  /* 0x00000068bb687209 */ /* 0x000fe80007810000 */
[----:B------:R-:W-:Y:S04]  /*10450*/  FMNMX.FTZ R104, R188, R104, !PT ;  /* 0x00000068bc687209 */ /* 0x000fe80007810000 */
[----:B------:R-:W-:Y:S04]  /*10460*/  FMNMX.FTZ R104, R192, R104, !PT ;  /* 0x00000068c0687209 */ /* 0x000fe80007810000 */
[----:B------:R-:W-:Y:S02]  /*10470*/  FMNMX.FTZ R104, R189, R104, !PT ;  /* 0x00000068bd687209 */ /* 0x000fe40007810000 */
[----:B-1----:R-:W-:Y:S05]  /*10480*/  FMNMX.FTZ R106, R106, R0, !PT ;  /* 0x000000006a6a7209 */ /* 0x002fea0007810000 */
[----:B------:R-:W1:Y:S02]  /*10490*/  SHFL.BFLY PT, R0, R106, 0x1, 0x1f ;  /* 0x0c201f006a007f89 */ /* 0x000e6400000e0000 */
[----:B-1----:R-:W-:Y:S06]  /*104a0*/  FMNMX.FTZ R106, R106, R0, !PT ;  /* 0x000000006a6a7209 */ /* 0x002fec0007810000 */
[----:B------:R-:W1:Y:S01]  /*104b0*/  SHFL.BFLY PT, R0, R105, 0x2, 0x1f ;  /* 0x0c401f0069007f89 */ /* 0x000e6200000e0000 */
[C---:B------:R-:W-:Y:S01]  /*104c0*/  FSETP.NEU.FTZ.AND P0, PT, R106.reuse, -INF , PT ;  /* 0xff8000006a00780b */ /* 0x040fe20003f1d000 */
[C---:B------:R-:W-:Y:S03]  /*104d0*/  FMUL.FTZ R110, R106.reuse, c[0x0][0x2d0] ;  /* 0x0000b4006a6e7a20 */ /* 0x040fe60000410000 */
[----:B------:R-:W-:Y:S02]  /*104e0*/  FSEL R3, R106, RZ, P0 ;  /* 0x000000ff6a037208 */ /* 0x000fe40000000000 */
[----:B------:R-:W-:Y:S05]  /*104f0*/  FSEL R110, R110, RZ, P0 ;  /* 0x000000ff6e6e7208 */ /* 0x000fea0000000000 */
[--C-:B------:R-:W-:Y:S02]  /*10500*/  FFMA.FTZ R6, R24, c[0x0][0x2d0], -R110.reuse ;  /* 0x0000b40018067a23 */ /* 0x100fe4000001086e */
[----:B------:R-:W-:Y:S02]  /*10510*/  FFMA.FTZ R7, R23, c[0x0][0x2d0], -R110 ;  /* 0x0000b40017077a23 */ /* 0x000fe4000001086e */
[----:B------:R5:W-:Y:S01]  /*10520*/  MUFU.EX2 R246, R6 ;  /* 0x0000000600f67308 */ /* 0x000be20000000800 */
[----:B-1----:R-:W-:Y:S09]  /*10530*/  FMNMX.FTZ R105, R105, R0, !PT ;  /* 0x0000000069697209 */ /* 0x002ff20007810000 */
[----:B------:R-:W-:Y:S01]  /*10540*/  MUFU.EX2 R245, R7 ;  /* 0x0000000700f57308 */ /* 0x000fe20000000800 */
[----:B------:R-:W1:Y:S02]  /*10550*/  SHFL.BFLY PT, R0, R105, 0x1, 0x1f ;  /* 0x0c201f0069007f89 */ /* 0x000e6400000e0000 */
[----:B-1----:R-:W-:Y:S06]  /*10560*/  FMNMX.FTZ R105, R105, R0, !PT ;  /* 0x0000000069697209 */ /* 0x002fec0007810000 */
[----:B------:R-:W1:Y:S01]  /*10570*/  SHFL.BFLY PT, R0, R104, 0x2, 0x1f ;  /* 0x0c401f0068007f89 */ /* 0x000e6200000e0000 */
[C---:B------:R-:W-:Y:S01]  /*10580*/  FSETP.NEU.FTZ.AND P0, PT, R105.reuse, -INF , PT ;  /* 0xff8000006900780b */ /* 0x040fe20003f1d000 */
[C---:B------:R-:W-:Y:S03]  /*10590*/  FMUL.FTZ R111, R105.reuse, c[0x0][0x2d0] ;  /* 0x0000b400696f7a20 */ /* 0x040fe60000410000 */
[----:B------:R-:W-:Y:S02]  /*105a0*/  FSEL R4, R105, RZ, P0 ;  /* 0x000000ff69047208 */ /* 0x000fe40000000000 */
[----:B------:R-:W-:Y:S02]  /*105b0*/  FSEL R111, R111, RZ, P0 ;  /* 0x000000ff6f6f7208 */ /* 0x000fe40000000000 */
[----:B-1----:R-:W-:Y:S05]  /*105c0*/  FMNMX.FTZ R104, R104, R0, !PT ;  /* 0x0000000068687209 */ /* 0x002fea0007810000 */
[----:B------:R-:W1:Y:S02]  /*105d0*/  SHFL.BFLY PT, R0, R104, 0x1, 0x1f ;  /* 0x0c201f0068007f89 */ /* 0x000e6400000e0000 */
[----:B-1----:R-:W-:Y:S02]  /*105e0*/  FMNMX.FTZ R104, R104, R0, !PT ;  /* 0x0000000068687209 */ /* 0x002fe40007810000 */
[----:B------:R-:W-:Y:S02]  /*105f0*/  FMNMX.FTZ R0, R8, R108, !PT ;  /* 0x0000006c08007209 */ /* 0x000fe40007810000 */
[C---:B------:R-:W-:Y:S01]  /*10600*/  FSETP.NEU.FTZ.AND P0, PT, R104.reuse, -INF , PT ;  /* 0xff8000006800780b */ /* 0x040fe20003f1d000 */
[C---:B------:R-:W-:Y:S01]  /*10610*/  FMUL.FTZ R164, R104.reuse, c[0x0][0x2d0] ;  /* 0x0000b40068a47a20 */ /* 0x040fe20000410000 */
[----:B------:R-:W-:Y:S02]  /*10620*/  FMNMX.FTZ R0, R13, R0, !PT ;  /* 0x000000000d007209 */ /* 0x000fe40007810000 */
[----:B------:R-:W-:Y:S02]  /*10630*/  FSEL R5, R104, RZ, P0 ;  /* 0x000000ff68057208 */ /* 0x000fe40000000000 */
[----:B------:R-:W-:Y:S02]  /*10640*/  FMNMX.FTZ R0, R12, R0, !PT ;  /* 0x000000000c007209 */ /* 0x000fe40007810000 */
[----:B------:R-:W-:Y:S02]  /*10650*/  FSEL R164, R164, RZ, P0 ;  /* 0x000000ffa4a47208 */ /* 0x000fe40000000000 */
[----:B------:R-:W-:Y:S03]  /*10660*/  FMNMX.FTZ R0, R11, R0, !PT ;  /* 0x000000000b007209 */ /* 0x000fe60007810000 */
[----:B-----5:R-:W-:Y:S01]  /*10670*/  FFMA.FTZ R6, R17, c[0x0][0x2d0], -R164 ;  /* 0x0000b40011067a23 */ /* 0x020fe200000108a4 */
[----:B------:R-:W-:Y:S03]  /*10680*/  FMNMX.FTZ R0, R172, R0, !PT ;  /* 0x00000000ac007209 */ /* 0x000fe60007810000 */
[----:B------:R1:W-:Y:S01]  /*10690*/  MUFU.EX2 R238, R6 ;  /* 0x0000000600ee7308 */ /* 0x0003e20000000800 */
[----:B------:R-:W-:Y:S04]  /*106a0*/  FMNMX.FTZ R0, R174, R0, !PT ;  /* 0x00000000ae007209 */ /* 0x000fe80007810000 */
[----:B------:R-:W-:Y:S04]  /*106b0*/  FMNMX.FTZ R0, R177, R0, !PT ;  /* 0x00000000b1007209 */ /* 0x000fe80007810000 */
[----:B------:R-:W-:Y:S04]  /*106c0*/  FMNMX.FTZ R0, R178, R0, !PT ;  /* 0x00000000b2007209 */ /* 0x000fe80007810000 */
[----:B------:R-:W-:Y:S04]  /*106d0*/  FMNMX.FTZ R0, R181, R0, !PT ;  /* 0x00000000b5007209 */ /* 0x000fe80007810000 */
[----:B------:R-:W-:Y:S04]  /*106e0*/  FMNMX.FTZ R0, R183, R0, !PT ;  /* 0x00000000b7007209 */ /* 0x000fe80007810000 */
[----:B------:R-:W-:Y:S04]  /*106f0*/  FMNMX.FTZ R0, R185, R0, !PT ;  /* 0x00000000b9007209 */ /* 0x000fe80007810000 */
[----:B------:R-:W-:Y:S05]  /*10700*/  FMNMX.FTZ R0, R109, R0, !PT ;  /* 0x000000006d007209 */ /* 0x000fea0007810000 */
[----:B------:R-:W5:Y:S02]  /*10710*/  SHFL.BFLY PT, R2, R0, 0x2, 0x1f ;  /* 0x0c401f0000027f89 */ /* 0x000f6400000e0000 */
[----:B-----5:R-:W-:Y:S06]  /*10720*/  FMNMX.FTZ R0, R0, R2, !PT ;  /* 0x0000000200007209 */ /* 0x020fec0007810000 */
[----:B------:R-:W5:Y:S02]  /*10730*/  SHFL.BFLY PT, R2, R0, 0x1, 0x1f ;  /* 0x0c201f0000027f89 */ /* 0x000f6400000e0000 */
[----:B-----5:R-:W-:Y:S01]  /*10740*/  FMNMX.FTZ R102, R0, R2, !PT ;  /* 0x0000000200667209 */ /* 0x020fe20007810000 */
[--C-:B------:R-:W-:Y:S03]  /*10750*/  FFMA.FTZ R0, R19, c[0x0][0x2d0], -R110.reuse ;  /* 0x0000b40013007a23 */ /* 0x100fe6000001086e */
[C---:B------:R-:W-:Y:S01]  /*10760*/  FSETP.NEU.FTZ.AND P0, PT, R102.reuse, -INF , PT ;  /* 0xff8000006600780b */ /* 0x040fe20003f1d000 */
[----:B------:R5:W2:Y:S01]  /*10770*/  MUFU.EX2 R244, R0 ;  /* 0x0000000000f47308 */ /* 0x000aa20000000800 */
[C---:B------:R-:W-:Y:S02]  /*10780*/  FMUL.FTZ R165, R102.reuse, c[0x0][0x2d0] ;  /* 0x0000b40066a57a20 */ /* 0x040fe40000410000 */
[----:B------:R-:W-:Y:S03]  /*10790*/  FSEL R2, R102, RZ, P0 ;  /* 0x000000ff66027208 */ /* 0x000fe60000000000 */
[----:B------:R-:W-:Y:S02]  /*107a0*/  FSEL R165, R165, RZ, P0 ;  /* 0x000000ffa5a57208 */ /* 0x000fe40000000000 */
[----:B------:R-:W-:Y:S03]  /*107b0*/  ISETP.GT.AND P0, PT, R224, R249, PT ;  /* 0x000000f9e000720c */ /* 0x000fe60003f04270 */
[----:B-1----:R-:W-:Y:S04]  /*107c0*/  FFMA.FTZ R6, R12, c[0x0][0x2d0], -R165 ;  /* 0x0000b4000c067a23 */ /* 0x002fe800000108a5 */
[----:B------:R-:W-:Y:S01]  /*107d0*/  MUFU.EX2 R234, R6 ;  /* 0x0000000600ea7308 */ /* 0x000fe20000000800 */
[----:B-----5:R-:W-:Y:S01]  /*107e0*/  FFMA.FTZ R0, R25, c[0x0][0x2d0], -R110 ;  /* 0x0000b40019007a23 */ /* 0x020fe2000001086e */
[----:B--2---:R-:W-:Y:S08]  /*107f0*/  F2FP.BF16.PACK_AB R160, R245, R244 ;  /* 0x000000f4f5a0723e */ /* 0x004ff000000010ff */
        /* <DEDUP_REMOVED lines=11> */
[----:B------:R2:W5:Y:S02]  /*108b0*/  MUFU.EX2 R243, R0 ;  /* 0x0000000000f37308 */ /* 0x0005640000000800 */
[--C-:B--2---:R-:W-:Y:S01]  /*108c0*/  FFMA.FTZ R0, R14, c[0x0][0x2d0], -R164.reuse ;  /* 0x0000b4000e007a23 */ /* 0x104fe200000108a4 */
[----:B-----5:R-:W-:Y:S07]  /*108d0*/  F2FP.BF16.PACK_AB R163, R243, R242 ;  /* 0x000000f2f3a3723e */ /* 0x020fee00000010ff */
[----:B------:R2:W-:Y:S02]  /*108e0*/  MUFU.EX2 R236, R0 ;  /* 0x0000000000ec7308 */ /* 0x0005e40000000800 */
[--C-:B--2---:R-:W-:Y:S08]  /*108f0*/  FFMA.FTZ R0, R16, c[0x0][0x2d0], -R164.reuse ;  /* 0x0000b40010007a23 */ /* 0x104ff000000108a4 */
[----:B------:R2:W-:Y:S02]  /*10900*/  MUFU.EX2 R237, R0 ;  /* 0x0000000000ed7308 */ /* 0x0005e40000000800 */
[----:B--2---:R-:W-:Y:S08]  /*10910*/  FFMA.FTZ R0, R18, c[0x0][0x2d0], -R164 ;  /* 0x0000b40012007a23 */ /* 0x004ff000000108a4 */
[----:B------:R2:W-:Y:S02]  /*10920*/  MUFU.EX2 R239, R0 ;  /* 0x0000000000ef7308 */ /* 0x0005e40000000800 */
[----:B--2---:R-:W-:Y:S04]  /*10930*/  FADD.FTZ R0, -R3, R101 ;  /* 0x0000006503007221 */ /* 0x004fe80000010100 */
[----:B------:R-:W-:Y:S04]  /*10940*/  FMUL.FTZ R0, R0, c[0x0][0x2d0] ;  /* 0x0000b40000007a20 */ /* 0x000fe80000410000 */
[----:B------:R2:W5:Y:S02]  /*10950*/  MUFU.EX2 R101, R0 ;  /* 0x0000000000657308 */ /* 0x0005640000000800 */
[----:B--2---:R-:W-:Y:S02]  /*10960*/  FADD.FTZ R0, -R4, R103 ;  /* 0x0000006704007221 */ /* 0x004fe40000010100 */
[----:B------:R-:W-:Y:S02]  /*10970*/  FFMA.FTZ R4, R13, c[0x0][0x2d0], -R165 ;  /* 0x0000b4000d047a23 */ /* 0x000fe400000108a5 */
[----:B------:R-:W-:Y:S04]  /*10980*/  FMUL.FTZ R0, R0, c[0x0][0x2d0] ;  /* 0x0000b40000007a20 */ /* 0x000fe80000410000 */
[----:B------:R2:W-:Y:S01]  /*10990*/  MUFU.EX2 R233, R4 ;  /* 0x0000000400e97308 */ /* 0x0005e20000000800 */
[C---:B-----5:R-:W-:Y:S02]  /*109a0*/  FMUL.FTZ R16, R101.reuse, R124 ;  /* 0x0000007c65107220 */ /* 0x060fe40000410000 */
[C---:B------:R-:W-:Y:S02]  /*109b0*/  FMUL.FTZ R17, R101.reuse, R125 ;  /* 0x0000007d65117220 */ /* 0x040fe40000410000 */
[C---:B------:R-:W-:Y:S02]  /*109c0*/  FMUL.FTZ R32, R101.reuse, R140 ;  /* 0x0000008c65207220 */ /* 0x040fe40000410000 */
[C---:B------:R-:W-:Y:S02]  /*109d0*/  FMUL.FTZ R33, R101.reuse, R141 ;  /* 0x0000008d65217220 */ /* 0x040fe40000410000 */
[C---:B------:R-:W-:Y:S01]  /*109e0*/  FMUL.FTZ R49, R101.reuse, R157 ;  /* 0x0000009d65317220 */ /* 0x040fe20000410000 */
[----:B------:R5:W1:Y:S01]  /*109f0*/  MUFU.EX2 R100, R0 ;  /* 0x0000000000647308 */ /* 0x000a620000000800 */
        /* <DEDUP_REMOVED lines=13> */
[----:B-----5:R-:W-:Y:S02]  /*10ad0*/  FADD.FTZ R0, -R5, R107 ;  /* 0x0000006b05007221 */ /* 0x020fe40000010100 */
[--C-:B------:R-:W-:Y:S02]  /*10ae0*/  FFMA.FTZ R5, R8, c[0x0][0x2d0], -R165.reuse ;  /* 0x0000b40008057a23 */ /* 0x100fe400000108a5 */
[----:B------:R-:W-:Y:S02]  /*10af0*/  FMUL.FTZ R0, R0, c[0x0][0x2d0] ;  /* 0x0000b40000007a20 */ /* 0x000fe40000410000 */
[----:B------:R2:W5:Y:S01]  /*10b00*/  MUFU.EX2 R179, R5 ;  /* 0x0000000500b37308 */ /* 0x0005620000000800 */
[C---:B-1----:R-:W-:Y:S01]  /*10b10*/  FMUL.FTZ R6, R100.reuse, R114 ;  /* 0x0000007264067220 */ /* 0x042fe20000410000 */
[----:B------:R-:W-:Y:S01]  /*10b20*/  F2FP.BF16.PACK_AB R114, R239, R238 ;  /* 0x000000eeef72723e */ /* 0x000fe200000010ff */
[C---:B------:R-:W-:Y:S02]  /*10b30*/  FMUL.FTZ R7, R100.reuse, R115 ;  /* 0x0000007364077220 */ /* 0x040fe40000410000 */
[C---:B------:R-:W-:Y:S02]  /*10b40*/  FMUL.FTZ R18, R100.reuse, R126 ;  /* 0x0000007e64127220 */ /* 0x040fe40000410000 */
[C---:B------:R-:W-:Y:S02]  /*10b50*/  FMUL.FTZ R19, R100.reuse, R127 ;  /* 0x0000007f64137220 */ /* 0x040fe40000410000 */
[----:B------:R-:W-:Y:S01]  /*10b60*/  LDSM.16.MT88.4 R124, [R210+0x1c80] ;  /* 0x001c8000d27c783b */ /* 0x000fe20000004200 */
[----:B------:R1:W1:Y:S01]  /*10b70*/  MUFU.EX2 R3, R0 ;  /* 0x0000000000037308 */ /* 0x0002620000000800 */
        /* <DEDUP_REMOVED lines=8> */
[----:B-----5:R-:W-:Y:S01]  /*10c00*/  F2FP.BF16.PACK_AB R113, R233, R179 ;  /* 0x000000b3e971723e */ /* 0x020fe200000010ff */
[C---:B------:R-:W-:Y:S02]  /*10c10*/  FMUL.FTZ R66, R100.reuse, R66 ;  /* 0x0000004264427220 */ /* 0x040fe40000410000 */
[C---:B------:R-:W-:Y:S02]  /*10c20*/  FMUL.FTZ R67, R100.reuse, R67 ;  /* 0x0000004364437220 */ /* 0x040fe40000410000 */
[C---:B------:R-:W-:Y:S01]  /*10c30*/  FMUL.FTZ R70, R100.reuse, R70 ;  /* 0x0000004664467220 */ /* 0x040fe20000410000 */
[-C--:B------:R-:W-:Y:S01]  /*10c40*/  HMMA.16816.F32.BF16 R4, R160, R20.reuse, R4 ;  /* 0x00000014a004723c */ /* 0x080fe20000041804 */
[----:B------:R-:W-:Y:S02]  /*10c50*/  FMUL.FTZ R71, R100, R71 ;  /* 0x0000004764477220 */ /* 0x000fe40000410000 */
[----:B-1----:R-:W-:Y:S02]  /*10c60*/  FFMA.FTZ R0, R11, c[0x0][0x2d0], -R165 ;  /* 0x0000b4000b007a23 */ /* 0x002fe400000108a5 */
[C---:B------:R-:W-:Y:S02]  /*10c70*/  FMUL.FTZ R8, R3.reuse, R116 ;  /* 0x0000007403087220 */ /* 0x040fe40000410000 */
        /* <DEDUP_REMOVED lines=32> */
[----:B------:R1:W5:Y:S01]  /*10e80*/  MUFU.EX2 R231, R2 ;  /* 0x0000000200e77308 */ /* 0x0003620000000800 */
        /* <DEDUP_REMOVED lines=9> */
[----:B------:R-:W2:Y:S01]  /*10f20*/  LDSM.16.MT88.4 R120, [R210+0x2480] ;  /* 0x00248000d278783b */ /* 0x000ea20000004200 */
        /* <DEDUP_REMOVED lines=20> */
[----:B-1----:R-:W-:Y:S01]  /*11070*/  FFMA.FTZ R2, R48, c[0x0][0x2d0], -R111 ;  /* 0x0000b40030027a23 */ /* 0x002fe2000001086f */
[C---:B------:R-:W-:Y:S01]  /*11080*/  HMMA.16816.F32.BF16 R24, R112.reuse, R36, R24 ;  /* 0x000000247018723c */ /* 0x040fe20000041818 */
[C---:B------:R-:W-:Y:S02]  /*11090*/  FMUL.FTZ R48, R101.reuse, R156 ;  /* 0x0000009c65307220 */ /* 0x040fe40000410000 */
[----:B------:R1:W1:Y:S01]  /*110a0*/  MUFU.EX2 R229, R2 ;  /* 0x0000000200e57308 */ /* 0x0002620000000800 */
        /* <DEDUP_REMOVED lines=12> */
[----:B-1----:R-:W-:Y:S02]  /*11170*/  FFMA.FTZ R2, R166, c[0x0][0x2d0], -R110 ;  /* 0x0000b400a6027a23 */ /* 0x002fe4000001086e */
        /* <DEDUP_REMOVED lines=8> */
[C---:B------:R-:W-:Y:S01]  /*11200*/  FMUL.FTZ R93, R3.reuse, R93 ;  /* 0x0000005d035d7220 */ /* 0x040fe20000410000 */
[C---:B------:R-:W-:Y:S01]  /*11210*/  HMMA.16816.F32.BF16 R40, R112.reuse, R116, R40 ;  /* 0x000000747028723c */ /* 0x040fe20000041828 */
[C---:B------:R-:W-:Y:S03]  /*11220*/  FMUL.FTZ R94, R0.reuse, R94 ;  /* 0x0000005e005e7220 */ /* 0x040fe60000410000 */
[----:B------:R-:W-:Y:S02]  /*11230*/  FMUL.FTZ R95, R0, R95 ;  /* 0x0000005f005f7220 */ /* 0x000fe40000410000 */
[----:B---3--:R-:W-:Y:S02]  /*11240*/  FFMA.FTZ R3, R3, R251, R236 ;  /* 0x000000fb03037223 */ /* 0x008fe400000100ec */
[-C--:B------:R-:W-:Y:S01]  /*11250*/  HMMA.16816.F32.BF16 R44, R112, R118.reuse, R44 ;  /* 0x00000076702c723c */ /* 0x080fe2000004182c */
[----:B------:R-:W-:Y:S03]  /*11260*/  FFMA.FTZ R100, R100, R252, R240 ;  /* 0x000000fc64647223 */ /* 0x000fe600000100f0 */
[----:B-1----:R-:W-:Y:S02]  /*11270*/  FFMA.FTZ R2, R167, c[0x0][0x2d0], -R110 ;  /* 0x0000b400a7027a23 */ /* 0x002fe4000001086e */
[----:B------:R-:W-:Y:S02]  /*11280*/  FADD.FTZ R3, R237, R3 ;  /* 0x00000003ed037221 */ /* 0x000fe40000010000 */
[C---:B------:R-:W-:Y:S01]  /*11290*/  HMMA.16816.F32.BF16 R48, R160.reuse, R118, R48 ;  /* 0x00000076a030723c */ /* 0x040fe20000041830 */
[----:B------:R1:W2:Y:S01]  /*112a0*/  MUFU.EX2 R206, R2 ;  /* 0x0000000200ce7308 */ /* 0x0002a20000000800 */
[----:B------:R-:W3:Y:S02]  /*112b0*/  LDSM.16.MT88.4 R116, [R209+0x3080] ;  /* 0x00308000d174783b */ /* 0x000ee40000004200 */
[----:B------:R-:W-:Y:S04]  /*112c0*/  FADD.FTZ R100, R241, R100 ;  /* 0x00000064f1647221 */ /* 0x000fe80000010000 */
[-C--:B------:R-:W-:Y:S01]  /*112d0*/  HMMA.16816.F32.BF16 R52, R160, R120.reuse, R52 ;  /* 0x00000078a034723c */ /* 0x080fe20000041834 */
[----:B------:R-:W-:Y:S07]  /*112e0*/  FADD.FTZ R100, R242, R100 ;  /* 0x00000064f2647221 */ /* 0x000fee0000010000 */
[C---:B------:R-:W-:Y:S08]  /*112f0*/  HMMA.16816.F32.BF16 R56, R112.reuse, R120, R56 ;  /* 0x000000787038723c */ /* 0x040ff00000041838 */
[-C--:B------:R-:W-:Y:S01]  /*11300*/  HMMA.16816.F32.BF16 R60, R112, R122.reuse, R60 ;  /* 0x0000007a703c723c */ /* 0x080fe2000004183c */
[--C-:B-1----:R-:W-:Y:S04]  /*11310*/  FFMA.FTZ R2, R168, c[0x0][0x2d0], -R111.reuse ;  /* 0x0000b400a8027a23 */ /* 0x102fe8000001086f */
[----:B------:R1:W-:Y:S03]  /*11320*/  MUFU.EX2 R205, R2 ;  /* 0x0000000200cd7308 */ /* 0x0003e60000000800 */
[C---:B------:R-:W-:Y:S01]  /*11330*/  HMMA.16816.F32.BF16 R64, R160.reuse, R122, R64 ;  /* 0x0000007aa040723c */ /* 0x040fe20000041840 */
[----:B------:R-:W2:Y:S07]  /*11340*/  LDSM.16.MT88.4 R120, [R210+0x3080] ;  /* 0x00308000d278783b */ /* 0x000eae0000004200 */
[-C--:B---3--:R-:W-:Y:S08]  /*11350*/  HMMA.16816.F32.BF16 R68, R160, R116.reuse, R68 ;  /* 0x00000074a044723c */ /* 0x088ff00000041844 */
[C---:B------:R-:W-:Y:S01]  /*11360*/  HMMA.16816.F32.BF16 R72, R112.reuse, R116, R72 ;  /* 0x000000747048723c */ /* 0x040fe20000041848 */
[----:B-1----:R-:W-:Y:S07]  /*11370*/  FFMA.FTZ R2, R170, c[0x0][0x2d0], -R111 ;  /* 0x0000b400aa027a23 */ /* 0x002fee000001086f */
[-C--:B------:R-:W-:Y:S01]  /*11380*/  HMMA.16816.F32.BF16 R76, R112, R118.reuse, R76 ;  /* 0x00000076704c723c */ /* 0x080fe2000004184c */
[----:B------:R1:W3:Y:S07]  /*11390*/  MUFU.EX2 R204, R2 ;  /* 0x0000000200cc7308 */ /* 0x0002ee0000000800 */
[C---:B------:R-:W-:Y:S01]  /*113a0*/  HMMA.16816.F32.BF16 R80, R160.reuse, R118, R80 ;  /* 0x00000076a050723c */ /* 0x040fe20000041850 */
[----:B------:R-:W4:Y:S07]  /*113b0*/  LDSM.16.MT88.4 R116, [R209+0x1c80] ;  /* 0x001c8000d174783b */ /* 0x000f2e0000004200 */
[-C--:B--2---:R-:W-:Y:S08]  /*113c0*/  HMMA.16816.F32.BF16 R84, R160, R120.reuse, R84 ;  /* 0x00000078a054723c */ /* 0x084ff00000041854 */
[C---:B------:R-:W-:Y:S01]  /*113d0*/  HMMA.16816.F32.BF16 R88, R112.reuse, R120, R88 ;  /* 0x000000787058723c */ /* 0x040fe20000041858 */
[--C-:B-1----:R-:W-:Y:S04]  /*113e0*/  FFMA.FTZ R2, R169, c[0x0][0x2d0], -R164.reuse ;  /* 0x0000b400a9027a23 */ /* 0x102fe800000108a4 */
[----:B------:R1:W-:Y:S03]  /*113f0*/  MUFU.EX2 R203, R2 ;  /* 0x0000000200cb7308 */ /* 0x0003e60000000800 */
[-C--:B------:R-:W-:Y:S07]  /*11400*/  HMMA.16816.F32.BF16 R92, R112, R122.reuse, R92 ;  /* 0x0000007a705c723c */ /* 0x080fee000004185c */
[----:B-----5:R-:W-:Y:S01]  /*11410*/  F2FP.BF16.PACK_AB R112, R231, R232 ;  /* 0x000000e8e770723e */ /* 0x020fe200000010ff */
[----:B------:R-:W-:Y:S01]  /*11420*/  HMMA.16816.F32.BF16 R96, R160, R122, R96 ;  /* 0x0000007aa060723c */ /* 0x000fe20000041860 */
[----:B------:R-:W-:Y:S03]  /*11430*/  F2FP.BF16.PACK_AB R113, R229, R230 ;  /* 0x000000e6e571723e */ /* 0x000fe600000010ff */
[----:B------:R-:W-:Y:S02]  /*11440*/  F2FP.BF16.PACK_AB R114, R206, R207 ;  /* 0x000000cfce72723e */ /* 0x000fe400000010ff */
[----:B---3--:R-:W-:Y:S07]  /*11450*/  F2FP.BF16.PACK_AB R115, R204, R205 ;  /* 0x000000cdcc73723e */ /* 0x008fee00000010ff */
[-C--:B----4-:R-:W-:Y:S01]  /*11460*/  HMMA.16816.F32.BF16 R4, R112, R116.reuse, R4 ;  /* 0x000000747004723c */ /* 0x090fe20000041804 */
        /* <DEDUP_REMOVED lines=47> */
[----:B------:R2:W-:Y:S03]  /*11760*/  MUFU.EX2 R194, R2 ;  /* 0x0000000200c27308 */ /* 0x0005e60000000800 */
[C---:B------:R-:W-:Y:S07]  /*11770*/  HMMA.16816.F32.BF16 R64, R112.reuse, R118, R64 ;  /* 0x000000767040723c */ /* 0x040fee0000041840 */
[----:B------:R-:W3:Y:S01]  /*11780*/  MUFU.EX2 R193, R110 ;  /* 0x0000006e00c17308 */ /* 0x000ee20000000800 */
[-C--:B-1----:R-:W-:Y:S08]  /*11790*/  HMMA.16816.F32.BF16 R68, R112, R124.reuse, R68 ;  /* 0x0000007c7044723c */ /* 0x082ff00000041844 */
[C---:B------:R-:W-:Y:S01]  /*117a0*/  HMMA.16816.F32.BF16 R72, R120.reuse, R124, R72 ;  /* 0x0000007c7848723c */ /* 0x040fe20000041848 */
[--C-:B--2---:R-:W-:Y:S02]  /*117b0*/  FFMA.FTZ R2, R190, c[0x0][0x2d0], -R111.reuse ;  /* 0x0000b400be027a23 */ /* 0x104fe4000001086f */
[----:B------:R-:W2:Y:S05]  /*117c0*/  LDL.LU R190, [R1+0x8] ;  /* 0x0000080001be7983 */ /* 0x000eaa0000300800 */
[-C--:B------:R-:W-:Y:S01]  /*117d0*/  HMMA.16816.F32.BF16 R76, R120, R126.reuse, R76 ;  /* 0x0000007e784c723c */ /* 0x080fe2000004184c */
[----:B------:R1:W-:Y:S03]  /*117e0*/  MUFU.EX2 R186, R2 ;  /* 0x0000000200ba7308 */ /* 0x0003e60000000800 */
[----:B------:R-:W-:Y:S01]  /*117f0*/  FFMA.FTZ R111, R191, c[0x0][0x2d0], -R111 ;  /* 0x0000b400bf6f7a23 */ /* 0x000fe2000001086f */
[----:B---3--:R-:W-:Y:S03]  /*11800*/  F2FP.BF16.PACK_AB R110, R193, R194 ;  /* 0x000000c2c16e723e */ /* 0x008fe600000010ff */
[C---:B------:R-:W-:Y:S03]  /*11810*/  HMMA.16816.F32.BF16 R80, R112.reuse, R126, R80 ;  /* 0x0000007e7050723c */ /* 0x040fe60000041850 */
[----:B------:R-:W3:Y:S05]  /*11820*/  MUFU.EX2 R184, R111 ;  /* 0x0000006f00b87308 */ /* 0x000eea0000000800 */
[-C--:B----4-:R-:W-:Y:S08]  /*11830*/  HMMA.16816.F32.BF16 R84, R112, R128.reuse, R84 ;  /* 0x000000807054723c */ /* 0x090ff00000041854 */
[C---:B------:R-:W-:Y:S01]  /*11840*/  HMMA.16816.F32.BF16 R88, R120.reuse, R128, R88 ;  /* 0x000000807858723c */ /* 0x040fe20000041858 */
[--C-:B-1----:R-:W-:Y:S04]  /*11850*/  FFMA.FTZ R2, R187, c[0x0][0x2d0], -R164.reuse ;  /* 0x0000b400bb027a23 */ /* 0x102fe800000108a4 */
[----:B------:R1:W-:Y:S03]  /*11860*/  MUFU.EX2 R182, R2 ;  /* 0x0000000200b67308 */ /* 0x0003e60000000800 */
[-C--:B------:R-:W-:Y:S01]  /*11870*/  HMMA.16816.F32.BF16 R92, R120, R130.reuse, R92 ;  /* 0x00000082785c723c */ /* 0x080fe2000004185c */
[----:B---3--:R-:W-:Y:S07]  /*11880*/  F2FP.BF16.PACK_AB R111, R184, R186 ;  /* 0x000000bab86f723e */ /* 0x008fee00000010ff */
[----:B------:R-:W-:Y:S01]  /*11890*/  HMMA.16816.F32.BF16 R96, R112, R130, R96 ;  /* 0x000000827060723c */ /* 0x000fe20000041860 */
[--C-:B-1----:R-:W-:Y:S04]  /*118a0*/  FFMA.FTZ R2, R188, c[0x0][0x2d0], -R164.reuse ;  /* 0x0000b400bc027a23 */ /* 0x102fe800000108a4 */
[----:B------:R1:W3:Y:S02]  /*118b0*/  MUFU.EX2 R178, R2 ;  /* 0x0000000200b27308 */ /* 0x0002e40000000800 */
[--C-:B-1----:R-:W-:Y:S01]  /*118c0*/  FFMA.FTZ R2, R192, c[0x0][0x2d0], -R164.reuse ;  /* 0x0000b400c0027a23 */ /* 0x102fe200000108a4 */
[----:B---3--:R-:W-:Y:S01]  /*118d0*/  F2FP.BF16.PACK_AB R160, R178, R182 ;  /* 0x000000b6b2a0723e */ /* 0x008fe200000010ff */
[----:B------:R-:W-:Y:S06]  /*118e0*/  FFMA.FTZ R164, R189, c[0x0][0x2d0], -R164 ;  /* 0x0000b400bda47a23 */ /* 0x000fec00000108a4 */
[----:B------:R1:W-:Y:S10]  /*118f0*/  MUFU.EX2 R180, R2 ;  /* 0x0000000200b47308 */ /* 0x0003f40000000800 */
[----:B------:R-:W3:Y:S01]  /*11900*/  MUFU.EX2 R177, R164 ;  /* 0x000000a400b17308 */ /* 0x000ee20000000800 */
[--C-:B-1----:R-:W-:Y:S09]  /*11910*/  FFMA.FTZ R2, R181, c[0x0][0x2d0], -R165.reuse ;  /* 0x0000b400b5027a23 */ /* 0x102ff200000108a5 */
[----:B------:R1:W-:Y:S01]  /*11920*/  MUFU.EX2 R173, R2 ;  /* 0x0000000200ad7308 */ /* 0x0003e20000000800 */
[----:B---3--:R-:W-:Y:S01]  /*11930*/  F2FP.BF16.PACK_AB R162, R177, R180 ;  /* 0x000000b4b1a2723e */ /* 0x008fe200000010ff */
[--C-:B-1----:R-:W-:Y:S08]  /*11940*/  FFMA.FTZ R2, R183, c[0x0][0x2d0], -R165.reuse ;  /* 0x0000b400b7027a23 */ /* 0x102ff000000108a5 */
[----:B------:R1:W3:Y:S02]  /*11950*/  MUFU.EX2 R172, R2 ;  /* 0x0000000200ac7308 */ /* 0x0002e40000000800 */
[--C-:B-1----:R-:W-:Y:S01]  /*11960*/  FFMA.FTZ R2, R185, c[0x0][0x2d0], -R165.reuse ;  /* 0x0000b400b9027a23 */ /* 0x102fe200000108a5 */
[----:B---3--:R-:W-:Y:S01]  /*11970*/  F2FP.BF16.PACK_AB R161, R172, R173 ;  /* 0x000000adaca1723e */ /* 0x008fe200000010ff */
        /* <DEDUP_REMOVED lines=8> */
[C---:B------:R-:W-:Y:S07]  /*11a00*/  HMMA.16816.F32.BF16 R116, R160.reuse, R132, R8 ;  /* 0x00000084a074723c */ /* 0x040fee0000041808 */
[----:B------:R-:W-:Y:S01]  /*11a10*/  FADD.FTZ R8, R238, R3 ;  /* 0x00000003ee087221 */ /* 0x000fe20000010000 */
[-C--:B------:R-:W-:Y:S01]  /*11a20*/  HMMA.16816.F32.BF16 R120, R160, R134.reuse, R12 ;  /* 0x00000086a078723c */ /* 0x080fe2000004180c */
[----:B------:R-:W-:Y:S03]  /*11a30*/  FFMA.FTZ R3, R0, R250, R179 ;  /* 0x000000fa00037223 */ /* 0x000fe600000100b3 */
[----:B------:R-:W-:Y:S02]  /*11a40*/  FADD.FTZ R0, R239, R8 ;  /* 0x00000008ef007221 */ /* 0x000fe40000010000 */
[----:B------:R-:W-:Y:S02]  /*11a50*/  FADD.FTZ R3, R233, R3 ;  /* 0x00000003e9037221 */ /* 0x000fe40000010000 */
[C---:B------:R-:W-:Y:S01]  /*11a60*/  HMMA.16816.F32.BF16 R124, R108.reuse, R134, R16 ;  /* 0x000000866c7c723c */ /* 0x040fe20000041810 */
[----:B------:R-:W-:Y:S03]  /*11a70*/  FADD.FTZ R8, R203, R0 ;  /* 0x00000000cb087221 */ /* 0x000fe60000010000 */
[----:B------:R-:W-:Y:S04]  /*11a80*/  FADD.FTZ R3, R234, R3 ;  /* 0x00000003ea037221 */ /* 0x000fe80000010000 */
[-C--:B------:R-:W-:Y:S01]  /*11a90*/  HMMA.16816.F32.BF16 R128, R108, R140.reuse, R20 ;  /* 0x0000008c6c80723c */ /* 0x080fe20000041814 */
[----:B------:R-:W-:Y:S04]  /*11aa0*/  FADD.FTZ R3, R235, R3 ;  /* 0x00000003eb037221 */ /* 0x000fe80000010000 */
[----:B------:R-:W-:Y:S03]  /*11ab0*/  FADD.FTZ R3, R199, R3 ;  /* 0x00000003c7037221 */ /* 0x000fe60000010000 */
[C---:B------:R-:W-:Y:S01]  /*11ac0*/  HMMA.16816.F32.BF16 R132, R160.reuse, R140, R24 ;  /* 0x0000008ca084723c */ /* 0x040fe20000041818 */
[----:B------:R-:W-:Y:S04]  /*11ad0*/  FADD.FTZ R3, R176, R3 ;  /* 0x00000003b0037221 */ /* 0x000fe80000010000 */
[----:B------:R-:W-:Y:S03]  /*11ae0*/  FADD.FTZ R3, R174, R3 ;  /* 0x00000003ae037221 */ /* 0x000fe60000010000 */
[-C--:B------:R-:W-:Y:S01]  /*11af0*/  HMMA.16816.F32.BF16 R136, R160, R142.reuse, R28 ;  /* 0x0000008ea088723c */ /* 0x080fe2000004181c */
[----:B------:R-:W-:Y:S07]  /*11b00*/  FADD.FTZ R3, R175, R3 ;  /* 0x00000003af037221 */ /* 0x000fee0000010000 */
[C---:B------:R-:W-:Y:S08]  /*11b10*/  HMMA.16816.F32.BF16 R140, R108.reuse, R142, R32 ;  /* 0x0000008e6c8c723c */ /* 0x040ff00000041820 */
[-C--:B------:R-:W-:Y:S08]  /*11b20*/  HMMA.16816.F32.BF16 R144, R108, R156.reuse, R36 ;  /* 0x0000009c6c90723c */ /* 0x080ff00000041824 */
[C---:B------:R-:W-:Y:S08]  /*11b30*/  HMMA.16816.F32.BF16 R148, R160.reuse, R156, R40 ;  /* 0x0000009ca094723c */ /* 0x040ff00000041828 */
[-C--:B------:R-:W-:Y:S08]  /*11b40*/  HMMA.16816.F32.BF16 R152, R160, R158.reuse, R44 ;  /* 0x0000009ea098723c */ /* 0x080ff0000004182c */
[C---:B------:R-:W-:Y:S08]  /*11b50*/  HMMA.16816.F32.BF16 R156, R108.reuse, R158, R48 ;  /* 0x0000009e6c9c723c */ /* 0x040ff00000041830 */
[-C--:B-1----:R-:W-:Y:S01]  /*11b60*/  HMMA.16816.F32.BF16 R52, R108, R164.reuse, R52 ;  /* 0x000000a46c34723c */ /* 0x082fe20000041834 */
[----:B--2---:R-:W-:Y:S04]  /*11b70*/  FFMA.FTZ R101, R101, R190, R244 ;  /* 0x000000be65657223 */ /* 0x004fe800000100f4 */
[----:B------:R-:W-:Y:S01]  /*11b80*/  FADD.FTZ R2, R245, R101 ;  /* 0x00000065f5027221 */ /* 0x000fe20000010000 */
[----:B------:R-:W-:Y:S02]  /*11b90*/  MOV R101, R106 ;  /* 0x0000006a00657202 */ /* 0x000fe40000000f00 */
[C---:B------:R-:W-:Y:S01]  /*11ba0*/  HMMA.16816.F32.BF16 R56, R160.reuse, R164, R56 ;  /* 0x000000a4a038723c */ /* 0x040fe20000041838 */
[----:B------:R-:W-:Y:S04]  /*11bb0*/  FADD.FTZ R2, R246, R2 ;  /* 0x00000002f6027221 */ /* 0x000fe80000010000 */
[----:B------:R-:W-:Y:S02]  /*11bc0*/  FADD.FTZ R9, R247, R2 ;  /* 0x00000002f7097221 */ /* 0x000fe40000010000 */
[----:B------:R-:W-:Y:S01]  /*11bd0*/  FADD.FTZ R2, R243, R100 ;  /* 0x00000064f3027221 */ /* 0x000fe20000010000 */
[-C--:B------:R-:W-:Y:S01]  /*11be0*/  HMMA.16816.F32.BF16 R60, R160, R166.reuse, R60 ;  /* 0x000000a6a03c723c */ /* 0x080fe2000004183c */
[----:B------:R-:W-:Y:S03]  /*11bf0*/  FADD.FTZ R9, R232, R9 ;  /* 0x00000009e8097221 */ /* 0x000fe60000010000 */
[----:B------:R-:W-:Y:S01]  /*11c00*/  FADD.FTZ R10, R230, R2 ;  /* 0x00000002e60a7221 */ /* 0x000fe20000010000 */
[-C--:B------:R-:W-:Y:S01]  /*11c10*/  MOV R100, R102.reuse ;  /* 0x0000006600647202 */ /* 0x080fe20000000f00 */
[----:B------:R-:W-:Y:S02]  /*11c20*/  FADD.FTZ R2, R231, R9 ;  /* 0x00000009e7027221 */ /* 0x000fe40000010000 */
[C---:B------:R-:W-:Y:S01]  /*11c30*/  HMMA.16816.F32.BF16 R64, R108.reuse, R166, R64 ;  /* 0x000000a66c40723c */ /* 0x040fe20000041840 */
[----:B------:R-:W-:Y:S03]  /*11c40*/  FADD.FTZ R0, R229, R10 ;  /* 0x0000000ae5007221 */ /* 0x000fe60000010000 */
[----:B------:R-:W-:Y:S02]  /*11c50*/  FADD.FTZ R10, R207, R2 ;  /* 0x00000002cf0a7221 */ /* 0x000fe40000010000 */
[----:B------:R-:W-:Y:S02]  /*11c60*/  FADD.FTZ R9, R202, R8 ;  /* 0x00000008ca097221 */ /* 0x000fe40000010000 */
[-C--:B------:R-:W-:Y:S01]  /*11c70*/  HMMA.16816.F32.BF16 R68, R108, R168.reuse, R68 ;  /* 0x000000a86c44723c */ /* 0x080fe20000041844 */
[----:B------:R-:W-:Y:S03]  /*11c80*/  FADD.FTZ R8, R205, R0 ;  /* 0x00000000cd087221 */ /* 0x000fe60000010000 */
[----:B------:R-:W-:Y:S02]  /*11c90*/  FADD.FTZ R0, R206, R10 ;  /* 0x0000000ace007221 */ /* 0x000fe40000010000 */
[----:B------:R-:W-:Y:S02]  /*11ca0*/  FADD.FTZ R2, R201, R9 ;  /* 0x00000009c9027221 */ /* 0x000fe40000010000 */
[C---:B------:R-:W-:Y:S08]  /*11cb0*/  HMMA.16816.F32.BF16 R72, R160.reuse, R168, R72 ;  /* 0x000000a8a048723c */ /* 0x040ff00000041848 */
[-C--:B------:R-:W-:Y:S08]  /*11cc0*/  HMMA.16816.F32.BF16 R76, R160, R170.reuse, R76 ;  /* 0x000000aaa04c723c */ /* 0x080ff0000004184c */
[C---:B------:R-:W-:Y:S08]  /*11cd0*/  HMMA.16816.F32.BF16 R80, R108.reuse, R170, R80 ;  /* 0x000000aa6c50723c */ /* 0x040ff00000041850 */
[-C--:B------:R-:W-:Y:S08]  /*11ce0*/  HMMA.16816.F32.BF16 R84, R108, R4.reuse, R84 ;  /* 0x000000046c54723c */ /* 0x080ff00000041854 */
        /* <DEDUP_REMOVED lines=22> */
[----:B------:R-:W-:Y:S01]  /*11e50*/  FADD.FTZ R2, R107, R2 ;  /* 0x000000026b027221 */ /* 0x000fe20000010000 */
[----:B------:R-:W-:Y:S02]  /*11e60*/  MOV R107, R104 ;  /* 0x00000068006b7202 */ /* 0x000fe40000000f00 */
[----:B------:R2:W-:Y:S01]  /*11e70*/  STL [R1+0xc], R3 ;  /* 0x00000c0301007387 */ /* 0x0005e20000100800 */
[----:B------:R-:W-:Y:S01]  /*11e80*/  FADD.FTZ R2, R103, R2 ;  /* 0x0000000267027221 */ /* 0x000fe20000010000 */
[----:B------:R-:W-:Y:S04]  /*11e90*/  MOV R103, R105 ;  /* 0x0000006900677202 */ /* 0x000fe80000000f00 */
[----:B------:R2:W-:Y:S01]  /*11ea0*/  STL [R1+0x10], R2 ;  /* 0x0000100201007387 */ /* 0x0005e20000100800 */
[----:B-1----:R-:W-:Y:S04]  /*11eb0*/  IADD3 R0, R224, -0x1, RZ ;  /* 0xffffffffe0007810 */ /* 0x002fe80007ffe0ff */
[----:B------:R-:W-:Y:S01]  /*11ec0*/  MOV R224, R0 ;  /* 0x0000000000e07202 */ /* 0x000fe20000000f00 */
[----:B--2---:R-:W-:-:S05]  /*11ed0*/  @P0 BRA `(.L_x_243) ;  /* 0xffffb9d000000947 */ /* 0x004fca000383ffff */
.L_x_222:
[----:B------:R-:W2:Y:S04]  /*11ee0*/  LDL.LU R0, [R1+0x8] ;  /* 0x0000080001007983 */ /* 0x000ea80000300800 */
[----:B-1----:R-:W3:Y:S04]  /*11ef0*/  LDL.LU R3, [R1+0x4] ;  /* 0x0000040001037983 */ /* 0x002ee80000300800 */
        /* <DEDUP_REMOVED lines=25> */
[----:B------:R-:W-:Y:S01]  /*12090*/  FSETP.NE.FTZ.AND P2, PT, R5, RZ, PT ;  /* 0x000000ff0500720b */ /* 0x000fe20003f55000 */
[----:B----4-:R-:W-:-:S03]  /*120a0*/  FADD.FTZ R7, R2, R8 ;  /* 0x0000000802077221 */ /* 0x010fc60000010000 */
[----:B------:R-:W-:Y:S02]  /*120b0*/  FSETP.NE.FTZ.AND P1, PT, R6, RZ, PT ;  /* 0x000000ff0600720b */ /* 0x000fe40003f35000 */
[----:B------:R-:W-:-:S03]  /*120c0*/  MOV R2, RZ ;  /* 0x000000ff00027202 */ /* 0x000fc60000000f00 */
[----:B------:R-:W1:Y:S01]  /*120d0*/  @P3 MUFU.RCP R0, R4 ;  /* 0x0000000400003308 */ /* 0x000e620000001000 */
[----:B------:R-:W-:-:S07]  /*120e0*/  FSETP.NE.FTZ.AND P0, PT, R7, RZ, PT ;  /* 0x000000ff0700720b */ /* 0x000fce0003f15000 */
[----:B------:R-:W-:Y:S01]  /*120f0*/  @P2 MUFU.RCP R3, R5 ;  /* 0x0000000500032308 */ /* 0x000fe20000001000 */
[----:B-1----:R-:W-:-:S07]  /*12100*/  FMUL.FTZ R112, R0, R112 ;  /* 0x0000007000707220 */ /* 0x002fce0000410000 */
        /* <DEDUP_REMOVED lines=19> */
[C---:B------:R-:W-:Y:S01]  /*12240*/  FMUL.FTZ R68, R0.reuse, R68 ;  /* 0x0000004400447220 */ /* 0x040fe20000410000 */
[----:B------:R-:W-:Y:S01]  /*12250*/  @P0 MUFU.LG2 R5, R7 ;  /* 0x0000000700050308 */ /* 0x000fe20000000c00 */
        /* <DEDUP_REMOVED lines=8> */
[C---:B-1----:R-:W-:Y:S02]  /*122e0*/  FMUL.FTZ R116, R2.reuse, R116 ;  /* 0x0000007402747220 */ /* 0x042fe40000410000 */
[----:B------:R-:W-:-:S02]  /*122f0*/  FMUL.FTZ R117, R2, R117 ;  /* 0x0000007502757220 */ /* 0x000fc40000410000 */
[C---:B------:R-:W-:Y:S01]  /*12300*/  FMUL.FTZ R120, R2.reuse, R120 ;  /* 0x0000007802787220 */ /* 0x040fe20000410000 */
[----:B------:R1:W2:Y:S01]  /*12310*/  @P0 MUFU.RCP R0, R7 ;  /* 0x0000000700000308 */ /* 0x0002a20000001000 */
[C---:B------:R-:W-:Y:S02]  /*12320*/  FMUL.FTZ R121, R2.reuse, R121 ;  /* 0x0000007902797220 */ /* 0x040fe40000410000 */
[C---:B------:R-:W-:Y:S02]  /*12330*/  FMUL.FTZ R132, R2.reuse, R132 ;  /* 0x0000008402847220 */ /* 0x040fe40000410000 */
[C---:B------:R-:W-:Y:S02]  /*12340*/  FMUL.FTZ R133, R2.reuse, R133 ;  /* 0x0000008502857220 */ /* 0x040fe40000410000 */
[C---:B------:R-:W-:Y:S02]  /*12350*/  FMUL.FTZ R136, R2.reuse, R136 ;  /* 0x0000008802887220 */ /* 0x040fe40000410000 */
[----:B------:R-:W-:-:S02]  /*12360*/  FMUL.FTZ R137, R2, R137 ;  /* 0x0000008902897220 */ /* 0x000fc40000410000 */
[C---:B------:R-:W-:Y:S02]  /*12370*/  FMUL.FTZ R148, R2.reuse, R148 ;  /* 0x0000009402947220 */ /* 0x040fe40000410000 */
[C---:B------:R-:W-:Y:S02]  /*12380*/  FMUL.FTZ R149, R2.reuse, R149 ;  /* 0x0000009502957220 */ /* 0x040fe40000410000 */
[C---:B------:R-:W-:Y:S01]  /*12390*/  FMUL.FTZ R152, R2.reuse, R152 ;  /* 0x0000009802987220 */ /* 0x040fe20000410000 */
[----:B-1----:R-:W-:Y:S01]  /*123a0*/  @P0 MOV R7, 0x3f317218 ;  /* 0x3f31721800070802 */ /* 0x002fe20000000f00 */
        /* <DEDUP_REMOVED lines=70> */
[----:B------:R-:W-:Y:S02]  /*12810*/  @P0 FMUL.FTZ R3, R5, 0.69314718246459960938 ;  /* 0x3f31721805030820 */ /* 0x000fe40000410000 */
[----:B------:R-:W-:-:S02]  /*12820*/  @P0 FMUL.FTZ R0, R7, c[0x0][0x2d0] ;  /* 0x0000b40007000a20 */ /* 0x000fc40000410000 */
[----:B------:R-:W-:Y:S02]  /*12830*/  @P3 FFMA.FTZ R30, R9, R106, R10 ;  /* 0x0000006a091e3223 */ /* 0x000fe4000001000a */
[----:B------:R-:W-:Y:S02]  /*12840*/  @P2 FFMA.FTZ R31, R4, R105, R8 ;  /* 0x00000069041f2223 */ /* 0x000fe40000010008 */
[----:B------:R-:W-:Y:S02]  /*12850*/  @P1 FFMA.FTZ R32, R2, R104, R6 ;  /* 0x0000006802201223 */ /* 0x000fe40000010006 */
[----:B------:R-:W-:Y:S02]  /*12860*/  @P0 FFMA.FTZ R33, R0, R100, R3 ;  /* 0x0000006400210223 */ /* 0x000fe40000010003 */
.L_x_167:
[----:B--2---:R-:W-:Y:S05]  /*12870*/  @P4 BRA `(.L_x_244) ;  /* 0x0000166000004947 */ /* 0x004fea0003800000 */
[----:B------:R-:W2:Y:S01]  /*12880*/  S2R R11, SR_TID.X ;  /* 0x00000000000b7919 */ /* 0x000ea20000002100 */
[----:B------:R-:W-:Y:S01]  /*12890*/  ULDC.64 UR4, c[0x0][0x490] ;  /* 0x0001240000047ab9 */ /* 0x000fe20000000a00 */
[----:B------:R-:W-:Y:S01]  /*128a0*/  F2FP.BF16.PACK_AB R62, R63, R62 ;  /* 0x0000003e3f3e723e */ /* 0x000fe200000010ff */
[----:B------:R-:W-:Y:S01]  /*128b0*/  UIMAD UR10, UR6, UR4, URZ ;  /* 0x00000004060a72a4 */ /* 0x000fe2000f8e023f */
[----:B------:R-:W3:Y:S01]  /*128c0*/  S2R R13, SR_CTAID.Z ;  /* 0x00000000000d7919 */ /* 0x000ee20000002700 */
[----:B------:R-:W-:Y:S01]  /*128d0*/  UIMAD.WIDE.U32 UR12, UR7, UR4, URZ ;  /* 0x00000004070c72a5 */ /* 0x000fe2000f8e003f */
[----:B------:R-:W-:Y:S01]  /*128e0*/  F2FP.BF16.PACK_AB R60, R61, R60 ;  /* 0x0000003c3d3c723e */ /* 0x000fe200000010ff */
[----:B------:R-:W-:Y:S01]  /*128f0*/  UIMAD UR10, UR7, UR5, UR10 ;  /* 0x00000005070a72a4 */ /* 0x000fe2000f8e020a */
[----:B------:R-:W4:Y:S01]  /*12900*/  S2R R63, SR_CTAID.X ;  /* 0x00000000003f7919 */ /* 0x000f220000002500 */
[----:B------:R-:W-:Y:S01]  /*12910*/  IMAD.MOV.U32 R61, RZ, RZ, c[0x0][0x4e8] ;  /* 0x00013a00ff3d7624 */ /* 0x000fe200078e00ff */
[----:B------:R-:W-:Y:S01]  /*12920*/  ULDC.64 UR4, c[0x0][0x3e8] ;  /* 0x0000fa0000047ab9 */ /* 0x000fe20000000a00 */
[----:B------:R-:W-:Y:S01]  /*12930*/  IMAD.U32 R2, RZ, RZ, UR12 ;  /* 0x0000000cff027e24 */ /* 0x000fe2000f8e00ff */
[----:B------:R-:W-:Y:S01]  /*12940*/  UIMAD.WIDE.U32 UR14, UR7, UR4, URZ ;  /* 0x00000004070e72a5 */ /* 0x000fe2000f8e003f */
[----:B------:R-:W-:Y:S01]  /*12950*/  IMAD.U32 R3, RZ, RZ, UR13 ;  /* 0x0000000dff037e24 */ /* 0x000fe2000f8e00ff */
[----:B------:R-:W-:Y:S01]  /*12960*/  UIMAD UR6, UR6, UR4, URZ ;  /* 0x00000004060672a4 */ /* 0x000fe2000f8e023f */
[C---:B------:R-:W-:Y:S01]  /*12970*/  ISETP.NE.AND P1, PT, R61.reuse, 0x1, PT ;  /* 0x000000013d00780c */ /* 0x040fe20003f25270 */
[----:B------:R-:W-:Y:S01]  /*12980*/  UIADD3 UR10, UR13, UR10, URZ ;  /* 0x0000000a0d0a7290 */ /* 0x000fe2000fffe03f */
[----:B------:R-:W-:Y:S01]  /*12990*/  IMAD R61, R61, c[0x0][0x388], RZ ;  /* 0x0000e2003d3d7a24 */ /* 0x000fe200078e02ff */
[----:B------:R-:W-:Y:S01]  /*129a0*/  UIMAD UR5, UR7, UR5, UR6 ;  /* 0x00000005070572a4 */ /* 0x000fe2000f8e0206 */
[----:B------:R-:W-:Y:S01]  /*129b0*/  IMAD.U32 R6, RZ, RZ, UR14 ;  /* 0x0000000eff067e24 */ /* 0x000fe2000f8e00ff */
[----:B------:R-:W-:Y:S01]  /*129c0*/  F2FP.BF16.PACK_AB R112, R113, R112 ;  /* 0x000000707170723e */ /* 0x000fe200000010ff */
[----:B------:R-:W-:Y:S01]  /*129d0*/  IMAD.U32 R7, RZ, RZ, UR15 ;  /* 0x0000000fff077e24 */ /* 0x000fe2000f8e00ff */
[----:B------:R-:W-:Y:S01]  /*129e0*/  UIADD3 UR5, UR15, UR5, URZ ;  /* 0x000000050f057290 */ /* 0x000fe2000fffe03f */
[----:B------:R-:W-:Y:S01]  /*129f0*/  IMAD.U32 R5, RZ, RZ, UR10 ;  /* 0x0000000aff057e24 */ /* 0x000fe2000f8e00ff */
[----:B--2---:R-:W-:Y:S01]  /*12a00*/  SHF.R.S32.HI R10, RZ, 0x1f, R11 ;  /* 0x0000001fff0a7819 */ /* 0x004fe2000001140b */
[----:B------:R-:W-:Y:S01]  /*12a10*/  BSSY B0, `(.L_x_245) ;  /* 0x0000104000007945 */ /* 0x000fe20003800000 */
[----:B------:R-:W-:-:S02]  /*12a20*/  F2FP.BF16.PACK_AB R114, R115, R114 ;  /* 0x000000727372723e */ /* 0x000fc400000010ff */
[CC--:B------:R-:W-:Y:S01]  /*12a30*/  LEA.HI R8, R10.reuse, R11.reuse, RZ, 0x5 ;  /* 0x0000000b0a087211 */ /* 0x0c0fe200078f28ff */
[----:B------:R-:W-:Y:S01]  /*12a40*/  IMAD.U32 R3, RZ, RZ, UR5 ;  /* 0x00000005ff037e24 */ /* 0x000fe2000f8e00ff */
[-C--:B------:R-:W-:Y:S02]  /*12a50*/  LEA.HI R9, R10, R11.reuse, RZ, 0x2 ;  /* 0x0000000b0a097211 */ /* 0x080fe400078f10ff */
[----:B------:R-:W-:Y:S02]  /*12a60*/  LOP3.LUT R0, R8, 0xffffffe0, RZ, 0xc0, !PT ;  /* 0xffffffe008007812 */ /* 0x000fe400078ec0ff */
[----:B------:R-:W-:Y:S02]  /*12a70*/  LOP3.LUT R4, R9, 0xfffffffc, RZ, 0xc0, !PT ;  /* 0xfffffffc09047812 */ /* 0x000fe400078ec0ff */
[----:B------:R-:W-:Y:S01]  /*12a80*/  LEA.HI R10, R10, R11, RZ, 0x3 ;  /* 0x0000000b0a0a7211 */ /* 0x000fe200078f18ff */
[C---:B------:R-:W-:Y:S01]  /*12a90*/  IMAD.IADD R0, R11.reuse, 0x1, -R0 ;  /* 0x000000010b007824 */ /* 0x040fe200078e0a00 */
[----:B---3--:R-:W-:Y:S01]  /*12aa0*/  SHF.R.S32.HI R12, RZ, 0x1f, R13 ;  /* 0x0000001fff0c7819 */ /* 0x008fe2000001140d */
[----:B------:R-:W-:Y:S01]  /*12ab0*/  IMAD.IADD R7, R11, 0x1, -R4 ;  /* 0x000000010b077824 */ /* 0x000fe200078e0a04 */
[----:B------:R-:W-:Y:S01]  /*12ac0*/  SHF.R.S32.HI R17, RZ, 0x2, R9 ;  /* 0x00000002ff117819 */ /* 0x000fe20000011409 */
[----:B------:R-:W-:Y:S01]  /*12ad0*/  IMAD.MOV.U32 R4, RZ, RZ, R2 ;  /* 0x000000ffff047224 */ /* 0x000fe200078e0002 */
[----:B------:R-:W-:Y:S01]  /*12ae0*/  SHF.R.S32.HI R11, RZ, 0x1f, R0 ;  /* 0x0000001fff0b7819 */ /* 0x000fe20000011400 */
[----:B------:R-:W-:Y:S01]  /*12af0*/  IMAD.MOV.U32 R2, RZ, RZ, R6 ;  /* 0x000000ffff027224 */ /* 0x000fe200078e0006 */
[----:B------:R-:W-:Y:S01]  /*12b00*/  LOP3.LUT P0, RZ, R0, 0x3, RZ, 0xc0, !PT ;  /* 0x0000000300ff7812 */ /* 0x000fe2000780c0ff */
[----:B------:R-:W-:Y:S01]  /*12b10*/  IMAD.SHL.U32 R6, R10, 0x8, RZ ;  /* 0x000000080a067824 */ /* 0x000fe200078e00ff */
[----:B------:R-:W-:Y:S01]  /*12b20*/  LEA.HI R15, R11, R0, RZ, 0x2 ;  /* 0x000000000b0f7211 */ /* 0x000fe200078f10ff */
[----:B-1----:R-:W-:Y:S01]  /*12b30*/  IMAD.SHL.U32 R16, R7, 0x8, RZ ;  /* 0x0000000807107824 */ /* 0x002fe200078e00ff */
[----:B------:R-:W-:Y:S01]  /*12b40*/  F2FP.BF16.PACK_AB R124, R125, R124 ;  /* 0x0000007c7d7c723e */ /* 0x000fe200000010ff */
[----:B------:R-:W-:Y:S01]  /*12b50*/  IMAD R24, R12, c[0x0][0x498], RZ ;  /* 0x000126000c187a24 */ /* 0x000fe200078e02ff */
[----:B------:R-:W-:Y:S01]  /*12b60*/  LOP3.LUT R0, R6, 0xc0, RZ, 0xc0, !PT ;  /* 0x000000c006007812 */ /* 0x000fe200078ec0ff */
[----:B------:R-:W-:Y:S01]  /*12b70*/  IMAD R18, R12, c[0x0][0x3f0], RZ ;  /* 0x0000fc000c127a24 */ /* 0x000fe200078e02ff */
[----:B------:R-:W-:Y:S01]  /*12b80*/  F2FP.BF16.PACK_AB R126, R127, R126 ;  /* 0x0000007e7f7e723e */ /* 0x000fe200000010ff */
[C---:B------:R-:W-:Y:S01]  /*12b90*/  IMAD R24, R13.reuse, c[0x0][0x49c], R24 ;  /* 0x000127000d187a24 */ /* 0x040fe200078e0218 */
[----:B------:R-:W-:Y:S01]  /*12ba0*/  SHF.R.U32.HI R6, RZ, 0x3, R0 ;  /* 0x00000003ff067819 */ /* 0x000fe20000011600 */
[C---:B------:R-:W-:Y:S01]  /*12bb0*/  IMAD R18, R13.reuse, c[0x0][0x3f4], R18 ;  /* 0x0000fd000d127a24 */ /* 0x040fe200078e0212 */
[----:B------:R-:W-:Y:S01]  /*12bc0*/  LOP3.LUT R0, R0, 0x18, R16, 0xf8, !PT ;  /* 0x0000001800007812 */ /* 0x000fe200078ef810 */
[----:B------:R-:W-:Y:S01]  /*12bd0*/  IMAD.WIDE.U32 R20, R13, c[0x0][0x498], R4 ;  /* 0x000126000d147a25 */ /* 0x000fe200078e0004 */
[----:B------:R-:W-:-:S02]  /*12be0*/  LEA.HI R5, R17, R17, RZ, 0x1 ;  /* 0x0000001111057211 */ /* 0x000fc400078f08ff */
[----:B------:R-:W-:Y:S01]  /*12bf0*/  LOP3.LUT R19, R0, R6, RZ, 0x3c, !PT ;  /* 0x0000000600137212 */ /* 0x000fe200078e3cff */
[----:B------:R-:W-:Y:S01]  /*12c00*/  IMAD.WIDE.U32 R12, R13, c[0x0][0x3f0], R2 ;  /* 0x0000fc000d0c7a25 */ /* 0x000fe200078e0002 */
[--C-:B------:R-:W-:Y:S02]  /*12c10*/  SHF.R.S32.HI R0, RZ, 0x5, R8.reuse ;  /* 0x00000005ff007819 */ /* 0x100fe40000011408 */
[----:B------:R-:W-:Y:S02]  /*12c20*/  SHF.R.S32.HI R2, RZ, 0x1f, R8 ;  /* 0x0000001fff027819 */ /* 0x000fe40000011408 */
[----:B------:R-:W-:Y:S01]  /*12c30*/  SHF.R.S32.HI R4, RZ, 0x1f, R9 ;  /* 0x0000001fff047819 */ /* 0x000fe20000011409 */
[----:B------:R-:W-:Y:S01]  /*12c40*/  IMAD R14, R0, 0x100, R7 ;  /* 0x00000100000e7824 */ /* 0x000fe200078e0207 */
[----:B------:R-:W-:Y:S02]  /*12c50*/  LEA.HI R3, R2, R0, RZ, 0x2 ;  /* 0x0000000002037211 */ /* 0x000fe400078f10ff */
[----:B------:R-:W-:-:S02]  /*12c60*/  LOP3.LUT R2, R5, 0x3fffffe, RZ, 0xc0, !PT ;  /* 0x03fffffe05027812 */ /* 0x000fc400078ec0ff */
[----:B------:R-:W-:Y:S02]  /*12c70*/  LEA.HI R6, R4, R17, RZ, 0x3 ;  /* 0x0000001104067211 */ /* 0x000fe400078f18ff */
[----:B------:R-:W-:Y:S02]  /*12c80*/  LEA.HI R4, R7, R7, RZ, 0x1 ;  /* 0x0000000707047211 */ /* 0x000fe400078f08ff */
[----:B------:R-:W-:Y:S01]  /*12c90*/  LOP3.LUT R5, R3, 0xffffffc, RZ, 0xc0, !PT ;  /* 0x0ffffffc03057812 */ /* 0x000fe200078ec0ff */
[----:B------:R-:W-:Y:S01]  /*12ca0*/  IMAD.IADD R3, R17, 0x1, -R2 ;  /* 0x0000000111037824 */ /* 0x000fe200078e0a02 */
[----:B------:R-:W-:Y:S02]  /*12cb0*/  LOP3.LUT R2, R4, 0x1ffffffe, RZ, 0xc0, !PT ;  /* 0x1ffffffe04027812 */ /* 0x000fe400078ec0ff */
[----:B------:R-:W-:Y:S01]  /*12cc0*/  LOP3.LUT R6, R6, 0xfffffff8, RZ, 0xc0, !PT ;  /* 0xfffffff806067812 */ /* 0x000fe200078ec0ff */
[C---:B------:R-:W-:Y:S01]  /*12cd0*/  IMAD.IADD R9, R0.reuse, 0x1, -R5 ;  /* 0x0000000100097824 */ /* 0x040fe200078e0a05 */
[----:B------:R-:W-:Y:S01]  /*12ce0*/  F2FP.BF16.PACK_AB R116, R117, R116 ;  /* 0x000000747574723e */ /* 0x000fe200000010ff */
[----:B------:R-:W-:Y:S01]  /*12cf0*/  IMAD R11, R0, 0x8, R3 ;  /* 0x00000008000b7824 */ /* 0x000fe200078e0203 */
[----:B------:R-:W-:Y:S01]  /*12d00*/  SHF.R.S32.HI R3, RZ, 0x2, R15 ;  /* 0x00000002ff037819 */ /* 0x000fe2000001140f */
[----:B------:R-:W-:Y:S01]  /*12d10*/  IMAD.IADD R10, R7, 0x1, -R2 ;  /* 0x00000001070a7824 */ /* 0x000fe200078e0a02 */
[----:B------:R-:W-:Y:S01]  /*12d20*/  F2FP.BF16.PACK_AB R118, R119, R118 ;  /* 0x000000767776723e */ /* 0x000fe200000010ff */
[----:B------:R-:W-:Y:S01]  /*12d30*/  IMAD R0, R7, 0x20, R17 ;  /* 0x0000002007007824 */ /* 0x000fe200078e0211 */
[----:B------:R-:W-:Y:S01]  /*12d40*/  F2FP.BF16.PACK_AB R120, R121, R120 ;  /* 0x000000787978723e */ /* 0x000fe200000010ff */
[----:B------:R-:W-:Y:S01]  /*12d50*/  IMAD.IADD R7, R17, 0x1, -R6 ;  /* 0x0000000111077824 */ /* 0x000fe200078e0a06 */
[----:B------:R-:W-:Y:S01]  /*12d60*/  F2FP.BF16.PACK_AB R122, R123, R122 ;  /* 0x0000007a7b7a723e */ /* 0x000fe200000010ff */
[----:B------:R-:W-:Y:S01]  /*12d70*/  IMAD.SHL.U32 R2, R4, 0x20, RZ ;  /* 0x0000002004027824 */ /* 0x000fe200078e00ff */
[----:B------:R-:W-:Y:S01]  /*12d80*/  F2FP.BF16.PACK_AB R128, R129, R128 ;  /* 0x000000808180723e */ /* 0x000fe200000010ff */
[----:B----4-:R-:W-:Y:S01]  /*12d90*/  IMAD R8, R63, 0x80, R0 ;  /* 0x000000803f087824 */ /* 0x010fe200078e0200 */
[----:B------:R-:W-:Y:S01]  /*12da0*/  LEA.HI R5, R7, R7, RZ, 0x1 ;  /* 0x0000000707057211 */ /* 0x000fe200078f08ff */
[----:B------:R-:W-:Y:S01]  /*12db0*/  IMAD R4, R9, 0x10, R3 ;  /* 0x0000001009047824 */ /* 0x000fe200078e0203 */
[----:B------:R-:W-:Y:S01]  /*12dc0*/  LOP3.LUT R2, R2, 0xffffffc0, RZ, 0xc0, !PT ;  /* 0xffffffc002027812 */ /* 0x000fe200078ec0ff */
[----:B------:R-:W-:Y:S01]  /*12dd0*/  @P1 IMAD.HI.U32 R9, R8, c[0x0][0x4ec], RZ ;  /* 0x00013b0008091a27 */ /* 0x000fe200078e00ff */
[----:B------:R-:W-:-:S02]  /*12de0*/  LOP3.LUT R6, R5, 0x3fffffe, RZ, 0xc0, !PT ;  /* 0x03fffffe05067812 */ /* 0x000fc400078ec0ff */
[----:B------:R-:W-:Y:S01]  /*12df0*/  SHF.R.S32.HI R5, RZ, 0x1, R5 ;  /* 0x00000001ff057819 */ /* 0x000fe20000011405 */
[----:B------:R-:W-:Y:S01]  /*12e00*/  IMAD R10, R10, 0x8, R2 ;  /* 0x000000080a0a7824 */ /* 0x000fe200078e0202 */
[----:B------:R-:W-:Y:S01]  /*12e10*/  F2FP.BF16.PACK_AB R130, R131, R130 ;  /* 0x000000828382723e */ /* 0x000fe200000010ff */
[----:B------:R-:W-:Y:S01]  /*12e20*/  IMAD.MOV.U32 R0, RZ, RZ, R8 ;  /* 0x000000ffff007224 */ /* 0x000fe200078e0008 */
[----:B------:R-:W-:Y:S01]  /*12e30*/  @P1 SHF.R.U32.HI R0, RZ, c[0x0][0x4f0], R9 ;  /* 0x00013c00ff001a19 */ /* 0x000fe20000011609 */
[----:B------:R-:W-:Y:S01]  /*12e40*/  IMAD.IADD R6, R7, 0x1, -R6 ;  /* 0x0000000107067824 */ /* 0x000fe200078e0a06 */
[----:B------:R-:W-:Y:S01]  /*12e50*/  LOP3.LUT R7, R5, 0x1, RZ, 0xc0, !PT ;  /* 0x0000000105077812 */ /* 0x000fe200078ec0ff */
[----:B------:R-:W-:Y:S01]  /*12e60*/  IMAD.U32 R19, R11, 0x20, R19 ;  /* 0x000000200b137824 */ /* 0x000fe200078e0013 */
[----:B------:R-:W-:Y:S01]  /*12e70*/  LOP3.LUT P2, RZ, R5, 0x2, RZ, 0xc0, !PT ;  /* 0x0000000205ff7812 */ /* 0x000fe2000784c0ff */
[----:B------:R-:W-:Y:S01]  /*12e80*/  IMAD.MOV.U32 R2, RZ, RZ, R12 ;  /* 0x000000ffff027224 */ /* 0x000fe200078e000c */
[----:B------:R-:W-:Y:S01]  /*12e90*/  ISETP.NE.U32.AND P3, PT, R7, 0x1, PT ;  /* 0x000000010700780c */ /* 0x000fe20003f65070 */
[----:B------:R-:W-:Y:S01]  /*12ea0*/  IMAD.IADD R11, R4, 0x1, R10 ;  /* 0x00000001040b7824 */ /* 0x000fe200078e020a */
[----:B------:R-:W-:Y:S01]  /*12eb0*/  F2FP.BF16.PACK_AB R140, R141, R140 ;  /* 0x0000008c8d8c723e */ /* 0x000fe200000010ff */
[----:B------:R-:W-:Y:S01]  /*12ec0*/  IMAD R12, R6, 0x10, R14 ;  /* 0x00000010060c7824 */ /* 0x000fe200078e020e */
[----:B------:R-:W-:Y:S01]  /*12ed0*/  SHF.R.S32.HI R6, RZ, 0x1f, R0 ;  /* 0x0000001fff067819 */ /* 0x000fe20000011400 */
[----:B------:R-:W-:Y:S01]  /*12ee0*/  IMAD R4, R63, 0x80, R4 ;  /* 0x000000803f047824 */ /* 0x000fe200078e0204 */
[----:B------:R-:W-:Y:S01]  /*12ef0*/  F2FP.BF16.PACK_AB R142, R143, R142 ;  /* 0x0000008e8f8e723e */ /* 0x000fe200000010ff */
[----:B------:R-:W-:Y:S01]  /*12f00*/  IMAD.MOV R9, RZ, RZ, -R0 ;  /* 0x000000ffff097224 */ /* 0x000fe200078e0a00 */
[----:B------:R-:W-:Y:S01]  /*12f10*/  F2FP.BF16.PACK_AB R132, R133, R132 ;  /* 0x000000848584723e */ /* 0x000fe200000010ff */
[----:B------:R-:W-:Y:S01]  /*12f20*/  IMAD R6, R6, c[0x0][0x3e0], RZ ;  /* 0x0000f80006067a24 */ /* 0x000fe200078e02ff */
[C---:B------:R-:W-:Y:S01]  /*12f30*/  IADD3 R10, R4.reuse, 0x8, RZ ;  /* 0x00000008040a7810 */ /* 0x040fe20007ffe0ff */
[----:B------:R-:W-:Y:S01]  /*12f40*/  IMAD.IADD R3, R13, 0x1, R18 ;  /* 0x000000010d037824 */ /* 0x000fe200078e0212 */
[-C--:B------:R-:W-:Y:S01]  /*12f50*/  ISETP.GE.OR P6, PT, R4, R61.reuse, P0 ;  /* 0x0000003d0400720c */ /* 0x080fe200007c6670 */
[----:B------:R-:W-:Y:S01]  /*12f60*/  IMAD R7, R63, 0x80, R11 ;  /* 0x000000803f077824 */ /* 0x000fe200078e020b */
[----:B------:R-:W-:Y:S01]  /*12f70*/  ISETP.GE.OR P5, PT, R10, R61, P0 ;  /* 0x0000003d0a00720c */ /* 0x000fe200007a6670 */
[----:B------:R-:W-:Y:S01]  /*12f80*/  IMAD R14, R9, c[0x0][0x4e8], R8 ;  /* 0x00013a00090e7a24 */ /* 0x000fe200078e0208 */
[----:B------:R-:W-:Y:S01]  /*12f90*/  F2FP.BF16.PACK_AB R134, R135, R134 ;  /* 0x000000868786723e */ /* 0x000fe200000010ff */
[C---:B------:R-:W-:Y:S01]  /*12fa0*/  IMAD R10, R0.reuse, c[0x0][0x3e4], R6 ;  /* 0x0000f900000a7a24 */ /* 0x040fe200078e0206 */
[----:B------:R-:W-:Y:S01]  /*12fb0*/  F2FP.BF16.PACK_AB R136, R137, R136 ;  /* 0x000000888988723e */ /* 0x000fe200000010ff */
[----:B------:R-:W-:Y:S01]  /*12fc0*/  IMAD.WIDE.U32 R8, R0, c[0x0][0x3e0], R2 ;  /* 0x0000f80000087a25 */ /* 0x000fe200078e0002 */
[----:B------:R-:W-:-:S02]  /*12fd0*/  IADD3 R0, R4, 0x48, RZ ;  /* 0x0000004804007810 */ /* 0x000fc40007ffe0ff */
[----:B------:R-:W-:Y:S01]  /*12fe0*/  F2FP.BF16.PACK_AB R138, R139, R138 ;  /* 0x0000008a8b8a723e */ /* 0x000fe200000010ff */
[----:B------:R-:W-:Y:S01]  /*12ff0*/  @P1 IMAD.HI.U32 R6, R7, c[0x0][0x4ec], RZ ;  /* 0x00013b0007061a27 */ /* 0x000fe200078e00ff */
[----:B------:R-:W-:Y:S02]  /*13000*/  F2FP.BF16.PACK_AB R35, R35, R144 ;  /* 0x000000902323723e */ /* 0x000fe400000010ff */
[----:B------:R-:W-:Y:S01]  /*13010*/  F2FP.BF16.PACK_AB R146, R147, R146 ;  /* 0x000000929392723e */ /* 0x000fe200000010ff */
[----:B------:R-:W-:Y:S01]  /*13020*/  IMAD.SHL.U32 R3, R5, 0x40, RZ ;  /* 0x0000004005037824 */ /* 0x000fe200078e00ff */
[----:B------:R-:W-:Y:S01]  /*13030*/  IADD3 R5, R4, 0x40, RZ ;  /* 0x0000004004057810 */ /* 0x000fe20007ffe0ff */
[----:B------:R-:W-:Y:S01]  /*13040*/  IMAD.MOV.U32 R2, RZ, RZ, R7 ;  /* 0x000000ffff027224 */ /* 0x000fe200078e0007 */
[----:B------:R-:W-:Y:S01]  /*13050*/  @P1 SHF.R.U32.HI R2, RZ, c[0x0][0x4f0], R6 ;  /* 0x00013c00ff021a19 */ /* 0x000fe20000011606 */
[----:B------:R-:W-:Y:S01]  /*13060*/  IMAD.MOV.U32 R4, RZ, RZ, R8 ;  /* 0x000000ffff047224 */ /* 0x000fe200078e0008 */
[----:B------:R-:W-:Y:S01]  /*13070*/  LOP3.LUT R3, R3, 0xc0, RZ, 0xc0, !PT ;  /* 0x000000c003037812 */ /* 0x000fe200078ec0ff */
[----:B------:R-:W-:Y:S01]  /*13080*/  IMAD R17, R63, 0x80, R17 ;  /* 0x000000803f117824 */ /* 0x000fe200078e0211 */
[-C--:B------:R-:W-:Y:S01]  /*13090*/  ISETP.GE.OR P4, PT, R5, R61.reuse, P0 ;  /* 0x0000003d0500720c */ /* 0x080fe20000786670 */
[----:B------:R-:W-:Y:S01]  /*130a0*/  IMAD.IADD R5, R9, 0x1, R10 ;  /* 0x0000000109057824 */ /* 0x000fe200078e020a */
[----:B------:R-:W-:-:S02]  /*130b0*/  ISETP.GE.OR P1, PT, R0, R61, P0 ;  /* 0x0000003d0000720c */ /* 0x000fc40000726670 */
[----:B------:R-:W-:Y:S02]  /*130c0*/  SHF.R.S32.HI R6, RZ, 0x1f, R2 ;  /* 0x0000001fff067819 */ /* 0x000fe40000011402 */
[----:B------:R-:W-:Y:S02]  /*130d0*/  IADD3 R10, P0, R2, R20, RZ ;  /* 0x00000014020a7210 */ /* 0x000fe40007f1e0ff */
[----:B------:R-:W-:Y:S02]  /*130e0*/  LEA.HI R3, R3, R3, RZ, 0x1d ;  /* 0x0000000303037211 */ /* 0x000fe400078fe8ff */
[----:B------:R-:W-:Y:S02]  /*130f0*/  IADD3.X R11, R6, R21, R24, P0, !PT ;  /* 0x00000015060b7210 */ /* 0x000fe400007fe418 */
[----:B------:R-:W-:Y:S01]  /*13100*/  SHF.R.S32.HI R6, RZ, 0x1f, R14 ;  /* 0x0000001fff067819 */ /* 0x000fe2000001140e */
[----:B------:R-:W-:Y:S01]  /*13110*/  IMAD.U32 R0, R12, 0x2, R3 ;  /* 0x000000020c007824 */ /* 0x000fe200078e0003 */
[----:B------:R-:W-:Y:S01]  /*13120*/  F2FP.BF16.PACK_AB R34, R34, R156 ;  /* 0x0000009c2222723e */ /* 0x000fe200000010ff */
[----:B------:R-:W-:Y:S01]  /*13130*/  IMAD.MOV R3, RZ, RZ, -R2 ;  /* 0x000000ffff037224 */ /* 0x000fe200078e0a02 */
[----:B------:R-:W-:Y:S01]  /*13140*/  F2FP.BF16.PACK_AB R158, R159, R158 ;  /* 0x0000009e9f9e723e */ /* 0x000fe200000010ff */
[----:B------:R-:W-:Y:S01]  /*13150*/  IMAD R6, R6, c[0x0][0x3d8], RZ ;  /* 0x0000f60006067a24 */ /* 0x000fe200078e02ff */
[----:B------:R-:W-:Y:S01]  /*13160*/  F2FP.BF16.PACK_AB R148, R149, R148 ;  /* 0x000000949594723e */ /* 0x000fe200000010ff */
[----:B------:R-:W-:Y:S01]  /*13170*/  IMAD R3, R3, c[0x0][0x4e8], R7 ;  /* 0x00013a0003037a24 */ /* 0x000fe200078e0207 */
[----:B------:R-:W-:Y:S01]  /*13180*/  F2FP.BF16.PACK_AB R150, R151, R150 ;  /* 0x000000969796723e */ /* 0x000fe200000010ff */
[----:B------:R-:W-:Y:S01]  /*13190*/  IMAD.SHL.U32 R0, R0, 0x2, RZ ;  /* 0x0000000200007824 */ /* 0x000fe200078e00ff */
[----:B------:R-:W-:Y:S01]  /*131a0*/  BAR.SYNC.DEFER_BLOCKING 0x1, 0x80 ;  /* 0x0042000000007b1d */ /* 0x000fe20000010000 */
[C---:B------:R-:W-:Y:S01]  /*131b0*/  IMAD R18, R14.reuse, c[0x0][0x3dc], R6 ;  /* 0x0000f7000e127a24 */ /* 0x040fe200078e0206 */
[----:B------:R-:W-:Y:S01]  /*131c0*/  SHF.R.S32.HI R6, RZ, 0x1f, R3 ;  /* 0x0000001fff067819 */ /* 0x000fe20000011403 */
[----:B------:R-:W-:Y:S01]  /*131d0*/  IMAD.WIDE.U32 R14, R14, c[0x0][0x3d8], R4 ;  /* 0x0000f6000e0e7a25 */ /* 0x000fe200078e0004 */
[----:B------:R-:W-:-:S02]  /*131e0*/  IADD3 R7, R0, 0x80, RZ ;  /* 0x0000008000077810 */ /* 0x000fc40007ffe0ff */
[----:B------:R-:W-:Y:S01]  /*131f0*/  IADD3 R2, R0, 0x70, RZ ;  /* 0x0000007000027810 */ /* 0x000fe20007ffe0ff */
[----:B------:R-:W-:Y:S01]  /*13200*/  IMAD.MOV.U32 R4, RZ, RZ, 0x20 ;  /* 0x00000020ff047424 */ /* 0x000fe200078e00ff */
[----:B------:R-:W-:Y:S01]  /*13210*/  @P3 IADD3 R2, R7, 0x10, RZ ;  /* 0x0000001007023810 */ /* 0x000fe20007ffe0ff */
[----:B------:R-:W-:Y:S01]  /*13220*/  IMAD R5, R6, c[0x0][0x488], RZ ;  /* 0x0001220006057a24 */ /* 0x000fe200078e02ff */
[----:B------:R-:W-:Y:S01]  /*13230*/  F2FP.BF16.PACK_AB R152, R153, R152 ;  /* 0x000000989998723e */ /* 0x000fe200000010ff */
[----:B------:R-:W-:Y:S01]  /*13240*/  IMAD.WIDE.U32 R6, R3, c[0x0][0x488], R10 ;  /* 0x0001220003067a25 */ /* 0x000fe200078e000a */
[----:B------:R-:W-:Y:S02]  /*13250*/  SEL R4, R4, 0xffffffe0, !P2 ;  /* 0xffffffe004047807 */ /* 0x000fe40005000000 */
[----:B------:R-:W-:Y:S01]  /*13260*/  F2FP.BF16.PACK_AB R154, R155, R154 ;  /* 0x0000009a9b9a723e */ /* 0x000fe200000010ff */
[----:B------:R-:W-:Y:S01]  /*13270*/  IMAD R5, R3, c[0x0][0x48c], R5 ;  /* 0x0001230003057a24 */ /* 0x000fe200078e0205 */
[----:B------:R-:W-:Y:S01]  /*13280*/  F2FP.BF16.PACK_AB R29, R29, R52 ;  /* 0x000000341d1d723e */ /* 0x000fe200000010ff */
[----:B------:R-:W-:Y:S01]  /*13290*/  IMAD.IADD R3, R0, 0x1, R4 ;  /* 0x0000000100037824 */ /* 0x000fe200078e0204 */
[----:B------:R-:W-:Y:S01]  /*132a0*/  F2FP.BF16.PACK_AB R54, R55, R54 ;  /* 0x000000363736723e */ /* 0x000fe200000010ff */
[----:B------:R-:W-:Y:S01]  /*132b0*/  IMAD.IADD R4, R4, 0x1, R2 ;  /* 0x0000000104047824 */ /* 0x000fe200078e0202 */
[----:B------:R-:W-:Y:S01]  /*132c0*/  F2FP.BF16.PACK_AB R28, R28, R64 ;  /* 0x000000401c1c723e */ /* 0x000fe200000010ff */
[----:B------:R-:W-:Y:S01]  /*132d0*/  IMAD.IADD R5, R7, 0x1, R5 ;  /* 0x0000000107057824 */ /* 0x000fe200078e0205 */
[----:B------:R-:W-:Y:S01]  /*132e0*/  F2FP.BF16.PACK_AB R66, R67, R66 ;  /* 0x000000424342723e */ /* 0x000fe200000010ff */
[----:B------:R-:W-:Y:S01]  /*132f0*/  STS [R0+0x80], R112 ;  /* 0x0000807000007388 */ /* 0x000fe20000000800 */
[----:B------:R-:W-:-:S02]  /*13300*/  F2FP.BF16.PACK_AB R56, R57, R56 ;  /* 0x000000383938723e */ /* 0x000fc400000010ff */
[----:B------:R-:W-:Y:S01]  /*13310*/  F2FP.BF16.PACK_AB R58, R59, R58 ;  /* 0x0000003a3b3a723e */ /* 0x000fe200000010ff */
[----:B------:R-:W-:Y:S01]  /*13320*/  STS [R0+0x280], R114 ;  /* 0x0002807200007388 */ /* 0x000fe20000000800 */
[----:B------:R-:W-:Y:S02]  /*13330*/  F2FP.BF16.PACK_AB R27, R27, R68 ;  /* 0x000000441b1b723e */ /* 0x000fe400000010ff */
        /* <DEDUP_REMOVED lines=14> */
[----:B------:R-:W-:-:S02]  /*13420*/  LEA R8, P0, R6, c[0x0][0x450], 0x2 ;  /* 0x0001140006087a11 */ /* 0x000fc400078010ff */
        /* <DEDUP_REMOVED lines=9> */
[----:B------:R-:W-:Y:S01]  /*134c0*/  LEA.HI.X R5, R6, c[0x0][0x454], R5, 0x2, P0 ;  /* 0x0001150006057a11 */ /* 0x000fe200000f1405 */
[----:B------:R-:W-:Y:S04]  /*134d0*/  STS [R4], R140 ;  /* 0x0000008c04007388 */ /* 0x000fe80000000800 */
        /* <DEDUP_REMOVED lines=28> */
[----:B------:R2:W-:Y:S04]  /*136a0*/  STS [R2+0x5200], R78 ;  /* 0x0052004e02007388 */ /* 0x0005e80000000800 */
[----:B------:R-:W-:Y:S04]  /*136b0*/  STS [R3+0x4080], R25 ;  /* 0x0040801903007388 */ /* 0x000fe80000000800 */
[----:B------:R-:W-:Y:S04]  /*136c0*/  STS [R3+0x4280], R87 ;  /* 0x0042805703007388 */ /* 0x000fe80000000800 */
[----:B------:R-:W-:Y:S04]  /*136d0*/  STS [R4+0x4000], R23 ;  /* 0x0040001704007388 */ /* 0x000fe80000000800 */
[----:B------:R-:W-:Y:S01]  /*136e0*/  STS [R4+0x4200], R22 ;  /* 0x0042001604007388 */ /* 0x000fe20000000800 */
[----:B-1----:R-:W-:Y:S01]  /*136f0*/  IMAD.SHL.U32 R0, R19, 0x2, RZ ;  /* 0x0000000213007824 */ /* 0x002fe200078e00ff */
[----:B------:R-:W-:-:S02]  /*13700*/  LEA R19, P0, R14, c[0x0][0x380], 0x1 ;  /* 0x0000e0000e137a11 */ /* 0x000fc400078008ff */
[----:B------:R-:W-:Y:S04]  /*13710*/  STS [R3+0x5080], R88 ;  /* 0x0050805803007388 */ /* 0x000fe80000000800 */
[----:B------:R-:W-:Y:S01]  /*13720*/  STS [R3+0x5280], R90 ;  /* 0x0052805a03007388 */ /* 0x000fe20000000800 */
[----:B--2---:R-:W-:-:S03]  /*13730*/  IMAD.IADD R2, R15, 0x1, R18 ;  /* 0x000000010f027824 */ /* 0x004fc600078e0212 */
[----:B------:R-:W-:Y:S02]  /*13740*/  STS [R4+0x5000], R92 ;  /* 0x0050005c04007388 */ /* 0x000fe40000000800 */
[----:B------:R-:W-:Y:S02]  /*13750*/  LEA.HI.X R18, R14, c[0x0][0x384], R2, 0x1, P0 ;  /* 0x0000e1000e127a11 */ /* 0x000fe400000f0c02 */
[----:B------:R-:W-:Y:S01]  /*13760*/  STS [R4+0x5200], R94 ;  /* 0x0052005e04007388 */ /* 0x000fe20000000800 */
[----:B------:R-:W-:-:S03]  /*13770*/  ISETP.GE.AND P0, PT, R17, R61, PT ;  /* 0x0000003d1100720c */ /* 0x000fc60003f06270 */
[----:B------:R-:W-:Y:S04]  /*13780*/  SHFL.IDX PT, R10, R8, RZ, 0x1c1f ;  /* 0x001c1fff080a7589 */ /* 0x000fe800000e0000 */
[----:B------:R-:W1:Y:S04]  /*13790*/  SHFL.IDX PT, R11, R5, RZ, 0x1c1f ;  /* 0x001c1fff050b7589 */ /* 0x000e6800000e0000 */
[----:B------:R-:W-:Y:S06]  /*137a0*/  BAR.SYNC.DEFER_BLOCKING 0x1, 0x80 ;  /* 0x0042000000007b1d */ /* 0x000fec0000010000 */
[----:B------:R-:W-:Y:S04]  /*137b0*/  SHFL.IDX PT, R6, R8, 0x1, 0x1c1f ;  /* 0x003c1f0008067f89 */ /* 0x000fe800000e0000 */
[----:B------:R-:W2:Y:S04]  /*137c0*/  SHFL.IDX PT, R7, R5, 0x1, 0x1c1f ;  /* 0x003c1f0005077f89 */ /* 0x000ea800000e0000 */
[----:B------:R-:W-:Y:S04]  /*137d0*/  SHFL.IDX PT, R12, R8, 0x2, 0x1c1f ;  /* 0x005c1f00080c7f89 */ /* 0x000fe800000e0000 */
[----:B------:R-:W3:Y:S04]  /*137e0*/  SHFL.IDX PT, R13, R5, 0x2, 0x1c1f ;  /* 0x005c1f00050d7f89 */ /* 0x000ee800000e0000 */
[----:B------:R-:W-:Y:S04]  /*137f0*/  SHFL.IDX PT, R8, R8, 0x3, 0x1c1f ;  /* 0x007c1f0008087f89 */ /* 0x000fe800000e0000 */
[----:B------:R-:W4:Y:S04]  /*13800*/  SHFL.IDX PT, R9, R5, 0x3, 0x1c1f ;  /* 0x007c1f0005097f89 */ /* 0x000f2800000e0000 */
[----:B-1----:R1:W-:Y:S04]  /*13810*/  @!P6 ST.E [R10.64], R30 ;  /* 0x0000001e0a00e985 */ /* 0x0023e8000c101908 */
[----:B--2---:R1:W-:Y:S04]  /*13820*/  @!P5 ST.E [R6.64], R31 ;  /* 0x0000001f0600d985 */ /* 0x0043e8000c101908 */
[----:B------:R1:W2:Y:S04]  /*13830*/  SHFL.IDX PT, R2, R19, RZ, 0x1c1f ;  /* 0x001c1fff13027589 */ /* 0x0002a800000e0000 */
[----:B---3--:R1:W-:Y:S04]  /*13840*/  @!P4 ST.E [R12.64], R32 ;  /* 0x000000200c00c985 */ /* 0x0083e8000c101908 */
[----:B------:R1:W3:Y:S04]  /*13850*/  SHFL.IDX PT, R3, R18, RZ, 0x1c1f ;  /* 0x001c1fff12037589 */ /* 0x0002e800000e0000 */
[----:B----4-:R1:W-:Y:S04]  /*13860*/  @!P1 ST.E [R8.64], R33 ;  /* 0x0000002108009985 */ /* 0x0103e8000c101908 */
[----:B------:R1:W4:Y:S04]  /*13870*/  LDS.128 R32, [R0+0x880] ;  /* 0x0008800000207984 */ /* 0x0003280000000c00 */
[----:B------:R1:W1:Y:S04]  /*13880*/  LDS.128 R44, [R0+0x1080] ;  /* 0x00108000002c7984 */ /* 0x0002680000000c00 */
[----:B------:R1:W1:Y:S04]  /*13890*/  LDS.128 R52, [R0+0x1880] ;  /* 0x0018800000347984 */ /* 0x0002680000000c00 */
[----:B------:R1:W1:Y:S04]  /*138a0*/  LDS.128 R28, [R0+0x2880] ;  /* 0x00288000001c7984 */ /* 0x0002680000000c00 */
[----:B------:R1:W1:Y:S04]  /*138b0*/  LDS.128 R40, [R0+0x3080] ;  /* 0x0030800000287984 */ /* 0x0002680000000c00 */
[----:B------:R1:W1:Y:S04]  /*138c0*/  LDS.128 R48, [R0+0x3880] ;  /* 0x0038800000307984 */ /* 0x0002680000000c00 */
[----:B------:R1:W1:Y:S04]  /*138d0*/  LDS.128 R24, [R0+0x4880] ;  /* 0x0048800000187984 */ /* 0x0002680000000c00 */
[----:B------:R1:W1:Y:S04]  /*138e0*/  LDS.128 R36, [R0+0x5080] ;  /* 0x0050800000247984 */ /* 0x0002680000000c00 */
[----:B------:R1:W1:Y:S01]  /*138f0*/  LDS.128 R56, [R0+0x5880] ;  /* 0x0058800000387984 */ /* 0x0002620000000c00 */
[----:B------:R-:W-:Y:S05]  /*13900*/  @P0 BRA `(.L_x_246) ;  /* 0x0000014000000947 */ /* 0x000fea0003800000 */
[----:B--23--:R-:W2:Y:S01]  /*13910*/  LDS.128 R20, [R0+0x80] ;  /* 0x0000800000147984 */ /* 0x00cea20000000c00 */
[----:B------:R-:W-:-:S02]  /*13920*/  IADD3 R5, R16, 0x20, RZ ;  /* 0x0000002010057810 */ /* 0x000fc40007ffe0ff */
[----:B-1----:R-:W-:Y:S01]  /*13930*/  IADD3 R6, R16, 0x40, RZ ;  /* 0x0000004010067810 */ /* 0x002fe20007ffe0ff */
[----:B------:R-:W1:Y:S01]  /*13940*/  LDS.128 R12, [R0+0x2080] ;  /* 0x00208000000c7984 */ /* 0x000e620000000c00 */
[----:B------:R-:W-:Y:S02]  /*13950*/  ISETP.GE.AND P1, PT, R5, c[0x0][0x3c8], PT ;  /* 0x0000f20005007a0c */ /* 0x000fe40003f26270 */
[----:B------:R-:W-:Y:S01]  /*13960*/  ISETP.GE.AND P0, PT, R6, c[0x0][0x3c8], PT ;  /* 0x0000f20006007a0c */ /* 0x000fe20003f06270 */
[----:B------:R3:W5:Y:S01]  /*13970*/  LDS.128 R8, [R0+0x4080] ;  /* 0x0040800000087984 */ /* 0x0007620000000c00 */
[----:B------:R-:W-:-:S09]  /*13980*/  ISETP.GE.AND P2, PT, R16, c[0x0][0x3c8], PT ;  /* 0x0000f20010007a0c */ /* 0x000fd20003f46270 */
[----:B------:R-:W-:-:S04]  /*13990*/  @!P1 SHF.R.S32.HI R4, RZ, 0x1f, R5 ;  /* 0x0000001fff049819 */ /* 0x000fc80000011405 */
[----:B------:R-:W-:-:S04]  /*139a0*/  @!P1 LEA.HI R4, R4, R5, RZ, 0x3 ;  /* 0x0000000504049211 */ /* 0x000fc800078f18ff */
[----:B------:R-:W-:Y:S02]  /*139b0*/  @!P1 LOP3.LUT R4, R4, 0xfffffff8, RZ, 0xc0, !PT ;  /* 0xfffffff804049812 */ /* 0x000fe400078ec0ff */
[----:B---3--:R-:W-:-:S03]  /*139c0*/  @!P0 SHF.R.S32.HI R0, RZ, 0x1f, R6 ;  /* 0x0000001fff008819 */ /* 0x008fc60000011406 */
[----:B------:R-:W-:Y:S01]  /*139d0*/  @!P1 IMAD.WIDE R4, R4, 0x2, R2 ;  /* 0x0000000204049825 */ /* 0x000fe200078e0202 */
[----:B------:R-:W-:-:S03]  /*139e0*/  @!P0 LEA.HI R0, R0, R6, RZ, 0x3 ;  /* 0x0000000600008211 */ /* 0x000fc600078f18ff */
[----:B------:R-:W-:Y:S01]  /*139f0*/  @!P2 IMAD.WIDE R6, R16, 0x2, R2 ;  /* 0x000000021006a825 */ /* 0x000fe200078e0202 */
[----:B------:R-:W-:-:S04]  /*13a00*/  @!P0 LOP3.LUT R0, R0, 0xfffffff8, RZ, 0xc0, !PT ;  /* 0xfffffff800008812 */ /* 0x000fc800078ec0ff */
[----:B--2---:R2:W-:Y:S01]  /*13a10*/  @!P2 ST.E.128 [R6.64], R20 ;  /* 0x000000140600a985 */ /* 0x0045e2000c101d08 */
[----:B------:R-:W-:-:S03]  /*13a20*/  @!P0 IMAD.WIDE R2, R0, 0x2, R2 ;  /* 0x0000000200028825 */ /* 0x000fc600078e0202 */
[----:B-1----:R2:W-:Y:S04]  /*13a30*/  @!P1 ST.E.128 [R4.64], R12 ;  /* 0x0000000c04009985 */ /* 0x0025e8000c101d08 */
[----:B-----5:R2:W-:Y:S02]  /*13a40*/  @!P0 ST.E.128 [R2.64], R8 ;  /* 0x0000000802008985 */ /* 0x0205e4000c101d08 */
.L_x_246:
[----:B--23--:R-:W-:Y:S05]  /*13a50*/  BSYNC B0 ;  /* 0x0000000000007941 */ /* 0x00cfea0003800000 */
.L_x_245:
[----:B-1----:R-:W-:Y:S01]  /*13a60*/  IADD3 R0, R17, 0x20, RZ ;  /* 0x0000002011007810 */ /* 0x002fe20007ffe0ff */
[----:B------:R1:W2:Y:S01]  /*13a70*/  SHFL.IDX PT, R3, R18, 0x1, 0x1c1f ;  /* 0x003c1f0012037f89 */ /* 0x0002a200000e0000 */
[----:B------:R-:W-:Y:S02]  /*13a80*/  BSSY B0, `(.L_x_247) ;  /* 0x0000015000007945 */ /* 0x000fe40003800000 */
[----:B------:R-:W-:Y:S01]  /*13a90*/  ISETP.GE.AND P0, PT, R0, R61, PT ;  /* 0x0000003d0000720c */ /* 0x000fe20003f06270 */
[----:B------:R1:W3:-:S12]  /*13aa0*/  SHFL.IDX PT, R2, R19, 0x1, 0x1c1f ;  /* 0x003c1f0013027f89 */ /* 0x0002d800000e0000 */
[----:B------:R-:W-:Y:S05]  /*13ab0*/  @P0 BRA `(.L_x_248) ;  /* 0x0000011000000947 */ /* 0x000fea0003800000 */
[C---:B------:R-:W-:Y:S02]  /*13ac0*/  IADD3 R5, R16.reuse, 0x20, RZ ;  /* 0x0000002010057810 */ /* 0x040fe40007ffe0ff */
[----:B------:R-:W-:Y:S02]  /*13ad0*/  IADD3 R6, R16, 0x40, RZ ;  /* 0x0000004010067810 */ /* 0x000fe40007ffe0ff */
[----:B------:R-:W-:Y:S02]  /*13ae0*/  ISETP.GE.AND P1, PT, R5, c[0x0][0x3c8], PT ;  /* 0x0000f20005007a0c */ /* 0x000fe40003f26270 */
[----:B------:R-:W-:Y:S02]  /*13af0*/  ISETP.GE.AND P0, PT, R6, c[0x0][0x3c8], PT ;  /* 0x0000f20006007a0c */ /* 0x000fe40003f06270 */
[----:B------:R-:W-:-:S09]  /*13b00*/  ISETP.GE.AND P2, PT, R16, c[0x0][0x3c8], PT ;  /* 0x0000f20010007a0c */ /* 0x000fd20003f46270 */
[----:B------:R-:W-:Y:S02]  /*13b10*/  @!P1 SHF.R.S32.HI R4, RZ, 0x1f, R5 ;  /* 0x0000001fff049819 */ /* 0x000fe40000011405 */
[----:B------:R-:W-:Y:S02]  /*13b20*/  @!P0 SHF.R.S32.HI R0, RZ, 0x1f, R6 ;  /* 0x0000001fff008819 */ /* 0x000fe40000011406 */
[----:B------:R-:W-:Y:S02]  /*13b30*/  @!P1 LEA.HI R4, R4, R5, RZ, 0x3 ;  /* 0x0000000504049211 */ /* 0x000fe400078f18ff */
[----:B------:R-:W-:Y:S01]  /*13b40*/  @!P0 LEA.HI R0, R0, R6, RZ, 0x3 ;  /* 0x0000000600008211 */ /* 0x000fe200078f18ff */
[----:B--23--:R-:W-:Y:S01]  /*13b50*/  @!P2 IMAD.WIDE R6, R16, 0x2, R2 ;  /* 0x000000021006a825 */ /* 0x00cfe200078e0202 */
[----:B------:R-:W-:Y:S02]  /*13b60*/  @!P1 LOP3.LUT R4, R4, 0xfffffff8, RZ, 0xc0, !PT ;  /* 0xfffffff804049812 */ /* 0x000fe400078ec0ff */
[----:B------:R-:W-:-:S02]  /*13b70*/  @!P0 LOP3.LUT R0, R0, 0xfffffff8, RZ, 0xc0, !PT ;  /* 0xfffffff800008812 */ /* 0x000fc400078ec0ff */
[----:B----4-:R2:W-:Y:S01]  /*13b80*/  @!P2 ST.E.128 [R6.64], R32 ;  /* 0x000000200600a985 */ /* 0x0105e2000c101d08 */
[----:B------:R-:W-:-:S04]  /*13b90*/  @!P1 IMAD.WIDE R4, R4, 0x2, R2 ;  /* 0x0000000204049825 */ /* 0x000fc800078e0202 */
[----:B------:R-:W-:Y:S01]  /*13ba0*/  @!P0 IMAD.WIDE R2, R0, 0x2, R2 ;  /* 0x0000000200028825 */ /* 0x000fe200078e0202 */
[----:B------:R2:W-:Y:S04]  /*13bb0*/  @!P1 ST.E.128 [R4.64], R28 ;  /* 0x0000001c04009985 */ /* 0x0005e8000c101d08 */
[----:B------:R2:W-:Y:S02]  /*13bc0*/  @!P0 ST.E.128 [R2.64], R24 ;  /* 0x0000001802008985 */ /* 0x0005e4000c101d08 */
.L_x_248:
[----:B------:R-:W-:Y:S05]  /*13bd0*/  BSYNC B0 ;  /* 0x0000000000007941 */ /* 0x000fea0003800000 */
.L_x_247:
[----:B------:R-:W-:Y:S01]  /*13be0*/  IADD3 R0, R17, 0x40, RZ ;  /* 0x0000004011007810 */ /* 0x000fe20007ffe0ff */
[----:B--2---:R2:W1:Y:S01]  /*13bf0*/  SHFL.IDX PT, R3, R18, 0x2, 0x1c1f ;  /* 0x005c1f0012037f89 */ /* 0x00446200000e0000 */
[----:B------:R-:W-:Y:S02]  /*13c00*/  BSSY B0, `(.L_x_249) ;  /* 0x0000015000007945 */ /* 0x000fe40003800000 */
[----:B------:R-:W-:Y:S01]  /*13c10*/  ISETP.GE.AND P0, PT, R0, R61, PT ;  /* 0x0000003d0000720c */ /* 0x000fe20003f06270 */
[----:B---3--:R2:W3:-:S12]  /*13c20*/  SHFL.IDX PT, R2, R19, 0x2, 0x1c1f ;  /* 0x005c1f0013027f89 */ /* 0x0084d800000e0000 */
        /* <DEDUP_REMOVED lines=10> */
[----:B-1-3--:R-:W-:Y:S01]  /*13cd0*/  @!P2 IMAD.WIDE R6, R16, 0x2, R2 ;  /* 0x000000021006a825 */ /* 0x00afe200078e0202 */
[----:B------:R-:W-:Y:S02]  /*13ce0*/  @!P1 LOP3.LUT R4, R4, 0xfffffff8, RZ, 0xc0, !PT ;  /* 0xfffffff804049812 */ /* 0x000fe400078ec0ff */
[----:B------:R-:W-:-:S02]  /*13cf0*/  @!P0 LOP3.LUT R0, R0, 0xfffffff8, RZ, 0xc0, !PT ;  /* 0xfffffff800008812 */ /* 0x000fc400078ec0ff */
[----:B------:R1:W-:Y:S01]  /*13d00*/  @!P2 ST.E.128 [R6.64], R44 ;  /* 0x0000002c0600a985 */ /* 0x0003e2000c101d08 */
[----:B------:R-:W-:-:S04]  /*13d10*/  @!P1 IMAD.WIDE R4, R4, 0x2, R2 ;  /* 0x0000000204049825 */ /* 0x000fc800078e0202 */
[----:B------:R-:W-:Y:S01]  /*13d20*/  @!P0 IMAD.WIDE R2, R0, 0x2, R2 ;  /* 0x0000000200028825 */ /* 0x000fe200078e0202 */
[----:B------:R1:W-:Y:S04]  /*13d30*/  @!P1 ST.E.128 [R4.64], R40 ;  /* 0x0000002804009985 */ /* 0x0003e8000c101d08 */
[----:B------:R1:W-:Y:S02]  /*13d40*/  @!P0 ST.E.128 [R2.64], R36 ;  /* 0x0000002402008985 */ /* 0x0003e4000c101d08 */
.L_x_250:
[----:B------:R-:W-:Y:S05]  /*13d50*/  BSYNC B0 ;  /* 0x0000000000007941 */ /* 0x000fea0003800000 */
.L_x_249:
[----:B------:R-:W-:Y:S01]  /*13d60*/  IADD3 R0, R17, 0x60, RZ ;  /* 0x0000006011007810 */ /* 0x000fe20007ffe0ff */
[----:B-1----:R1:W2:Y:S03]  /*13d70*/  SHFL.IDX PT, R7, R18, 0x3, 0x1c1f ;  /* 0x007c1f0012077f89 */ /* 0x0022a600000e0000 */
[----:B------:R-:W-:Y:S01]  /*13d80*/  ISETP.GE.AND P0, PT, R0, R61, PT ;  /* 0x0000003d0000720c */ /* 0x000fe20003f06270 */
[----:B------:R1:W4:-:S12]  /*13d90*/  SHFL.IDX PT, R6, R19, 0x3, 0x1c1f ;  /* 0x007c1f0013067f89 */ /* 0x00031800000e0000 */
[----:B------:R-:W-:Y:S05]  /*13da0*/  @P0 EXIT ;  /* 0x000000000000094d */ /* 0x000fea0003800000 */
[C---:B---3--:R-:W-:Y:S02]  /*13db0*/  IADD3 R2, R16.reuse, 0x20, RZ ;  /* 0x0000002010027810 */ /* 0x048fe40007ffe0ff */
[----:B------:R-:W-:Y:S02]  /*13dc0*/  ISETP.GE.AND P1, PT, R16, c[0x0][0x3c8], PT ;  /* 0x0000f20010007a0c */ /* 0x000fe40003f26270 */
[----:B------:R-:W-:-:S11]  /*13dd0*/  ISETP.GE.AND P0, PT, R2, c[0x0][0x3c8], PT ;  /* 0x0000f20002007a0c */ /* 0x000fd60003f06270 */
[----:B--2-4-:R-:W-:Y:S02]  /*13de0*/  @!P1 IMAD.WIDE R4, R16, 0x2, R6 ;  /* 0x0000000210049825 */ /* 0x014fe400078e0206 */
        /* <DEDUP_REMOVED lines=15> */
.L_x_244:
[----:B------:R-:W2:Y:S01]  /*13ee0*/  S2R R8, SR_TID.X ;  /* 0x0000000000087919 */ /* 0x000ea20000002100 */
[----:B------:R-:W-:Y:S03]  /*13ef0*/  BSSY B0, `(.L_x_251) ;  /* 0x0000028000007945 */ /* 0x000fe60003800000 */
[----:B------:R-:W3:Y:S01]  /*13f00*/  S2R R9, SR_CTAID.Z ;  /* 0x0000000000097919 */ /* 0x000ee20000002700 */
[----:B--2---:R-:W-:Y:S02]  /*13f10*/  ISETP.GT.AND P0, PT, R8, 0x7f, PT ;  /* 0x0000007f0800780c */ /* 0x004fe40003f04270 */
[----:B---3--:R-:W-:-:S11]  /*13f20*/  SHF.R.S32.HI R10, RZ, 0x1f, R9 ;  /* 0x0000001fff0a7819 */ /* 0x008fd60000011409 */
[----:B------:R-:W-:Y:S05]  /*13f30*/  @P0 BRA `(.L_x_252) ;  /* 0x0000023000000947 */ /* 0x000fea0003800000 */
[----:B------:R-:W2:Y:S01]  /*13f40*/  S2R R5, SR_CTAID.X ;  /* 0x0000000000057919 */ /* 0x000ea20000002500 */
[----:B------:R-:W-:-:S05]  /*13f50*/  MOV R2, c[0x0][0x4e8] ;  /* 0x00013a0000027a02 */ /* 0x000fca0000000f00 */
[----:B------:R-:W-:Y:S01]  /*13f60*/  IMAD R0, R2, c[0x0][0x388], RZ ;  /* 0x0000e20002007a24 */ /* 0x000fe200078e02ff */
[----:B--2---:R-:W-:-:S04]  /*13f70*/  LEA R5, R5, R8, 0x7 ;  /* 0x0000000805057211 */ /* 0x004fc800078e38ff */
[----:B------:R-:W-:-:S13]  /*13f80*/  ISETP.GE.AND P0, PT, R5, R0, PT ;  /* 0x000000000500720c */ /* 0x000fda0003f06270 */
[----:B------:R-:W-:Y:S05]  /*13f90*/  @P0 BRA `(.L_x_252) ;  /* 0x000001d000000947 */ /* 0x000fea0003800000 */
[----:B------:R-:W-:Y:S01]  /*13fa0*/  ISETP.NE.AND P0, PT, R2, 0x1, PT ;  /* 0x000000010200780c */ /* 0x000fe20003f05270 */
[----:B------:R-:W-:Y:S01]  /*13fb0*/  ULDC.64 UR4, c[0x0][0x490] ;  /* 0x0001240000047ab9 */ /* 0x000fe20000000a00 */
[----:B------:R-:W-:Y:S01]  /*13fc0*/  MOV R0, R5 ;  /* 0x0000000500007202 */ /* 0x000fe20000000f00 */
[----:B------:R-:W-:Y:S01]  /*13fd0*/  UIMAD UR10, UR6, UR4, URZ ;  /* 0x00000004060a72a4 */ /* 0x000fe2000f8e023f */
[----:B------:R-:W-:Y:S01]  /*13fe0*/  IMAD R6, R10, c[0x0][0x498], RZ ;  /* 0x000126000a067a24 */ /* 0x000fe200078e02ff */
[----:B------:R-:W-:Y:S02]  /*13ff0*/  UIMAD.WIDE.U32 UR12, UR7, UR4, URZ ;  /* 0x00000004070c72a5 */ /* 0x000fe4000f8e003f */
[----:B------:R-:W-:Y:S01]  /*14000*/  UIMAD UR4, UR7, UR5, UR10 ;  /* 0x00000005070472a4 */ /* 0x000fe2000f8e020a */
[----:B------:R-:W-:-:S03]  /*14010*/  IMAD R6, R9, c[0x0][0x49c], R6 ;  /* 0x0001270009067a24 */ /* 0x000fc600078e0206 */
[----:B------:R-:W-:Y:S01]  /*14020*/  UIADD3 UR4, UR13, UR4, URZ ;  /* 0x000000040d047290 */ /* 0x000fe2000fffe03f */
[----:B------:R-:W-:Y:S01]  /*14030*/  MOV R3, UR13 ;  /* 0x0000000d00037c02 */ /* 0x000fe20008000f00 */
[----:B------:R-:W-:-:S04]  /*14040*/  @P0 IMAD.HI.U32 R2, R5, c[0x0][0x4ec], RZ ;  /* 0x00013b0005020a27 */ /* 0x000fc800078e00ff */
[----:B------:R-:W-:Y:S01]  /*14050*/  IMAD.U32 R3, RZ, RZ, UR4 ;  /* 0x00000004ff037e24 */ /* 0x000fe2000f8e00ff */
[----:B------:R-:W-:Y:S01]  /*14060*/  @P0 SHF.R.U32.HI R0, RZ, c[0x0][0x4f0], R2 ;  /* 0x00013c00ff000a19 */ /* 0x000fe20000011602 */
[----:B------:R-:W-:-:S03]  /*14070*/  IMAD.U32 R2, RZ, RZ, UR12 ;  /* 0x0000000cff027e24 */ /* 0x000fc6000f8e00ff */
[----:B------:R-:W-:Y:S01]  /*14080*/  IADD3 R4, -R0, RZ, RZ ;  /* 0x000000ff00047210 */ /* 0x000fe20007ffe1ff */
[----:B------:R-:W-:Y:S01]  /*14090*/  IMAD.WIDE.U32 R2, R9, c[0x0][0x498], R2 ;  /* 0x0001260009027a25 */ /* 0x000fe200078e0002 */
[----:B------:R-:W-:-:S03]  /*140a0*/  SHF.R.S32.HI R7, RZ, 0x1f, R0 ;  /* 0x0000001fff077819 */ /* 0x000fc60000011400 */
[----:B------:R-:W-:Y:S01]  /*140b0*/  IMAD R4, R4, c[0x0][0x4e8], R5 ;  /* 0x00013a0004047a24 */ /* 0x000fe200078e0205 */
[----:B------:R-:W-:-:S04]  /*140c0*/  IADD3 R2, P0, R0, R2, RZ ;  /* 0x0000000200027210 */ /* 0x000fc80007f1e0ff */
[----:B------:R-:W-:Y:S02]  /*140d0*/  SHF.R.S32.HI R5, RZ, 0x1f, R4 ;  /* 0x0000001fff057819 */ /* 0x000fe40000011404 */
[----:B------:R-:W-:-:S03]  /*140e0*/  IADD3.X R3, R7, R3, R6, P0, !PT ;  /* 0x0000000307037210 */ /* 0x000fc600007fe406 */
[----:B------:R-:W-:Y:S02]  /*140f0*/  IMAD R0, R5, c[0x0][0x488], RZ ;  /* 0x0001220005007a24 */ /* 0x000fe400078e02ff */
[----:B------:R-:W-:-:S04]  /*14100*/  IMAD.WIDE.U32 R2, R4, c[0x0][0x488], R2 ;  /* 0x0001220004027a25 */ /* 0x000fc800078e0002 */
[----:B------:R-:W-:Y:S01]  /*14110*/  IMAD R0, R4, c[0x0][0x48c], R0 ;  /* 0x0001230004007a24 */ /* 0x000fe200078e0200 */
[----:B------:R-:W-:-:S04]  /*14120*/  LEA R4, P0, R2, c[0x0][0x450], 0x2 ;  /* 0x0001140002047a11 */ /* 0x000fc800078010ff */
[----:B------:R-:W-:-:S04]  /*14130*/  IADD3 R0, R3, R0, RZ ;  /* 0x0000000003007210 */ /* 0x000fc80007ffe0ff */
[----:B------:R-:W-:Y:S01]  /*14140*/  LEA.HI.X R5, R2, c[0x0][0x454], R0, 0x2, P0 ;  /* 0x0001150002057a11 */ /* 0x000fe200000f1400 */
[----:B------:R-:W-:-:S05]  /*14150*/  IMAD.MOV.U32 R0, RZ, RZ, -0x800000 ;  /* 0xff800000ff007424 */ /* 0x000fca00078e00ff */
[----:B------:R2:W-:Y:S02]  /*14160*/  STG.E [R4.64], R0 ;  /* 0x0000000004007986 */ /* 0x0005e4000c101908 */
.L_x_252:
[----:B------:R-:W-:Y:S05]  /*14170*/  BSYNC B0 ;  /* 0x0000000000007941 */ /* 0x000fea0003800000 */
.L_x_251:
[----:B------:R-:W3:Y:S01]  /*14180*/  S2R R15, SR_CTAID.X ;  /* 0x00000000000f7919 */ /* 0x000ee20000002500 */
[----:B--2---:R-:W-:Y:S01]  /*14190*/  SHF.R.S32.HI R0, RZ, 0x1f, R8 ;  /* 0x0000001fff007819 */ /* 0x004fe20000011408 */
[----:B------:R-:W-:Y:S01]  /*141a0*/  IMAD.MOV.U32 R14, RZ, RZ, c[0x0][0x4e8] ;  /* 0x00013a00ff0e7624 */ /* 0x000fe200078e00ff */
[----:B------:R-:W-:Y:S01]  /*141b0*/  ULDC.64 UR4, c[0x0][0x3e8] ;  /* 0x0000fa0000047ab9 */ /* 0x000fe20000000a00 */
[----:B------:R-:W-:Y:S01]  /*141c0*/  IMAD R7, R10, c[0x0][0x3f0], RZ ;  /* 0x0000fc000a077a24 */ /* 0x000fe200078e02ff */
[----:B------:R-:W-:Y:S01]  /*141d0*/  LEA.HI R0, R0, R8, RZ, 0x2 ;  /* 0x0000000800007211 */ /* 0x000fe200078f10ff */
[----:B------:R-:W-:Y:S01]  /*141e0*/  UIMAD UR6, UR6, UR4, URZ ;  /* 0x00000004060672a4 */ /* 0x000fe2000f8e023f */
[----:B------:R-:W-:Y:S01]  /*141f0*/  ISETP.NE.AND P0, PT, R14, 0x1, PT ;  /* 0x000000010e00780c */ /* 0x000fe20003f05270 */
[----:B------:R-:W-:Y:S01]  /*14200*/  UIMAD.WIDE.U32 UR10, UR7, UR4, URZ ;  /* 0x00000004070a72a5 */ /* 0x000fe2000f8e003f */
[----:B------:R-:W-:Y:S01]  /*14210*/  LOP3.LUT R2, R0, 0xfffffffc, RZ, 0xc0, !PT ;  /* 0xfffffffc00027812 */ /* 0x000fe200078ec0ff */
[----:B------:R-:W-:Y:S01]  /*14220*/  UIMAD UR4, UR7, UR5, UR6 ;  /* 0x00000005070472a4 */ /* 0x000fe2000f8e0206 */
[----:B------:R-:W-:Y:S01]  /*14230*/  SHF.R.S32.HI R11, RZ, 0x2, R0 ;  /* 0x00000002ff0b7819 */ /* 0x000fe20000011400 */
[----:B------:R-:W-:Y:S01]  /*14240*/  IMAD R7, R9, c[0x0][0x3f4], R7 ;  /* 0x0000fd0009077a24 */ /* 0x000fe200078e0207 */
[----:B------:R-:W-:Y:S01]  /*14250*/  BSSY B0, `(.L_x_253) ;  /* 0x0000033000007945 */ /* 0x000fe20003800000 */
[----:B------:R-:W-:Y:S01]  /*14260*/  IMAD.IADD R8, R8, 0x1, -R2 ;  /* 0x0000000108087824 */ /* 0x000fe200078e0a02 */
[----:B------:R-:W-:Y:S01]  /*14270*/  UIADD3 UR4, UR11, UR4, URZ ;  /* 0x000000040b047290 */ /* 0x000fe2000fffe03f */
[----:B------:R-:W-:Y:S01]  /*14280*/  IMAD.U32 R3, RZ, RZ, UR11 ;  /* 0x0000000bff037e24 */ /* 0x000fe2000f8e00ff */
[----:B------:R-:W-:Y:S01]  /*14290*/  MOV R2, UR10 ;  /* 0x0000000a00027c02 */ /* 0x000fe20008000f00 */
[----:B------:R-:W-:Y:S01]  /*142a0*/  IMAD R14, R14, c[0x0][0x388], RZ ;  /* 0x0000e2000e0e7a24 */ /* 0x000fe200078e02ff */
[----:B------:R-:W-:-:S02]  /*142b0*/  LEA R0, R8, R11, 0x5 ;  /* 0x0000000b08007211 */ /* 0x000fc400078e28ff */
[----:B------:R-:W-:-:S03]  /*142c0*/  MOV R3, UR4 ;  /* 0x0000000400037c02 */ /* 0x000fc60008000f00 */
[C---:B---3--:R-:W-:Y:S01]  /*142d0*/  IMAD R4, R15.reuse, 0x80, R0 ;  /* 0x000000800f047824 */ /* 0x048fe200078e0200 */
[----:B------:R-:W-:Y:S01]  /*142e0*/  LEA R11, R15, R11, 0x7 ;  /* 0x0000000b0f0b7211 */ /* 0x000fe200078e38ff */
[----:B------:R-:W-:-:S04]  /*142f0*/  IMAD.WIDE.U32 R2, R9, c[0x0][0x3f0], R2 ;  /* 0x0000fc0009027a25 */ /* 0x000fc800078e0002 */
[----:B------:R-:W-:-:S04]  /*14300*/  @P0 IMAD.HI.U32 R5, R4, c[0x0][0x4ec], RZ ;  /* 0x00013b0004050a27 */ /* 0x000fc800078e00ff */
[----:B------:R-:W-:Y:S01]  /*14310*/  IMAD.MOV.U32 R0, RZ, RZ, R4 ;  /* 0x000000ffff007224 */ /* 0x000fe200078e0004 */
[----:B------:R-:W-:Y:S01]  /*14320*/  @P0 SHF.R.U32.HI R0, RZ, c[0x0][0x4f0], R5 ;  /* 0x00013c00ff000a19 */ /* 0x000fe20000011605 */
[----:B------:R-:W-:-:S03]  /*14330*/  IMAD.IADD R3, R3, 0x1, R7 ;  /* 0x0000000103037824 */ /* 0x000fc600078e0207 */
[----:B------:R-:W-:Y:S01]  /*14340*/  SHF.R.S32.HI R6, RZ, 0x1f, R0 ;  /* 0x0000001fff067819 */ /* 0x000fe20000011400 */
[C---:B------:R-:W-:Y:S01]  /*14350*/  IMAD.WIDE.U32 R2, R0.reuse, c[0x0][0x3e0], R2 ;  /* 0x0000f80000027a25 */ /* 0x040fe200078e0002 */
[----:B------:R-:W-:-:S03]  /*14360*/  IADD3 R5, -R0, RZ, RZ ;  /* 0x000000ff00057210 */ /* 0x000fc60007ffe1ff */
[----:B------:R-:W-:Y:S02]  /*14370*/  IMAD R6, R6, c[0x0][0x3e0], RZ ;  /* 0x0000f80006067a24 */ /* 0x000fe400078e02ff */
[----:B------:R-:W-:Y:S02]  /*14380*/  IMAD R5, R5, c[0x0][0x4e8], R4 ;  /* 0x00013a0005057a24 */ /* 0x000fe400078e0204 */
[----:B------:R-:W-:-:S03]  /*14390*/  IMAD R0, R0, c[0x0][0x3e4], R6 ;  /* 0x0000f90000007a24 */ /* 0x000fc600078e0206 */
[----:B------:R-:W-:Y:S02]  /*143a0*/  SHF.R.S32.HI R4, RZ, 0x1f, R5 ;  /* 0x0000001fff047819 */ /* 0x000fe40000011405 */
[----:B------:R-:W-:-:S03]  /*143b0*/  IADD3 R3, R3, R0, RZ ;  /* 0x0000000003037210 */ /* 0x000fc60007ffe0ff */
[----:B------:R-:W-:Y:S02]  /*143c0*/  IMAD R0, R4, c[0x0][0x3d8], RZ ;  /* 0x0000f60004007a24 */ /* 0x000fe400078e02ff */
[----:B------:R-:W-:-:S04]  /*143d0*/  IMAD.WIDE.U32 R2, R5, c[0x0][0x3d8], R2 ;  /* 0x0000f60005027a25 */ /* 0x000fc800078e0002 */
[----:B------:R-:W-:Y:S01]  /*143e0*/  IMAD R0, R5, c[0x0][0x3dc], R0 ;  /* 0x0000f70005007a24 */ /* 0x000fe200078e0200 */
[----:B------:R-:W-:-:S03]  /*143f0*/  LEA R13, P0, R2, c[0x0][0x380], 0x1 ;  /* 0x0000e000020d7a11 */ /* 0x000fc600078008ff */
[----:B------:R-:W-:-:S05]  /*14400*/  IMAD.IADD R0, R3, 0x1, R0 ;  /* 0x0000000103007824 */ /* 0x000fca00078e0200 */
[----:B------:R-:W-:Y:S02]  /*14410*/  LEA.HI.X R12, R2, c[0x0][0x384], R0, 0x1, P0 ;  /* 0x0000e100020c7a11 */ /* 0x000fe400000f0c00 */
[----:B------:R-:W-:Y:S01]  /*14420*/  ISETP.GE.AND P0, PT, R11, R14, PT ;  /* 0x0000000e0b00720c */ /* 0x000fe20003f06270 */
[----:B------:R2:W3:Y:S01]  /*14430*/  SHFL.IDX PT, R2, R13, RZ, 0x1c1f ;  /* 0x001c1fff0d027589 */ /* 0x0004e200000e0000 */
[----:B------:R-:W-:-:S03]  /*14440*/  SHF.L.U32 R0, R8, 0x3, RZ ;  /* 0x0000000308007819 */ /* 0x000fc600000006ff */
[----:B------:R2:W4:Y:S01]  /*14450*/  SHFL.IDX PT, R3, R12, RZ, 0x1c1f ;  /* 0x001c1fff0c037589 */ /* 0x00052200000e0000 */
        /* <DEDUP_REMOVED lines=18> */
.L_x_254:
[----:B------:R-:W-:Y:S05]  /*14580*/  BSYNC B0 ;  /* 0x0000000000007941 */ /* 0x000fea0003800000 */
.L_x_253:
[----:B---3--:R-:W-:Y:S01]  /*14590*/  IADD3 R4, R11, 0x20, RZ ;  /* 0x000000200b047810 */ /* 0x008fe20007ffe0ff */
[----:B----4-:R3:W4:Y:S01]  /*145a0*/  SHFL.IDX PT, R3, R12, 0x1, 0x1c1f ;  /* 0x003c1f000c037f89 */ /* 0x01072200000e0000 */
[----:B------:R-:W-:Y:S02]  /*145b0*/  BSSY B0, `(.L_x_255) ;  /* 0x0000013000007945 */ /* 0x000fe40003800000 */
[----:B------:R-:W-:Y:S01]  /*145c0*/  ISETP.GE.AND P0, PT, R4, R14, PT ;  /* 0x0000000e0400720c */ /* 0x000fe20003f06270 */
[----:B------:R3:W1:-:S12]  /*145d0*/  SHFL.IDX PT, R2, R13, 0x1, 0x1c1f ;  /* 0x003c1f000d027f89 */ /* 0x00065800000e0000 */
        /* <DEDUP_REMOVED lines=16> */
.L_x_256:
[----:B------:R-:W-:Y:S05]  /*146e0*/  BSYNC B0 ;  /* 0x0000000000007941 */ /* 0x000fea0003800000 */
.L_x_255:
[----:B-1----:R-:W-:Y:S01]  /*146f0*/  IADD3 R4, R11, 0x40, RZ ;  /* 0x000000400b047810 */ /* 0x002fe20007ffe0ff */
[----:B----4-:R1:W4:Y:S01]  /*14700*/  SHFL.IDX PT, R3, R12, 0x2, 0x1c1f ;  /* 0x005c1f000c037f89 */ /* 0x01032200000e0000 */
[----:B------:R-:W-:Y:S02]  /*14710*/  BSSY B0, `(.L_x_257) ;  /* 0x0000013000007945 */ /* 0x000fe40003800000 */
[----:B------:R-:W-:Y:S01]  /*14720*/  ISETP.GE.AND P0, PT, R4, R14, PT ;  /* 0x0000000e0400720c */ /* 0x000fe20003f06270 */
[----:B------:R1:W2:-:S12]  /*14730*/  SHFL.IDX PT, R2, R13, 0x2, 0x1c1f ;  /* 0x005c1f000d027f89 */ /* 0x00029800000e0000 */
[----:B------:R-:W-:Y:S05]  /*14740*/  @P0 BRA `(.L_x_258) ;  /* 0x000000f000000947 */ /* 0x000fea0003800000 */
[----:B------:R-:W-:Y:S02]  /*14750*/  ISETP.GE.AND P1, PT, R9, c[0x0][0x3c8], PT ;  /* 0x0000f20009007a0c */ /* 0x000fe40003f26270 */
[----:B------:R-:W-:Y:S02]  /*14760*/  ISETP.GE.AND P0, PT, R10, c[0x0][0x3c8], PT ;  /* 0x0000f2000a007a0c */ /* 0x000fe40003f06270 */
[----:B------:R-:W-:-:S09]  /*14770*/  ISETP.GE.AND P2, PT, R0, c[0x0][0x3c8], PT ;  /* 0x0000f20000007a0c */ /* 0x000fd20003f46270 */
[----:B------:R-:W-:Y:S02]  /*14780*/  @!P1 SHF.R.S32.HI R5, RZ, 0x1f, R9 ;  /* 0x0000001fff059819 */ /* 0x000fe40000011409 */
[----:B------:R-:W-:Y:S02]  /*14790*/  @!P0 SHF.R.S32.HI R4, RZ, 0x1f, R10 ;  /* 0x0000001fff048819 */ /* 0x000fe4000001140a */
[----:B------:R-:W-:Y:S01]  /*147a0*/  @!P1 LEA.HI R5, R5, R9, RZ, 0x3 ;  /* 0x0000000905059211 */ /* 0x000fe200078f18ff */
[--C-:B--2-4-:R-:W-:Y:S01]  /*147b0*/  @!P2 IMAD.WIDE R6, R0, 0x2, R2.reuse ;  /* 0x000000020006a825 */ /* 0x114fe200078e0202 */
        /* <DEDUP_REMOVED lines=8> */
.L_x_258:
[----:B------:R-:W-:Y:S05]  /*14840*/  BSYNC B0 ;  /* 0x0000000000007941 */ /* 0x000fea0003800000 */
.L_x_257:
[----:B--2---:R-:W-:Y:S01]  /*14850*/  IADD3 R4, R11, 0x60, RZ ;  /* 0x000000600b047810 */ /* 0x004fe20007ffe0ff */
[----:B----4-:R2:W4:Y:S03]  /*14860*/  SHFL.IDX PT, R3, R12, 0x3, 0x1c1f ;  /* 0x007c1f000c037f89 */ /* 0x01052600000e0000 */
[----:B------:R-:W-:Y:S01]  /*14870*/  ISETP.GE.AND P0, PT, R4, R14, PT ;  /* 0x0000000e0400720c */ /* 0x000fe20003f06270 */
[----:B------:R2:W1:-:S12]  /*14880*/  SHFL.IDX PT, R2, R13, 0x3, 0x1c1f ;  /* 0x007c1f000d027f89 */ /* 0x00045800000e0000 */
[----:B------:R-:W-:Y:S05]  /*14890*/  @P0 EXIT ;  /* 0x000000000000094d */ /* 0x000fea0003800000 */
[----:B------:R-:W-:Y:S02]  /*148a0*/  ISETP.GE.AND P0, PT, R9, c[0x0][0x3c8], PT ;  /* 0x0000f20009007a0c */ /* 0x000fe40003f06270 */
[----:B------:R-:W-:-:S11]  /*148b0*/  ISETP.GE.AND P1, PT, R0, c[0x0][0x3c8], PT ;  /* 0x0000f20000007a0c */ /* 0x000fd60003f26270 */
[----:B------:R-:W-:Y:S02]  /*148c0*/  @!P0 SHF.R.S32.HI R4, RZ, 0x1f, R9 ;  /* 0x0000001fff048819 */ /* 0x000fe40000011409 */
[----:B-1--4-:R-:W-:Y:S02]  /*148d0*/  @!P1 IMAD.WIDE R6, R0, 0x2, R2 ;  /* 0x0000000200069825 */ /* 0x012fe400078e0202 */
        /* <DEDUP_REMOVED lines=13> */
.L_x_170:
[----:B------:R-:W-:Y:S02]  /*149b0*/  MOV R3, R28 ;  /* 0x0000001c00037202 */ /* 0x000fe40000000f00 */
[----:B------:R-:W-:Y:S02]  /*149c0*/  MOV R2, 0x149e0 ;  /* 0x000149e000027802 */ /* 0x000fe40000000f00 */
[----:B------:R-:W-:Y:S05]  /*149d0*/  CALL.REL.NOINC `($__internal_0_$__cuda_sm70_shflsync_idx_p) ;  /* 0x000001e000007944 */ /* 0x000fea0003c00000 */
[----:B------:R-:W-:Y:S01]  /*149e0*/  IMAD.MOV.U32 R6, RZ, RZ, R7 ;  /* 0x000000ffff067224 */ /* 0x000fe200078e0007 */
[----:B------:R-:W-:Y:S02]  /*149f0*/  MOV R3, R30 ;  /* 0x0000001e00037202 */ /* 0x000fe40000000f00 */
[----:B------:R-:W-:Y:S02]  /*14a00*/  MOV R2, 0x14a20 ;  /* 0x00014a2000027802 */ /* 0x000fe40000000f00 */
[----:B------:R-:W-:Y:S05]  /*14a10*/  CALL.REL.NOINC `($__internal_0_$__cuda_sm70_shflsync_idx_p) ;  /* 0x000001a000007944 */ /* 0x000fea0003c00000 */
[----:B------:R-:W-:Y:S01]  /*14a20*/  MOV R2, R7 ;  /* 0x0000000700027202 */ /* 0x000fe20000000f00 */
[----:B------:R-:W-:Y:S05]  /*14a30*/  BRA `(.L_x_259) ;  /* 0xfffed24000007947 */ /* 0x000fea000383ffff */
.L_x_194:
[----:B------:R-:W-:Y:S02]  /*14a40*/  MOV R2, 0x14a60 ;  /* 0x00014a6000027802 */ /* 0x000fe40000000f00 */
[----:B--2---:R-:W-:Y:S05]  /*14a50*/  CALL.REL.NOINC `($__internal_0_$__cuda_sm70_shflsync_idx_p) ;  /* 0x0000016000007944 */ /* 0x004fea0003c00000 */
[----:B------:R-:W-:Y:S01]  /*14a60*/  MOV R3, R10 ;  /* 0x0000000a00037202 */ /* 0x000fe20000000f00 */
[----:B------:R-:W-:Y:S01]  /*14a70*/  IMAD.MOV.U32 R4, RZ, RZ, R7 ;  /* 0x000000ffff047224 */ /* 0x000fe200078e0007 */
[----:B------:R-:W-:Y:S02]  /*14a80*/  MOV R2, 0x14aa0 ;  /* 0x00014aa000027802 */ /* 0x000fe40000000f00 */
[----:B------:R-:W-:Y:S05]  /*14a90*/  CALL.REL.NOINC `($__internal_0_$__cuda_sm70_shflsync_idx_p) ;  /* 0x0000012000007944 */ /* 0x000fea0003c00000 */
[----:B------:R-:W-:Y:S01]  /*14aa0*/  MOV R0, R7 ;  /* 0x0000000700007202 */ /* 0x000fe20000000f00 */
[----:B------:R-:W-:-:S05]  /*14ab0*/  BRA `(.L_x_260) ;  /* 0xffff15d000007947 */ /* 0x000fca000383ffff */
.L_x_219:
        /* <DEDUP_REMOVED lines=8> */
.L_x_225:
[----:B------:R-:W-:Y:S02]  /*14b40*/  MOV R2, 0x14b60 ;  /* 0x00014b6000027802 */ /* 0x000fe40000000f00 */
[----:B----4-:R-:W-:Y:S05]  /*14b50*/  CALL.REL.NOINC `($__internal_0_$__cuda_sm70_shflsync_idx_p) ;  /* 0x0000006000007944 */ /* 0x010fea0003c00000 */
[----:B------:R-:W-:Y:S01]  /*14b60*/  MOV R3, R10 ;  /* 0x0000000a00037202 */ /* 0x000fe20000000f00 */
[----:B------:R-:W-:Y:S01]  /*14b70*/  IMAD.MOV.U32 R4, RZ, RZ, R7 ;  /* 0x000000ffff047224 */ /* 0x000fe200078e0007 */
[----:B------:R-:W-:Y:S02]  /*14b80*/  MOV R2, 0x14ba0 ;  /* 0x00014ba000027802 */ /* 0x000fe40000000f00 */
[----:B------:R-:W-:Y:S05]  /*14b90*/  CALL.REL.NOINC `($__internal_0_$__cuda_sm70_shflsync_idx_p) ;  /* 0x0000002000007944 */ /* 0x000fea0003c00000 */
[----:B------:R-:W-:Y:S01]  /*14ba0*/  MOV R0, R7 ;  /* 0x0000000700007202 */ /* 0x000fe20000000f00 */
[----:B------:R-:W-:-:S05]  /*14bb0*/  BRA `(.L_x_262) ;  /* 0xffff912000007947 */ /* 0x000fca000383ffff */
        .weak           $__internal_0_$__cuda_sm70_shflsync_idx_p
        .type           $__internal_0_$__cuda_sm70_shflsync_idx_p,@function
        .size           $__internal_0_$__cuda_sm70_shflsync_idx_p,(.L_x_1713 - $__internal_0_$__cuda_sm70_shflsync_idx_p)
$__internal_0_$__cuda_sm70_shflsync_idx_p:
[----:B------:R-:W-:Y:S01]  /*14bc0*/  MOV R7, 0x1 ;  /* 0x0000000100077802 */ /* 0x000fe20000000f00 */
[----:B------:R-:W-:-:S02]  /*14bd0*/  IMAD.MOV.U32 R25, RZ, RZ, -0x1 ;  /* 0xffffffffff197424 */ /* 0x000fc400078e00ff */
[----:B------:R-:W-:Y:S02]  /*14be0*/  IMAD.MOV.U32 R24, RZ, RZ, 0x1c1f ;  /* 0x00001c1fff187424 */ /* 0x000fe400078e00ff */
[----:B------:R-:W-:Y:S04]  /*14bf0*/  WARPSYNC R25 ;  /* 0x0000001900007348 */ /* 0x000fe80003800000 */
[----:B------:R1:W2:Y:S02]  /*14c00*/  SHFL.IDX PT, R7, R3, R7, R24 ;  /* 0x0000000703077389 */ /* 0x0002a400000e0018 */
[----:B-1----:R-:W-:-:S04]  /*14c10*/  MOV R3, 0x0 ;  /* 0x0000000000037802 */ /* 0x002fc80000000f00 */
[----:B--2---:R-:W-:Y:S05]  /*14c20*/  RET.REL.NODEC R2 `(_ZN7cutlass13device_kernelIN5flash19enable_sm80_to_sm89INS1_16FlashAttnFwdSm80INS1_25CollectiveMainloopFwdSm80ILi4ELi1ELb0EN4cute5tupleIJNS5_1CILi128EEENS7_ILi48EEENS7_ILi96EEEEEELi96ENS_10bfloat16_tEfNS_4arch4Sm80ELb0ELb1ELb1ELb0ELb1ELb0ELb1ELb0EEENS1_21CollectiveEpilogueFwdINS6_IJS8_SA_S9_EEENS6_IJNS7_ILi1EEESI_SI_EEESC_SE_Li128ELb0ELb1ELb0ELb0EEENS1_19SingleTileSchedulerILb0ELb0ELb1ELi128EEEEEEEEEvNT_6ParamsE) ;  /* 0xfffeb3d002007950 */ /* 0x004fea0003c3ffff */
.L_x_263:
        /* <DEDUP_REMOVED lines=13> */
.L_x_1713:


//--------------------- .text._ZN7cutlass13device_kernelIN5flash19enable_sm80_to_sm89INS1_16FlashAttnFwdSm80INS1_25CollectiveMainloopFwdSm80ILi4ELi1ELb0EN4cute5tupleIJNS5_1CILi128EEENS7_ILi48EEENS7_ILi96EEEEEELi96ENS_10bfloat16_tEfNS_4arch4Sm80ELb0ELb1ELb1ELb1ELb1ELb0ELb1ELb0EEENS1_21CollectiveEpilogueFwdINS6_IJS8_SA_S9_EEENS6_IJNS7_ILi1EEESI_SI_EEESC_SE_Li128ELb1ELb1ELb0ELb0EEENS1_19SingleTileSchedulerILb1ELb0ELb1ELi128EEEEEEEEEvNT_6ParamsE --------------------------
	.section	.text._ZN7cutlass13device_kernelIN5flash19enable_sm80_to_sm89INS1_16FlashAttnFwdSm80INS1_25CollectiveMainloopFwdSm80ILi4ELi1ELb0EN4cute5tupleIJNS5_1CILi128EEENS7_ILi48EEENS7_ILi96EEEEEELi96ENS_10bfloat16_tEfNS_4arch4Sm80ELb0ELb1ELb1ELb1ELb1ELb0ELb1ELb0EEENS1_21CollectiveEpilogueFwdINS6_IJS8_SA_S9_EEENS6_IJNS7_ILi1EEESI_SI_EEESC_SE_Li128ELb1ELb1ELb0ELb0EEENS1_19SingleTileSchedulerILb1ELb0ELb1ELi128EEEEEEEEEvNT_6ParamsE,"ax",@progbits
	.sectioninfo	@"SHI_REGISTERS=255"
	.align	128
.text._ZN7cutlass13device_kernelIN5flash19enable_sm80_to_sm89INS1_16FlashAttnFwdSm80INS1_25CollectiveMainloopFwdSm80ILi4ELi1ELb0EN4cute5tupleIJNS5_1CILi128EEENS7_ILi48EEENS7_ILi96EEEEEELi96ENS_10bfloat16_tEfNS_4arch4Sm80ELb0ELb1ELb1ELb1ELb1ELb0ELb1ELb0EEENS1_21CollectiveEpilogueFwdINS6_IJS8_SA_S9_EEENS6_IJNS7_ILi1EEESI_SI_EEESC_SE_Li128ELb1ELb1ELb0ELb0EEENS1_19SingleTileSchedulerILb1ELb0ELb1ELi128EEEEEEEEEvNT_6ParamsE:
        .type           _ZN7cutlass13device_kernelIN5flash19enable_sm80_to_sm89INS1_16FlashAttnFwdSm80INS1_25CollectiveMainloopFwdSm80ILi4ELi1ELb0EN4cute5tupleIJNS5_1CILi128EEENS7_ILi48EEENS7_ILi96EEEEEELi96ENS_10bfloat16_tEfNS_4arch4Sm80ELb0ELb1ELb1ELb1ELb1ELb0ELb1ELb0EEENS1_21CollectiveEpilogueFwdINS6_IJS8_SA_S9_EEENS6_IJNS7_ILi1EEESI_SI_EEESC_SE_Li128ELb1ELb1ELb0ELb0EEENS1_19SingleTileSchedulerILb1ELb0ELb1ELi128EEEEEEEEEvNT_6ParamsE,@function
        .size           _ZN7cutlass13device_kernelIN5flash19enable_sm80_to_sm89INS1_16FlashAttnFwdSm80INS1_25CollectiveMainloopFwdSm80ILi4ELi1ELb0EN4cute5tupleIJNS5_1CILi128EEENS7_ILi48EEENS7_ILi96EEEEEELi96ENS_10bfloat16_tEfNS_4arch4Sm80ELb0ELb1ELb1ELb1ELb1ELb0ELb1ELb0EEENS1_21CollectiveEpilogueFwdINS6_IJS8_SA_S9_EEENS6_IJNS7_ILi1EEESI_SI_EEESC_SE_Li128ELb1ELb1ELb0ELb0EEENS1_19SingleTileSchedulerILb1ELb0ELb1ELi128EEEEEEEEEvNT_6ParamsE,(.L_x_1715 - _ZN7cutlass13device_kernelIN5flash19enable_sm80_to_sm89INS1_16FlashAttnFwdSm80INS1_25CollectiveMainloopFwdSm80ILi4ELi1ELb0EN4cute5tupleIJNS5_1CILi128EEENS7_ILi48EEENS7_ILi96EEEEEELi96ENS_10bfloat16_tEfNS_4arch4Sm80ELb0ELb1ELb1ELb1ELb1ELb0ELb1ELb0EEENS1_21CollectiveEpilogueFwdINS6_IJS8_SA_S9_EEENS6_IJNS7_ILi1EEESI_SI_EEESC_SE_Li128ELb1ELb1ELb0ELb0EEENS1_19SingleTileSchedulerILb1ELb0ELb1ELi128EEEEEEEEEvNT_6ParamsE)
        .other          _ZN7cutlass13device_kernelIN5flash19enable_sm80_to_sm89INS1_16FlashAttnFwdSm80INS1_25CollectiveMainloopFwdSm80ILi4ELi1ELb0EN4cute5tupleIJNS5_1CILi128EEENS7_ILi48EEENS7_ILi96EEEEEELi96ENS_10bfloat16_tEfNS_4arch4Sm80ELb0ELb1ELb1ELb1ELb1ELb0ELb1ELb0EEENS1_21CollectiveEpilogueFwdINS6_IJS8_SA_S9_EEENS6_IJNS7_ILi1EEESI_SI_EEESC_SE_Li128ELb1ELb1ELb0ELb0EEENS1_19SingleTileSchedulerILb1ELb0ELb1ELi128EEEEEEEEEvNT_6ParamsE,@"STO_CUDA_ENTRY STV_DEFAULT"
_ZN7cutlass13device_kernelIN5flash19enable_sm80_to_sm89INS1_16FlashAttnFwdSm80INS1_25CollectiveMainloopFwdSm80ILi4ELi1ELb0EN4cute5tupleIJNS5_1CILi128EEENS7_ILi48EEENS7_ILi96EEEEEELi96ENS_10bfloat16_tEfNS_4arch4Sm80ELb0ELb1ELb1ELb1ELb1ELb0ELb1ELb0EEENS1_21CollectiveEpilogueFwdINS6_IJS8_SA_S9_EEENS6_IJNS7_ILi1EEESI_SI_EEESC_SE_Li128ELb1ELb1ELb0ELb0EEENS1_19SingleTileSchedulerILb1ELb0ELb1ELi128EEEEEEEEEvNT_6ParamsE:
[----:B------:R-:W-:Y:S02]  /*0000*/  MOV R1, c[0x0][0x28] ;  /* 0x00000a0000017a02 */ /* 0x000fe40000000f00 */
[----:B------:R-:W1:Y:S01]  /*0010*/  S2R R48, SR_TID.X ;  /* 0x0000000000307919 */ /* 0x000e620000002100 */
[----:B------:R-:W-:Y:S01]  /*0020*/  IMAD.MOV.U32 R10, RZ, RZ, 0x4 ;  /* 0x00000004ff0a7424 */ /* 0x000fe200078e00ff */
[----:B------:R-:W2:Y:S01]  /*0030*/  S2UR UR4, SR_CTAID.X ;  /* 0x00000000000479c3 */ /* 0x000ea20000002500 */
[----:B------:R-:W-:Y:S01]  /*0040*/  ULDC.64 UR6, c[0x0][0x118] ;  /* 0x0000460000067ab9 */ /* 0x000fe20000000a00 */
[----:B------:R-:W3:Y:S01]  /*0050*/  S2R R5, SR_CTAID.Z ;  /* 0x0000000000057919 */ /* 0x000ee20000002700 */
[----:B------:R-:W-:Y:S02]  /*0060*/  IADD3 R1, R1, -0x48, RZ ;  /* 0xffffffb801017810 */ /* 0x000fe40007ffe0ff */
[----:B-1----:R-:W-:Y:S01]  /*0070*/  SHF.R.U32.HI R0, RZ, 0x5, R48 ;  /* 0x00000005ff007819 */ /* 0x002fe20000011630 */
[----:B---3--:R-:W-:-:S05]  /*0080*/  IMAD.WIDE R2, R5, R10, c[0x0][0x568] ;  /* 0x00015a0005027625 */ /* 0x008fca00078e020a */
[----:B------:R-:W1:Y:S02]  /*0090*/  SHFL.IDX PT, R0, R0, RZ, 0x1f ;  /* 0x00001fff00007589 */ /* 0x000e6400000e0000 */
[----:B-1----:R-:W-:-:S13]  /*00a0*/  ISETP.NE.AND P0, PT, R0, RZ, PT ;  /* 0x000000ff0000720c */ /* 0x002fda0003f05270 */
[----:B--2---:R-:W-:Y:S05]  /*00b0*/  @!P0 BRA `(.L_x_264) ;  /* 0x0000015000008947 */ /* 0x004fea0003800000 */
[----:B------:R-:W-:-:S04]  /*00c0*/  ISETP.NE.U32.AND P0, PT, RZ, c[0x0][0x568], PT ;  /* 0x00015a00ff007a0c */ /* 0x000fc80003f05070 */
[----:B------:R-:W-:-:S13]  /*00d0*/  ISETP.NE.AND.EX P0, PT, RZ, c[0x0][0x56c], PT, P0 ;  /* 0x00015b00ff007a0c */ /* 0x000fda0003f05300 */
[----:B------:R-:W-:Y:S05]  /*00e0*/  @!P0 BRA `(.L_x_265) ;  /* 0x0000002000008947 */ /* 0x000fea0003800000 */
[----:B------:R1:W5:Y:S01]  /*00f0*/  LDG.E R0, [R2.64] ;  /* 0x0000000602007981 */ /* 0x000362000c1e1900 */
[----:B------:R-:W-:Y:S05]  /*0100*/  BRA `(.L_x_266) ;  /* 0x0000009000007947 */ /* 0x000fea0003800000 */
.L_x_265:
        /* <DEDUP_REMOVED lines=8> */
.L_x_267:
[----:B------:R-:W-:-:S04]  /*0190*/  MOV R0, c[0x0][0x54c] ;  /* 0x0001530000007a02 */ /* 0x000fc80000000f00 */
.L_x_266:
[----:B------:R-:W-:Y:S01]  /*01a0*/  USHF.L.U32 UR4, UR4, 0x7, URZ ;  /* 0x0000000704047899 */ /* 0x000fe2000800063f */
[----:B-----5:R-:W-:-:S05]  /*01b0*/  IMAD R0, R0, c[0x0][0x548], RZ ;  /* 0x0001520000007a24 */ /* 0x020fca00078e02ff */
[----:B------:R-:W-:-:S04]  /*01c0*/  MOV R8, UR4 ;  /* 0x0000000400087c02 */ /* 0x000fc80008000f00 */
[----:B------:R-:W-:-:S04]  /*01d0*/  ISETP.GE.AND P0, PT, R8, R0, PT ;  /* 0x000000000800720c */ /* 0x000fc80003f06270 */
[----:B------:R-:W-:-:S05]  /*01e0*/  SEL R0, R5, 0xffffffff, !P0 ;  /* 0xffffffff05007807 */ /* 0x000fca0004000000 */
[----:B------:R2:W-:Y:S01]  /*01f0*/  STL [R1+0x44], R0 ;  /* 0x0000440001007387 */ /* 0x0005e20000100800 */
[----:B------:R-:W-:Y:S05]  /*0200*/  BRA `(.L_x_268) ;  /* 0x0000014000007947 */ /* 0x000fea0003800000 */
.L_x_264:
[----:B------:R-:W-:-:S04]  /*0210*/  ISETP.NE.U32.AND P0, PT, RZ, c[0x0][0x568], PT ;  /* 0x00015a00ff007a0c */ /* 0x000fc80003f05070 */
[----:B------:R-:W-:-:S13]  /*0220*/  ISETP.NE.AND.EX P0, PT, RZ, c[0x0][0x56c], PT, P0 ;  /* 0x00015b00ff007a0c */ /* 0x000fda0003f05300 */
[----:B------:R-:W-:Y:S05]  /*0230*/  @!P0 BRA `(.L_x_269) ;  /* 0x0000002000008947 */ /* 0x000fea0003800000 */
[----:B------:R1:W5:Y:S01]  /*0240*/  LDG.E R0, [R2.64] ;  /* 0x0000000602007981 */ /* 0x000362000c1e1900 */
[----:B------:R-:W-:Y:S05]  /*0250*/  BRA `(.L_x_270) ;  /* 0x0000009000007947 */ /* 0x000fea0003800000 */
.L_x_269:
        /* <DEDUP_REMOVED lines=8> */
.L_x_271:
[----:B------:R-:W-:-:S04]  /*02e0*/  MOV R0, c[0x0][0x54c] ;  /* 0x0001530000007a02 */ /* 0x000fc80000000f00 */
.L_x_270:
[----:B------:R-:W-:Y:S01]  /*02f0*/  USHF.L.U32 UR4, UR4, 0x7, URZ ;  /* 0x0000000704047899 */ /* 0x000fe2000800063f */
[----:B-----5:R-:W-:-:S05]  /*0300*/  IMAD R0, R0, c[0x0][0x548], RZ ;  /* 0x0001520000007a24 */ /* 0x020fca00078e02ff */
[----:B------:R-:W-:-:S04]  /*0310*/  MOV R8, UR4 ;  /* 0x0000000400087c02 */ /* 0x000fc80008000f00 */
[----:B------:R-:W-:-:S04]  /*0320*/  ISETP.GE.AND P0, PT, R8, R0, PT ;  /* 0x000000000800720c */ /* 0x000fc80003f06270 */
[----:B------:R-:W-:-:S05]  /*0330*/  SEL R0, R5, 0xffffffff, !P0 ;  /* 0xffffffff05007807 */ /* 0x000fca0004000000 */
[----:B------:R2:W-:Y:S04]  /*0340*/  STL [R1+0x44], R0 ;  /* 0x0000440001007387 */ /* 0x0005e80000100800 */
.L_x_268:
[----:B------:R-:W3:Y:S02]  /*0350*/  LDL R52, [R1+0x44] ;  /* 0x0000440001347983 */ /* 0x000ee40000100800 */
[----:B---3--:R-:W-:-:S13]  /*0360*/  ISETP.GE.AND P0, PT, R52, RZ, PT ;  /* 0x000000ff3400720c */ /* 0x008fda0003f06270 */
[----:B------:R-:W-:Y:S05]  /*0370*/  @!P0 EXIT ;  /* 0x000000000000894d */ /* 0x000fea0003800000 */
[----:B------:R-:W-:Y:S01]  /*0380*/  ISETP.NE.U32.AND P0, PT, RZ, c[0x0][0x370], PT ;  /* 0x0000dc00ff007a0c */ /* 0x000fe20003f05070 */
[----:B------:R-:W-:Y:S01]  /*0390*/  IMAD.MOV.U32 R49, RZ, RZ, RZ ;  /* 0x000000ffff317224 */ /* 0x000fe200078e00ff */
[----:B------:R-:W-:Y:S01]  /*03a0*/  ISETP.NE.U32.AND P2, PT, RZ, c[0x0][0x360], PT ;  /* 0x0000d800ff007a0c */ /* 0x000fe20003f45070 */
[----:B------:R-:W-:Y:S01]  /*03b0*/  IMAD.MOV.U32 R9, RZ, RZ, RZ ;  /* 0x000000ffff097224 */ /* 0x000fe200078e00ff */
[----:B------:R-:W-:Y:S01]  /*03c0*/  ISETP.NE.AND.EX P1, PT, RZ, c[0x0][0x374], PT, P0 ;  /* 0x0000dd00ff007a0c */ /* 0x000fe20003f25300 */
[----:B-1----:R-:W-:Y:S01]  /*03d0*/  IMAD.WIDE R2, R52, R10, c[0x0][0x348] ;  /* 0x0000d20034027625 */ /* 0x002fe200078e020a */
[----:B------:R-:W-:Y:S02]  /*03e0*/  ISETP.NE.U32.AND P3, PT, RZ, c[0x0][0x348], PT ;  /* 0x0000d200ff007a0c */ /* 0x000fe40003f65070 */
[----:B------:R-:W-:Y:S01]  /*03f0*/  ISETP.NE.AND.EX P0, PT, RZ, c[0x0][0x364], PT, P2 ;  /* 0x0000d900ff007a0c */ /* 0x000fe20003f05320 */
[----:B------:R-:W-:Y:S01]  /*0400*/  IMAD.MOV.U32 R230, RZ, RZ, c[0x0][0x168] ;  /* 0x00005a00ffe67624 */ /* 0x000fe200078e00ff */
[----:B------:R-:W-:-:S07]  /*0410*/  ISETP.NE.AND.EX P2, PT, RZ, c[0x0][0x34c], PT, P3 ;  /* 0x0000d300ff007a0c */ /* 0x000fce0003f45330 */
[CC--:B------:R-:W-:Y:S01]  /*0420*/  @P1 IMAD.WIDE R6, R52.reuse, R10.reuse, c[0x0][0x370] ;  /* 0x0000dc0034061625 */ /* 0x0c0fe200078e020a */
[----:B------:R-:W1:Y:S01]  /*0430*/  S2R R29, SR_CTAID.Y ;  /* 0x00000000001d7919 */ /* 0x000e620000002600 */
[----:B------:R-:W-:Y:S02]  /*0440*/  ULDC UR5, c[0x0][0x2ac] ;  /* 0x0000ab0000057ab9 */ /* 0x000fe40000000800 */
[----:B------:R-:W-:Y:S01]  /*0450*/  ULDC UR4, c[0x0][0x1d0] ;  /* 0x0000740000047ab9 */ /* 0x000fe20000000800 */
[----:B------:R-:W3:Y:S01]  /*0460*/  @P1 LDG.E R49, [R6.64] ;  /* 0x0000000606311981 */ /* 0x000ee2000c1e1900 */
[----:B------:R-:W-:-:S03]  /*0470*/  @P0 IMAD.WIDE R4, R52, R10, c[0x0][0x360] ;  /* 0x0000d80034040625 */ /* 0x000fc600078e020a */
[----:B------:R4:W5:Y:S01]  /*0480*/  @P2 LDG.E R9, [R2.64] ;  /* 0x0000000602092981 */ /* 0x000962000c1e1900 */
[----:B------:R-:W-:-:S03]  /*0490*/  UIMAD UR4, UR5, UR4, URZ ;  /* 0x00000004050472a4 */ /* 0x000fc6000f8e023f */
[----:B------:R2:W5:Y:S01]  /*04a0*/  @P0 LDG.E R230, [R4.64] ;  /* 0x0000000604e60981 */ /* 0x000562000c1e1900 */
[----:B-1----:R-:W-:Y:S02]  /*04b0*/  SHF.R.S32.HI R61, RZ, 0x1f, R29 ;  /* 0x0000001fff3d7819 */ /* 0x002fe4000001141d */
[----:B--2---:R-:W-:Y:S01]  /*04c0*/  IMAD.U32 R4, RZ, RZ, UR4 ;  /* 0x00000004ff047e24 */ /* 0x004fe2000f8e00ff */
[----:B---3--:R4:W-:Y:S01]  /*04d0*/  STL [R1+0x28], R49 ;  /* 0x0000283101007387 */ /* 0x0089e20000100800 */
[----:B------:R-:W-:Y:S05]  /*04e0*/  @P0 BRA `(.L_x_272) ;  /* 0x0000004000000947 */ /* 0x000fea0003800000 */
[----:B------:R-:W-:Y:S05]  /*04f0*/  @!P2 BRA `(.L_x_272) ;  /* 0x000000300000a947 */ /* 0x000fea0003800000 */
[----:B------:R1:W2:Y:S04]  /*0500*/  LDG.E R0, [R2.64] ;  /* 0x0000000602007981 */ /* 0x0002a8000c1e1900 */
[----:B-1--4-:R-:W2:Y:S02]  /*0510*/  LDG.E R2, [R2.64+0x4] ;  /* 0x0000040602027981 */ /* 0x012ea4000c1e1900 */
[----:B--2--5:R-:W-:-:S02]  /*0520*/  IADD3 R230, -R0, R2, RZ ;  /* 0x0000000200e67210 */ /* 0x024fc40007ffe1ff */
.L_x_272:
[----:B------:R-:W-:-:S04]  /*0530*/  ISETP.NE.U32.AND P0, PT, RZ, c[0x0][0x368], PT ;  /* 0x0000da00ff007a0c */ /* 0x000fc80003f05070 */
[----:B------:R-:W-:-:S13]  /*0540*/  ISETP.NE.AND.EX P0, PT, RZ, c[0x0][0x36c], PT, P0 ;  /* 0x0000db00ff007a0c */ /* 0x000fda0003f05300 */
[----:B------:R-:W-:Y:S05]  /*0550*/  @!P0 BRA `(.L_x_273) ;  /* 0x0000003000008947 */ /* 0x000fea0003800000 */
[----:B----4-:R-:W-:-:S05]  /*0560*/  IMAD.WIDE R2, R52, R10, c[0x0][0x368] ;  /* 0x0000da0034027625 */ /* 0x010fca00078e020a */
[----:B------:R1:W5:Y:S01]  /*0570*/  LDG.E R4, [R2.64] ;  /* 0x0000000602047981 */ /* 0x000362000c1e1900 */
[----:B------:R-:W-:Y:S05]  /*0580*/  BRA `(.L_x_274) ;  /* 0x0000007000007947 */ /* 0x000fea0003800000 */
.L_x_273:
[----:B------:R-:W-:-:S04]  /*0590*/  ISETP.NE.U32.AND P0, PT, RZ, c[0x0][0x350], PT ;  /* 0x0000d400ff007a0c */ /* 0x000fc80003f05070 */
[----:B------:R-:W-:-:S13]  /*05a0*/  ISETP.NE.AND.EX P0, PT, RZ, c[0x0][0x354], PT, P0 ;  /* 0x0000d500ff007a0c */ /* 0x000fda0003f05300 */
[----:B------:R-:W-:Y:S05]  /*05b0*/  @!P0 BRA `(.L_x_274) ;  /* 0x0000004000008947 */ /* 0x000fea0003800000 */
[----:B----4-:R-:W-:-:S05]  /*05c0*/  IMAD.WIDE R2, R52, R10, c[0x0][0x350] ;  /* 0x0000d40034027625 */ /* 0x010fca00078e020a */
[----:B------:R1:W2:Y:S04]  /*05d0*/  LDG.E R4, [R2.64] ;  /* 0x0000000602047981 */ /* 0x0002a8000c1e1900 */
[----:B-1----:R-:W2:Y:S02]  /*05e0*/  LDG.E R2, [R2.64+0x4] ;  /* 0x0000040602027981 */ /* 0x002ea4000c1e1900 */
[----:B--2---:R-:W-:Y:S02]  /*05f0*/  IADD3 R4, -R4, R2, RZ ;  /* 0x0000000204047210 */ /* 0x004fe40007ffe1ff */
.L_x_274:
[----:B------:R-:W-:Y:S01]  /*0600*/  IMAD.MOV.U32 R0, RZ, RZ, c[0x0][0x2c4] ;  /* 0x0000b100ff007624 */ /* 0x000fe200078e00ff */
[----:B------:R-:W-:Y:S01]  /*0610*/  LOP3.LUT R26, R26, 0xffffefff, RZ, 0xc0, !PT ;  /* 0xffffefff1a1a7812 */ /* 0x000fe200078ec0ff */
[----:B------:R-:W-:Y:S02]  /*0620*/  IMAD.MOV.U32 R172, RZ, RZ, R8 ;  /* 0x000000ffffac7224 */ /* 0x000fe400078e0008 */
[----:B------:R-:W-:Y:S01]  /*0630*/  IMAD.MOV.U32 R6, RZ, RZ, c[0x0][0x32c] ;  /* 0x0000cb00ff067624 */ /* 0x000fe200078e00ff */
[----:B------:R-:W-:Y:S01]  /*0640*/  ISETP.NE.AND P3, PT, R0, 0x1, PT ;  /* 0x000000010000780c */ /* 0x000fe20003f65270 */
[----:B-----5:R-:W-:-:S03]  /*0650*/  IMAD.IADD R229, R4, 0x1, -R49 ;  /* 0x0000000104e57824 */ /* 0x020fc600078e0a31 */
[----:B------:R-:W-:Y:S02]  /*0660*/  ISETP.GE.AND P1, PT, R6, 0x1, PT ;  /* 0x000000010600780c */ /* 0x000fe40003f26270 */
[----:B-1--4-:R-:W-:-:S07]  /*0670*/  IADD3 R2, R229, 0x1, -R230 ;  /* 0x00000001e5027810 */ /* 0x012fce0007ffe8e6 */
[----:B------:R-:W-:Y:S02]  /*0680*/  @P3 IADD3 R0, R172, 0x7f, RZ ;  /* 0x0000007fac003810 */ /* 0x000fe40007ffe0ff */
[----:B------:R-:W-:-:S03]  /*0690*/  @P3 LOP3.LUT R26, R26, 0x1000, RZ, 0xfc, !PT ;  /* 0x000010001a1a3812 */ /* 0x000fc600078efcff */
[----:B------:R-:W-:Y:S01]  /*06a0*/  @P3 IMAD.HI.U32 R3, R0, c[0x0][0x2c8], RZ ;  /* 0x0000b20000033a27 */ /* 0x000fe200078e00ff */
[----:B------:R-:W-:Y:S02]  /*06b0*/  IADD3 R0, R8, 0x7f, RZ ;  /* 0x0000007f08007810 */ /* 0x000fe40007ffe0ff */
[----:B------:R-:W-:Y:S02]  /*06c0*/  LOP3.LUT R26, R26, 0xfffffbff, RZ, 0xc0, !PT ;  /* 0xfffffbff1a1a7812 */ /* 0x000fe400078ec0ff */
[----:B------:R-:W-:Y:S02]  /*06d0*/  @P3 SHF.R.U32.HI R0, RZ, c[0x0][0x2cc], R3 ;  /* 0x0000b300ff003a19 */ /* 0x000fe40000011603 */
[----:B------:R-:W-:-:S03]  /*06e0*/  @P1 LOP3.LUT R26, R26, 0x400, RZ, 0xfc, !PT ;  /* 0x000004001a1a1812 */ /* 0x000fc600078efcff */
[----:B------:R-:W-:-:S05]  /*06f0*/  IMAD.IADD R0, R2, 0x1, R0 ;  /* 0x0000000102007824 */ /* 0x000fca00078e0200 */
[----:B------:R-:W-:Y:S01]  /*0700*/  IADD3 R3, R0, c[0x0][0x328], RZ ;  /* 0x0000ca0000037a10 */ /* 0x000fe20007ffe0ff */
[----:B------:R-:W-:Y:S05]  /*0710*/  @!P1 BRA `(.L_x_275) ;  /* 0x000000e000009947 */ /* 0x000fea0003800000 */
[C---:B------:R-:W-:Y:S02]  /*0720*/  ISETP.GT.AND P0, PT, R0.reuse, RZ, PT ;  /* 0x000000ff0000720c */ /* 0x040fe40003f04270 */
[----:B------:R-:W-:-:S11]  /*0730*/  IADD3 R2, R0, -0x1, RZ ;  /* 0xffffffff00027810 */ /* 0x000fd60007ffe0ff */
[----:B------:R-:W-:Y:S05]  /*0740*/  @P0 BRA `(.L_x_276) ;  /* 0x0000006000000947 */ /* 0x000fea0003800000 */
[----:B------:R-:W-:Y:S01]  /*0750*/  ISETP.NE.AND P0, PT, R6, 0x1, PT ;  /* 0x000000010600780c */ /* 0x000fe20003f05270 */
[----:B------:R-:W-:-:S12]  /*0760*/  IMAD.MOV R0, RZ, RZ, -R0 ;  /* 0x000000ffff007224 */ /* 0x000fd800078e0a00 */
[----:B------:R-:W-:-:S05]  /*0770*/  @P0 IMAD.HI.U32 R2, R0, c[0x0][0x330], RZ ;  /* 0x0000cc0000020a27 */ /* 0x000fca00078e00ff */
[----:B------:R-:W-:-:S04]  /*0780*/  @P0 SHF.R.U32.HI R0, RZ, c[0x0][0x334], R2 ;  /* 0x0000cd00ff000a19 */ /* 0x000fc80000011602 */
[----:B------:R-:W-:Y:S01]  /*0790*/  LOP3.LUT R2, RZ, R0, RZ, 0x33, !PT ;  /* 0x00000000ff027212 */ /* 0x000fe200078e33ff */
[----:B------:R-:W-:Y:S05]  /*07a0*/  BRA `(.L_x_277) ;  /* 0x0000003000007947 */ /* 0x000fea0003800000 */
.L_x_276:
[----:B------:R-:W-:-:S13]  /*07b0*/  ISETP.NE.AND P0, PT, R6, 0x1, PT ;  /* 0x000000010600780c */ /* 0x000fda0003f05270 */
[----:B------:R-:W-:-:S05]  /*07c0*/  @P0 IMAD.HI.U32 R0, R2, c[0x0][0x330], RZ ;  /* 0x0000cc0002000a27 */ /* 0x000fca00078e00ff */
[----:B------:R-:W-:-:S05]  /*07d0*/  @P0 SHF.R.U32.HI R2, RZ, c[0x0][0x334], R0 ;  /* 0x0000cd00ff020a19 */ /* 0x000fca0000011600 */
.L_x_277:
[----:B------:R-:W-:-:S05]  /*07e0*/  IMAD R2, R2, R6, c[0x0][0x32c] ;  /* 0x0000cb0002027624 */ /* 0x000fca00078e0206 */
[----:B------:R-:W-:-:S04]  /*07f0*/  IMNMX R3, R3, R2, PT ;  /* 0x0000000203037217 */ /* 0x000fc80003800200 */
.L_x_275:
[----:B------:R-:W-:Y:S01]  /*0800*/  IADD3 R2, R3, 0x2f, RZ ;  /* 0x0000002f03027810 */ /* 0x000fe20007ffe0ff */
[----:B------:R-:W-:Y:S01]  /*0810*/  @P3 IMAD.HI.U32 R4, R172, c[0x0][0x2c8], RZ ;  /* 0x0000b200ac043a27 */ /* 0x000fe200078e00ff */
[----:B------:R-:W-:-:S03]  /*0820*/  IADD3 R3, R229, 0x2f, RZ ;  /* 0x0000002fe5037810 */ /* 0x000fc60007ffe0ff */
[----:B------:R-:W-:-:S04]  /*0830*/  IMAD.HI R5, R2, 0x2aaaaaab, RZ ;  /* 0x2aaaaaab02057827 */ /* 0x000fc800078e02ff */
[----:B------:R-:W-:-:S04]  /*0840*/  IMAD.HI R2, R3, 0x2aaaaaab, RZ ;  /* 0x2aaaaaab03027827 */ /* 0x000fc800078e02ff */
[----:B------:R-:W-:Y:S01]  /*0850*/  IMAD.MOV.U32 R0, RZ, RZ, R172 ;  /* 0x000000ffff007224 */ /* 0x000fe200078e00ac */
[----:B------:R-:W-:Y:S01]  /*0860*/  @P3 SHF.R.U32.HI R0, RZ, c[0x0][0x2cc], R4 ;  /* 0x0000b300ff003a19 */ /* 0x000fe20000011604 */
[----:B------:R-:W-:Y:S01]  /*0870*/  IMAD.IADD R249, R229, 0x1, -R230 ;  /* 0x00000001e5f97824 */ /* 0x000fe200078e0ae6 */
[----:B------:R-:W-:Y:S02]  /*0880*/  SHF.R.U32.HI R4, RZ, 0x1f, R5 ;  /* 0x0000001fff047819 */ /* 0x000fe40000011605 */
[----:B------:R-:W-:Y:S01]  /*0890*/  SHF.R.U32.HI R3, RZ, 0x1f, R2 ;  /* 0x0000001fff037819 */ /* 0x000fe20000011602 */
[----:B------:R-:W-:Y:S01]  /*08a0*/  IMAD.IADD R0, R249, 0x1, R0 ;  /* 0x00000001f9007824 */ /* 0x000fe200078e0200 */
[----:B------:R-:W-:Y:S02]  /*08b0*/  LEA.HI.SX32 R4, R5, R4, 0x1d ;  /* 0x0000000405047211 */ /* 0x000fe400078feaff */
[----:B------:R-:W-:Y:S02]  /*08c0*/  LEA.HI.SX32 R2, R2, R3, 0x1d ;  /* 0x0000000302027211 */ /* 0x000fe400078feaff */
[----:B------:R-:W-:-:S02]  /*08d0*/  IADD3 R3, R0, -c[0x0][0x324], RZ ;  /* 0x8000c90000037a10 */ /* 0x000fc40007ffe0ff */
[----:B------:R-:W-:Y:S01]  /*08e0*/  IMNMX R224, R2, R4, PT ;  /* 0x0000000402e07217 */ /* 0x000fe20003800200 */
[----:B------:R-:W-:Y:S05]  /*08f0*/  @!P1 BRA `(.L_x_278) ;  /* 0x000000d000009947 */ /* 0x000fea0003800000 */
[----:B------:R-:W-:-:S13]  /*0900*/  ISETP.GT.AND P0, PT, R0, -0x1, PT ;  /* 0xffffffff0000780c */ /* 0x000fda0003f04270 */
[----:B------:R-:W-:Y:S05]  /*0910*/  @P0 BRA `(.L_x_279) ;  /* 0x0000006000000947 */ /* 0x000fea0003800000 */
[----:B------:R-:W-:Y:S02]  /*0920*/  ISETP.NE.AND P0, PT, R6, 0x1, PT ;  /* 0x000000010600780c */ /* 0x000fe40003f05270 */
[----:B------:R-:W-:-:S11]  /*0930*/  LOP3.LUT R0, RZ, R0, RZ, 0x33, !PT ;  /* 0x00000000ff007212 */ /* 0x000fd600078e33ff */
[----:B------:R-:W-:-:S05]  /*0940*/  @P0 IMAD.HI.U32 R2, R0, c[0x0][0x330], RZ ;  /* 0x0000cc0000020a27 */ /* 0x000fca00078e00ff */
[----:B------:R-:W-:-:S04]  /*0950*/  @P0 SHF.R.U32.HI R0, RZ, c[0x0][0x334], R2 ;  /* 0x0000cd00ff000a19 */ /* 0x000fc80000011602 */
[----:B------:R-:W-:Y:S01]  /*0960*/  LOP3.LUT R0, RZ, R0, RZ, 0x33, !PT ;  /* 0x00000000ff007212 */ /* 0x000fe200078e33ff */
[----:B------:R-:W-:Y:S05]  /*0970*/  BRA `(.L_x_280) ;  /* 0x0000003000007947 */ /* 0x000fea0003800000 */
.L_x_279:
[----:B------:R-:W-:-:S13]  /*0980*/  ISETP.NE.AND P0, PT, R6, 0x1, PT ;  /* 0x000000010600780c */ /* 0x000fda0003f05270 */
[----:B------:R-:W-:-:S05]  /*0990*/  @P0 IMAD.HI.U32 R2, R0, c[0x0][0x330], RZ ;  /* 0x0000cc0000020a27 */ /* 0x000fca00078e00ff */
[----:B------:R-:W-:-:S05]  /*09a0*/  @P0 SHF.R.U32.HI R0, RZ, c[0x0][0x334], R2 ;  /* 0x0000cd00ff000a19 */ /* 0x000fca0000011602 */
.L_x_280:
[----:B------:R-:W-:-:S05]  /*09b0*/  IMAD R0, R0, c[0x0][0x32c], RZ ;  /* 0x0000cb0000007a24 */ /* 0x000fca00078e02ff */
[----:B------:R-:W-:-:S05]  /*09c0*/  IMNMX R3, R3, R0, !PT ;  /* 0x0000000003037217 */ /* 0x000fca0007800200 */
.L_x_278:
[----:B------:R-:W-:Y:S01]  /*09d0*/  IMAD.HI R0, R3, 0x2aaaaaab, RZ ;  /* 0x2aaaaaab03007827 */ /* 0x000fe200078e02ff */
[----:B------:R-:W-:Y:S01]  /*09e0*/  PLOP3.LUT P4, PT, PT, PT, PT, 0x80, 0x0 ;  /* 0x000000000000781c */ /* 0x000fe20003f8f070 */
[----:B------:R-:W-:Y:S01]  /*09f0*/  CS2R R94, SRZ ;  /* 0x00000000005e7805 */ /* 0x000fe2000001ff00 */
[----:B------:R-:W-:Y:S01]  /*0a00*/  CS2R R98, SRZ ;  /* 0x0000000000627805 */ /* 0x000fe2000001ff00 */
[----:B------:R-:W-:Y:S01]  /*0a10*/  IMAD.MOV.U32 R11, RZ, RZ, RZ ;  /* 0x000000ffff0b7224 */ /* 0x000fe200078e00ff */
[----:B------:R-:W-:Y:S01]  /*0a20*/  SHF.R.U32.HI R2, RZ, 0x1f, R0 ;  /* 0x0000001fff027819 */ /* 0x000fe20000011600 */
[----:B------:R-:W-:Y:S01]  /*0a30*/  IMAD.MOV.U32 R92, RZ, RZ, RZ ;  /* 0x000000ffff5c7224 */ /* 0x000fe200078e00ff */
[----:B------:R-:W-:Y:S01]  /*0a40*/  CS2R R96, SRZ ;  /* 0x0000000000607805 */ /* 0x000fe2000001ff00 */
[----:B------:R-:W-:Y:S01]  /*0a50*/  CS2R R12, SRZ ;  /* 0x00000000000c7805 */ /* 0x000fe2000001ff00 */
[----:B------:R-:W-:Y:S01]  /*0a60*/  LEA.HI.SX32 R0, R0, R2, 0x1d ;  /* 0x0000000200007211 */ /* 0x000fe200078feaff */
[----:B------:R-:W-:Y:S01]  /*0a70*/  CS2R R88, SRZ ;  /* 0x0000000000587805 */ /* 0x000fe2000001ff00 */
[----:B------:R-:W-:Y:S01]  /*0a80*/  MOV R90, RZ ;  /* 0x000000ff005a7202 */ /* 0x000fe20000000f00 */
[----:B------:R-:W-:Y:S01]  /*0a90*/  CS2R R86, SRZ ;  /* 0x0000000000567805 */ /* 0x000fe2000001ff00 */
[----:B------:R-:W-:Y:S01]  /*0aa0*/  IMNMX R4, RZ, R0, !PT ;  /* 0x00000000ff047217 */ /* 0x000fe20007800200 */
[----:B------:R-:W-:Y:S01]  /*0ab0*/  CS2R R84, SRZ ;  /* 0x0000000000547805 */ /* 0x000fe2000001ff00 */
[----:B------:R-:W-:Y:S01]  /*0ac0*/  CS2R R14, SRZ ;  /* 0x00000000000e7805 */ /* 0x000fe2000001ff00 */
[----:B------:R-:W-:Y:S01]  /*0ad0*/  IMAD.MOV.U32 R78, RZ, RZ, RZ ;  /* 0x000000ffff4e7224 */ /* 0x000fe200078e00ff */
[----:B------:R-:W-:Y:S01]  /*0ae0*/  ISETP.GT.AND P0, PT, R224, R4, PT ;  /* 0x00000004e000720c */ /* 0x000fe20003f04270 */
[----:B------:R1:W-:Y:S01]  /*0af0*/  STL [R1+0x18], R4 ;  /* 0x0000180401007387 */ /* 0x0003e20000100800 */
        /* <DEDUP_REMOVED lines=55> */
[----:B------:R-:W-:Y:S01]  /*0e70*/  CS2R R50, SRZ ;  /* 0x0000000000327805 */ /* 0x000fe2000001ff00 */
[----:B------:R-:W-:Y:S05]  /*0e80*/  @!P0 BRA `(.L_x_281) ;  /* 0x0001236000008947 */ /* 0x000fea0003800000 */
[----:B-1----:R-:W-:-:S04]  /*0e90*/  ISETP.NE.U32.AND P1, PT, RZ, c[0x0][0x340], PT ;  /* 0x0000d000ff007a0c */ /* 0x002fc80003f25070 */
[----:B------:R-:W-:-:S13]  /*0ea0*/  ISETP.NE.AND.EX P1, PT, RZ, c[0x0][0x344], PT, P1 ;  /* 0x0000d100ff007a0c */ /* 0x000fda0003f25310 */
[----:B------:R-:W-:-:S05]  /*0eb0*/  @P1 IMAD.WIDE R2, R52, R10, c[0x0][0x340] ;  /* 0x0000d00034021625 */ /* 0x000fca00078e020a */
[----:B------:R1:W5:Y:S01]  /*0ec0*/  @P1 LDG.E R15, [R2.64] ;  /* 0x00000006020f1981 */ /* 0x000362000c1e1900 */
[----:B------:R-:W-:Y:S01]  /*0ed0*/  SHF.R.S32.HI R10, RZ, 0x1f, R48 ;  /* 0x0000001fff0a7819 */ /* 0x000fe20000011430 */
[----:B------:R-:W-:Y:S01]  /*0ee0*/  IMAD R6, R61, c[0x0][0x1b8], RZ ;  /* 0x00006e003d067a24 */ /* 0x000fe200078e02ff */
[----:B------:R-:W-:Y:S01]  /*0ef0*/  SHF.R.S32.HI R0, RZ, 0x1f, R9 ;  /* 0x0000001fff007819 */ /* 0x000fe20000011409 */
[----:B------:R-:W-:Y:S01]  /*0f00*/  IMAD R12, R230, c[0x0][0x2c4], RZ ;  /* 0x0000b100e60c7a24 */ /* 0x000fe200078e02ff */
[CC--:B------:R-:W-:Y:S01]  /*0f10*/  LEA.HI R5, R10.reuse, R48.reuse, RZ, 0x2 ;  /* 0x000000300a057211 */ /* 0x0c0fe200078f10ff */
[----:B------:R-:W-:Y:S01]  /*0f20*/  IMAD R6, R29, c[0x0][0x1bc], R6 ;  /* 0x00006f001d067a24 */ /* 0x000fe200078e0206 */
[-C--:B------:R-:W-:Y:S01]  /*0f30*/  LEA.HI R20, R10, R48.reuse, RZ, 0x4 ;  /* 0x000000300a147211 */ /* 0x080fe200078f20ff */
[----:B------:R-:W-:Y:S01]  /*0f40*/  IMAD R0, R0, c[0x0][0x178], RZ ;  /* 0x00005e0000007a24 */ /* 0x000fe200078e02ff */
[----:B------:R-:W-:Y:S01]  /*0f50*/  LOP3.LUT R4, R5, 0xfffffffc, RZ, 0xc0, !PT ;  /* 0xfffffffc05047812 */ /* 0x000fe200078ec0ff */
[----:B------:R-:W-:Y:S01]  /*0f60*/  BSSY B0, `(.L_x_282) ;  /* 0x0000056000007945 */ /* 0x000fe20003800000 */
[----:B------:R-:W-:Y:S01]  /*0f70*/  SHF.R.S32.HI R22, RZ, 0x2, R5 ;  /* 0x00000002ff167819 */ /* 0x000fe20000011405 */
[----:B------:R-:W-:Y:S01]  /*0f80*/  IMAD R0, R9, c[0x0][0x17c], R0 ;  /* 0x00005f0009007a24 */ /* 0x000fe200078e0200 */
[-C--:B------:R-:W-:Y:S01]  /*0f90*/  LEA.HI R21, R10, R48.reuse, RZ, 0x3 ;  /* 0x000000300a157211 */ /* 0x080fe200078f18ff */
[----:B------:R-:W-:Y:S01]  /*0fa0*/  IMAD.IADD R41, R48, 0x1, -R4 ;  /* 0x0000000130297824 */ /* 0x000fe200078e0a04 */
[----:B------:R-:W-:Y:S01]  /*0fb0*/  SEL R4, R52, RZ, !P2 ;  /* 0x000000ff34047207 */ /* 0x000fe20005000000 */
[--C-:B------:R-:W-:Y:S01]  /*0fc0*/  IMAD.IADD R11, R172, 0x1, R22.reuse ;  /* 0x00000001ac0b7824 */ /* 0x100fe200078e0216 */
[----:B------:R-:W-:Y:S01]  /*0fd0*/  SHF.R.S32.HI R19, RZ, 0x3, R21 ;  /* 0x00000003ff137819 */ /* 0x000fe20000011415 */
[C---:B------:R-:W-:Y:S01]  /*0fe0*/  IMAD R31, R41.reuse, 0x20, R22 ;  /* 0x00000020291f7824 */ /* 0x040fe200078e0216 */
[----:B------:R-:W-:Y:S01]  /*0ff0*/  LEA.HI R126, R10, R48, RZ, 0x5 ;  /* 0x000000300a7e7211 */ /* 0x000fe200078f28ff */
[----:B------:R-:W-:Y:S01]  /*1000*/  IMAD.SHL.U32 R226, R41, 0x8, RZ ;  /* 0x0000000829e27824 */ /* 0x000fe200078e00ff */
[----:B------:R-:W-:Y:S01]  /*1010*/  ISETP.GE.AND P4, PT, R11, R12, PT ;  /* 0x0000000c0b00720c */ /* 0x000fe20003f86270 */
[----:B------:R-:W-:Y:S01]  /*1020*/  IMAD.IADD R5, R172, 0x1, R31 ;  /* 0x00000001ac057824 */ /* 0x000fe200078e021f */
[----:B------:R2:W-:Y:S01]  /*1030*/  STL [R1+0x1c], R31 ;  /* 0x00001c1f01007387 */ /* 0x0005e20000100800 */
[----:B------:R-:W-:Y:S01]  /*1040*/  SHF.R.S32.HI R125, RZ, 0x5, R126 ;  /* 0x00000005ff7d7819 */ /* 0x000fe2000001147e */
[----:B-1----:R-:W-:Y:S01]  /*1050*/  IMAD.WIDE.U32 R2, R9, c[0x0][0x178], RZ ;  /* 0x00005e0009027a25 */ /* 0x002fe200078e00ff */
[----:B------:R-:W-:-:S03]  /*1060*/  IADD3 R51, R226, 0x40, RZ ;  /* 0x00000040e2337810 */ /* 0x000fc60007ffe0ff */
[----:B------:R-:W-:Y:S01]  /*1070*/  IMAD.IADD R3, R3, 0x1, R0 ;  /* 0x0000000103037824 */ /* 0x000fe200078e0200 */
[----:B------:R-:W-:Y:S01]  /*1080*/  SHF.R.S32.HI R0, RZ, 0x1f, R52 ;  /* 0x0000001fff007819 */ /* 0x000fe20000011434 */
[----:B------:R-:W-:-:S03]  /*1090*/  @P3 IMAD.HI.U32 R8, R5, c[0x0][0x2c8], RZ ;  /* 0x0000b20005083a27 */ /* 0x000fc600078e00ff */
[----:B------:R-:W-:Y:S01]  /*10a0*/  SEL R7, R0, RZ, !P2 ;  /* 0x000000ff00077207 */ /* 0x000fe20005000000 */
[----:B------:R-:W-:-:S04]  /*10b0*/  IMAD.WIDE.U32 R2, R29, c[0x0][0x1b8], R2 ;  /* 0x00006e001d027a25 */ /* 0x000fc800078e0002 */
[----:B------:R-:W-:Y:S02]  /*10c0*/  IMAD.IADD R3, R3, 0x1, R6 ;  /* 0x0000000103037824 */ /* 0x000fe400078e0206 */
[----:B------:R-:W-:Y:S01]  /*10d0*/  IMAD.MOV.U32 R0, RZ, RZ, R5 ;  /* 0x000000ffff007224 */ /* 0x000fe200078e0005 */
[----:B------:R-:W-:Y:S01]  /*10e0*/  @P3 SHF.R.U32.HI R0, RZ, c[0x0][0x2cc], R8 ;  /* 0x0000b300ff003a19 */ /* 0x000fe20000011608 */
[----:B------:R-:W-:Y:S01]  /*10f0*/  IMAD R6, R7, c[0x0][0x1c0], RZ ;  /* 0x0000700007067a24 */ /* 0x000fe200078e02ff */
[----:B------:R-:W-:Y:S01]  /*1100*/  ISETP.GE.AND P3, PT, R51, c[0x0][0x198], PT ;  /* 0x0000660033007a0c */ /* 0x000fe20003f66270 */
[----:B------:R-:W-:-:S04]  /*1110*/  IMAD.WIDE.U32 R2, R4, c[0x0][0x1c0], R2 ;  /* 0x0000700004027a25 */ /* 0x000fc800078e0002 */
[----:B------:R-:W-:Y:S01]  /*1120*/  IMAD R7, R4, c[0x0][0x1c4], R6 ;  /* 0x0000710004077a24 */ /* 0x000fe200078e0206 */
[--C-:B------:R-:W-:Y:S01]  /*1130*/  SHF.R.S32.HI R6, RZ, 0x1f, R0.reuse ;  /* 0x0000001fff067819 */ /* 0x100fe20000011400 */
[----:B------:R-:W-:Y:S02]  /*1140*/  IMAD.MOV R4, RZ, RZ, -R0 ;  /* 0x000000ffff047224 */ /* 0x000fe400078e0a00 */
[----:B------:R-:W-:Y:S02]  /*1150*/  IMAD.IADD R3, R3, 0x1, R7 ;  /* 0x0000000103037824 */ /* 0x000fe400078e0207 */
[----:B------:R-:W-:Y:S02]  /*1160*/  IMAD R6, R6, c[0x0][0x1b0], RZ ;  /* 0x00006c0006067a24 */ /* 0x000fe400078e02ff */
[----:B------:R-:W-:Y:S01]  /*1170*/  IMAD R4, R4, c[0x0][0x2c4], R5 ;  /* 0x0000b10004047a24 */ /* 0x000fe200078e0205 */
[----:B------:R-:W-:Y:S01]  /*1180*/  LOP3.LUT R5, R20, 0xfffffff0, RZ, 0xc0, !PT ;  /* 0xfffffff014057812 */ /* 0x000fe200078ec0ff */
[----:B------:R-:W-:-:S02]  /*1190*/  IMAD R6, R0, c[0x0][0x1b4], R6 ;  /* 0x00006d0000067a24 */ /* 0x000fc400078e0206 */
[----:B------:R-:W-:Y:S01]  /*11a0*/  IMAD.WIDE.U32 R2, R0, c[0x0][0x1b0], R2 ;  /* 0x00006c0000027a25 */ /* 0x000fe200078e0002 */
[----:B------:R-:W-:-:S03]  /*11b0*/  SHF.R.S32.HI R0, RZ, 0x1f, R4 ;  /* 0x0000001fff007819 */ /* 0x000fc60000011404 */
[----:B------:R-:W-:Y:S02]  /*11c0*/  IMAD.IADD R16, R48, 0x1, -R5 ;  /* 0x0000000130107824 */ /* 0x000fe400078e0a05 */
[----:B------:R-:W-:Y:S02]  /*11d0*/  IMAD R0, R0, c[0x0][0x1a8], RZ ;  /* 0x00006a0000007a24 */ /* 0x000fe400078e02ff */
[----:B------:R-:W-:Y:S01]  /*11e0*/  IMAD.SHL.U32 R5, R19, 0x40, RZ ;  /* 0x0000004013057824 */ /* 0x000fe200078e00ff */
[----:B------:R-:W-:Y:S01]  /*11f0*/  LEA.HI R17, R16, R16, RZ, 0x1 ;  /* 0x0000001010117211 */ /* 0x000fe200078f08ff */
[----:B------:R-:W-:Y:S02]  /*1200*/  IMAD.IADD R3, R3, 0x1, R6 ;  /* 0x0000000103037824 */ /* 0x000fe400078e0206 */
[C---:B------:R-:W-:Y:S01]  /*1210*/  IMAD R6, R4.reuse, c[0x0][0x1ac], R0 ;  /* 0x00006b0004067a24 */ /* 0x040fe200078e0200 */
[----:B------:R-:W-:Y:S01]  /*1220*/  LOP3.LUT R0, R5, 0xc0, RZ, 0xc0, !PT ;  /* 0x000000c005007812 */ /* 0x000fe200078ec0ff */
[----:B------:R-:W-:Y:S01]  /*1230*/  IMAD.WIDE.U32 R2, R4, c[0x0][0x1a8], R2 ;  /* 0x00006a0004027a25 */ /* 0x000fe200078e0002 */
[----:B------:R-:W-:-:S02]  /*1240*/  SHF.R.S32.HI R5, RZ, 0x1, R17 ;  /* 0x00000001ff057819 */ /* 0x000fc40000011411 */
[----:B------:R-:W-:Y:S01]  /*1250*/  SHF.R.S32.HI R4, RZ, 0x1f, R17 ;  /* 0x0000001fff047819 */ /* 0x000fe20000011411 */
[----:B------:R-:W-:Y:S01]  /*1260*/  IMAD.IADD R6, R3, 0x1, R6 ;  /* 0x0000000103067824 */ /* 0x000fe200078e0206 */
[----:B------:R-:W-:Y:S02]  /*1270*/  SHF.R.U32.HI R7, RZ, 0x3, R0 ;  /* 0x00000003ff077819 */ /* 0x000fe40000011600 */
[----:B------:R-:W-:Y:S02]  /*1280*/  LOP3.LUT R0, R0, 0x18, R226, 0xf8, !PT ;  /* 0x0000001800007812 */ /* 0x000fe400078ef8e2 */
[----:B------:R-:W-:Y:S02]  /*1290*/  LEA.HI R3, R4, R5, RZ, 0x2 ;  /* 0x0000000504037211 */ /* 0x000fe400078f10ff */
[----:B------:R-:W-:Y:S02]  /*12a0*/  LEA R14, P0, R2, c[0x0][0x160], 0x1 ;  /* 0x00005800020e7a11 */ /* 0x000fe400078008ff */
[----:B------:R-:W-:-:S02]  /*12b0*/  LOP3.LUT R4, R0, R7, RZ, 0x3c, !PT ;  /* 0x0000000700047212 */ /* 0x000fc400078e3cff */
[----:B------:R-:W-:Y:S02]  /*12c0*/  LOP3.LUT R0, R3, 0xfffffffc, RZ, 0xc0, !PT ;  /* 0xfffffffc03007812 */ /* 0x000fe400078ec0ff */
[----:B------:R-:W-:Y:S02]  /*12d0*/  LEA.HI.X R13, R2, c[0x0][0x164], R6, 0x1, P0 ;  /* 0x00005900020d7a11 */ /* 0x000fe400000f0c06 */
[----:B------:R-:W-:Y:S01]  /*12e0*/  LEA.HI R6, R22, R22, RZ, 0x1 ;  /* 0x0000001616067211 */ /* 0x000fe200078f08ff */
[----:B------:R-:W-:Y:S01]  /*12f0*/  IMAD.IADD R18, R5, 0x1, -R0 ;  /* 0x0000000105127824 */ /* 0x000fe200078e0a00 */
[----:B------:R2:W1:Y:S01]  /*1300*/  SHFL.IDX PT, R2, R14, RZ, 0x1c1f ;  /* 0x001c1fff0e027589 */ /* 0x00046200000e0000 */
[----:B------:R-:W-:Y:S01]  /*1310*/  IMAD.MOV.U32 R5, RZ, RZ, 0x10 ;  /* 0x00000010ff057424 */ /* 0x000fe200078e00ff */
[----:B------:R-:W-:Y:S02]  /*1320*/  LOP3.LUT R0, R6, 0x7fffffe, RZ, 0xc0, !PT ;  /* 0x07fffffe06007812 */ /* 0x000fe400078ec0ff */
[----:B------:R-:W-:Y:S01]  /*1330*/  LOP3.LUT P0, RZ, R18, 0x2, RZ, 0xc0, !PT ;  /* 0x0000000212ff7812 */ /* 0x000fe2000780c0ff */
[----:B------:R2:W3:Y:S02]  /*1340*/  SHFL.IDX PT, R3, R13, RZ, 0x1c1f ;  /* 0x001c1fff0d037589 */ /* 0x0004e400000e0000 */
[----:B------:R-:W-:-:S04]  /*1350*/  IMAD.IADD R0, R22, 0x1, -R0 ;  /* 0x0000000116007824 */ /* 0x000fc800078e0a00 */
[----:B------:R-:W-:-:S04]  /*1360*/  IMAD R0, R125, 0x8, R0 ;  /* 0x000000087d007824 */ /* 0x000fc800078e0200 */
[----:B------:R-:W-:Y:S01]  /*1370*/  IMAD.U32 R222, R0, 0x20, R4 ;  /* 0x0000002000de7824 */ /* 0x000fe200078e0004 */
[----:B------:R-:W-:Y:S01]  /*1380*/  SEL R4, R5, 0xfffffff0, !P0 ;  /* 0xfffffff005047807 */ /* 0x000fe20004000000 */
[----:B------:R-:W-:Y:S01]  /*1390*/  @!P1 IMAD.MOV.U32 R15, RZ, RZ, R52 ;  /* 0x000000ffff0f9224 */ /* 0x000fe200078e0034 */
[C---:B------:R-:W-:Y:S02]  /*13a0*/  IADD3 R52, R226.reuse, 0x20, RZ ;  /* 0x00000020e2347810 */ /* 0x040fe40007ffe0ff */
[----:B------:R-:W-:Y:S02]  /*13b0*/  ISETP.GE.AND P1, PT, R226, c[0x0][0x198], PT ;  /* 0x00006600e2007a0c */ /* 0x000fe40003f26270 */
[----:B------:R-:W-:Y:S01]  /*13c0*/  ISETP.GE.AND P2, PT, R52, c[0x0][0x198], PT ;  /* 0x0000660034007a0c */ /* 0x000fe20003f46270 */
[----:B------:R-:W-:Y:S07]  /*13d0*/  @P4 BRA `(.L_x_283) ;  /* 0x000000e000004947 */ /* 0x000fee0003800000 */
[----:B-123--:R-:W-:Y:S01]  /*13e0*/  SHF.R.S32.HI R5, RZ, 0x1f, R52 ;  /* 0x0000001fff057819 */ /* 0x00efe20000011434 */
[----:B------:R-:W-:Y:S01]  /*13f0*/  IMAD.WIDE R8, R226, 0x2, R2 ;  /* 0x00000002e2087825 */ /* 0x000fe200078e0202 */
[----:B------:R-:W-:-:S02]  /*1400*/  SHF.R.S32.HI R0, RZ, 0x1f, R51 ;  /* 0x0000001fff007819 */ /* 0x000fc40000011433 */
[----:B------:R-:W-:Y:S02]  /*1410*/  LEA.HI R5, R5, R52, RZ, 0x3 ;  /* 0x0000003405057211 */ /* 0x000fe400078f18ff */
[----:B------:R-:W-:Y:S02]  /*1420*/  LEA.HI R0, R0, R51, RZ, 0x3 ;  /* 0x0000003300007211 */ /* 0x000fe400078f18ff */
        /* <DEDUP_REMOVED lines=9> */
.L_x_283:
[----:B-123--:R-:W-:Y:S05]  /*14c0*/  BSYNC B0 ;  /* 0x0000000000007941 */ /* 0x00efea0003800000 */
.L_x_282:
        /* <DEDUP_REMOVED lines=20> */
.L_x_285:
[----:B------:R-:W-:Y:S05]  /*1610*/  BSYNC B0 ;  /* 0x0000000000007941 */ /* 0x000fea0003800000 */
.L_x_284:
        /* <DEDUP_REMOVED lines=20> */
.L_x_287:
[----:B------:R-:W-:Y:S05]  /*1760*/  BSYNC B0 ;  /* 0x0000000000007941 */ /* 0x000fea0003800000 */
.L_x_286:
[----:B---3--:R-:W-:Y:S01]  /*1770*/  SHFL.IDX PT, R2, R14, 0x3, 0x1c1f ;  /* 0x007c1f000e027f89 */ /* 0x008fe200000e0000 */
[----:B------:R-:W-:Y:S01]  /*1780*/  IADD3 R0, R11, 0x60, RZ ;  /* 0x000000600b007810 */ /* 0x000fe20007ffe0ff */
[----:B------:R-:W-:Y:S01]  /*1790*/  IMAD.MOV.U32 R5, RZ, RZ, c[0x0][0x2b8] ;  /* 0x0000ae00ff057624 */ /* 0x000fe200078e00ff */
[----:B------:R-:W-:Y:S01]  /*17a0*/  SHF.R.S32.HI R9, RZ, 0x1f, R51 ;  /* 0x0000001fff097819 */ /* 0x000fe20000011433 */
[----:B----4-:R3:W4:Y:S01]  /*17b0*/  SHFL.IDX PT, R3, R13, 0x3, 0x1c1f ;  /* 0x007c1f000d037f89 */ /* 0x01072200000e0000 */
[----:B------:R-:W-:Y:S01]  /*17c0*/  ISETP.GE.AND P0, PT, R0, R12, PT ;  /* 0x0000000c0000720c */ /* 0x000fe20003f06270 */
[----:B------:R-:W-:Y:S01]  /*17d0*/  IMAD.MOV.U32 R40, RZ, RZ, 0x30 ;  /* 0x00000030ff287424 */ /* 0x000fe200078e00ff */
[----:B------:R-:W-:Y:S01]  /*17e0*/  ISETP.NE.AND P4, PT, R5, 0x1, PT ;  /* 0x000000010500780c */ /* 0x000fe20003f85270 */
[----:B------:R-:W-:Y:S01]  /*17f0*/  IMAD.SHL.U32 R222, R222, 0x2, RZ ;  /* 0x00000002dede7824 */ /* 0x000fe200078e00ff */
[----:B------:R-:W-:Y:S01]  /*1800*/  SHF.R.S32.HI R5, RZ, 0x1f, R52 ;  /* 0x0000001fff057819 */ /* 0x000fe20000011434 */
[----:B------:R-:W-:Y:S01]  /*1810*/  IMAD R43, R224, R40, -0x30 ;  /* 0xffffffd0e02b7424 */ /* 0x000fe200078e0228 */
[----:B-----5:R-:W-:Y:S01]  /*1820*/  SHF.R.S32.HI R8, RZ, 0x1f, R15 ;  /* 0x0000001fff087819 */ /* 0x020fe2000001140f */
[----:B------:R-:W-:Y:S01]  /*1830*/  IMAD.MOV.U32 R223, RZ, RZ, RZ ;  /* 0x000000ffffdf7224 */ /* 0x000fe200078e00ff */
[----:B------:R-:W-:Y:S01]  /*1840*/  LEA.HI R5, R5, R52, RZ, 0x3 ;  /* 0x0000003405057211 */ /* 0x000fe200078f18ff */
[----:B------:R-:W-:Y:S01]  /*1850*/  IMAD.IADD R0, R31, 0x1, R43 ;  /* 0x000000011f007824 */ /* 0x000fe200078e022b */
[----:B------:R-:W-:-:S02]  /*1860*/  LEA.HI R9, R9, R51, RZ, 0x3 ;  /* 0x0000003309097211 */ /* 0x000fc400078f18ff */
[----:B------:R-:W-:Y:S01]  /*1870*/  LOP3.LUT R50, R5, 0xfffffff8, RZ, 0xc0, !PT ;  /* 0xfffffff805327812 */ /* 0x000fe200078ec0ff */
[----:B-123--:R-:W-:-:S04]  /*1880*/  IMAD.WIDE.U32 R12, R15, c[0x0][0x2b0], RZ ;  /* 0x0000ac000f0c7a25 */ /* 0x00efc800078e00ff */
[----:B----4-:R-:W-:Y:S01]  /*1890*/  @!P0 IMAD.WIDE R6, R226, 0x2, R2 ;  /* 0x00000002e2068825 */ /* 0x010fe200078e0202 */
[----:B------:R-:W-:Y:S04]  /*18a0*/  STL.64 [R1+0x30], R12 ;  /* 0x0000300c01007387 */ /* 0x000fe80000100a00 */
[----:B------:R-:W-:Y:S01]  /*18b0*/  @!PT LDS RZ, [RZ] ;  /* 0x00000000fffff984 */ /* 0x000fe20000000800 */
[----:B------:R1:W-:Y:S01]  /*18c0*/  @!P0 LDGSTS.E.BYPASS.LTC128B.128 [R222+0x7880], [R6.64], !P1 ;  /* 0x0788000006de8fae */ /* 0x0003e2000c901d46 */
[----:B------:R-:W-:-:S04]  /*18d0*/  ISETP.GE.AND P1, PT, R0, R229, PT ;  /* 0x000000e50000720c */ /* 0x000fc80003f26270 */
[----:B------:R-:W-:Y:S01]  /*18e0*/  ISETP.GT.OR P1, PT, R31, 0x2f, P1 ;  /* 0x0000002f1f00780c */ /* 0x000fe20000f24670 */
[----:B-1----:R-:W-:Y:S02]  /*18f0*/  IMAD R6, R8, c[0x0][0x2b0], RZ ;  /* 0x0000ac0008067a24 */ /* 0x002fe400078e02ff */
[----:B------:R-:W-:Y:S01]  /*1900*/  IMAD.IADD R8, R0, 0x1, R49 ;  /* 0x0000000100087824 */ /* 0x000fe200078e0231 */
[----:B------:R-:W-:Y:S01]  /*1910*/  LOP3.LUT R49, R9, 0xfffffff8, RZ, 0xc0, !PT ;  /* 0xfffffff809317812 */ /* 0x000fe200078ec0ff */
[----:B------:R-:W-:Y:S02]  /*1920*/  IMAD R10, R15, c[0x0][0x2b4], R6 ;  /* 0x0000ad000f0a7a24 */ /* 0x000fe400078e0206 */
[----:B------:R-:W-:-:S04]  /*1930*/  @!P0 IMAD.WIDE R6, R50, 0x2, R2 ;  /* 0x0000000232068825 */ /* 0x000fc800078e0202 */
[----:B------:R-:W-:Y:S01]  /*1940*/  @!P0 IMAD.WIDE R2, R49, 0x2, R2 ;  /* 0x0000000231028825 */ /* 0x000fe200078e0202 */
[----:B------:R1:W-:Y:S03]  /*1950*/  @!P0 LDGSTS.E.BYPASS.LTC128B.128 [R222+0x9880], [R6.64], !P2 ;  /* 0x0988000006de8fae */ /* 0x0003e6000d101d46 */
[----:B------:R-:W-:Y:S01]  /*1960*/  @P4 IMAD.HI.U32 R5, R8, c[0x0][0x2bc], RZ ;  /* 0x0000af0008054a27 */ /* 0x000fe200078e00ff */
[----:B------:R2:W-:Y:S03]  /*1970*/  @!P0 LDGSTS.E.BYPASS.LTC128B.128 [R222+0xb880], [R2.64], !P3 ;  /* 0x0b88000002de8fae */ /* 0x0005e6000d901d46 */
[----:B------:R-:W-:Y:S01]  /*1980*/  IMAD.MOV.U32 R0, RZ, RZ, R8 ;  /* 0x000000ffff007224 */ /* 0x000fe200078e0008 */
[----:B------:R-:W0:Y:S01]  /*1990*/  LDGDEPBAR ;  /* 0x00000000000079af */ /* 0x000e220000000000 */
[----:B------:R-:W-:Y:S01]  /*19a0*/  @P4 SHF.R.U32.HI R0, RZ, c[0x0][0x2c0], R5 ;  /* 0x0000b000ff004a19 */ /* 0x000fe20000011605 */
[----:B------:R-:W-:-:S03]  /*19b0*/  IMAD.IADD R11, R13, 0x1, R10 ;  /* 0x000000010d0b7824 */ /* 0x000fc600078e020a */
[C---:B------:R-:W-:Y:S02]  /*19c0*/  @!P1 IADD3 R5, P2, R0.reuse, R12, RZ ;  /* 0x0000000c00059210 */ /* 0x040fe40007f5e0ff */
[----:B------:R3:W-:Y:S02]  /*19d0*/  STL [R1+0x38], R11 ;  /* 0x0000380b01007387 */ /* 0x0007e40000100800 */
[----:B-1----:R-:W-:Y:S02]  /*19e0*/  @!P1 LEA.HI.X.SX32 R7, R0, R11, 0x1, P2 ;  /* 0x0000000b00079211 */ /* 0x002fe400010f0eff */
[----:B------:R-:W-:-:S04]  /*19f0*/  @!P1 LEA R6, P2, R5, c[0x0][0x2a0], 0x2 ;  /* 0x0000a80005069a11 */ /* 0x000fc800078410ff */
[----:B------:R-:W-:Y:S01]  /*1a00*/  @!P1 LEA.HI.X R7, R5, c[0x0][0x2a4], R7, 0x2, P2 ;  /* 0x0000a90005079a11 */ /* 0x000fe200010f1407 */
[----:B------:R-:W-:Y:S06]  /*1a10*/  BAR.SYNC.DEFER_BLOCKING 0x0 ;  /* 0x0000000000007b1d */ /* 0x000fec0000010000 */
[----:B------:R-:W4:Y:S01]  /*1a20*/  @!P1 LDG.E R223, [R6.64] ;  /* 0x0000000606df9981 */ /* 0x000f22000c1e1900 */
[----:B------:R-:W-:Y:S01]  /*1a30*/  IMAD.MOV R0, RZ, RZ, -R0 ;  /* 0x000000ffff007224 */ /* 0x000fe200078e0a00 */
[----:B------:R-:W-:Y:S01]  /*1a40*/  ISETP.GE.AND P6, PT, R226, c[0x0][0x1d4], PT ;  /* 0x00007500e2007a0c */ /* 0x000fe20003fc6270 */
[----:B---3--:R-:W-:Y:S01]  /*1a50*/  IMAD.WIDE.U32 R10, R29, c[0x0][0x1e8], RZ ;  /* 0x00007a001d0a7a25 */ /* 0x008fe200078e00ff */
[----:B------:R-:W-:Y:S01]  /*1a60*/  ISETP.GE.AND P5, PT, R52, c[0x0][0x1d4], PT ;  /* 0x0000750034007a0c */ /* 0x000fe20003fa6270 */
[----:B------:R-:W-:Y:S01]  /*1a70*/  BSSY B0, `(.L_x_288) ;  /* 0x00000ac000007945 */ /* 0x000fe20003800000 */
[----:B------:R-:W-:Y:S01]  /*1a80*/  ISETP.GE.AND P4, PT, R51, c[0x0][0x1d4], PT ;  /* 0x0000750033007a0c */ /* 0x000fe20003f86270 */
[----:B------:R-:W-:Y:S01]  /*1a90*/  IMAD R225, R0, c[0x0][0x2b8], R8 ;  /* 0x0000ae0000e17a24 */ /* 0x000fe200078e0208 */
[----:B------:R-:W-:Y:S01]  /*1aa0*/  ISETP.GE.AND P3, PT, R226, c[0x0][0x1d4], PT ;  /* 0x00007500e2007a0c */ /* 0x000fe20003f66270 */
[----:B------:R-:W-:Y:S01]  /*1ab0*/  IMAD R40, R224, -0x30, R40 ;  /* 0xffffffd0e0287824 */ /* 0x000fe200078e0228 */
[----:B------:R-:W-:Y:S01]  /*1ac0*/  ISETP.GE.AND P2, PT, R52, c[0x0][0x1d4], PT ;  /* 0x0000750034007a0c */ /* 0x000fe20003f46270 */
[----:B--2---:R-:W-:Y:S01]  /*1ad0*/  IMAD.WIDE.U32 R2, R225, c[0x0][0x1e0], RZ ;  /* 0x00007800e1027a25 */ /* 0x004fe200078e00ff */
[----:B------:R-:W-:-:S02]  /*1ae0*/  SHF.R.S32.HI R12, RZ, 0x1f, R225 ;  /* 0x0000001fff0c7819 */ /* 0x000fc400000114e1 */
[----:B------:R-:W-:Y:S01]  /*1af0*/  ISETP.GE.AND P1, PT, R51, c[0x0][0x1d4], PT ;  /* 0x0000750033007a0c */ /* 0x000fe20003f26270 */
[----:B------:R-:W-:Y:S01]  /*1b00*/  IMAD.IADD R42, R229, 0x1, R40 ;  /* 0x00000001e52a7824 */ /* 0x000fe200078e0228 */
[----:B------:R-:W-:Y:S01]  /*1b10*/  IADD3 R124, R224, -0x1, RZ ;  /* 0xffffffffe07c7810 */ /* 0x000fe20007ffe0ff */
[----:B------:R-:W-:Y:S02]  /*1b20*/  IMAD R0, R12, c[0x0][0x1e0], RZ ;  /* 0x000078000c007a24 */ /* 0x000fe400078e02ff */
[----:B------:R-:W-:-:S04]  /*1b30*/  IMAD.WIDE.U32 R14, R29, c[0x0][0x210], RZ ;  /* 0x000084001d0e7a25 */ /* 0x000fc800078e00ff */
[----:B------:R-:W-:-:S04]  /*1b40*/  IMAD R0, R225, c[0x0][0x1e4], R0 ;  /* 0x00007900e1007a24 */ /* 0x000fc800078e0200 */
[----:B------:R-:W-:Y:S02]  /*1b50*/  IMAD.IADD R3, R3, 0x1, R0 ;  /* 0x0000000103037824 */ /* 0x000fe400078e0200 */
[----:B------:R-:W-:-:S04]  /*1b60*/  IMAD R0, R61, c[0x0][0x1e8], RZ ;  /* 0x00007a003d007a24 */ /* 0x000fc800078e02ff */
[----:B------:R-:W-:-:S04]  /*1b70*/  IMAD R0, R29, c[0x0][0x1ec], R0 ;  /* 0x00007b001d007a24 */ /* 0x000fc800078e0200 */
[----:B------:R-:W-:Y:S01]  /*1b80*/  IMAD.IADD R9, R11, 0x1, R0 ;  /* 0x000000010b097824 */ /* 0x000fe200078e0200 */
[----:B----4-:R-:W-:Y:S01]  /*1b90*/  SHF.R.S32.HI R13, RZ, 0x1f, R223 ;  /* 0x0000001fff0d7819 */ /* 0x010fe200000114df */
[----:B------:R-:W-:-:S04]  /*1ba0*/  IMAD.WIDE.U32 R2, R223, c[0x0][0x1f0], R2 ;  /* 0x00007c00df027a25 */ /* 0x000fc800078e0002 */
[----:B------:R-:W-:Y:S01]  /*1bb0*/  IMAD R5, R13, c[0x0][0x1f0], RZ ;  /* 0x00007c000d057a24 */ /* 0x000fe200078e02ff */
[----:B------:R-:W-:-:S03]  /*1bc0*/  IADD3 R0, P0, R10, R2, RZ ;  /* 0x000000020a007210 */ /* 0x000fc60007f1e0ff */
[----:B------:R-:W-:-:S05]  /*1bd0*/  IMAD R5, R223, c[0x0][0x1f4], R5 ;  /* 0x00007d00df057a24 */ /* 0x000fca00078e0205 */
[----:B------:R-:W-:Y:S02]  /*1be0*/  IADD3.X R2, R9, R3, R5, P0, !PT ;  /* 0x0000000309027210 */ /* 0x000fe400007fe405 */
[----:B------:R-:W-:Y:S02]  /*1bf0*/  LEA R6, P0, R0, c[0x0][0x1c8], 0x1 ;  /* 0x0000720000067a11 */ /* 0x000fe400078008ff */
[----:B------:R-:W-:Y:S02]  /*1c00*/  IMNMX R5, R42, 0x30, PT ;  /* 0x000000302a057817 */ /* 0x000fe40003800200 */
[----:B------:R-:W-:Y:S02]  /*1c10*/  LEA.HI.X R0, R0, c[0x0][0x1cc], R2, 0x1, P0 ;  /* 0x0000730000007a11 */ /* 0x000fe400000f0c02 */
[----:B------:R-:W-:Y:S01]  /*1c20*/  SHFL.IDX PT, R2, R6, RZ, 0x1c1f ;  /* 0x001c1fff06027589 */ /* 0x000fe200000e0000 */
[----:B------:R-:W-:-:S03]  /*1c30*/  IMAD.IADD R5, R5, 0x1, -R22 ;  /* 0x0000000105057824 */ /* 0x000fc600078e0a16 */
[----:B------:R-:W1:Y:S02]  /*1c40*/  SHFL.IDX PT, R3, R0, RZ, 0x1c1f ;  /* 0x001c1fff00037589 */ /* 0x000e6400000e0000 */
[----:B------:R-:W-:Y:S02]  /*1c50*/  ISETP.GE.AND P0, PT, R5, 0x1, PT ;  /* 0x000000010500780c */ /* 0x000fe40003f06270 */
[----:B------:R-:W-:Y:S04]  /*1c60*/  SHFL.IDX PT, R6, R6, 0x1, 0x1c1f ;  /* 0x003c1f0006067f89 */ /* 0x000fe800000e0000 */
[----:B------:R2:W3:Y:S07]  /*1c70*/  SHFL.IDX PT, R7, R0, 0x1, 0x1c1f ;  /* 0x003c1f0000077f89 */ /* 0x0004ee00000e0000 */
[----:B-1----:R-:W-:-:S04]  /*1c80*/  @P0 IMAD.WIDE R10, R226, 0x2, R2 ;  /* 0x00000002e20a0825 */ /* 0x002fc800078e0202 */
[--C-:B------:R-:W-:Y:S01]  /*1c90*/  @P0 IMAD.WIDE R8, R50, 0x2, R2.reuse ;  /* 0x0000000232080825 */ /* 0x100fe200078e0202 */
[----:B------:R3:W-:Y:S03]  /*1ca0*/  @P0 LDGSTS.E.BYPASS.LTC128B.128 [R222+0x3c80], [R10.64], !P6 ;  /* 0x03c800000ade0fae */ /* 0x0007e6000f101d46 */
[----:B------:R-:W-:Y:S01]  /*1cb0*/  @P0 IMAD.WIDE R2, R49, 0x2, R2 ;  /* 0x0000000231020825 */ /* 0x000fe200078e0202 */
[----:B------:R1:W-:Y:S03]  /*1cc0*/  @P0 LDGSTS.E.BYPASS.LTC128B.128 [R222+0x4880], [R8.64], !P5 ;  /* 0x0488000008de0fae */ /* 0x0003e6000e901d46 */
[----:B--2---:R-:W-:Y:S01]  /*1cd0*/  IMAD R0, R12, c[0x0][0x208], RZ ;  /* 0x000082000c007a24 */ /* 0x004fe200078e02ff */
[----:B------:R2:W-:Y:S01]  /*1ce0*/  @P0 LDGSTS.E.BYPASS.LTC128B.128 [R222+0x5480], [R2.64], !P4 ;  /* 0x0548000002de0fae */ /* 0x0005e2000e101d46 */
[----:B------:R-:W-:Y:S01]  /*1cf0*/  ISETP.GT.AND P0, PT, R5, 0x20, PT ;  /* 0x000000200500780c */ /* 0x000fe20003f04270 */
[----:B------:R-:W-:-:S02]  /*1d00*/  IMAD R5, R13, c[0x0][0x218], RZ ;  /* 0x000086000d057a24 */ /* 0x000fc400078e02ff */
[----:B------:R-:W-:Y:S02]  /*1d10*/  IMAD R0, R225, c[0x0][0x20c], R0 ;  /* 0x00008300e1007a24 */ /* 0x000fe400078e0200 */
[----:B------:R-:W-:-:S08]  /*1d20*/  IMAD R5, R223, c[0x0][0x21c], R5 ;  /* 0x00008700df057a24 */ /* 0x000fd000078e0205 */
[----:B---3--:R-:W-:-:S04]  /*1d30*/  @P0 IMAD.WIDE R10, R226, 0x2, R6 ;  /* 0x00000002e20a0825 */ /* 0x008fc800078e0206 */
[--C-:B-1----:R-:W-:Y:S01]  /*1d40*/  @P0 IMAD.WIDE R8, R50, 0x2, R6.reuse ;  /* 0x0000000232080825 */ /* 0x102fe200078e0206 */
[----:B------:R1:W-:Y:S03]  /*1d50*/  @P0 LDGSTS.E.BYPASS.LTC128B.128 [R222+0x4480], [R10.64], !P6 ;  /* 0x044800000ade0fae */ /* 0x0003e6000f101d46 */
[----:B------:R-:W-:Y:S01]  /*1d60*/  @P0 IMAD.WIDE R6, R49, 0x2, R6 ;  /* 0x0000000231060825 */ /* 0x000fe200078e0206 */
[----:B------:R3:W-:Y:S03]  /*1d70*/  @P0 LDGSTS.E.BYPASS.LTC128B.128 [R222+0x5080], [R8.64], !P5 ;  /* 0x0508000008de0fae */ /* 0x0007e6000e901d46 */
[----:B--2---:R-:W-:Y:S01]  /*1d80*/  IMAD.WIDE.U32 R2, R225, c[0x0][0x208], RZ ;  /* 0x00008200e1027a25 */ /* 0x004fe200078e00ff */
[----:B------:R2:W-:Y:S01]  /*1d90*/  @P0 LDGSTS.E.BYPASS.LTC128B.128 [R222+0x5c80], [R6.64], !P4 ;  /* 0x05c8000006de0fae */ /* 0x0005e2000e101d46 */
[----:B------:R-:W-:-:S02]  /*1da0*/  ISETP.GT.AND P4, PT, R31, 0x2f, PT ;  /* 0x0000002f1f00780c */ /* 0x000fc40003f84270 */
[----:B------:R-:W-:Y:S01]  /*1db0*/  IMAD.IADD R3, R3, 0x1, R0 ;  /* 0x0000000103037824 */ /* 0x000fe200078e0200 */
[----:B------:R-:W0:Y:S01]  /*1dc0*/  LDGDEPBAR ;  /* 0x00000000000079af */ /* 0x000e220000000000 */
[----:B------:R-:W-:Y:S02]  /*1dd0*/  IMAD R0, R61, c[0x0][0x210], RZ ;  /* 0x000084003d007a24 */ /* 0x000fe400078e02ff */
[----:B------:R-:W-:-:S04]  /*1de0*/  IMAD.WIDE.U32 R2, R223, c[0x0][0x218], R2 ;  /* 0x00008600df027a25 */ /* 0x000fc800078e0002 */
[----:B------:R-:W-:Y:S01]  /*1df0*/  IMAD R0, R29, c[0x0][0x214], R0 ;  /* 0x000085001d007a24 */ /* 0x000fe200078e0200 */
[----:B------:R-:W-:-:S03]  /*1e00*/  IADD3 R2, P0, R14, R2, RZ ;  /* 0x000000020e027210 */ /* 0x000fc60007f1e0ff */
[----:B-1----:R-:W-:Y:S01]  /*1e10*/  IMAD.IADD R11, R15, 0x1, R0 ;  /* 0x000000010f0b7824 */ /* 0x002fe200078e0200 */
[----:B------:R-:W-:Y:S02]  /*1e20*/  SHF.R.S32.HI R10, RZ, 0x4, R20 ;  /* 0x00000004ff0a7819 */ /* 0x000fe40000011414 */
[----:B---3--:R-:W-:Y:S02]  /*1e30*/  LOP3.LUT R8, R17, 0x7fffffe, RZ, 0xc0, !PT ;  /* 0x07fffffe11087812 */ /* 0x008fe400078ec0ff */
[----:B------:R-:W-:Y:S02]  /*1e40*/  IADD3.X R3, R11, R3, R5, P0, !PT ;  /* 0x000000030b037210 */ /* 0x000fe400007fe405 */
[----:B--2---:R-:W-:Y:S01]  /*1e50*/  LOP3.LUT R7, R21, 0xfffffff8, RZ, 0xc0, !PT ;  /* 0xfffffff815077812 */ /* 0x004fe200078ec0ff */
[----:B------:R-:W-:Y:S01]  /*1e60*/  IMAD.IADD R29, R16, 0x1, -R8 ;  /* 0x00000001101d7824 */ /* 0x000fe200078e0a08 */
[----:B------:R-:W-:Y:S01]  /*1e70*/  LEA.HI R6, R20, R10, RZ, 0x1 ;  /* 0x0000000a14067211 */ /* 0x000fe200078f08ff */
[----:B------:R-:W-:-:S04]  /*1e80*/  DEPBAR.LE SB0, 0x1 ;  /* 0x000080400000791a */ /* 0x000fc80000000000 */
[----:B------:R-:W-:Y:S01]  /*1e90*/  IMAD.IADD R7, R48, 0x1, -R7 ;  /* 0x0000000130077824 */ /* 0x000fe200078e0a07 */
[----:B------:R-:W-:Y:S01]  /*1ea0*/  LEA R30, P0, R2, c[0x0][0x1f8], 0x1 ;  /* 0x00007e00021e7a11 */ /* 0x000fe200078008ff */
[----:B------:R-:W-:-:S04]  /*1eb0*/  DEPBAR.LE SB0, 0x0 ;  /* 0x000080000000791a */ /* 0x000fc80000000000 */
[C---:B------:R-:W-:Y:S01]  /*1ec0*/  LEA.HI R0, R7.reuse, R7, RZ, 0x1 ;  /* 0x0000000707007211 */ /* 0x040fe200078f08ff */
[----:B------:R-:W-:Y:S01]  /*1ed0*/  SHFL.IDX PT, R24, R30, RZ, 0x1c1f ;  /* 0x001c1fff1e187589 */ /* 0x000fe200000e0000 */
[----:B------:R-:W-:Y:S02]  /*1ee0*/  SHF.R.S32.HI R9, RZ, 0x1f, R16 ;  /* 0x0000001fff097819 */ /* 0x000fe40000011410 */
[----:B------:R-:W-:Y:S02]  /*1ef0*/  LOP3.LUT R5, R0, 0x3fffffe, RZ, 0xc0, !PT ;  /* 0x03fffffe00057812 */ /* 0x000fe400078ec0ff */
[----:B------:R-:W-:Y:S02]  /*1f00*/  SHF.R.S32.HI R0, RZ, 0x1, R0 ;  /* 0x00000001ff007819 */ /* 0x000fe40000011400 */
[----:B------:R-:W-:Y:S01]  /*1f10*/  LOP3.LUT R6, R6, 0xfffffffe, RZ, 0xc0, !PT ;  /* 0xfffffffe06067812 */ /* 0x000fe200078ec0ff */
[----:B------:R-:W-:Y:S01]  /*1f20*/  IMAD.IADD R5, R7, 0x1, -R5 ;  /* 0x0000000107057824 */ /* 0x000fe200078e0a05 */
[----:B------:R-:W-:Y:S01]  /*1f30*/  LEA.HI.X R28, R2, c[0x0][0x1fc], R3, 0x1, P0 ;  /* 0x00007f00021c7a11 */ /* 0x000fe200000f0c03 */
[----:B------:R-:W-:Y:S01]  /*1f40*/  IMAD.SHL.U32 R2, R0, 0x40, RZ ;  /* 0x0000004000027824 */ /* 0x000fe200078e00ff */
[----:B------:R-:W-:Y:S01]  /*1f50*/  LEA.HI R9, R9, R16, RZ, 0x3 ;  /* 0x0000001009097211 */ /* 0x000fe200078f18ff */
[----:B------:R-:W-:Y:S01]  /*1f60*/  IMAD.SHL.U32 R3, R18, 0x40, RZ ;  /* 0x0000004012037824 */ /* 0x000fe200078e00ff */
[----:B------:R-:W-:Y:S01]  /*1f70*/  IADD3 R8, R10, -R6, RZ ;  /* 0x800000060a087210 */ /* 0x000fe20007ffe0ff */
[----:B------:R-:W-:Y:S01]  /*1f80*/  IMAD.SHL.U32 R10, R19, 0x8, RZ ;  /* 0x00000008130a7824 */ /* 0x000fe200078e00ff */
[----:B------:R-:W-:Y:S01]  /*1f90*/  BAR.SYNC.DEFER_BLOCKING 0x0 ;  /* 0x0000000000007b1d */ /* 0x000fe20000010000 */
[----:B------:R-:W-:Y:S01]  /*1fa0*/  LOP3.LUT P0, RZ, R0, 0x2, RZ, 0xc0, !PT ;  /* 0x0000000200ff7812 */ /* 0x000fe2000780c0ff */
[----:B------:R-:W-:Y:S01]  /*1fb0*/  IMAD.SHL.U32 R6, R9, 0x20, RZ ;  /* 0x0000002009067824 */ /* 0x000fe200078e00ff */
[----:B------:R-:W-:Y:S01]  /*1fc0*/  LOP3.LUT R0, R2, 0xc0, RZ, 0xc0, !PT ;  /* 0x000000c002007812 */ /* 0x000fe200078ec0ff */
[C---:B------:R-:W-:Y:S01]  /*1fd0*/  IMAD R7, R8.reuse, 0x8, R5 ;  /* 0x0000000808077824 */ /* 0x040fe200078e0205 */
[----:B------:R-:W-:Y:S01]  /*1fe0*/  LOP3.LUT R2, R3, 0xc0, RZ, 0xc0, !PT ;  /* 0x000000c003027812 */ /* 0x000fe200078ec0ff */
[----:B------:R-:W-:Y:S01]  /*1ff0*/  IMAD.SHL.U32 R5, R8, 0x8, RZ ;  /* 0x0000000808057824 */ /* 0x000fe200078e00ff */
[----:B------:R-:W-:Y:S01]  /*2000*/  LOP3.LUT R3, R0, 0x8, R10, 0xf8, !PT ;  /* 0x0000000800037812 */ /* 0x000fe200078ef80a */
[----:B------:R-:W1:Y:S01]  /*2010*/  SHFL.IDX PT, R25, R28, RZ, 0x1c1f ;  /* 0x001c1fff1c197589 */ /* 0x000e6200000e0000 */
[----:B------:R-:W-:-:S02]  /*2020*/  SHF.R.U32.HI R0, RZ, 0x3, R0 ;  /* 0x00000003ff007819 */ /* 0x000fc40000011600 */
[----:B------:R-:W-:Y:S02]  /*2030*/  LOP3.LUT R27, R6, 0xffffff00, RZ, 0xc0, !PT ;  /* 0xffffff00061b7812 */ /* 0x000fe400078ec0ff */
[----:B------:R-:W-:Y:S02]  /*2040*/  LOP3.LUT R0, R3, R0, RZ, 0x3c, !PT ;  /* 0x0000000003007212 */ /* 0x000fe400078e3cff */
[----:B------:R-:W-:Y:S02]  /*2050*/  LOP3.LUT R5, R2, 0x8, R5, 0xf8, !PT ;  /* 0x0000000802057812 */ /* 0x000fe400078ef805 */
[----:B------:R-:W-:Y:S01]  /*2060*/  SHF.R.U32.HI R3, RZ, 0x3, R2 ;  /* 0x00000003ff037819 */ /* 0x000fe20000011602 */
[----:B------:R-:W-:Y:S02]  /*2070*/  IMAD R2, R125, 0x200, R27 ;  /* 0x000002007d027824 */ /* 0x000fe400078e021b */
[----:B------:R-:W-:Y:S01]  /*2080*/  IMAD.U32 R0, R7, 0x20, R0 ;  /* 0x0000002007007824 */ /* 0x000fe200078e0000 */
[----:B------:R-:W-:Y:S01]  /*2090*/  LOP3.LUT R3, R5, R3, RZ, 0x3c, !PT ;  /* 0x0000000305037212 */ /* 0x000fe200078e3cff */
[----:B------:R-:W-:Y:S01]  /*20a0*/  IMAD.IADD R5, R42, 0x1, -R22 ;  /* 0x000000012a057824 */ /* 0x000fe200078e0a16 */
[----:B------:R-:W-:Y:S01]  /*20b0*/  LEA R2, R29, R2, 0x5 ;  /* 0x000000021d027211 */ /* 0x000fe200078e28ff */
[----:B------:R-:W-:-:S04]  /*20c0*/  IMAD.SHL.U32 R208, R0, 0x2, RZ ;  /* 0x0000000200d07824 */ /* 0x000fc800078e00ff */
[----:B------:R-:W-:Y:S01]  /*20d0*/  IMAD.IADD R0, R3, 0x1, R2 ;  /* 0x0000000103007824 */ /* 0x000fe200078e0202 */
[C---:B------:R-:W-:Y:S01]  /*20e0*/  IADD3 R2, R208.reuse, 0x3c80, RZ ;  /* 0x00003c80d0027810 */ /* 0x040fe20007ffe0ff */
[----:B------:R2:W3:Y:S01]  /*20f0*/  LDSM.16.M88.4 R44, [R208+0x3c80] ;  /* 0x003c8000d02c783b */ /* 0x0004e20000000200 */
[----:B------:R-:W-:Y:S01]  /*2100*/  IADD3 R213, R208, 0x3ca0, RZ ;  /* 0x00003ca0d0d57810 */ /* 0x000fe20007ffe0ff */
[----:B------:R-:W-:Y:S01]  /*2110*/  IMAD.SHL.U32 R211, R0, 0x2, RZ ;  /* 0x0000000200d37824 */ /* 0x000fe200078e00ff */
[----:B------:R-:W-:Y:S01]  /*2120*/  @P0 IADD3 R213, R2, -0x20, RZ ;  /* 0xffffffe002d50810 */ /* 0x000fe20007ffe0ff */
[----:B-1----:R-:W-:Y:S01]  /*2130*/  IMAD.WIDE R6, R226, 0x2, R24 ;  /* 0x00000002e2067825 */ /* 0x002fe200078e0218 */
[----:B------:R-:W-:Y:S01]  /*2140*/  ISETP.LT.OR P0, PT, R5, 0x1, P3 ;  /* 0x000000010500780c */ /* 0x000fe20001f01670 */
[----:B------:R2:W1:Y:S01]  /*2150*/  LDSM.16.M88.4 R36, [R208+0x4080] ;  /* 0x00408000d024783b */ /* 0x0004620000000200 */
[----:B------:R-:W-:Y:S01]  /*2160*/  SHF.R.S32.HI R2, RZ, 0x1f, R49 ;  /* 0x0000001fff027819 */ /* 0x000fe20000011431 */
[----:B------:R-:W-:Y:S01]  /*2170*/  IMAD R212, R4, 0x2, R211 ;  /* 0x0000000204d47824 */ /* 0x000fe200078e02d3 */
[----:B------:R-:W-:Y:S01]  /*2180*/  IADD3 R221, R213, 0x400, RZ ;  /* 0x00000400d5dd7810 */ /* 0x000fe20007ffe0ff */
[----:B------:R2:W4:Y:S01]  /*2190*/  LDSM.16.M88.4 R16, [R211+0x6080] ;  /* 0x00608000d310783b */ /* 0x0005220000000200 */
[----:B------:R-:W-:Y:S01]  /*21a0*/  IMAD R0, R29, 0x20, R27 ;  /* 0x000000201d007824 */ /* 0x000fe200078e021b */
[----:B------:R-:W-:-:S02]  /*21b0*/  IADD3 R220, R213, 0x800, RZ ;  /* 0x00000800d5dc7810 */ /* 0x000fc40007ffe0ff */
[----:B------:R2:W1:Y:S01]  /*21c0*/  LDSM.16.M88.4 R12, [R211+0x7080] ;  /* 0x00708000d30c783b */ /* 0x0004620000000200 */
[----:B------:R-:W-:Y:S01]  /*21d0*/  IMAD.IADD R0, R3, 0x1, R0 ;  /* 0x0000000103007824 */ /* 0x000fe200078e0200 */
[----:B------:R-:W-:Y:S02]  /*21e0*/  SHF.R.S32.HI R3, RZ, 0x1f, R50 ;  /* 0x0000001fff037819 */ /* 0x000fe40000011432 */
[----:B------:R2:W1:Y:S04]  /*21f0*/  LDSM.16.M88.4 R32, [R208+0x4480] ;  /* 0x00448000d020783b */ /* 0x0004680000000200 */
        /* <DEDUP_REMOVED lines=12> */
[----:B--2---:R-:W-:-:S05]  /*22c0*/  IMAD.WIDE R6, R50, 0x2, R24 ;  /* 0x0000000232067825 */ /* 0x004fca00078e0218 */
[----:B------:R2:W-:Y:S01]  /*22d0*/  LDGSTS.E.BYPASS.LTC128B.128 [R222+0x2480], [R6.64], !P0 ;  /* 0x0248000006de7fae */ /* 0x0005e2000c101d46 */
[----:B------:R-:W-:Y:S01]  /*22e0*/  ISETP.LT.OR P0, PT, R5, 0x1, P1 ;  /* 0x000000010500780c */ /* 0x000fe20000f01670 */
[----:B--2---:R-:W-:-:S12]  /*22f0*/  IMAD.WIDE R6, R49, 0x2, R24 ;  /* 0x0000000231067825 */ /* 0x004fd800078e0218 */
[----:B------:R2:W-:Y:S01]  /*2300*/  LDGSTS.E.BYPASS.LTC128B.128 [R222+0x3080], [R6.64], !P0 ;  /* 0x0308000006de7fae */ /* 0x0005e2000c101d46 */
[----:B------:R-:W-:Y:S02]  /*2310*/  ISETP.GT.AND P0, PT, R48, 0x3f, PT ;  /* 0x0000003f3000780c */ /* 0x000fe40003f04270 */
[----:B--2---:R-:W-:-:S11]  /*2320*/  SHF.R.S32.HI R6, RZ, 0x1f, R226 ;  /* 0x0000001fff067819 */ /* 0x004fd600000114e2 */
[----:B------:R-:W-:Y:S05]  /*2330*/  @P0 BRA `(.L_x_289) ;  /* 0x000001f000000947 */ /* 0x000fea0003800000 */
[----:B-1-34-:R-:W-:Y:S05]  /*2340*/  BRA.DIV ~URZ, `(.L_x_290) ;  /* 0x000132327f007947 */ /* 0x01afea000b800000 */
[----:B------:R1:W2:Y:S04]  /*2350*/  SHFL.IDX PT, R6, R28, 0x1, 0x1c1f ;  /* 0x003c1f001c067f89 */ /* 0x0002a800000e0000 */
[----:B------:R1:W3:Y:S02]  /*2360*/  SHFL.IDX PT, R2, R30, 0x1, 0x1c1f ;  /* 0x003c1f001e027f89 */ /* 0x0002e400000e0000 */
.L_x_384:
[----:B------:R-:W4:Y:S04]  /*2370*/  LDL R31, [R1+0x40] ;  /* 0x00004000011f7983 */ /* 0x000f280000100800 */
[----:B------:R-:W5:Y:S01]  /*2380*/  LDL R29, [R1+0x3c] ;  /* 0x00003c00011d7983 */ /* 0x000f620000100800 */
[C---:B------:R-:W-:Y:S02]  /*2390*/  IADD3 R3, R226.reuse, 0x20, RZ ;  /* 0x00000020e2037810 */ /* 0x040fe40007ffe0ff */
[----:B-1----:R-:W-:-:S02]  /*23a0*/  IADD3 R30, R226, 0x20, RZ ;  /* 0x00000020e21e7810 */ /* 0x002fc40007ffe0ff */
[----:B------:R-:W-:Y:S02]  /*23b0*/  SHF.R.S32.HI R3, RZ, 0x1f, R3 ;  /* 0x0000001fff037819 */ /* 0x000fe40000011403 */
[C---:B------:R-:W-:Y:S02]  /*23c0*/  IADD3 R7, R226.reuse, 0x40, RZ ;  /* 0x00000040e2077810 */ /* 0x040fe40007ffe0ff */
[----:B------:R-:W-:Y:S02]  /*23d0*/  LEA.HI R3, R3, R30, RZ, 0x3 ;  /* 0x0000001e03037211 */ /* 0x000fe400078f18ff */
[C---:B------:R-:W-:Y:S02]  /*23e0*/  IADD3 R28, R226.reuse, 0x40, RZ ;  /* 0x00000040e21c7810 */ /* 0x040fe40007ffe0ff */
[----:B------:R-:W-:Y:S02]  /*23f0*/  SHF.R.S32.HI R7, RZ, 0x1f, R7 ;  /* 0x0000001fff077819 */ /* 0x000fe40000011407 */
[----:B---3--:R-:W-:-:S02]  /*2400*/  LEA R26, P0, R226, R2, 0x1 ;  /* 0x00000002e21a7211 */ /* 0x008fc400078008ff */
[----:B------:R-:W-:Y:S02]  /*2410*/  SHF.R.S32.HI R24, RZ, 0x1f, R226 ;  /* 0x0000001fff187819 */ /* 0x000fe400000114e2 */
[----:B------:R-:W-:Y:S02]  /*2420*/  LOP3.LUT R3, R3, 0xfffffff8, RZ, 0xc0, !PT ;  /* 0xfffffff803037812 */ /* 0x000fe400078ec0ff */
[----:B------:R-:W-:Y:S02]  /*2430*/  LEA.HI R7, R7, R28, RZ, 0x3 ;  /* 0x0000001c07077211 */ /* 0x000fe400078f18ff */
[----:B--2---:R-:W-:Y:S02]  /*2440*/  LEA.HI.X R27, R226, R6, R24, 0x1, P0 ;  /* 0x00000006e21b7211 */ /* 0x004fe400000f0c18 */
[----:B------:R-:W-:Y:S02]  /*2450*/  LEA R24, P0, R3, R2, 0x1 ;  /* 0x0000000203187211 */ /* 0x000fe400078008ff */
[----:B------:R-:W-:-:S02]  /*2460*/  LOP3.LUT R7, R7, 0xfffffff8, RZ, 0xc0, !PT ;  /* 0xfffffff807077812 */ /* 0x000fc400078ec0ff */
        /* <DEDUP_REMOVED lines=12> */
.L_x_289:
[----:B-1-34-:R-:W-:Y:S05]  /*2530*/  BSYNC B0 ;  /* 0x0000000000007941 */ /* 0x01afea0003800000 */
.L_x_288:
        /* <DEDUP_REMOVED lines=19> */
[C---:B------:R-:W-:Y:S01]  /*2670*/  HMMA.16816.F32.BF16 R92, R16.reuse, R38, RZ ;  /* 0x00000026105c723c */ /* 0x040fe200000418ff */
[----:B------:R-:W-:Y:S07]  /*2680*/  LDSM.16.M88.4 R36, [R208+0x4880] ;  /* 0x00488000d024783b */ /* 0x000fee0000000200 */
[----:B------:R-:W-:Y:S01]  /*2690*/  HMMA.16816.F32.BF16 R100, R16, R34, RZ ;  /* 0x000000221064723c */ /* 0x000fe200000418ff */
[----:B------:R-:W-:Y:S04]  /*26a0*/  LDSM.16.M88.4 R32, [R208+0x4c80] ;  /* 0x004c8000d020783b */ /* 0x000fe80000000200 */
[----:B------:R-:W-:Y:S03]  /*26b0*/  LDSM.16.M88.4 R16, [R208+0x5080] ;  /* 0x00508000d010783b */ /* 0x000fe60000000200 */
[C---:B------:R-:W-:Y:S01]  /*26c0*/  HMMA.16816.F32.BF16 R116, R8.reuse, R64, R56 ;  /* 0x000000400874723c */ /* 0x040fe20000041838 */
[----:B------:R-:W-:Y:S07]  /*26d0*/  LDSM.16.M88.4 R56, [R213+0x1000] ;  /* 0x00100000d538783b */ /* 0x000fee0000000200 */
[C---:B------:R-:W-:Y:S08]  /*26e0*/  HMMA.16816.F32.BF16 R112, R8.reuse, R76, R48 ;  /* 0x0000004c0870723c */ /* 0x040ff00000041830 */
        /* <DEDUP_REMOVED lines=33> */
[----:B------:R-:W-:Y:S01]  /*2900*/  HMMA.16816.F32.BF16 R116, R24, R56, R112 ;  /* 0x000000381874723c */ /* 0x000fe20000041870 */
[----:B--2---:R-:W-:-:S07]  /*2910*/  ISETP.GT.AND P0, PT, R124, R250, PT ;  /* 0x000000fa7c00720c */ /* 0x004fce0003f04270 */
[C---:B----4-:R-:W-:Y:S08]  /*2920*/  HMMA.16816.F32.BF16 R72, R24.reuse, R60, R88 ;  /* 0x0000003c1848723c */ /* 0x050ff00000041858 */
[C---:B------:R-:W-:Y:S08]  /*2930*/  HMMA.16816.F32.BF16 R68, R24.reuse, R62, R104 ;  /* 0x0000003e1844723c */ /* 0x040ff00000041868 */
[C---:B------:R-:W-:Y:S08]  /*2940*/  HMMA.16816.F32.BF16 R112, R24.reuse, R58, R96 ;  /* 0x0000003a1870723c */ /* 0x040ff00000041860 */
[C---:B-----5:R-:W-:Y:S08]  /*2950*/  HMMA.16816.F32.BF16 R120, R24.reuse, R64, R108 ;  /* 0x000000401878723c */ /* 0x060ff0000004186c */
[----:B------:R-:W-:Y:S01]  /*2960*/  HMMA.16816.F32.BF16 R108, R24, R66, R84 ;  /* 0x00000042186c723c */ /* 0x000fe20000041854 */
[----:B------:R-:W-:Y:S07]  /*2970*/  LDSM.16.M88.4 R24, [R213+0x2000] ;  /* 0x00200000d518783b */ /* 0x000fee0000000200 */
[C---:B------:R-:W-:Y:S08]  /*2980*/  HMMA.16816.F32.BF16 R104, R28.reuse, R60, R80 ;  /* 0x0000003c1c68723c */ /* 0x040ff00000041850 */
[C---:B------:R-:W-:Y:S01]  /*2990*/  HMMA.16816.F32.BF16 R96, R28.reuse, R56, R36 ;  /* 0x000000381c60723c */ /* 0x040fe20000041824 */
[----:B------:R-:W-:Y:S07]  /*29a0*/  LDSM.16.M88.4 R36, [R213+0x1800] ;  /* 0x00180000d524783b */ /* 0x000fee0000000200 */
[C---:B------:R-:W-:Y:S08]  /*29b0*/  HMMA.16816.F32.BF16 R100, R28.reuse, R62, R76 ;  /* 0x0000003e1c64723c */ /* 0x040ff0000004184c */
        /* <DEDUP_REMOVED lines=8> */
[C---:B------:R-:W-:Y:S08]  /*2a40*/  HMMA.16816.F32.BF16 R76, R16.reuse, R54, R68 ;  /* 0x00000036104c723c */ /* 0x040ff00000041844 */
[C---:B------:R-:W-:Y:S08]  /*2a50*/  HMMA.16816.F32.BF16 R72, R16.reuse, R48, R116 ;  /* 0x000000301048723c */ /* 0x040ff00000041874 */
[C---:B------:R-:W-:Y:S08]  /*2a60*/  HMMA.16816.F32.BF16 R68, R16.reuse, R50, R112 ;  /* 0x000000321044723c */ /* 0x040ff00000041870 */
[C---:B------:R-:W-:Y:S08]  /*2a70*/  HMMA.16816.F32.BF16 R64, R16.reuse, R44, R120 ;  /* 0x0000002c1040723c */ /* 0x040ff00000041878 */
[----:B------:R-:W-:Y:S08]  /*2a80*/  HMMA.16816.F32.BF16 R60, R16, R46, R108 ;  /* 0x0000002e103c723c */ /* 0x000ff0000004186c */
[C---:B---3--:R-:W-:Y:S08]  /*2a90*/  HMMA.16816.F32.BF16 R56, R20.reuse, R52, R104 ;  /* 0x000000341438723c */ /* 0x048ff00000041868 */
[C---:B------:R-:W-:Y:S08]  /*2aa0*/  HMMA.16816.F32.BF16 R28, R20.reuse, R48, R96 ;  /* 0x00000030141c723c */ /* 0x040ff00000041860 */
[C---:B------:R-:W-:Y:S08]  /*2ab0*/  HMMA.16816.F32.BF16 R52, R20.reuse, R54, R100 ;  /* 0x000000361434723c */ /* 0x040ff00000041864 */
[C---:B------:R-:W-:Y:S08]  /*2ac0*/  HMMA.16816.F32.BF16 R48, R20.reuse, R50, R92 ;  /* 0x000000321430723c */ /* 0x040ff0000004185c */
[C---:B------:R-:W-:Y:S08]  /*2ad0*/  HMMA.16816.F32.BF16 R16, R20.reuse, R44, R88 ;  /* 0x0000002c1410723c */ /* 0x040ff00000041858 */
[----:B------:R-:W-:Y:S08]  /*2ae0*/  HMMA.16816.F32.BF16 R20, R20, R46, R84 ;  /* 0x0000002e1414723c */ /* 0x000ff00000041854 */
[C---:B--2---:R-:W-:Y:S08]  /*2af0*/  HMMA.16816.F32.BF16 R80, R8.reuse, R36, R80 ;  /* 0x000000240850723c */ /* 0x044ff00000041850 */
[----:B------:R-:W-:Y:S08]  /*2b00*/  HMMA.16816.F32.BF16 R76, R8, R38, R76 ;  /* 0x00000026084c723c */ /* 0x000ff0000004184c */
[C---:B----4-:R-:W-:Y:S08]  /*2b10*/  HMMA.16816.F32.BF16 R56, R12.reuse, R36, R56 ;  /* 0x000000240c38723c */ /* 0x050ff00000041838 */
[C---:B------:R-:W-:Y:S08]  /*2b20*/  HMMA.16816.F32.BF16 R52, R12.reuse, R38, R52 ;  /* 0x000000260c34723c */ /* 0x040ff00000041834 */
[-C--:B------:R-:W-:Y:S08]  /*2b30*/  HMMA.16816.F32.BF16 R44, R12, R32.reuse, R28 ;  /* 0x000000200c2c723c */ /* 0x080ff0000004181c */
[C---:B------:R-:W-:Y:S08]  /*2b40*/  HMMA.16816.F32.BF16 R72, R8.reuse, R32, R72 ;  /* 0x000000200848723c */ /* 0x040ff00000041848 */
[C---:B------:R-:W-:Y:S08]  /*2b50*/  HMMA.16816.F32.BF16 R68, R8.reuse, R34, R68 ;  /* 0x000000220844723c */ /* 0x040ff00000041844 */
[C---:B------:R-:W-:Y:S08]  /*2b60*/  HMMA.16816.F32.BF16 R64, R8.reuse, R24, R64 ;  /* 0x000000180840723c */ /* 0x040ff00000041840 */
[----:B------:R-:W-:Y:S08]  /*2b70*/  HMMA.16816.F32.BF16 R60, R8, R26, R60 ;  /* 0x0000001a083c723c */ /* 0x000ff0000004183c */
[C---:B------:R-:W-:Y:S08]  /*2b80*/  HMMA.16816.F32.BF16 R48, R12.reuse, R34, R48 ;  /* 0x000000220c30723c */ /* 0x040ff00000041830 */
[C---:B------:R-:W-:Y:S08]  /*2b90*/  HMMA.16816.F32.BF16 R36, R12.reuse, R24, R16 ;  /* 0x000000180c24723c */ /* 0x040ff00000041810 */
[----:B------:R-:W-:Y:S01]  /*2ba0*/  HMMA.16816.F32.BF16 R28, R12, R26, R20 ;  /* 0x0000001a0c1c723c */ /* 0x000fe20000041814 */
[----:B------:R-:W-:Y:S06]  /*2bb0*/  BAR.SYNC.DEFER_BLOCKING 0x0 ;  /* 0x0000000000007b1d */ /* 0x000fec0000010000 */
[----:B------:R-:W-:Y:S05]  /*2bc0*/  @!P0 BRA `(.L_x_291) ;  /* 0x0000065000008947 */ /* 0x000fea0003800000 */
[----:B------:R-:W2:Y:S04]  /*2bd0*/  LDL R3, [R1+0x28] ;  /* 0x0000280001037983 */ /* 0x000ea80000100800 */
[----:B------:R-:W3:Y:S04]  /*2be0*/  LDL.64 R128, [R1+0x30] ;  /* 0x0000300001807983 */ /* 0x000ee80000100a00 */
[----:B------:R-:W4:Y:S04]  /*2bf0*/  LDL R6, [R1+0x40] ;  /* 0x0000400001067983 */ /* 0x000f280000100800 */
[----:B------:R-:W5:Y:S04]  /*2c00*/  LDL R7, [R1+0x38] ;  /* 0x0000380001077983 */ /* 0x000f680000100800 */
[----:B------:R-:W1:Y:S04]  /*2c10*/  S2R R5, SR_TID.X ;  /* 0x0000000000057919 */ /* 0x000e680000002100 */
[----:B------:R-:W5:Y:S01]  /*2c20*/  LDL R127, [R1+0x3c] ;  /* 0x00003c00017f7983 */ /* 0x000f620000100800 */
[----:B-1----:R-:W-:-:S04]  /*2c30*/  SHF.R.S32.HI R2, RZ, 0x1f, R5 ;  /* 0x0000001fff027819 */ /* 0x002fc80000011405 */
[----:B------:R-:W-:Y:S01]  /*2c40*/  LEA.HI R2, R2, R5, RZ, 0x2 ;  /* 0x0000000502027211 */ /* 0x000fe200078f10ff */
[----:B------:R-:W-:-:S03]  /*2c50*/  IMAD.MOV.U32 R5, RZ, RZ, c[0x0][0x2b8] ;  /* 0x0000ae00ff057624 */ /* 0x000fc600078e00ff */
[----:B------:R-:W-:Y:S02]  /*2c60*/  SHF.R.S32.HI R2, RZ, 0x2, R2 ;  /* 0x00000002ff027819 */ /* 0x000fe40000011402 */
[----:B------:R-:W-:-:S03]  /*2c70*/  ISETP.NE.AND P2, PT, R5, 0x1, PT ;  /* 0x000000010500780c */ /* 0x000fc60003f45270 */
[----:B------:R-:W-:-:S05]  /*2c80*/  IMAD R2, R41, 0x20, R2 ;  /* 0x0000002029027824 */ /* 0x000fca00078e0202 */
[C---:B------:R-:W-:Y:S01]  /*2c90*/  ISETP.GT.AND P1, PT, R2.reuse, 0x2f, PT ;  /* 0x0000002f0200780c */ /* 0x040fe20003f24270 */
[----:B------:R-:W-:Y:S01]  /*2ca0*/  IMAD.MOV.U32 R223, RZ, RZ, RZ ;  /* 0x000000ffffdf7224 */ /* 0x000fe200078e00ff */
[----:B--2---:R-:W-:-:S04]  /*2cb0*/  IADD3 R3, R2, R43, R3 ;  /* 0x0000002b02037210 */ /* 0x004fc80007ffe003 */
[----:B------:R-:W-:-:S05]  /*2cc0*/  IADD3 R3, R3, -0x30, RZ ;  /* 0xffffffd003037810 */ /* 0x000fca0007ffe0ff */
[----:B------:R-:W-:-:S04]  /*2cd0*/  @P2 IMAD.HI.U32 R5, R3, c[0x0][0x2bc], RZ ;  /* 0x0000af0003052a27 */ /* 0x000fc800078e00ff */
[----:B------:R-:W-:Y:S01]  /*2ce0*/  IMAD.MOV.U32 R2, RZ, RZ, R3 ;  /* 0x000000ffff027224 */ /* 0x000fe200078e0003 */
[----:B------:R-:W-:-:S04]  /*2cf0*/  @P2 SHF.R.U32.HI R2, RZ, c[0x0][0x2c0], R5 ;  /* 0x0000b000ff022a19 */ /* 0x000fc80000011605 */
[----:B---3--:R-:W-:Y:S01]  /*2d00*/  @!P1 IADD3 R5, P0, R2, R128, RZ ;  /* 0x0000008002059210 */ /* 0x008fe20007f1e0ff */
[----:B----4-:R-:W-:-:S03]  /*2d10*/  IMAD.MOV.U32 R132, RZ, RZ, R6 ;  /* 0x000000ffff847224 */ /* 0x010fc600078e0006 */
[----:B-----5:R-:W-:Y:S02]  /*2d20*/  @!P1 LEA.HI.X.SX32 R7, R2, R7, 0x1, P0 ;  /* 0x0000000702079211 */ /* 0x020fe400000f0eff */
[----:B------:R-:W-:-:S04]  /*2d30*/  @!P1 LEA R6, P0, R5, c[0x0][0x2a0], 0x2 ;  /* 0x0000a80005069a11 */ /* 0x000fc800078010ff */
[----:B------:R-:W-:-:S05]  /*2d40*/  @!P1 LEA.HI.X R7, R5, c[0x0][0x2a4], R7, 0x2, P0 ;  /* 0x0000a90005079a11 */ /* 0x000fca00000f1407 */
[----:B------:R-:W2:Y:S01]  /*2d50*/  @!P1 LDG.E R223, [R6.64] ;  /* 0x0000000606df9981 */ /* 0x000ea2000c1e1900 */
[----:B------:R-:W-:-:S03]  /*2d60*/  IMAD.MOV.U32 R129, RZ, RZ, R127 ;  /* 0x000000ffff817224 */ /* 0x000fc600078e007f */
[----:B------:R-:W1:Y:S01]  /*2d70*/  S2R R127, SR_CTAID.Y ;  /* 0x00000000007f7919 */ /* 0x000e620000002600 */
[----:B------:R-:W-:-:S03]  /*2d80*/  IMAD.MOV R2, RZ, RZ, -R2 ;  /* 0x000000ffff027224 */ /* 0x000fc600078e0a02 */
[----:B------:R-:W3:Y:S01]  /*2d90*/  S2R R128, SR_CTAID.Y ;  /* 0x0000000000807919 */ /* 0x000ee20000002600 */
[----:B------:R-:W-:-:S05]  /*2da0*/  IMAD R225, R2, c[0x0][0x2b8], R3 ;  /* 0x0000ae0002e17a24 */ /* 0x000fca00078e0203 */
[----:B------:R-:W-:-:S05]  /*2db0*/  SHF.R.S32.HI R2, RZ, 0x1f, R225 ;  /* 0x0000001fff027819 */ /* 0x000fca00000114e1 */
[----:B------:R-:W-:Y:S02]  /*2dc0*/  IMAD R5, R2, c[0x0][0x1e0], RZ ;  /* 0x0000780002057a24 */ /* 0x000fe400078e02ff */
[----:B------:R-:W-:-:S04]  /*2dd0*/  IMAD.WIDE.U32 R2, R225, c[0x0][0x1e0], RZ ;  /* 0x00007800e1027a25 */ /* 0x000fc800078e00ff */
[----:B------:R-:W-:Y:S01]  /*2de0*/  IMAD R5, R225, c[0x0][0x1e4], R5 ;  /* 0x00007900e1057a24 */ /* 0x000fe200078e0205 */
[----:B-1----:R-:W-:-:S03]  /*2df0*/  SHF.R.S32.HI R127, RZ, 0x1f, R127 ;  /* 0x0000001fff7f7819 */ /* 0x002fc6000001147f */
[----:B------:R-:W-:Y:S02]  /*2e00*/  IMAD.IADD R3, R3, 0x1, R5 ;  /* 0x0000000103037824 */ /* 0x000fe400078e0205 */
[----:B------:R-:W-:Y:S02]  /*2e10*/  IMAD R127, R127, c[0x0][0x1e8], RZ ;  /* 0x00007a007f7f7a24 */ /* 0x000fe400078e02ff */
[----:B---3--:R-:W-:-:S04]  /*2e20*/  IMAD.WIDE.U32 R130, R128, c[0x0][0x1e8], RZ ;  /* 0x00007a0080827a25 */ /* 0x008fc800078e00ff */
[----:B------:R-:W-:-:S04]  /*2e30*/  IMAD R127, R128, c[0x0][0x1ec], R127 ;  /* 0x00007b00807f7a24 */ /* 0x000fc800078e027f */
[----:B------:R-:W-:Y:S01]  /*2e40*/  IMAD.IADD R127, R131, 0x1, R127 ;  /* 0x00000001837f7824 */ /* 0x000fe200078e027f */
[C---:B------:R-:W-:Y:S02]  /*2e50*/  IADD3 R128, R226.reuse, 0x40, RZ ;  /* 0x00000040e2807810 */ /* 0x040fe40007ffe0ff */
[C---:B------:R-:W-:Y:S01]  /*2e60*/  IADD3 R131, R226.reuse, 0x20, RZ ;  /* 0x00000020e2837810 */ /* 0x040fe20007ffe0ff */
[----:B------:R-:W-:Y:S01]  /*2e70*/  BSSY B0, `(.L_x_292) ;  /* 0x000002a000007945 */ /* 0x000fe20003800000 */
[C---:B------:R-:W-:Y:S02]  /*2e80*/  IADD3 R9, R226.reuse, 0x40, RZ ;  /* 0x00000040e2097810 */ /* 0x040fe40007ffe0ff */
[----:B------:R-:W-:Y:S02]  /*2e90*/  IADD3 R8, R226, 0x20, RZ ;  /* 0x00000020e2087810 */ /* 0x000fe40007ffe0ff */
[----:B------:R-:W-:Y:S02]  /*2ea0*/  ISETP.GE.AND P1, PT, R9, c[0x0][0x1d4], PT ;  /* 0x0000750009007a0c */ /* 0x000fe40003f26270 */
[----:B------:R-:W-:-:S02]  /*2eb0*/  ISETP.GE.AND P2, PT, R8, c[0x0][0x1d4], PT ;  /* 0x0000750008007a0c */ /* 0x000fc40003f46270 */
[----:B------:R-:W-:Y:S02]  /*2ec0*/  ISETP.GE.AND P3, PT, R226, c[0x0][0x1d4], PT ;  /* 0x00007500e2007a0c */ /* 0x000fe40003f66270 */
[----:B------:R-:W-:Y:S02]  /*2ed0*/  SHF.R.S32.HI R133, RZ, 0x1f, R226 ;  /* 0x0000001fff857819 */ /* 0x000fe400000114e2 */
[----:B--2---:R-:W-:Y:S01]  /*2ee0*/  SHF.R.S32.HI R5, RZ, 0x1f, R223 ;  /* 0x0000001fff057819 */ /* 0x004fe200000114df */
[----:B------:R-:W-:-:S04]  /*2ef0*/  IMAD.WIDE.U32 R2, R223, c[0x0][0x1f0], R2 ;  /* 0x00007c00df027a25 */ /* 0x000fc800078e0002 */
[----:B------:R-:W-:Y:S01]  /*2f00*/  IMAD R5, R5, c[0x0][0x1f0], RZ ;  /* 0x00007c0005057a24 */ /* 0x000fe200078e02ff */
[----:B------:R-:W-:-:S03]  /*2f10*/  IADD3 R2, P0, R130, R2, RZ ;  /* 0x0000000282027210 */ /* 0x000fc60007f1e0ff */
[----:B------:R-:W-:-:S05]  /*2f20*/  IMAD R5, R223, c[0x0][0x1f4], R5 ;  /* 0x00007d00df057a24 */ /* 0x000fca00078e0205 */
[----:B------:R-:W-:Y:S02]  /*2f30*/  IADD3.X R3, R127, R3, R5, P0, !PT ;  /* 0x000000037f037210 */ /* 0x000fe400007fe405 */
[----:B------:R-:W1:Y:S01]  /*2f40*/  S2R R127, SR_TID.X ;  /* 0x00000000007f7919 */ /* 0x000e620000002100 */
[----:B------:R-:W-:-:S04]  /*2f50*/  LEA R10, P0, R2, c[0x0][0x1c8], 0x1 ;  /* 0x00007200020a7a11 */ /* 0x000fc800078008ff */
[----:B------:R-:W-:Y:S02]  /*2f60*/  LEA.HI.X R5, R2, c[0x0][0x1cc], R3, 0x1, P0 ;  /* 0x0000730002057a11 */ /* 0x000fe400000f0c03 */
[----:B-1----:R-:W-:-:S04]  /*2f70*/  SHF.R.S32.HI R11, RZ, 0x1f, R127 ;  /* 0x0000001fff0b7819 */ /* 0x002fc8000001147f */
[----:B------:R-:W-:-:S04]  /*2f80*/  LEA.HI R11, R11, R127, RZ, 0x2 ;  /* 0x0000007f0b0b7211 */ /* 0x000fc800078f10ff */
[----:B------:R-:W-:-:S04]  /*2f90*/  SHF.R.S32.HI R11, RZ, 0x2, R11 ;  /* 0x00000002ff0b7819 */ /* 0x000fc8000001140b */
[----:B------:R-:W-:-:S04]  /*2fa0*/  IADD3 R11, -R11, 0x30, RZ ;  /* 0x000000300b0b7810 */ /* 0x000fc80007ffe1ff */
[----:B------:R-:W-:Y:S02]  /*2fb0*/  ISETP.GE.AND P0, PT, R11, 0x1, PT ;  /* 0x000000010b00780c */ /* 0x000fe40003f06270 */
[C---:B------:R-:W-:Y:S02]  /*2fc0*/  IADD3 R127, R226.reuse, 0x40, RZ ;  /* 0x00000040e27f7810 */ /* 0x040fe40007ffe0ff */
[----:B------:R-:W-:Y:S02]  /*2fd0*/  IADD3 R130, R226, 0x20, RZ ;  /* 0x00000020e2827810 */ /* 0x000fe40007ffe0ff */
[----:B------:R-:W-:Y:S02]  /*2fe0*/  SHF.R.S32.HI R127, RZ, 0x1f, R127 ;  /* 0x0000001fff7f7819 */ /* 0x000fe4000001147f */
[----:B------:R-:W-:Y:S01]  /*2ff0*/  SHF.R.S32.HI R130, RZ, 0x1f, R130 ;  /* 0x0000001fff827819 */ /* 0x000fe20000011482 */
[----:B------:R1:W2:Y:S01]  /*3000*/  SHFL.IDX PT, R2, R10, RZ, 0x1c1f ;  /* 0x001c1fff0a027589 */ /* 0x0002a200000e0000 */
[----:B------:R-:W-:-:S02]  /*3010*/  LEA.HI R127, R127, R128, RZ, 0x3 ;  /* 0x000000807f7f7211 */ /* 0x000fc400078f18ff */
[----:B------:R-:W-:Y:S01]  /*3020*/  LEA.HI R130, R130, R131, RZ, 0x3 ;  /* 0x0000008382827211 */ /* 0x000fe200078f18ff */
[----:B------:R1:W3:Y:S01]  /*3030*/  SHFL.IDX PT, R3, R5, RZ, 0x1c1f ;  /* 0x001c1fff05037589 */ /* 0x0002e200000e0000 */
[----:B------:R-:W-:Y:S02]  /*3040*/  LOP3.LUT R127, R127, 0xfffffff8, RZ, 0xc0, !PT ;  /* 0xfffffff87f7f7812 */ /* 0x000fe400078ec0ff */
[----:B------:R-:W-:Y:S01]  /*3050*/  LOP3.LUT R130, R130, 0xfffffff8, RZ, 0xc0, !PT ;  /* 0xfffffff882827812 */ /* 0x000fe200078ec0ff */
[----:B------:R-:W-:Y:S05]  /*3060*/  @!P0 BRA `(.L_x_293) ;  /* 0x000000a000008947 */ /* 0x000fea0003800000 */
[----:B--2---:R-:W-:-:S04]  /*3070*/  LEA R8, P0, R226, R2, 0x1 ;  /* 0x00000002e2087211 */ /* 0x004fc800078008ff */
[----:B---3--:R-:W-:Y:S02]  /*3080*/  LEA.HI.X R9, R226, R3, R133, 0x1, P0 ;  /* 0x00000003e2097211 */ /* 0x008fe400000f0c85 */
[----:B------:R-:W-:-:S03]  /*3090*/  LEA R6, P0, R130, R2, 0x1 ;  /* 0x0000000282067211 */ /* 0x000fc600078008ff */
[----:B------:R-:W-:Y:S01]  /*30a0*/  @!PT LDS RZ, [RZ] ;  /* 0x00000000fffff984 */ /* 0x000fe20000000800 */
[----:B------:R2:W-:Y:S01]  /*30b0*/  LDGSTS.E.BYPASS.LTC128B.128 [R222+0x3c80], [R8.64], !P3 ;  /* 0x03c8000008de7fae */ /* 0x0005e2000d901d46 */
[----:B------:R-:W-:Y:S02]  /*30c0*/  LEA.HI.X R7, R130, R3, R132, 0x1, P0 ;  /* 0x0000000382077211 */ /* 0x000fe400000f0c84 */
[----:B------:R-:W-:-:S03]  /*30d0*/  LEA R2, P0, R127, R2, 0x1 ;  /* 0x000000027f027211 */ /* 0x000fc600078008ff */
[----:B------:R2:W-:Y:S01]  /*30e0*/  LDGSTS.E.BYPASS.LTC128B.128 [R222+0x4880], [R6.64], !P2 ;  /* 0x0488000006de7fae */ /* 0x0005e2000d101d46 */
[----:B------:R-:W-:-:S05]  /*30f0*/  LEA.HI.X R3, R127, R3, R129, 0x1, P0 ;  /* 0x000000037f037211 */ /* 0x000fca00000f0c81 */
[----:B------:R2:W-:Y:S04]  /*3100*/  LDGSTS.E.BYPASS.LTC128B.128 [R222+0x5480], [R2.64], !P1 ;  /* 0x0548000002de7fae */ /* 0x0005e8000c901d46 */
.L_x_293:
[----:B------:R-:W-:Y:S05]  /*3110*/  BSYNC B0 ;  /* 0x0000000000007941 */ /* 0x000fea0003800000 */
.L_x_292:
[----:B------:R-:W-:Y:S01]  /*3120*/  ISETP.GE.AND P0, PT, R11, 0x21, PT ;  /* 0x000000210b00780c */ /* 0x000fe20003f06270 */
[----:B--23--:R2:W3:Y:S01]  /*3130*/  SHFL.IDX PT, R3, R5, 0x1, 0x1c1f ;  /* 0x003c1f0005037f89 */ /* 0x00c4e200000e0000 */
[----:B------:R-:W-:Y:S03]  /*3140*/  BSSY B0, `(.L_x_291) ;  /* 0x000000d000007945 */ /* 0x000fe60003800000 */
[----:B------:R2:W4:Y:S08]  /*3150*/  SHFL.IDX PT, R2, R10, 0x1, 0x1c1f ;  /* 0x003c1f000a027f89 */ /* 0x00053000000e0000 */
[----:B------:R-:W-:Y:S05]  /*3160*/  @!P0 BRA `(.L_x_294) ;  /* 0x000000a000008947 */ /* 0x000fea0003800000 */
[----:B----4-:R-:W-:-:S04]  /*3170*/  LEA R8, P0, R226, R2, 0x1 ;  /* 0x00000002e2087211 */ /* 0x010fc800078008ff */
        /* <DEDUP_REMOVED lines=9> */
.L_x_294:
[----:B------:R-:W-:Y:S05]  /*3210*/  BSYNC B0 ;  /* 0x0000000000007941 */ /* 0x000fea0003800000 */
.L_x_291:
[----:B---3--:R-:W3:Y:S01]  /*3220*/  S2R R6, SR_TID.X ;  /* 0x0000000000067919 */ /* 0x008ee20000002100 */
[----:B----4-:R-:W-:Y:S01]  /*3230*/  FMUL.FTZ R2, R48, c[0x0][0x320] ;  /* 0x0000c80030027a20 */ /* 0x010fe20000410000 */
[----:B-12---:R-:W-:Y:S01]  /*3240*/  SHF.R.S32.HI R5, RZ, 0x1f, R125 ;  /* 0x0000001fff057819 */ /* 0x006fe2000001147d */
[----:B------:R-:W-:Y:S01]  /*3250*/  FMUL.FTZ R3, R52, c[0x0][0x320] ;  /* 0x0000c80034037a20 */ /* 0x000fe20000410000 */
[----:B------:R-:W-:Y:S01]  /*3260*/  MOV R252, c[0x0][0x2c4] ;  /* 0x0000b10000fc7a02 */ /* 0x000fe20000000f00 */
[----:B------:R1:W2:Y:S01]  /*3270*/  MUFU.TANH R23, R2 ;  /* 0x0000000200177308 */ /* 0x0002a20000002400 */
[----:B------:R-:W-:Y:S01]  /*3280*/  LEA.HI R5, R5, R125, RZ, 0x2 ;  /* 0x0000007d05057211 */ /* 0x000fe200078f10ff */
[----:B------:R-:W-:Y:S01]  /*3290*/  IMAD.MOV.U32 R251, RZ, RZ, c[0x0][0x32c] ;  /* 0x0000cb00fffb7624 */ /* 0x000fe200078e00ff */
[----:B------:R-:W-:Y:S01]  /*32a0*/  ISETP.NE.AND P0, PT, R252, 0x1, PT ;  /* 0x00000001fc00780c */ /* 0x000fe20003f05270 */
[----:B------:R-:W-:Y:S01]  /*32b0*/  ULDC UR4, c[0x0][0x324] ;  /* 0x0000c90000047ab9 */ /* 0x000fe20000000800 */
[----:B------:R-:W0:Y:S01]  /*32c0*/  LDGDEPBAR ;  /* 0x00000000000079af */ /* 0x000e220000000000 */
[----:B------:R-:W-:-:S02]  /*32d0*/  ULOP3.LUT UR4, URZ, UR4, URZ, 0x33, !UPT ;  /* 0x000000043f047292 */ /* 0x000fc4000f8e333f */
[----:B------:R4:W2:Y:S01]  /*32e0*/  MUFU.TANH R17, R3 ;  /* 0x0000000300117308 */ /* 0x0008a20000002400 */
[----:B-1----:R-:W-:-:S07]  /*32f0*/  FMUL.FTZ R2, R56, c[0x0][0x320] ;  /* 0x0000c80038027a20 */ /* 0x002fce0000410000 */
[----:B------:R1:W1:Y:S01]  /*3300*/  MUFU.TANH R22, R2 ;  /* 0x0000000200167308 */ /* 0x0002620000002400 */
[----:B----4-:R-:W-:-:S07]  /*3310*/  FMUL.FTZ R3, R53, c[0x0][0x320] ;  /* 0x0000c80035037a20 */ /* 0x010fce0000410000 */
[----:B------:R4:W2:Y:S01]  /*3320*/  MUFU.TANH R15, R3 ;  /* 0x00000003000f7308 */ /* 0x0008a20000002400 */
[----:B-1----:R-:W-:-:S07]  /*3330*/  FMUL.FTZ R2, R57, c[0x0][0x320] ;  /* 0x0000c80039027a20 */ /* 0x002fce0000410000 */
[----:B------:R1:W1:Y:S01]  /*3340*/  MUFU.TANH R20, R2 ;  /* 0x0000000200147308 */ /* 0x0002620000002400 */
[----:B----4-:R-:W-:-:S04]  /*3350*/  LEA.HI R3, R41, R41, RZ, 0x1 ;  /* 0x0000002929037211 */ /* 0x010fc800078f08ff */
[C---:B------:R-:W-:Y:S02]  /*3360*/  SHF.L.U32 R8, R3.reuse, 0x5, RZ ;  /* 0x0000000503087819 */ /* 0x040fe400000006ff */
[----:B------:R-:W-:Y:S02]  /*3370*/  LOP3.LUT R3, R3, 0x1ffffffe, RZ, 0xc0, !PT ;  /* 0x1ffffffe03037812 */ /* 0x000fe400078ec0ff */
[----:B-1----:R-:W-:-:S05]  /*3380*/  LOP3.LUT R2, R126, 0xffffffe0, RZ, 0xc0, !PT ;  /* 0xffffffe07e027812 */ /* 0x002fca00078ec0ff */
[----:B---3--:R-:W-:Y:S01]  /*3390*/  IMAD.IADD R2, R6, 0x1, -R2 ;  /* 0x0000000106027824 */ /* 0x008fe200078e0a02 */
[----:B------:R-:W-:-:S04]  /*33a0*/  LOP3.LUT R6, R5, 0xffffffc, RZ, 0xc0, !PT ;  /* 0x0ffffffc05067812 */ /* 0x000fc800078ec0ff */
[----:B------:R-:W-:Y:S01]  /*33b0*/  SHF.R.S32.HI R7, RZ, 0x1f, R2 ;  /* 0x0000001fff077819 */ /* 0x000fe20000011402 */
[----:B------:R-:W-:-:S03]  /*33c0*/  IMAD.IADD R9, R125, 0x1, -R6 ;  /* 0x000000017d097824 */ /* 0x000fc600078e0a06 */
[----:B------:R-:W-:Y:S01]  /*33d0*/  LEA.HI R5, R7, R2, RZ, 0x2 ;  /* 0x0000000207057211 */ /* 0x000fe200078f10ff */
[----:B------:R-:W-:-:S03]  /*33e0*/  FMUL.FTZ R7, R44, c[0x0][0x320] ;  /* 0x0000c8002c077a20 */ /* 0x000fc60000410000 */
[----:B------:R-:W-:Y:S01]  /*33f0*/  LEA.HI.SX32 R6, R5, R172, 0x1e ;  /* 0x000000ac05067211 */ /* 0x000fe200078ff2ff */
[----:B------:R1:W3:Y:S04]  /*3400*/  MUFU.TANH R14, R7 ;  /* 0x00000007000e7308 */ /* 0x0002e80000002400 */
[----:B------:R-:W-:Y:S01]  /*3410*/  IMAD R9, R9, 0x10, R6 ;  /* 0x0000001009097824 */ /* 0x000fe200078e0206 */
[----:B------:R-:W-:-:S05]  /*3420*/  LOP3.LUT R6, R8, 0xffffffc0, RZ, 0xc0, !PT ;  /* 0xffffffc008067812 */ /* 0x000fca00078ec0ff */
[----:B------:R-:W-:Y:S02]  /*3430*/  IMAD.IADD R6, R6, 0x1, R9 ;  /* 0x0000000106067824 */ /* 0x000fe400078e0209 */
[----:B-1----:R-:W-:Y:S02]  /*3440*/  IMAD.IADD R7, R41, 0x1, -R3 ;  /* 0x0000000129077824 */ /* 0x002fe400078e0a03 */
[----:B------:R-:W-:Y:S02]  /*3450*/  FMUL.FTZ R3, R45, c[0x0][0x320] ;  /* 0x0000c8002d037a20 */ /* 0x000fe40000410000 */
[----:B------:R-:W-:Y:S02]  /*3460*/  IMAD R10, R7, 0x8, R6 ;  /* 0x00000008070a7824 */ /* 0x000fe400078e0206 */
[----:B------:R1:W4:Y:S02]  /*3470*/  MUFU.TANH R13, R3 ;  /* 0x00000003000d7308 */ /* 0x0003240000002400 */
[----:B------:R-:W-:Y:S01]  /*3480*/  @P0 IMAD.HI.U32 R6, R10, c[0x0][0x2c8], RZ ;  /* 0x0000b2000a060a27 */ /* 0x000fe200078e00ff */
[----:B------:R-:W-:Y:S01]  /*3490*/  MOV R9, R10 ;  /* 0x0000000a00097202 */ /* 0x000fe20000000f00 */
[----:B------:R5:W-:Y:S03]  /*34a0*/  STL [R1+0x20], R10 ;  /* 0x0000200a01007387 */ /* 0x000be60000100800 */
[----:B------:R-:W-:Y:S01]  /*34b0*/  @P0 SHF.R.U32.HI R9, RZ, c[0x0][0x2cc], R6 ;  /* 0x0000b300ff090a19 */ /* 0x000fe20000011606 */
[----:B------:R-:W-:Y:S01]  /*34c0*/  FMUL.FTZ R6, R37, c[0x0][0x320] ;  /* 0x0000c80025067a20 */ /* 0x000fe20000410000 */
[----:B------:R-:W-:Y:S01]  /*34d0*/  ISETP.GE.AND P0, PT, R251, 0x1, PT ;  /* 0x00000001fb00780c */ /* 0x000fe20003f06270 */
[----:B-1----:R-:W-:-:S04]  /*34e0*/  FMUL.FTZ R3, R49, c[0x0][0x320] ;  /* 0x0000c80031037a20 */ /* 0x002fc80000410000 */
[----:B------:R1:W1:Y:S08]  /*34f0*/  MUFU.TANH R12, R3 ;  /* 0x00000003000c7308 */ /* 0x0002700000002400 */
[----:B-----5:R-:W2:Y:S01]  /*3500*/  MUFU.TANH R10, R6 ;  /* 0x00000006000a7308 */ /* 0x020ea20000002400 */
[----:B-1----:R-:W-:-:S07]  /*3510*/  FMUL.FTZ R3, R36, c[0x0][0x320] ;  /* 0x0000c80024037a20 */ /* 0x002fce0000410000 */
[----:B------:R1:W1:Y:S02]  /*3520*/  MUFU.TANH R11, R3 ;  /* 0x00000003000b7308 */ /* 0x0002640000002400 */
[----:B-1----:R-:W-:Y:S02]  /*3530*/  LOP3.LUT R3, R5, 0x7ffffffc, RZ, 0xc0, !PT ;  /* 0x7ffffffc05037812 */ /* 0x002fe400078ec0ff */
[----:B------:R-:W1:Y:S03]  /*3540*/  SHFL.IDX PT, R5, R9, RZ, 0x1c1f ;  /* 0x001c1fff09057589 */ /* 0x000e6600000e0000 */
[----:B------:R-:W-:Y:S02]  /*3550*/  IMAD.IADD R3, R2, 0x1, -R3 ;  /* 0x0000000102037824 */ /* 0x000fe400078e0a03 */
[----:B------:R-:W-:Y:S02]  /*3560*/  FMUL.FTZ R2, R28, c[0x0][0x320] ;  /* 0x0000c8001c027a20 */ /* 0x000fe40000410000 */
[----:B------:R-:W-:-:S02]  /*3570*/  IMAD.SHL.U32 R21, R3, 0x2, RZ ;  /* 0x0000000203157824 */ /* 0x000fc400078e00ff */
[----:B------:R5:W1:Y:S01]  /*3580*/  MUFU.TANH R8, R2 ;  /* 0x0000000200087308 */ /* 0x000a620000002400 */
[----:B------:R-:W-:Y:S02]  /*3590*/  FMUL.FTZ R3, R29, c[0x0][0x320] ;  /* 0x0000c8001d037a20 */ /* 0x000fe40000410000 */
[C---:B------:R-:W-:Y:S01]  /*35a0*/  IADD3 R18, -R21.reuse, R229, R40 ;  /* 0x000000e515127210 */ /* 0x040fe20007ffe128 */
[----:B------:R2:W-:Y:S04]  /*35b0*/  STL [R1+0x4], R21 ;  /* 0x0000041501007387 */ /* 0x0005e80000100800 */
[----:B------:R1:W1:Y:S01]  /*35c0*/  MUFU.TANH R7, R3 ;  /* 0x0000000300077308 */ /* 0x0002620000002400 */
[----:B-----5:R-:W-:-:S04]  /*35d0*/  IADD3 R2, -R21, 0x1, R42 ;  /* 0x0000000115027810 */ /* 0x020fc80007ffe12a */
[----:B------:R-:W-:-:S04]  /*35e0*/  IADD3 R2, R2, -R230, RZ ;  /* 0x800000e602027210 */ /* 0x000fc80007ffe0ff */
[C---:B------:R-:W-:Y:S02]  /*35f0*/  IADD3 R16, R2.reuse, c[0x0][0x328], RZ ;  /* 0x0000ca0002107a10 */ /* 0x040fe40007ffe0ff */
[----:B------:R-:W-:Y:S02]  /*3600*/  IADD3 R19, R2, UR4, RZ ;  /* 0x0000000402137c10 */ /* 0x000fe4000fffe0ff */
[-C--:B-1----:R-:W-:Y:S01]  /*3610*/  IADD3 R3, R16, R5.reuse, RZ ;  /* 0x0000000510037210 */ /* 0x082fe20007ffe0ff */
[----:B--2---:R-:W-:Y:S01]  /*3620*/  IMAD.IADD R21, R40, 0x1, -R21 ;  /* 0x0000000128157824 */ /* 0x004fe200078e0a15 */
[----:B------:R-:W-:Y:S02]  /*3630*/  IADD3 R2, R19, R5, RZ ;  /* 0x0000000513027210 */ /* 0x000fe40007ffe0ff */
[----:B------:R-:W-:Y:S01]  /*3640*/  IMNMX R3, R3, R18, PT ;  /* 0x0000001203037217 */ /* 0x000fe20003800200 */
[----:B------:R-:W-:Y:S05]  /*3650*/  @!P0 BRA `(.L_x_295) ;  /* 0x0000014000008947 */ /* 0x000fea0003800000 */
[----:B---34-:R-:W-:Y:S01]  /*3660*/  IADD3 R5, -R230, R229, R5 ;  /* 0x000000e5e6057210 */ /* 0x018fe20007ffe105 */
[----:B------:R-:W-:Y:S03]  /*3670*/  BSSY B0, `(.L_x_296) ;  /* 0x000000e000007945 */ /* 0x000fe60003800000 */
        /* <DEDUP_REMOVED lines=9> */
.L_x_297:
[----:B------:R-:W-:-:S04]  /*3710*/  MOV R6, 0x1 ;  /* 0x0000000100067802 */ /* 0x000fc80000000f00 */
[----:B------:R-:W-:-:S13]  /*3720*/  ISETP.NE.AND P0, PT, R6, c[0x0][0x32c], PT ;  /* 0x0000cb0006007a0c */ /* 0x000fda0003f05270 */
[----:B------:R-:W-:-:S05]  /*3730*/  @P0 IMAD.HI.U32 R6, R5, c[0x0][0x330], RZ ;  /* 0x0000cc0005060a27 */ /* 0x000fca00078e00ff */
[----:B------:R-:W-:Y:S02]  /*3740*/  @P0 SHF.R.U32.HI R5, RZ, c[0x0][0x334], R6 ;  /* 0x0000cd00ff050a19 */ /* 0x000fe40000011606 */
.L_x_298:
[----:B------:R-:W-:Y:S05]  /*3750*/  BSYNC B0 ;  /* 0x0000000000007941 */ /* 0x000fea0003800000 */
.L_x_296:
[----:B------:R-:W-:-:S05]  /*3760*/  IMAD R5, R5, c[0x0][0x32c], R21 ;  /* 0x0000cb0005057a24 */ /* 0x000fca00078e0215 */
[----:B------:R-:W-:Y:S02]  /*3770*/  IADD3 R6, R5, c[0x0][0x32c], RZ ;  /* 0x0000cb0005067a10 */ /* 0x000fe40007ffe0ff */
[----:B------:R-:W-:Y:S02]  /*3780*/  IMNMX R2, R2, R5, !PT ;  /* 0x0000000502027217 */ /* 0x000fe40007800200 */
[----:B------:R-:W-:Y:S02]  /*3790*/  IMNMX R3, R3, R6, PT ;  /* 0x0000000603037217 */ /* 0x000fe40003800200 */
.L_x_295:
        /* <DEDUP_REMOVED lines=11> */
[----:B------:R-:W-:Y:S02]  /*3850*/  ISETP.LT.OR P0, PT, R3, 0x9, P0 ;  /* 0x000000090300780c */ /* 0x000fe40000701670 */
        /* <DEDUP_REMOVED lines=46> */
[----:B------:R-:W-:Y:S02]  /*3b40*/  ISETP.GE.AND P0, PT, R251, 0x1, PT ;  /* 0x00000001fb00780c */ /* 0x000fe40003f06270 */
        /* <DEDUP_REMOVED lines=25> */
[----:B--234-:R-:W-:Y:S01]  /*3ce0*/  IADD3 R5, -R230, R229, R5 ;  /* 0x000000e5e6057210 */ /* 0x01cfe20007ffe105 */
        /* <DEDUP_REMOVED lines=10> */
.L_x_301:
[----:B------:R-:W-:-:S04]  /*3d90*/  MOV R6, 0x1 ;  /* 0x0000000100067802 */ /* 0x000fc80000000f00 */
[----:B------:R-:W-:-:S13]  /*3da0*/  ISETP.NE.AND P0, PT, R6, c[0x0][0x32c], PT ;  /* 0x0000cb0006007a0c */ /* 0x000fda0003f05270 */
[----:B------:R-:W-:-:S05]  /*3db0*/  @P0 IMAD.HI.U32 R6, R5, c[0x0][0x330], RZ ;  /* 0x0000cc0005060a27 */ /* 0x000fca00078e00ff */
[----:B------:R-:W-:Y:S02]  /*3dc0*/  @P0 SHF.R.U32.HI R5, RZ, c[0x0][0x334], R6 ;  /* 0x0000cd00ff050a19 */ /* 0x000fe40000011606 */
.L_x_302:
[----:B------:R-:W-:Y:S05]  /*3dd0*/  BSYNC B0 ;  /* 0x0000000000007941 */ /* 0x000fea0003800000 */
.L_x_300:
[----:B------:R-:W-:-:S05]  /*3de0*/  IMAD R5, R5, c[0x0][0x32c], R21 ;  /* 0x0000cb0005057a24 */ /* 0x000fca00078e0215 */
[----:B------:R-:W-:Y:S02]  /*3df0*/  IADD3 R6, R5, c[0x0][0x32c], RZ ;  /* 0x0000cb0005067a10 */ /* 0x000fe40007ffe0ff */
[----:B------:R-:W-:Y:S02]  /*3e00*/  IMNMX R2, R2, R5, !PT ;  /* 0x0000000502027217 */ /* 0x000fe40007800200 */
[----:B------:R-:W-:Y:S02]  /*3e10*/  IMNMX R3, R3, R6, PT ;  /* 0x0000000603037217 */ /* 0x000fe40003800200 */
.L_x_299:
        /* <DEDUP_REMOVED lines=83> */
.L_x_305:
[----:B------:R-:W-:-:S04]  /*4350*/  MOV R6, 0x1 ;  /* 0x0000000100067802 */ /* 0x000fc80000000f00 */
[----:B------:R-:W-:-:S13]  /*4360*/  ISETP.NE.AND P0, PT, R6, c[0x0][0x32c], PT ;  /* 0x0000cb0006007a0c */ /* 0x000fda0003f05270 */
[----:B------:R-:W-:-:S05]  /*4370*/  @P0 IMAD.HI.U32 R6, R5, c[0x0][0x330], RZ ;  /* 0x0000cc0005060a27 */ /* 0x000fca00078e00ff */
[----:B------:R-:W-:Y:S02]  /*4380*/  @P0 SHF.R.U32.HI R5, RZ, c[0x0][0x334], R6 ;  /* 0x0000cd00ff050a19 */ /* 0x000fe40000011606 */
.L_x_306:
[----:B------:R-:W-:Y:S05]  /*4390*/  BSYNC B0 ;  /* 0x0000000000007941 */ /* 0x000fea0003800000 */
.L_x_304:
[----:B------:R-:W-:-:S05]  /*43a0*/  IMAD R5, R5, c[0x0][0x32c], R21 ;  /* 0x0000cb0005057a24 */ /* 0x000fca00078e0215 */
[----:B------:R-:W-:Y:S02]  /*43b0*/  IADD3 R6, R5, c[0x0][0x32c], RZ ;  /* 0x0000cb0005067a10 */ /* 0x000fe40007ffe0ff */
[----:B------:R-:W-:Y:S02]  /*43c0*/  IMNMX R2, R2, R5, !PT ;  /* 0x0000000502027217 */ /* 0x000fe40007800200 */
[----:B------:R-:W-:Y:S02]  /*43d0*/  IMNMX R3, R3, R6, PT ;  /* 0x0000000603037217 */ /* 0x000fe40003800200 */
.L_x_303:
        /* <DEDUP_REMOVED lines=83> */
.L_x_309:
[----:B------:R-:W-:-:S04]  /*4910*/  MOV R6, 0x1 ;  /* 0x0000000100067802 */ /* 0x000fc80000000f00 */
[----:B------:R-:W-:-:S13]  /*4920*/  ISETP.NE.AND P0, PT, R6, c[0x0][0x32c], PT ;  /* 0x0000cb0006007a0c */ /* 0x000fda0003f05270 */
[----:B------:R-:W-:-:S05]  /*4930*/  @P0 IMAD.HI.U32 R6, R5, c[0x0][0x330], RZ ;  /* 0x0000cc0005060a27 */ /* 0x000fca00078e00ff */
[----:B------:R-:W-:Y:S02]  /*4940*/  @P0 SHF.R.U32.HI R5, RZ, c[0x0][0x334], R6 ;  /* 0x0000cd00ff050a19 */ /* 0x000fe40000011606 */
.L_x_310:
[----:B------:R-:W-:Y:S05]  /*4950*/  BSYNC B0 ;  /* 0x0000000000007941 */ /* 0x000fea0003800000 */
.L_x_308:
[----:B------:R-:W-:-:S05]  /*4960*/  IMAD R5, R5, c[0x0][0x32c], R21 ;  /* 0x0000cb0005057a24 */ /* 0x000fca00078e0215 */
[----:B------:R-:W-:Y:S02]  /*4970*/  IADD3 R6, R5, c[0x0][0x32c], RZ ;  /* 0x0000cb0005067a10 */ /* 0x000fe40007ffe0ff */
[----:B------:R-:W-:Y:S02]  /*4980*/  IMNMX R2, R2, R5, !PT ;  /* 0x0000000502027217 */ /* 0x000fe40007800200 */
[----:B------:R-:W-:Y:S02]  /*4990*/  IMNMX R3, R3, R6, PT ;  /* 0x0000000603037217 */ /* 0x000fe40003800200 */
.L_x_307:
        /* <DEDUP_REMOVED lines=29> */
[----:B------:R-:W-:Y:S02]  /*4b70*/  FMNMX.FTZ R106, R114, R106, !PT ;  /* 0x0000006a726a7209 */ /* 0x000fe40007810000 */
[----:B------:R-:W-:Y:S02]  /*4b80*/  FSEL R85, R13, -INF , !P0 ;  /* 0xff8000000d557808 */ /* 0x000fe40004000000 */
[----:B------:R-:W-:Y:S02]  /*4b90*/  ISETP.NE.AND P0, PT, R26, RZ, PT ;  /* 0x000000ff1a00720c */ /* 0x000fe40003f05270 */
[----:B------:R-:W-:-:S02]  /*4ba0*/  FMNMX.FTZ R106, R113, R106, !PT ;  /* 0x0000006a716a7209 */ /* 0x000fc40007810000 */
[----:B------:R-:W-:Y:S02]  /*4bb0*/  ISETP.GT.AND P0, PT, R2, 0x10, !P0 ;  /* 0x000000100200780c */ /* 0x000fe40004704270 */
[----:B------:R-:W-:Y:S02]  /*4bc0*/  FMNMX.FTZ R106, R122, R106, !PT ;  /* 0x0000006a7a6a7209 */ /* 0x000fe40007810000 */
[----:B------:R-:W-:Y:S02]  /*4bd0*/  ISETP.LT.OR P0, PT, R3, 0x11, P0 ;  /* 0x000000110300780c */ /* 0x000fe40000701670 */
[----:B------:R-:W-:Y:S02]  /*4be0*/  IADD3 R224, R224, -0x2, RZ ;  /* 0xfffffffee0e07810 */ /* 0x000fe40007ffe0ff */
[----:B------:R-:W-:Y:S02]  /*4bf0*/  FSEL R92, R11, -INF , !P0 ;  /* 0xff8000000b5c7808 */ /* 0x000fe40004000000 */
[----:B------:R-:W-:-:S02]  /*4c00*/  ISETP.GT.AND P0, PT, R2, 0x11, !P6 ;  /* 0x000000110200780c */ /* 0x000fc40007704270 */
[----:B------:R-:W-:Y:S02]  /*4c10*/  ISETP.NE.AND P6, PT, R24, RZ, PT ;  /* 0x000000ff1800720c */ /* 0x000fe40003fc5270 */
[----:B------:R-:W-:-:S04]  /*4c20*/  ISETP.LT.OR P0, PT, R3, 0x12, P0 ;  /* 0x000000120300780c */ /* 0x000fc80000701670 */
[----:B------:R-:W-:Y:S02]  /*4c30*/  FSEL R87, R20, -INF , !P0 ;  /* 0xff80000014577808 */ /* 0x000fe40004000000 */
[----:B------:R-:W-:Y:S02]  /*4c40*/  ISETP.GT.AND P0, PT, R2, 0x18, !P5 ;  /* 0x000000180200780c */ /* 0x000fe40006f04270 */
[----:B------:R-:W-:Y:S02]  /*4c50*/  ISETP.NE.AND P5, PT, R25, RZ, PT ;  /* 0x000000ff1900720c */ /* 0x000fe40003fa5270 */
[----:B------:R-:W-:Y:S01]  /*4c60*/  ISETP.LT.OR P0, PT, R3, 0x19, P0 ;  /* 0x000000190300780c */ /* 0x000fe20000701670 */
[----:B------:R-:W-:Y:S03]  /*4c70*/  LDSM.16.MT88.4 R24, [R209+0x2480] ;  /* 0x00248000d118783b */ /* 0x000fe60000004200 */
[----:B------:R-:W-:-:S02]  /*4c80*/  FSEL R94, R7, -INF , !P0 ;  /* 0xff800000075e7808 */ /* 0x000fc40004000000 */
[----:B------:R-:W-:-:S04]  /*4c90*/  ISETP.GT.AND P0, PT, R2, 0x19, !P4 ;  /* 0x000000190200780c */ /* 0x000fc80006704270 */
[----:B------:R-:W-:-:S04]  /*4ca0*/  ISETP.LT.OR P0, PT, R3, 0x1a, P0 ;  /* 0x0000001a0300780c */ /* 0x000fc80000701670 */
[----:B------:R-:W-:Y:S02]  /*4cb0*/  FSEL R93, R22, -INF , !P0 ;  /* 0xff800000165d7808 */ /* 0x000fe40004000000 */
[----:B------:R-:W-:Y:S01]  /*4cc0*/  ISETP.GT.AND P0, PT, R2, 0x20, !P3 ;  /* 0x000000200200780c */ /* 0x000fe20005f04270 */
[----:B------:R-:W-:Y:S03]  /*4cd0*/  LDSM.16.MT88.4 R20, [R210+0x1880] ;  /* 0x00188000d214783b */ /* 0x000fe60000004200 */
[----:B------:R-:W-:-:S04]  /*4ce0*/  ISETP.LT.OR P0, PT, R3, 0x21, P0 ;  /* 0x000000210300780c */ /* 0x000fc80000701670 */
[----:B------:R-:W-:Y:S02]  /*4cf0*/  FSEL R173, R17, -INF , !P0 ;  /* 0xff80000011ad7808 */ /* 0x000fe40004000000 */
[----:B------:R-:W-:Y:S01]  /*4d00*/  ISETP.GT.AND P0, PT, R2, 0x21, !P2 ;  /* 0x000000210200780c */ /* 0x000fe20005704270 */
[----:B------:R-:W-:Y:S03]  /*4d10*/  LDSM.16.MT88.4 R16, [R209+0x1880] ;  /* 0x00188000d110783b */ /* 0x000fe60000004200 */
[----:B------:R-:W-:-:S04]  /*4d20*/  ISETP.LT.OR P0, PT, R3, 0x22, P0 ;  /* 0x000000220300780c */ /* 0x000fc80000701670 */
[----:B------:R-:W-:Y:S02]  /*4d30*/  FSEL R174, R15, -INF , !P0 ;  /* 0xff8000000fae7808 */ /* 0x000fe40004000000 */
[----:B------:R-:W-:-:S04]  /*4d40*/  ISETP.GT.AND P0, PT, R2, 0x28, !P1 ;  /* 0x000000280200780c */ /* 0x000fc80004f04270 */
[----:B------:R-:W-:-:S04]  /*4d50*/  ISETP.LT.OR P0, PT, R3, 0x29, P0 ;  /* 0x000000290300780c */ /* 0x000fc80000701670 */
[----:B------:R-:W-:Y:S02]  /*4d60*/  FSEL R175, R9, -INF , !P0 ;  /* 0xff80000009af7808 */ /* 0x000fe40004000000 */
[----:B------:R-:W-:-:S04]  /*4d70*/  ISETP.GT.AND P0, PT, R2, RZ, !P5 ;  /* 0x000000ff0200720c */ /* 0x000fc80006f04270 */
[----:B------:R-:W-:-:S04]  /*4d80*/  ISETP.LT.OR P0, PT, R3, 0x1, P0 ;  /* 0x000000010300780c */ /* 0x000fc80000701670 */
[----:B------:R-:W-:Y:S02]  /*4d90*/  FSEL R14, R12, -INF , !P0 ;  /* 0xff8000000c0e7808 */ /* 0x000fe40004000000 */
[----:B------:R-:W-:Y:S02]  /*4da0*/  ISETP.GT.AND P0, PT, R2, 0x29, !P6 ;  /* 0x000000290200780c */ /* 0x000fe40007704270 */
[----:B------:R-:W1:Y:S01]  /*4db0*/  SHFL.BFLY PT, R2, R106, 0x2, 0x1f ;  /* 0x0c401f006a027f89 */ /* 0x000e6200000e0000 */
[----:B------:R-:W-:Y:S02]  /*4dc0*/  ISETP.NE.AND P6, PT, R252, 0x1, PT ;  /* 0x00000001fc00780c */ /* 0x000fe40003fc5270 */
[----:B------:R-:W-:-:S04]  /*4dd0*/  ISETP.LT.OR P0, PT, R3, 0x2a, P0 ;  /* 0x0000002a0300780c */ /* 0x000fc80000701670 */
[----:B------:R-:W-:Y:S02]  /*4de0*/  FSEL R15, R8, -INF , !P0 ;  /* 0xff800000080f7808 */ /* 0x000fe40004000000 */
[----:B-1----:R-:W-:-:S05]  /*4df0*/  FMNMX.FTZ R106, R106, R2, !PT ;  /* 0x000000026a6a7209 */ /* 0x002fca0007810000 */
[----:B------:R-:W1:Y:S02]  /*4e00*/  SHFL.BFLY PT, R2, R106, 0x1, 0x1f ;  /* 0x0c201f006a027f89 */ /* 0x000e6400000e0000 */
[----:B-1----:R-:W-:Y:S02]  /*4e10*/  FMNMX.FTZ R106, R106, R2, !PT ;  /* 0x000000026a6a7209 */ /* 0x002fe40007810000 */
[----:B------:R-:W-:Y:S02]  /*4e20*/  FMNMX.FTZ R2, R30, R31, !PT ;  /* 0x0000001f1e027209 */ /* 0x000fe40007810000 */
[C---:B------:R-:W-:Y:S01]  /*4e30*/  FSETP.NEU.FTZ.AND P0, PT, R106.reuse, -INF , PT ;  /* 0xff8000006a00780b */ /* 0x040fe20003f1d000 */
[----:B------:R-:W-:Y:S01]  /*4e40*/  FMUL.FTZ R3, R106, c[0x0][0x2d0] ;  /* 0x0000b4006a037a20 */ /* 0x000fe20000410000 */
[----:B------:R-:W-:-:S04]  /*4e50*/  FMNMX.FTZ R2, R32, R2, !PT ;  /* 0x0000000220027209 */ /* 0x000fc80007810000 */
[----:B------:R-:W-:Y:S02]  /*4e60*/  FMNMX.FTZ R2, R33, R2, !PT ;  /* 0x0000000221027209 */ /* 0x000fe40007810000 */
[----:B------:R-:W-:Y:S02]  /*4e70*/  FSEL R3, R3, RZ, P0 ;  /* 0x000000ff03037208 */ /* 0x000fe40000000000 */
[----:B------:R-:W-:-:S04]  /*4e80*/  FMNMX.FTZ R2, R41, R2, !PT ;  /* 0x0000000229027209 */ /* 0x000fc80007810000 */
[----:B------:R-:W-:-:S04]  /*4e90*/  FMNMX.FTZ R2, R42, R2, !PT ;  /* 0x000000022a027209 */ /* 0x000fc80007810000 */
[----:B------:R-:W-:-:S04]  /*4ea0*/  FMNMX.FTZ R2, R43, R2, !PT ;  /* 0x000000022b027209 */ /* 0x000fc80007810000 */
[----:B------:R-:W-:-:S04]  /*4eb0*/  FMNMX.FTZ R2, R44, R2, !PT ;  /* 0x000000022c027209 */ /* 0x000fc80007810000 */
[----:B------:R-:W-:-:S04]  /*4ec0*/  FMNMX.FTZ R2, R107, R2, !PT ;  /* 0x000000026b027209 */ /* 0x000fc80007810000 */
[----:B------:R-:W-:-:S04]  /*4ed0*/  FMNMX.FTZ R2, R115, R2, !PT ;  /* 0x0000000273027209 */ /* 0x000fc80007810000 */
[----:B------:R-:W-:-:S04]  /*4ee0*/  FMNMX.FTZ R2, R121, R2, !PT ;  /* 0x0000000279027209 */ /* 0x000fc80007810000 */
[----:B------:R-:W-:-:S05]  /*4ef0*/  FMNMX.FTZ R2, R120, R2, !PT ;  /* 0x0000000278027209 */ /* 0x000fca0007810000 */
[----:B------:R-:W1:Y:S02]  /*4f00*/  SHFL.BFLY PT, R5, R2, 0x2, 0x1f ;  /* 0x0c401f0002057f89 */ /* 0x000e6400000e0000 */
        /* <DEDUP_REMOVED lines=16> */
[----:B------:R-:W-:-:S03]  /*5010*/  FMNMX.FTZ R5, R192, R5, !PT ;  /* 0x00000005c0057209 */ /* 0x000fc60007810000 */
[--C-:B------:R-:W-:Y:S02]  /*5020*/  FFMA.FTZ R0, R31, c[0x0][0x2d0], -R2.reuse ;  /* 0x0000b4001f007a23 */ /* 0x100fe40000010802 */
[----:B------:R-:W1:Y:S02]  /*5030*/  SHFL.BFLY PT, R6, R5, 0x2, 0x1f ;  /* 0x0c401f0005067f89 */ /* 0x000e6400000e0000 */
[----:B------:R2:W-:Y:S02]  /*5040*/  MUFU.EX2 R233, R0 ;  /* 0x0000000000e97308 */ /* 0x0005e40000000800 */
[----:B--2---:R-:W-:-:S06]  /*5050*/  FFMA.FTZ R0, R32, c[0x0][0x2d0], -R2 ;  /* 0x0000b40020007a23 */ /* 0x004fcc0000010802 */
[----:B------:R2:W-:Y:S01]  /*5060*/  MUFU.EX2 R236, R0 ;  /* 0x0000000000ec7308 */ /* 0x0005e20000000800 */
[----:B-1----:R-:W-:-:S05]  /*5070*/  FMNMX.FTZ R5, R5, R6, !PT ;  /* 0x0000000605057209 */ /* 0x002fca0007810000 */
[----:B------:R-:W1:Y:S01]  /*5080*/  SHFL.BFLY PT, R104, R5, 0x1, 0x1f ;  /* 0x0c201f0005687f89 */ /* 0x000e6200000e0000 */
[----:B--2---:R-:W-:-:S04]  /*5090*/  FFMA.FTZ R0, R33, c[0x0][0x2d0], -R2 ;  /* 0x0000b40021007a23 */ /* 0x004fc80000010802 */
[----:B------:R2:W3:Y:S01]  /*50a0*/  MUFU.EX2 R237, R0 ;  /* 0x0000000000ed7308 */ /* 0x0004e20000000800 */
[----:B-1----:R-:W-:Y:S02]  /*50b0*/  FMNMX.FTZ R104, R5, R104, !PT ;  /* 0x0000006805687209 */ /* 0x002fe40007810000 */
[----:B------:R-:W-:Y:S02]  /*50c0*/  FMNMX.FTZ R5, R14, R84, !PT ;  /* 0x000000540e057209 */ /* 0x000fe40007810000 */
[----:B------:R-:W-:Y:S01]  /*50d0*/  FSETP.NEU.FTZ.AND P0, PT, R104, -INF , PT ;  /* 0xff8000006800780b */ /* 0x000fe20003f1d000 */
[----:B--2---:R-:W-:Y:S01]  /*50e0*/  FFMA.FTZ R0, R45, c[0x0][0x2d0], -R3 ;  /* 0x0000b4002d007a23 */ /* 0x004fe20000010803 */
[----:B------:R-:W-:Y:S01]  /*50f0*/  FMNMX.FTZ R5, R86, R5, !PT ;  /* 0x0000000556057209 */ /* 0x000fe20007810000 */
[----:B------:R-:W-:Y:S01]  /*5100*/  FMUL.FTZ R13, R104, c[0x0][0x2d0] ;  /* 0x0000b400680d7a20 */ /* 0x000fe20000410000 */
[----:B---3--:R-:W-:Y:S01]  /*5110*/  F2FP.BF16.PACK_AB R11, R237, R236 ;  /* 0x000000eced0b723e */ /* 0x008fe200000010ff */
[----:B------:R1:W-:Y:S01]  /*5120*/  MUFU.EX2 R241, R0 ;  /* 0x0000000000f17308 */ /* 0x0003e20000000800 */
[----:B------:R-:W-:-:S02]  /*5130*/  FMNMX.FTZ R5, R85, R5, !PT ;  /* 0x0000000555057209 */ /* 0x000fc40007810000 */
[----:B------:R-:W-:Y:S02]  /*5140*/  FSEL R13, R13, RZ, P0 ;  /* 0x000000ff0d0d7208 */ /* 0x000fe40000000000 */
[----:B------:R-:W-:-:S04]  /*5150*/  FMNMX.FTZ R5, R92, R5, !PT ;  /* 0x000000055c057209 */ /* 0x000fc80007810000 */
[----:B------:R-:W-:-:S04]  /*5160*/  FMNMX.FTZ R5, R87, R5, !PT ;  /* 0x0000000557057209 */ /* 0x000fc80007810000 */
[----:B------:R-:W-:Y:S01]  /*5170*/  FMNMX.FTZ R5, R94, R5, !PT ;  /* 0x000000055e057209 */ /* 0x000fe20007810000 */
[----:B-1----:R-:W-:-:S03]  /*5180*/  FFMA.FTZ R0, R48, c[0x0][0x2d0], -R3 ;  /* 0x0000b40030007a23 */ /* 0x002fc60000010803 */
[----:B------:R-:W-:Y:S01]  /*5190*/  FMNMX.FTZ R5, R93, R5, !PT ;  /* 0x000000055d057209 */ /* 0x000fe20007810000 */
[----:B------:R1:W2:Y:S03]  /*51a0*/  MUFU.EX2 R243, R0 ;  /* 0x0000000000f37308 */ /* 0x0002a60000000800 */
[----:B------:R-:W-:-:S04]  /*51b0*/  FMNMX.FTZ R5, R173, R5, !PT ;  /* 0x00000005ad057209 */ /* 0x000fc80007810000 */
[----:B------:R-:W-:-:S04]  /*51c0*/  FMNMX.FTZ R5, R174, R5, !PT ;  /* 0x00000005ae057209 */ /* 0x000fc80007810000 */
[----:B------:R-:W-:-:S04]  /*51d0*/  FMNMX.FTZ R5, R175, R5, !PT ;  /* 0x00000005af057209 */ /* 0x000fc80007810000 */
[----:B------:R-:W-:Y:S01]  /*51e0*/  FMNMX.FTZ R5, R15, R5, !PT ;  /* 0x000000050f057209 */ /* 0x000fe20007810000 */
[----:B-1----:R-:W-:Y:S01]  /*51f0*/  FFMA.FTZ R0, R49, c[0x0][0x2d0], -R3 ;  /* 0x0000b40031007a23 */ /* 0x002fe20000010803 */
[----:B--2---:R-:W-:-:S03]  /*5200*/  F2FP.BF16.PACK_AB R4, R243, R241 ;  /* 0x000000f1f304723e */ /* 0x004fc600000010ff */
[----:B------:R-:W1:Y:S01]  /*5210*/  SHFL.BFLY PT, R6, R5, 0x2, 0x1f ;  /* 0x0c401f0005067f89 */ /* 0x000e6200000e0000 */
[----:B------:R2:W-:Y:S02]  /*5220*/  MUFU.EX2 R247, R0 ;  /* 0x0000000000f77308 */ /* 0x0005e40000000800 */
[----:B--2---:R-:W-:-:S06]  /*5230*/  FFMA.FTZ R0, R56, c[0x0][0x2d0], -R3 ;  /* 0x0000b40038007a23 */ /* 0x004fcc0000010803 */
[----:B------:R2:W3:Y:S01]  /*5240*/  MUFU.EX2 R248, R0 ;  /* 0x0000000000f87308 */ /* 0x0004e20000000800 */
[----:B-1----:R-:W-:-:S05]  /*5250*/  FMNMX.FTZ R5, R5, R6, !PT ;  /* 0x0000000605057209 */ /* 0x002fca0007810000 */
[----:B------:R-:W1:Y:S01]  /*5260*/  SHFL.BFLY PT, R100, R5, 0x1, 0x1f ;  /* 0x0c201f0005647f89 */ /* 0x000e6200000e0000 */
[----:B--2---:R-:W-:Y:S01]  /*5270*/  FFMA.FTZ R0, R41, c[0x0][0x2d0], -R2 ;  /* 0x0000b40029007a23 */ /* 0x004fe20000010802 */
[----:B---3--:R-:W-:-:S03]  /*5280*/  F2FP.BF16.PACK_AB R6, R248, R247 ;  /* 0x000000f7f806723e */ /* 0x008fc600000010ff */
[----:B------:R2:W-:Y:S01]  /*5290*/  MUFU.EX2 R235, R0 ;  /* 0x0000000000eb7308 */ /* 0x0005e20000000800 */
[----:B-1----:R-:W-:Y:S01]  /*52a0*/  FMNMX.FTZ R100, R100, R5, !PT ;  /* 0x0000000564647209 */ /* 0x002fe20007810000 */
[----:B------:R-:W-:-:S03]  /*52b0*/  FFMA.FTZ R5, R34, c[0x0][0x2d0], -R3 ;  /* 0x0000b40022057a23 */ /* 0x000fc60000010803 */
[----:B------:R-:W-:Y:S01]  /*52c0*/  FSETP.NEU.FTZ.AND P0, PT, R100, -INF , PT ;  /* 0xff8000006400780b */ /* 0x000fe20003f1d000 */
[----:B--2---:R-:W-:Y:S02]  /*52d0*/  FFMA.FTZ R0, R42, c[0x0][0x2d0], -R2 ;  /* 0x0000b4002a007a23 */ /* 0x004fe40000010802 */
[----:B------:R1:W-:Y:S01]  /*52e0*/  MUFU.EX2 R239, R5 ;  /* 0x0000000500ef7308 */ /* 0x0003e20000000800 */
[----:B------:R-:W-:-:S05]  /*52f0*/  FMUL.FTZ R12, R100, c[0x0][0x2d0] ;  /* 0x0000b400640c7a20 */ /* 0x000fca0000410000 */
[----:B------:R-:W-:Y:S02]  /*5300*/  FSEL R12, R12, RZ, P0 ;  /* 0x000000ff0c0c7208 */ /* 0x000fe40000000000 */
[----:B------:R2:W-:Y:S01]  /*5310*/  MUFU.EX2 R240, R0 ;  /* 0x0000000000f07308 */ /* 0x0005e20000000800 */
[----:B-1----:R-:W-:Y:S02]  /*5320*/  FFMA.FTZ R5, R35, c[0x0][0x2d0], -R3 ;  /* 0x0000b40023057a23 */ /* 0x002fe40000010803 */
[----:B------:R-:W-:Y:S05]  /*5330*/  LDSM.16.MT88.4 R32, [R209+0x3080] ;  /* 0x00308000d120783b */ /* 0x000fea0000004200 */
[----:B------:R1:W3:Y:S01]  /*5340*/  MUFU.EX2 R238, R5 ;  /* 0x0000000500ee7308 */ /* 0x0002e20000000800 */
[----:B--2---:R-:W-:-:S07]  /*5350*/  FFMA.FTZ R0, R43, c[0x0][0x2d0], -R2 ;  /* 0x0000b4002b007a23 */ /* 0x004fce0000010802 */
[----:B------:R2:W-:Y:S01]  /*5360*/  MUFU.EX2 R242, R0 ;  /* 0x0000000000f27308 */ /* 0x0005e20000000800 */
[----:B-1----:R-:W-:Y:S01]  /*5370*/  FFMA.FTZ R5, R37, c[0x0][0x2d0], -R3 ;  /* 0x0000b40025057a23 */ /* 0x002fe20000010803 */
[----:B---3--:R-:W-:-:S06]  /*5380*/  F2FP.BF16.PACK_AB R8, R238, R239 ;  /* 0x000000efee08723e */ /* 0x008fcc00000010ff */
[----:B------:R1:W-:Y:S01]  /*5390*/  MUFU.EX2 R244, R5 ;  /* 0x0000000500f47308 */ /* 0x0003e20000000800 */
[----:B--2---:R-:W-:-:S07]  /*53a0*/  FFMA.FTZ R0, R44, c[0x0][0x2d0], -R2 ;  /* 0x0000b4002c007a23 */ /* 0x004fce0000010802 */
[----:B------:R2:W3:Y:S01]  /*53b0*/  MUFU.EX2 R246, R0 ;  /* 0x0000000000f67308 */ /* 0x0004e20000000800 */
[----:B-1----:R-:W-:Y:S02]  /*53c0*/  FFMA.FTZ R5, R36, c[0x0][0x2d0], -R3 ;  /* 0x0000b40024057a23 */ /* 0x002fe40000010803 */
[----:B------:R-:W-:Y:S05]  /*53d0*/  LDSM.16.MT88.4 R36, [R210+0x3080] ;  /* 0x00308000d224783b */ /* 0x000fea0000004200 */
[----:B------:R1:W4:Y:S01]  /*53e0*/  MUFU.EX2 R245, R5 ;  /* 0x0000000500f57308 */ /* 0x0003220000000800 */
[----:B--2---:R-:W-:Y:S01]  /*53f0*/  FFMA.FTZ R0, R40, c[0x0][0x2d0], -R13 ;  /* 0x0000b40028007a23 */ /* 0x004fe2000001080d */
[----:B---3--:R-:W-:-:S06]  /*5400*/  F2FP.BF16.PACK_AB R7, R246, R242 ;  /* 0x000000f2f607723e */ /* 0x008fcc00000010ff */
[----:B------:R2:W-:Y:S01]  /*5410*/  MUFU.EX2 R232, R0 ;  /* 0x0000000000e87308 */ /* 0x0005e20000000800 */
[----:B-1----:R-:W-:Y:S01]  /*5420*/  FFMA.FTZ R5, R30, c[0x0][0x2d0], -R2 ;  /* 0x0000b4001e057a23 */ /* 0x002fe20000010802 */
[----:B----4-:R-:W-:Y:S01]  /*5430*/  F2FP.BF16.PACK_AB R10, R245, R244 ;  /* 0x000000f4f50a723e */ /* 0x010fe200000010ff */
[----:B------:R-:W1:Y:S05]  /*5440*/  LDSM.16.MT88.4 R28, [R210+0x2480] ;  /* 0x00248000d21c783b */ /* 0x000e6a0000004200 */
[----:B------:R-:W3:Y:S01]  /*5450*/  MUFU.EX2 R234, R5 ;  /* 0x0000000500ea7308 */ /* 0x000ee20000000800 */
[----:B--2---:R-:W-:-:S07]  /*5460*/  FFMA.FTZ R0, R95, c[0x0][0x2d0], -R13 ;  /* 0x0000b4005f007a23 */ /* 0x004fce000001080d */
[----:B------:R2:W-:Y:S01]  /*5470*/  MUFU.EX2 R227, R0 ;  /* 0x0000000000e37308 */ /* 0x0005e20000000800 */
[----:B---3--:R-:W-:Y:S02]  /*5480*/  F2FP.BF16.PACK_AB R9, R233, R234 ;  /* 0x000000eae909723e */ /* 0x008fe400000010ff */
[----:B------:R-:W-:-:S05]  /*5490*/  F2FP.BF16.PACK_AB R5, R240, R235 ;  /* 0x000000ebf005723e */ /* 0x000fca00000010ff */
[----:B------:R-:W-:Y:S01]  /*54a0*/  HMMA.16816.F32.BF16 R52, R8, R16, RZ ;  /* 0x000000100834723c */ /* 0x000fe200000418ff */
[----:B--2---:R-:W-:-:S04]  /*54b0*/  FFMA.FTZ R0, R97, c[0x0][0x2d0], -R13 ;  /* 0x0000b40061007a23 */ /* 0x004fc8000001080d */
[----:B------:R2:W-:Y:S03]  /*54c0*/  MUFU.EX2 R228, R0 ;  /* 0x0000000000e47308 */ /* 0x0005e60000000800 */
[C---:B------:R-:W-:Y:S08]  /*54d0*/  HMMA.16816.F32.BF16 R60, R8.reuse, R20, RZ ;  /* 0x00000014083c723c */ /* 0x040ff000000418ff */
[----:B-1----:R-:W-:Y:S01]  /*54e0*/  HMMA.16816.F32.BF16 R72, R8, R28, RZ ;  /* 0x0000001c0848723c */ /* 0x002fe200000418ff */
[----:B--2---:R-:W-:-:S07]  /*54f0*/  FFMA.FTZ R0, R96, c[0x0][0x2d0], -R13 ;  /* 0x0000b40060007a23 */ /* 0x004fce000001080d */
[C---:B------:R-:W-:Y:S01]  /*5500*/  HMMA.16816.F32.BF16 R76, R8.reuse, R24, RZ ;  /* 0x00000018084c723c */ /* 0x040fe200000418ff */
[----:B------:R1:W-:Y:S07]  /*5510*/  MUFU.EX2 R231, R0 ;  /* 0x0000000000e77308 */ /* 0x0003ee0000000800 */
[C---:B------:R-:W-:Y:S08]  /*5520*/  HMMA.16816.F32.BF16 R68, R8.reuse, R32, RZ ;  /* 0x000000200844723c */ /* 0x040ff000000418ff */
[----:B------:R-:W-:Y:S01]  /*5530*/  HMMA.16816.F32.BF16 R64, R8, R36, RZ ;  /* 0x000000240840723c */ /* 0x000fe200000418ff */
[----:B-1----:R-:W-:-:S04]  /*5540*/  FFMA.FTZ R0, R14, c[0x0][0x2d0], -R12 ;  /* 0x0000b4000e007a23 */ /* 0x002fc8000001080c */
[----:B------:R1:W-:Y:S03]  /*5550*/  MUFU.EX2 R103, R0 ;  /* 0x0000000000677308 */ /* 0x0003e60000000800 */
        /* <DEDUP_REMOVED lines=8> */
[----:B------:R1:W-:Y:S03]  /*55e0*/  MUFU.EX2 R207, R0 ;  /* 0x0000000000cf7308 */ /* 0x0003e60000000800 */
[----:B------:R-:W-:Y:S08]  /*55f0*/  HMMA.16816.F32.BF16 R8, R8, R38, RZ ;  /* 0x000000260808723c */ /* 0x000ff000000418ff */
        /* <DEDUP_REMOVED lines=8> */
[C---:B------:R-:W-:Y:S08]  /*5680*/  HMMA.16816.F32.BF16 R156, R4.reuse, R118, R48 ;  /* 0x00000076049c723c */ /* 0x040ff00000041830 */
[----:B------:R-:W-:Y:S01]  /*5690*/  HMMA.16816.F32.BF16 R128, R4, R108, R60 ;  /* 0x0000006c0480723c */ /* 0x000fe2000004183c */
[----:B------:R-:W-:Y:S01]  /*56a0*/  LDSM.16.MT88.4 R60, [R210+0x2c80] ;  /* 0x002c8000d23c783b */ /* 0x000fe20000004200 */
[----:B-1----:R-:W-:-:S06]  /*56b0*/  FFMA.FTZ R0, R114, c[0x0][0x2d0], -R3 ;  /* 0x0000b40072007a23 */ /* 0x002fcc0000010803 */
[C---:B------:R-:W-:Y:S01]  /*56c0*/  HMMA.16816.F32.BF16 R144, R4.reuse, R116, R76 ;  /* 0x000000740490723c */ /* 0x040fe2000004184c */
[----:B------:R1:W2:Y:S01]  /*56d0*/  MUFU.EX2 R203, R0 ;  /* 0x0000000000cb7308 */ /* 0x0002a20000000800 */
[----:B------:R-:W-:Y:S06]  /*56e0*/  LDSM.16.MT88.4 R76, [R209+0x3880] ;  /* 0x00388000d14c783b */ /* 0x000fec0000004200 */
[C---:B------:R-:W-:Y:S08]  /*56f0*/  HMMA.16816.F32.BF16 R68, R4.reuse, R160, R68 ;  /* 0x000000a00444723c */ /* 0x040ff00000041844 */
[----:B------:R-:W-:Y:S01]  /*5700*/  HMMA.16816.F32.BF16 R56, R4, R110, R56 ;  /* 0x0000006e0438723c */ /* 0x000fe20000041838 */
[--C-:B-1----:R-:W-:Y:S01]  /*5710*/  FFMA.FTZ R0, R113, c[0x0][0x2d0], -R3.reuse ;  /* 0x0000b40071007a23 */ /* 0x102fe20000010803 */
[----:B--2---:R-:W-:Y:S01]  /*5720*/  F2FP.BF16.PACK_AB R96, R203, R204 ;  /* 0x000000cccb60723e */ /* 0x004fe200000010ff */
[----:B------:R-:W-:-:S02]  /*5730*/  FFMA.FTZ R3, R122, c[0x0][0x2d0], -R3 ;  /* 0x0000b4007a037a23 */ /* 0x000fc40000010803 */
[----:B------:R1:W-:Y:S03]  /*5740*/  MUFU.EX2 R202, R0 ;  /* 0x0000000000ca7308 */ /* 0x0003e60000000800 */
[C---:B------:R-:W-:Y:S05]  /*5750*/  HMMA.16816.F32.BF16 R64, R4.reuse, R150, R44 ;  /* 0x000000960440723c */ /* 0x040fea000004182c */
[----:B------:R2:W3:Y:S03]  /*5760*/  MUFU.EX2 R198, R3 ;  /* 0x0000000300c67308 */ /* 0x0004e60000000800 */
[----:B------:R-:W-:Y:S01]  /*5770*/  HMMA.16816.F32.BF16 R80, R4, R162, R40 ;  /* 0x000000a20450723c */ /* 0x000fe20000041828 */
[----:B-1----:R-:W-:-:S07]  /*5780*/  FFMA.FTZ R0, R99, c[0x0][0x2d0], -R13 ;  /* 0x0000b40063007a23 */ /* 0x002fce000001080d */
[----:B------:R-:W-:Y:S01]  /*5790*/  HMMA.16816.F32.BF16 R48, R4, R166, R8 ;  /* 0x000000a60430723c */ /* 0x000fe20000041808 */
[----:B------:R1:W-:Y:S01]  /*57a0*/  MUFU.EX2 R197, R0 ;  /* 0x0000000000c57308 */ /* 0x0003e20000000800 */
[----:B--2---:R-:W-:-:S05]  /*57b0*/  FFMA.FTZ R3, R107, c[0x0][0x2d0], -R2 ;  /* 0x0000b4006b037a23 */ /* 0x004fca0000010802 */
[----:B------:R-:W-:Y:S02]  /*57c0*/  F2FP.BF16.PACK_AB R4, R227, R232 ;  /* 0x000000e8e304723e */ /* 0x000fe400000010ff */
[----:B------:R-:W-:Y:S01]  /*57d0*/  F2FP.BF16.PACK_AB R6, R231, R228 ;  /* 0x000000e4e706723e */ /* 0x000fe200000010ff */
[----:B------:R2:W-:Y:S01]  /*57e0*/  MUFU.EX2 R107, R3 ;  /* 0x00000003006b7308 */ /* 0x0005e20000000800 */
[----:B------:R-:W-:Y:S02]  /*57f0*/  F2FP.BF16.PACK_AB R5, R206, R103 ;  /* 0x00000067ce05723e */ /* 0x000fe400000010ff */
[----:B------:R-:W-:Y:S01]  /*5800*/  F2FP.BF16.PACK_AB R7, R205, R207 ;  /* 0x000000cfcd07723e */ /* 0x000fe200000010ff */
[----:B-1----:R-:W-:Y:S01]  /*5810*/  FFMA.FTZ R0, R98, c[0x0][0x2d0], -R13 ;  /* 0x0000b40062007a23 */ /* 0x002fe2000001080d */
[----:B---3--:R-:W-:-:S05]  /*5820*/  F2FP.BF16.PACK_AB R98, R198, R202 ;  /* 0x000000cac662723e */ /* 0x008fca00000010ff */
[----:B------:R-:W-:Y:S01]  /*5830*/  HMMA.16816.F32.BF16 R40, R4, R28, RZ ;  /* 0x0000001c0428723c */ /* 0x000fe200000418ff */
[----:B------:R1:W3:Y:S01]  /*5840*/  MUFU.EX2 R200, R0 ;  /* 0x0000000000c87308 */ /* 0x0002e20000000800 */
[----:B--2---:R-:W-:-:S06]  /*5850*/  @P6 IMAD.HI.U32 R3, R172, c[0x0][0x2c8], RZ ;  /* 0x0000b200ac036a27 */ /* 0x004fcc00078e00ff */
[----:B------:R-:W-:Y:S01]  /*5860*/  HMMA.16816.F32.BF16 R176, R4, R30, RZ ;  /* 0x0000001e04b0723c */ /* 0x000fe200000418ff */
[----:B------:R-:W-:Y:S02]  /*5870*/  @P6 SHF.R.U32.HI R172, RZ, c[0x0][0x2cc], R3 ;  /* 0x0000b300ffac6a19 */ /* 0x000fe40000011603 */
[----:B------:R-:W-:-:S05]  /*5880*/  ISETP.GE.AND P6, PT, R251, 0x1, PT ;  /* 0x00000001fb00780c */ /* 0x000fca0003fc6270 */
[C---:B------:R-:W-:Y:S01]  /*5890*/  HMMA.16816.F32.BF16 R8, R4.reuse, R16, RZ ;  /* 0x000000100408723c */ /* 0x040fe200000418ff */
[--C-:B-1----:R-:W-:Y:S02]  /*58a0*/  FFMA.FTZ R0, R102, c[0x0][0x2d0], -R13.reuse ;  /* 0x0000b40066007a23 */ /* 0x102fe4000001080d */
[----:B------:R-:W-:Y:S02]  /*58b0*/  IMAD.IADD R3, R249, 0x1, R172 ;  /* 0x00000001f9037824 */ /* 0x000fe400078e02ac */
[----:B------:R1:W-:Y:S03]  /*58c0*/  MUFU.EX2 R199, R0 ;  /* 0x0000000000c77308 */ /* 0x0003e60000000800 */
[C---:B------:R-:W-:Y:S01]  /*58d0*/  HMMA.16816.F32.BF16 R184, R4.reuse, R18, RZ ;  /* 0x0000001204b8723c */ /* 0x040fe200000418ff */
[----:B------:R-:W-:Y:S07]  /*58e0*/  LDSM.16.MT88.4 R16, [R210+0x3880] ;  /* 0x00388000d210783b */ /* 0x000fee0000004200 */
[----:B------:R-:W-:Y:S01]  /*58f0*/  HMMA.16816.F32.BF16 R132, R4, R20, RZ ;  /* 0x000000140484723c */ /* 0x000fe200000418ff */
[----:B-1----:R-:W-:-:S07]  /*5900*/  FFMA.FTZ R0, R101, c[0x0][0x2d0], -R13 ;  /* 0x0000b40065007a23 */ /* 0x002fce000001080d */
[C---:B------:R-:W-:Y:S01]  /*5910*/  HMMA.16816.F32.BF16 R180, R4.reuse, R22, RZ ;  /* 0x0000001604b4723c */ /* 0x040fe200000418ff */
[----:B------:R1:W2:Y:S07]  /*5920*/  MUFU.EX2 R201, R0 ;  /* 0x0000000000c97308 */ /* 0x0002ae0000000800 */
[C---:B------:R-:W-:Y:S08]  /*5930*/  HMMA.16816.F32.BF16 R44, R4.reuse, R24, RZ ;  /* 0x00000018042c723c */ /* 0x040ff000000418ff */
[----:B------:R-:W-:Y:S01]  /*5940*/  HMMA.16816.F32.BF16 R188, R4, R26, RZ ;  /* 0x0000001a04bc723c */ /* 0x000fe200000418ff */
[----:B-1----:R-:W-:-:S04]  /*5950*/  FFMA.FTZ R0, R92, c[0x0][0x2d0], -R12 ;  /* 0x0000b4005c007a23 */ /* 0x002fc8000001080c */
[----:B------:R1:W-:Y:S03]  /*5960*/  MUFU.EX2 R28, R0 ;  /* 0x00000000001c7308 */ /* 0x0003e60000000800 */
[C---:B------:R-:W-:Y:S08]  /*5970*/  HMMA.16816.F32.BF16 R24, R4.reuse, R32, RZ ;  /* 0x000000200418723c */ /* 0x040ff000000418ff */
[----:B------:R-:W-:Y:S01]  /*5980*/  HMMA.16816.F32.BF16 R20, R4, R36, RZ ;  /* 0x000000240414723c */ /* 0x000fe200000418ff */
[----:B-1----:R-:W-:-:S07]  /*5990*/  FFMA.FTZ R0, R87, c[0x0][0x2d0], -R12 ;  /* 0x0000b40057007a23 */ /* 0x002fce000001080c */
[----:B------:R-:W-:Y:S01]  /*59a0*/  HMMA.16816.F32.BF16 R32, R4, R34, RZ ;  /* 0x000000220420723c */ /* 0x000fe200000418ff */
[----:B------:R1:W4:Y:S02]  /*59b0*/  MUFU.EX2 R29, R0 ;  /* 0x00000000001d7308 */ /* 0x0003240000000800 */
[----:B-1----:R-:W-:-:S06]  /*59c0*/  FFMA.FTZ R0, R94, c[0x0][0x2d0], -R12 ;  /* 0x0000b4005e007a23 */ /* 0x002fcc000001080c */
[----:B------:R1:W-:Y:S02]  /*59d0*/  MUFU.EX2 R31, R0 ;  /* 0x00000000001f7308 */ /* 0x0003e40000000800 */
[----:B-1----:R-:W-:Y:S02]  /*59e0*/  FFMA.FTZ R0, R93, c[0x0][0x2d0], -R12 ;  /* 0x0000b4005d007a23 */ /* 0x002fe4000001080c */
[----:B------:R-:W-:Y:S04]  /*59f0*/  HMMA.16816.F32.BF16 R92, R4, R38, RZ ;  /* 0x00000026045c723c */ /* 0x000fe800000418ff */
[----:B------:R1:W5:Y:S03]  /*5a00*/  MUFU.EX2 R30, R0 ;  /* 0x00000000001e7308 */ /* 0x0003660000000800 */
[----:B---3--:R-:W-:-:S02]  /*5a10*/  F2FP.BF16.PACK_AB R4, R200, R197 ;  /* 0x000000c5c804723e */ /* 0x008fc400000010ff */
[----:B--2---:R-:W-:Y:S02]  /*5a20*/  F2FP.BF16.PACK_AB R6, R201, R199 ;  /* 0x000000c7c906723e */ /* 0x004fe400000010ff */
[----:B----4-:R-:W-:Y:S01]  /*5a30*/  F2FP.BF16.PACK_AB R5, R29, R28 ;  /* 0x0000001c1d05723e */ /* 0x010fe200000010ff */
[----:B-1----:R-:W-:Y:S01]  /*5a40*/  FFMA.FTZ R0, R115, c[0x0][0x2d0], -R2 ;  /* 0x0000b40073007a23 */ /* 0x002fe20000010802 */
[----:B-----5:R-:W-:-:S03]  /*5a50*/  F2FP.BF16.PACK_AB R7, R30, R31 ;  /* 0x0000001f1e07723e */ /* 0x020fc600000010ff */
[----:B------:R1:W2:Y:S04]  /*5a60*/  MUFU.EX2 R196, R0 ;  /* 0x0000000000c47308 */ /* 0x0002a80000000800 */
[C---:B------:R-:W-:Y:S08]  /*5a70*/  HMMA.16816.F32.BF16 R168, R4.reuse, R88, R8 ;  /* 0x0000005804a8723c */ /* 0x040ff00000041808 */
[----:B------:R-:W-:Y:S01]  /*5a80*/  HMMA.16816.F32.BF16 R36, R4, R164, R20 ;  /* 0x000000a40424723c */ /* 0x000fe20000041814 */
[--C-:B-1----:R-:W-:Y:S01]  /*5a90*/  FFMA.FTZ R0, R121, c[0x0][0x2d0], -R2.reuse ;  /* 0x0000b40079007a23 */ /* 0x102fe20000010802 */
[----:B--2---:R-:W-:Y:S01]  /*5aa0*/  F2FP.BF16.PACK_AB R97, R196, R107 ;  /* 0x0000006bc461723e */ /* 0x004fe200000010ff */
[----:B------:R-:W-:-:S02]  /*5ab0*/  FFMA.FTZ R2, R120, c[0x0][0x2d0], -R2 ;  /* 0x0000b40078027a23 */ /* 0x000fc40000010802 */
[----:B------:R-:W1:Y:S01]  /*5ac0*/  LDSM.16.MT88.4 R120, [R209+0x2080] ;  /* 0x00208000d178783b */ /* 0x000e620000004200 */
[----:B------:R2:W-:Y:S02]  /*5ad0*/  MUFU.EX2 R101, R0 ;  /* 0x0000000000657308 */ /* 0x0005e40000000800 */
[C---:B------:R-:W-:Y:S06]  /*5ae0*/  HMMA.16816.F32.BF16 R132, R4.reuse, R108, R132 ;  /* 0x0000006c0484723c */ /* 0x040fec0000041884 */
[----:B------:R-:W3:Y:S02]  /*5af0*/  MUFU.EX2 R102, R2 ;  /* 0x0000000200667308 */ /* 0x000ee40000000800 */
[----:B------:R-:W-:Y:S01]  /*5b00*/  HMMA.16816.F32.BF16 R44, R4, R116, R44 ;  /* 0x00000074042c723c */ /* 0x000fe2000004182c */
[----:B--2---:R-:W-:-:S07]  /*5b10*/  FFMA.FTZ R0, R195, c[0x0][0x2d0], -R13 ;  /* 0x0000b400c3007a23 */ /* 0x004fce000001080d */
[----:B------:R-:W-:Y:S01]  /*5b20*/  HMMA.16816.F32.BF16 R40, R4, R148, R40 ;  /* 0x000000940428723c */ /* 0x000fe20000041828 */
[----:B---3--:R-:W-:-:S07]  /*5b30*/  F2FP.BF16.PACK_AB R99, R102, R101 ;  /* 0x000000656663723e */ /* 0x008fce00000010ff */
[----:B------:R-:W-:Y:S08]  /*5b40*/  HMMA.16816.F32.BF16 R88, R4, R90, R184 ;  /* 0x0000005a0458723c */ /* 0x000ff000000418b8 */
[C---:B------:R-:W-:Y:S08]  /*5b50*/  HMMA.16816.F32.BF16 R128, R96.reuse, R136, R128 ;  /* 0x000000886080723c */ /* 0x040ff00000041880 */
[C---:B-1----:R-:W-:Y:S08]  /*5b60*/  HMMA.16816.F32.BF16 R112, R96.reuse, R120, R140 ;  /* 0x000000786070723c */ /* 0x042ff0000004188c */
[C---:B------:R-:W-:Y:S08]  /*5b70*/  HMMA.16816.F32.BF16 R144, R96.reuse, R152, R144 ;  /* 0x000000986090723c */ /* 0x040ff00000041890 */
        /* <DEDUP_REMOVED lines=8> */
[----:B------:R-:W-:Y:S01]  /*5c00*/  HMMA.16816.F32.BF16 R96, R96, R18, R48 ;  /* 0x000000126060723c */ /* 0x000fe20000041830 */
[----:B------:R1:W-:Y:S07]  /*5c10*/  MUFU.EX2 R49, R0 ;  /* 0x0000000000317308 */ /* 0x0003ee0000000800 */
[C---:B------:R-:W-:Y:S08]  /*5c20*/  HMMA.16816.F32.BF16 R72, R4.reuse, R160, R24 ;  /* 0x000000a00448723c */ /* 0x040ff00000041818 */
[----:B------:R-:W-:Y:S01]  /*5c30*/  HMMA.16816.F32.BF16 R20, R4, R110, R180 ;  /* 0x0000006e0414723c */ /* 0x000fe200000418b4 */
[----:B-1----:R-:W-:-:S04]  /*5c40*/  FFMA.FTZ R0, R194, c[0x0][0x2d0], -R13 ;  /* 0x0000b400c2007a23 */ /* 0x002fc8000001080d */
[----:B------:R1:W2:Y:S03]  /*5c50*/  MUFU.EX2 R50, R0 ;  /* 0x0000000000327308 */ /* 0x0002a60000000800 */
[C---:B------:R-:W-:Y:S08]  /*5c60*/  HMMA.16816.F32.BF16 R24, R4.reuse, R150, R176 ;  /* 0x000000960418723c */ /* 0x040ff000000418b0 */
[----:B------:R-:W-:Y:S01]  /*5c70*/  HMMA.16816.F32.BF16 R32, R4, R162, R32 ;  /* 0x000000a20420723c */ /* 0x000fe20000041820 */
[----:B-1----:R-:W-:-:S07]  /*5c80*/  FFMA.FTZ R0, R193, c[0x0][0x2d0], -R13 ;  /* 0x0000b400c1007a23 */ /* 0x002fce000001080d */
[----:B------:R-:W-:Y:S01]  /*5c90*/  HMMA.16816.F32.BF16 R164, R4, R166, R92 ;  /* 0x000000a604a4723c */ /* 0x000fe2000004185c */
[----:B------:R1:W-:Y:S06]  /*5ca0*/  MUFU.EX2 R51, R0 ;  /* 0x0000000000337308 */ /* 0x0003ec0000000800 */
[----:B--2---:R-:W-:Y:S01]  /*5cb0*/  F2FP.BF16.PACK_AB R92, R50, R49 ;  /* 0x00000031325c723e */ /* 0x004fe200000010ff */
[----:B-1----:R-:W-:-:S04]  /*5cc0*/  FFMA.FTZ R0, R192, c[0x0][0x2d0], -R13 ;  /* 0x0000b400c0007a23 */ /* 0x002fc8000001080d */
[----:B------:R1:W2:Y:S02]  /*5cd0*/  MUFU.EX2 R48, R0 ;  /* 0x0000000000307308 */ /* 0x0002a40000000800 */
[----:B-1----:R-:W-:Y:S01]  /*5ce0*/  FFMA.FTZ R0, R173, c[0x0][0x2d0], -R12 ;  /* 0x0000b400ad007a23 */ /* 0x002fe2000001080c */
[----:B--2---:R-:W-:-:S05]  /*5cf0*/  F2FP.BF16.PACK_AB R94, R48, R51 ;  /* 0x00000033305e723e */ /* 0x004fca00000010ff */
[----:B------:R1:W-:Y:S02]  /*5d00*/  MUFU.EX2 R9, R0 ;  /* 0x0000000000097308 */ /* 0x0003e40000000800 */
[----:B-1----:R-:W-:-:S06]  /*5d10*/  FFMA.FTZ R0, R174, c[0x0][0x2d0], -R12 ;  /* 0x0000b400ae007a23 */ /* 0x002fcc000001080c */
[----:B------:R1:W2:Y:S02]  /*5d20*/  MUFU.EX2 R8, R0 ;  /* 0x0000000000087308 */ /* 0x0002a40000000800 */
[----:B-1----:R-:W-:Y:S01]  /*5d30*/  FFMA.FTZ R0, R175, c[0x0][0x2d0], -R12 ;  /* 0x0000b400af007a23 */ /* 0x002fe2000001080c */
[----:B--2---:R-:W-:-:S05]  /*5d40*/  F2FP.BF16.PACK_AB R93, R8, R9 ;  /* 0x00000009085d723e */ /* 0x004fca00000010ff */
[----:B------:R1:W-:Y:S02]  /*5d50*/  MUFU.EX2 R2, R0 ;  /* 0x0000000000027308 */ /* 0x0003e40000000800 */
[----:B-1----:R-:W-:Y:S02]  /*5d60*/  FFMA.FTZ R0, R15, c[0x0][0x2d0], -R12 ;  /* 0x0000b4000f007a23 */ /* 0x002fe4000001080c */
[----:B------:R-:W-:Y:S04]  /*5d70*/  HMMA.16816.F32.BF16 R12, R4, R118, R188 ;  /* 0x00000076040c723c */ /* 0x000fe800000418bc */
[----:B------:R-:W1:Y:S03]  /*5d80*/  MUFU.EX2 R0, R0 ;  /* 0x0000000000007308 */ /* 0x000e660000000800 */
        /* <DEDUP_REMOVED lines=52> */
[----:B------:R-:W-:Y:S01]  /*60d0*/  STL [R1+0xc], R7 ;  /* 0x00000c0701007387 */ /* 0x000fe20000100800 */
[----:B------:R-:W-:Y:S01]  /*60e0*/  FADD.FTZ R0, R0, R8 ;  /* 0x0000000800007221 */ /* 0x000fe20000010000 */
[C---:B------:R-:W-:Y:S02]  /*60f0*/  HMMA.16816.F32.BF16 R60, R92.reuse, R62, R24 ;  /* 0x0000003e5c3c723c */ /* 0x040fe40000041818 */
[----:B------:R-:W-:Y:S04]  /*6100*/  STL [R1+0x8], R4 ;  /* 0x0000080401007387 */ /* 0x000fe80000100800 */
[----:B------:R1:W-:Y:S02]  /*6110*/  STL [R1+0x10], R2 ;  /* 0x0000100201007387 */ /* 0x0003e40000100800 */
[C---:B------:R-:W-:Y:S02]  /*6120*/  HMMA.16816.F32.BF16 R76, R92.reuse, R78, R32 ;  /* 0x0000004e5c4c723c */ /* 0x040fe40000041820 */
[----:B------:R2:W-:Y:S06]  /*6130*/  STL [R1+0x14], R0 ;  /* 0x0000140001007387 */ /* 0x0005ec0000100800 */
[C---:B------:R-:W-:Y:S08]  /*6140*/  HMMA.16816.F32.BF16 R88, R92.reuse, R16, R36 ;  /* 0x000000105c58723c */ /* 0x040ff00000041824 */
[----:B------:R-:W-:Y:S01]  /*6150*/  HMMA.16816.F32.BF16 R92, R92, R18, R164 ;  /* 0x000000125c5c723c */ /* 0x000fe200000418a4 */
[----:B-1----:R-:W-:Y:S01]  /*6160*/  IADD3 R2, R3, c[0x0][0x328], RZ ;  /* 0x0000ca0003027a10 */ /* 0x002fe20007ffe0ff */
[----:B------:R-:W-:Y:S06]  /*6170*/  @!P6 BRA `(.L_x_311) ;  /* 0x000001100000e947 */ /* 0x000fec0003800000 */
[C---:B------:R-:W-:Y:S02]  /*6180*/  ISETP.GT.AND P0, PT, R3.reuse, RZ, PT ;  /* 0x000000ff0300720c */ /* 0x040fe40003f04270 */
[----:B--2---:R-:W-:-:S11]  /*6190*/  IADD3 R0, R3, -0x1, RZ ;  /* 0xffffffff03007810 */ /* 0x004fd60007ffe0ff */
        /* <DEDUP_REMOVED lines=8> */
.L_x_312:
[----:B------:R-:W-:-:S04]  /*6220*/  MOV R3, 0x1 ;  /* 0x0000000100037802 */ /* 0x000fc80000000f00 */
[----:B------:R-:W-:-:S13]  /*6230*/  ISETP.NE.AND P0, PT, R3, c[0x0][0x32c], PT ;  /* 0x0000cb0003007a0c */ /* 0x000fda0003f05270 */
[----:B------:R-:W-:-:S05]  /*6240*/  @P0 IMAD.HI.U32 R3, R0, c[0x0][0x330], RZ ;  /* 0x0000cc0000030a27 */ /* 0x000fca00078e00ff */
[----:B------:R-:W-:Y:S02]  /*6250*/  @P0 SHF.R.U32.HI R0, RZ, c[0x0][0x334], R3 ;  /* 0x0000cd00ff000a19 */ /* 0x000fe40000011603 */
.L_x_313:
[----:B------:R-:W-:-:S05]  /*6260*/  MOV R3, c[0x0][0x32c] ;  /* 0x0000cb0000037a02 */ /* 0x000fca0000000f00 */
[----:B------:R-:W-:-:S05]  /*6270*/  IMAD R0, R0, R3, c[0x0][0x32c] ;  /* 0x0000cb0000007624 */ /* 0x000fca00078e0203 */
[----:B------:R-:W-:-:S05]  /*6280*/  IMNMX R2, R2, R0, PT ;  /* 0x0000000002027217 */ /* 0x000fca0003800200 */
.L_x_311:
[----:B------:R-:W-:-:S05]  /*6290*/  IMAD.HI R2, R2, 0x2aaaaaab, RZ ;  /* 0x2aaaaaab02027827 */ /* 0x000fca00078e02ff */
[----:B--2---:R-:W-:-:S04]  /*62a0*/  SHF.R.U32.HI R0, RZ, 0x1f, R2 ;  /* 0x0000001fff007819 */ /* 0x004fc80000011602 */
[----:B------:R-:W-:-:S04]  /*62b0*/  LEA.HI.SX32 R2, R2, R0, 0x1d ;  /* 0x0000000002027211 */ /* 0x000fc800078feaff */
[----:B------:R-:W-:-:S04]  /*62c0*/  IMNMX R3, R250, R2, !PT ;  /* 0x00000002fa037217 */ /* 0x000fc80007800200 */
[----:B------:R-:W-:Y:S01]  /*62d0*/  ISETP.GE.AND P0, PT, R224, R3, PT ;  /* 0x00000003e000720c */ /* 0x000fe20003f06270 */
[----:B------:R1:W-:-:S12]  /*62e0*/  STL [R1+0x24], R3 ;  /* 0x0000240301007387 */ /* 0x0003d80000100800 */
[----:B------:R-:W-:Y:S05]  /*62f0*/  @!P0 BRA `(.L_x_314) ;  /* 0x0000483000008947 */ /* 0x000fea0003800000 */
[----:B------:R-:W2:Y:S04]  /*6300*/  LDL R8, [R1+0x40] ;  /* 0x0000400001087983 */ /* 0x000ea80000100800 */
[----:B------:R-:W3:Y:S01]  /*6310*/  LDL R5, [R1+0x3c] ;  /* 0x00003c0001057983 */ /* 0x000ee20000100800 */
[----:B-1----:R-:W-:Y:S01]  /*6320*/  SHF.R.S32.HI R3, RZ, 0x1f, R226 ;  /* 0x0000001fff037819 */ /* 0x002fe200000114e2 */
        /* <DEDUP_REMOVED lines=21> */
.L_x_335:
        /* <DEDUP_REMOVED lines=16> */
[----:B-1-34-:R-:W-:Y:S01]  /*6580*/  IMAD.WIDE.U32 R2, R225, c[0x0][0x208], RZ ;  /* 0x00008200e1027a25 */ /* 0x01afe200078e00ff */
[----:B------:R-:W1:Y:S01]  /*6590*/  S2R R5, SR_CTAID.Y ;  /* 0x0000000000057919 */ /* 0x000e620000002600 */
[----:B------:R-:W-:Y:S01]  /*65a0*/  SHF.R.S32.HI R0, RZ, 0x1f, R225 ;  /* 0x0000001fff007819 */ /* 0x000fe200000114e1 */
[----:B------:R-:W-:Y:S01]  /*65b0*/  BSSY B0, `(.L_x_315) ;  /* 0x000003c000007945 */ /* 0x000fe20003800000 */
[C---:B------:R-:W-:Y:S01]  /*65c0*/  ISETP.GE.AND P1, PT, R226.reuse, c[0x0][0x1d4], PT ;  /* 0x00007500e2007a0c */ /* 0x040fe20003f26270 */
[----:B------:R-:W2:Y:S01]  /*65d0*/  S2R R8, SR_CTAID.Y ;  /* 0x0000000000087919 */ /* 0x000ea20000002600 */
[----:B------:R-:W-:Y:S01]  /*65e0*/  IADD3 R13, R226, 0x20, RZ ;  /* 0x00000020e20d7810 */ /* 0x000fe20007ffe0ff */
[----:B------:R-:W-:Y:S01]  /*65f0*/  IMAD R0, R0, c[0x0][0x208], RZ ;  /* 0x0000820000007a24 */ /* 0x000fe200078e02ff */
[----:B------:R-:W-:Y:S01]  /*6600*/  IADD3 R12, R226, 0x40, RZ ;  /* 0x00000040e20c7810 */ /* 0x000fe20007ffe0ff */
[----:B------:R-:W3:Y:S01]  /*6610*/  S2R R11, SR_TID.X ;  /* 0x00000000000b7919 */ /* 0x000ee20000002100 */
[----:B------:R-:W-:Y:S01]  /*6620*/  ISETP.GE.AND P3, PT, R13, c[0x0][0x1d4], PT ;  /* 0x000075000d007a0c */ /* 0x000fe20003f66270 */
[----:B------:R-:W-:Y:S01]  /*6630*/  IMAD R0, R225, c[0x0][0x20c], R0 ;  /* 0x00008300e1007a24 */ /* 0x000fe200078e0200 */
[----:B------:R-:W-:Y:S02]  /*6640*/  SHF.R.S32.HI R4, RZ, 0x1f, R223 ;  /* 0x0000001fff047819 */ /* 0x000fe400000114df */
[----:B------:R-:W-:Y:S01]  /*6650*/  ISETP.GE.AND P2, PT, R12, c[0x0][0x1d4], PT ;  /* 0x000075000c007a0c */ /* 0x000fe20003f46270 */
[----:B------:R-:W-:Y:S02]  /*6660*/  IMAD.IADD R3, R3, 0x1, R0 ;  /* 0x0000000103037824 */ /* 0x000fe400078e0200 */
[----:B------:R-:W-:Y:S02]  /*6670*/  IMAD R4, R4, c[0x0][0x218], RZ ;  /* 0x0000860004047a24 */ /* 0x000fe400078e02ff */
[C---:B------:R-:W-:Y:S04]  /*6680*/  IMAD.WIDE.U32 R2, R223.reuse, c[0x0][0x218], R2 ;  /* 0x00008600df027a25 */ /* 0x040fe800078e0002 */
[----:B------:R-:W-:Y:S01]  /*6690*/  IMAD R4, R223, c[0x0][0x21c], R4 ;  /* 0x00008700df047a24 */ /* 0x000fe200078e0204 */
[----:B-1----:R-:W-:Y:S01]  /*66a0*/  SHF.R.S32.HI R5, RZ, 0x1f, R5 ;  /* 0x0000001fff057819 */ /* 0x002fe20000011405 */
[----:B--2---:R-:W-:Y:S04]  /*66b0*/  IMAD.WIDE.U32 R6, R8, c[0x0][0x210], RZ ;  /* 0x0000840008067a25 */ /* 0x004fe800078e00ff */
[----:B------:R-:W-:Y:S01]  /*66c0*/  IMAD R5, R5, c[0x0][0x210], RZ ;  /* 0x0000840005057a24 */ /* 0x000fe200078e02ff */
[----:B------:R-:W-:Y:S03]  /*66d0*/  IADD3 R0, P0, R6, R2, RZ ;  /* 0x0000000206007210 */ /* 0x000fe60007f1e0ff */
[----:B------:R-:W-:Y:S04]  /*66e0*/  IMAD R5, R8, c[0x0][0x214], R5 ;  /* 0x0000850008057a24 */ /* 0x000fe800078e0205 */
[----:B------:R-:W-:Y:S05]  /*66f0*/  IMAD.IADD R5, R7, 0x1, R5 ;  /* 0x0000000107057824 */ /* 0x000fea00078e0205 */
[----:B------:R-:W-:Y:S01]  /*6700*/  IADD3.X R3, R5, R3, R4, P0, !PT ;  /* 0x0000000305037210 */ /* 0x000fe200007fe404 */
[----:B------:R-:W-:Y:S01]  /*6710*/  IMAD.SHL.U32 R5, R226, 0x2, RZ ;  /* 0x00000002e2057824 */ /* 0x000fe200078e00ff */
[C---:B------:R-:W-:Y:S04]  /*6720*/  LEA R10, P0, R0.reuse, c[0x0][0x1f8], 0x1 ;  /* 0x00007e00000a7a11 */ /* 0x040fe800078008ff */
[----:B------:R-:W-:Y:S02]  /*6730*/  LEA.HI.X R3, R0, c[0x0][0x1fc], R3, 0x1, P0 ;  /* 0x00007f0000037a11 */ /* 0x000fe400000f0c03 */
[----:B------:R-:W1:Y:S04]  /*6740*/  SHFL.IDX PT, R0, R10, RZ, 0x1c1f ;  /* 0x001c1fff0a007589 */ /* 0x000e6800000e0000 */
[----:B------:R-:W2:Y:S01]  /*6750*/  SHFL.IDX PT, R2, R3, RZ, 0x1c1f ;  /* 0x001c1fff03027589 */ /* 0x000ea200000e0000 */
[----:B-1----:R-:W-:Y:S05]  /*6760*/  IADD3 R8, P0, R0, R5, RZ ;  /* 0x0000000500087210 */ /* 0x002fea0007f1e0ff */
[----:B--2---:R-:W-:Y:S01]  /*6770*/  IMAD.X R9, R2, 0x1, R205, P0 ;  /* 0x0000000102097824 */ /* 0x004fe200000e06cd */
[----:B------:R-:W-:Y:S04]  /*6780*/  IADD3 R6, P0, R0, R207, RZ ;  /* 0x000000cf00067210 */ /* 0x000fe80007f1e0ff */
[----:B------:R-:W-:Y:S01]  /*6790*/  @!PT LDS RZ, [RZ] ;  /* 0x00000000fffff984 */ /* 0x000fe20000000800 */
[----:B------:R1:W-:Y:S01]  /*67a0*/  LDGSTS.E.BYPASS.LTC128B.128 [R222+0x1880], [R8.64], !P1 ;  /* 0x0188000008de7fae */ /* 0x0003e2000c901d46 */
[----:B------:R-:W-:Y:S01]  /*67b0*/  IMAD.X R7, R2, 0x1, R206, P0 ;  /* 0x0000000102077824 */ /* 0x000fe200000e06ce */
[----:B------:R-:W-:Y:S02]  /*67c0*/  IADD3 R4, P0, R0, R228, RZ ;  /* 0x000000e400047210 */ /* 0x000fe40007f1e0ff */
[----:B---3--:R-:W-:Y:S02]  /*67d0*/  ISETP.GT.AND P1, PT, R11, 0x3f, PT ;  /* 0x0000003f0b00780c */ /* 0x008fe40003f24270 */
[----:B------:R1:W-:Y:S01]  /*67e0*/  LDGSTS.E.BYPASS.LTC128B.128 [R222+0x2480], [R6.64], !P3 ;  /* 0x0248000006de7fae */ /* 0x0003e2000d901d46 */
[----:B------:R-:W-:Y:S05]  /*67f0*/  IMAD.X R5, R2, 0x1, R227, P0 ;  /* 0x0000000102057824 */ /* 0x000fea00000e06e3 */
[----:B------:R1:W-:Y:S05]  /*6800*/  LDGSTS.E.BYPASS.LTC128B.128 [R222+0x3080], [R4.64], !P2 ;  /* 0x0308000004de7fae */ /* 0x0003ea000d101d46 */
[----:B------:R-:W-:-:S05]  /*6810*/  @P1 BRA `(.L_x_316) ;  /* 0x0000015000001947 */ /* 0x000fca0003800000 */
[----:B------:R-:W-:-:S05]  /*6820*/  BRA.DIV ~URZ, `(.L_x_317) ;  /* 0x0000ee027f007947 */ /* 0x000fca000b800000 */
[----:B-1----:R1:W2:Y:S04]  /*6830*/  SHFL.IDX PT, R4, R3, 0x1, 0x1c1f ;  /* 0x003c1f0003047f89 */ /* 0x0022a800000e0000 */
[----:B------:R1:W3:Y:S02]  /*6840*/  SHFL.IDX PT, R0, R10, 0x1, 0x1c1f ;  /* 0x003c1f000a007f89 */ /* 0x0002e400000e0000 */
.L_x_385:
[C---:B-1----:R-:W-:Y:S01]  /*6850*/  IADD3 R10, R226.reuse, 0x20, RZ ;  /* 0x00000020e20a7810 */ /* 0x042fe20007ffe0ff */
[C---:B------:R-:W-:Y:S01]  /*6860*/  IMAD.SHL.U32 R2, R226.reuse, 0x2, RZ ;  /* 0x00000002e2027824 */ /* 0x040fe200078e00ff */
[----:B------:R-:W-:Y:S02]  /*6870*/  ISETP.GE.AND P3, PT, R226, c[0x0][0x1d4], PT ;  /* 0x00007500e2007a0c */ /* 0x000fe40003f66270 */
        /* <DEDUP_REMOVED lines=15> */
.L_x_316:
[----:B------:R-:W-:Y:S05]  /*6970*/  BSYNC B0 ;  /* 0x0000000000007941 */ /* 0x000fea0003800000 */
.L_x_315:
[----:B-1-34-:R-:W0:Y:S01]  /*6980*/  LDGDEPBAR ;  /* 0x00000000000079af */ /* 0x01ae220000000000 */
[----:B------:R-:W-:Y:S01]  /*6990*/  WARPSYNC 0xffffffff ;  /* 0xffffffff00007948 */ /* 0x000fe20003800000 */
[-C--:B------:R-:W-:Y:S06]  /*69a0*/  HMMA.16816.F32.BF16 R4, R48, R16.reuse, RZ ;  /* 0x000000103004723c */ /* 0x080fec00000418ff */
        /* <DEDUP_REMOVED lines=10> */
[----:B------:R-:W-:Y:S06]  /*6a50*/  LDSM.16.M88.4 R200, [R212+0x9080] ;  /* 0x00908000d4c8783b */ /* 0x000fec0000000200 */
[-C--:B------:R-:W-:Y:S08]  /*6a60*/  HMMA.16816.F32.BF16 R28, R44, R34.reuse, RZ ;  /* 0x000000222c1c723c */ /* 0x080ff000000418ff */
        /* <DEDUP_REMOVED lines=10> */
[----:B------:R-:W-:Y:S07]  /*6b10*/  LDSM.16.M88.4 R168, [R212+0x8080] ;  /* 0x00808000d4a8783b */ /* 0x000fee0000000200 */
[-C--:B------:R-:W-:Y:S08]  /*6b20*/  HMMA.16816.F32.BF16 R20, R164, R176.reuse, R20 ;  /* 0x000000b0a414723c */ /* 0x080ff00000041814 */
[C---:B------:R-:W-:Y:S08]  /*6b30*/  HMMA.16816.F32.BF16 R24, R172.reuse, R176, R24 ;  /* 0x000000b0ac18723c */ /* 0x040ff00000041818 */
[-C--:B------:R-:W-:Y:S08]  /*6b40*/  HMMA.16816.F32.BF16 R28, R172, R178.reuse, R28 ;  /* 0x000000b2ac1c723c */ /* 0x080ff0000004181c */
[C---:B------:R-:W-:Y:S01]  /*6b50*/  HMMA.16816.F32.BF16 R32, R164.reuse, R178, R32 ;  /* 0x000000b2a420723c */ /* 0x040fe20000041820 */
[----:B------:R-:W1:Y:S07]  /*6b60*/  LDSM.16.M88.4 R176, [R219] ;  /* 0x00000000dbb0783b */ /* 0x000e6e0000000200 */
[-C--:B------:R-:W-:Y:S08]  /*6b70*/  HMMA.16816.F32.BF16 R36, R164, R180.reuse, R36 ;  /* 0x000000b4a424723c */ /* 0x080ff00000041824 */
[C---:B------:R-:W-:Y:S08]  /*6b80*/  HMMA.16816.F32.BF16 R40, R172.reuse, R180, R40 ;  /* 0x000000b4ac28723c */ /* 0x040ff00000041828 */
[-C--:B------:R-:W-:Y:S01]  /*6b90*/  HMMA.16816.F32.BF16 R44, R172, R182.reuse, R44 ;  /* 0x000000b6ac2c723c */ /* 0x080fe2000004182c */
[----:B------:R-:W-:Y:S07]  /*6ba0*/  LDSM.16.M88.4 R172, [R217] ;  /* 0x00000000d9ac783b */ /* 0x000fee0000000200 */
[----:B------:R-:W-:Y:S01]  /*6bb0*/  HMMA.16816.F32.BF16 R48, R164, R182, R48 ;  /* 0x000000b6a430723c */ /* 0x000fe20000041830 */
[----:B------:R-:W1:Y:S08]  /*6bc0*/  LDSM.16.M88.4 R164, [R218] ;  /* 0x00000000daa4783b */ /* 0x000e700000000200 */
[----:B------:R-:W-:Y:S01]  /*6bd0*/  LDSM.16.M88.4 R180, [R211+0xa080] ;  /* 0x00a08000d3b4783b */ /* 0x000fe20000000200 */
[----:B--2---:R-:W-:Y:S01]  /*6be0*/  ISETP.GT.AND P0, PT, R204, R0, PT ;  /* 0x00000000cc00720c */ /* 0x004fe20003f04270 */
[-C--:B-1----:R-:W-:Y:S08]  /*6bf0*/  HMMA.16816.F32.BF16 R4, R184, R188.reuse, R4 ;  /* 0x000000bcb804723c */ /* 0x082ff00000041804 */
[C---:B---3--:R-:W-:Y:S08]  /*6c00*/  HMMA.16816.F32.BF16 R8, R192.reuse, R188, R8 ;  /* 0x000000bcc008723c */ /* 0x048ff00000041808 */
[-C--:B------:R-:W-:Y:S08]  /*6c10*/  HMMA.16816.F32.BF16 R12, R192, R190.reuse, R12 ;  /* 0x000000bec00c723c */ /* 0x080ff0000004180c */
[C---:B------:R-:W-:Y:S01]  /*6c20*/  HMMA.16816.F32.BF16 R16, R184.reuse, R190, R16 ;  /* 0x000000beb810723c */ /* 0x040fe20000041810 */
[----:B------:R-:W1:Y:S07]  /*6c30*/  LDSM.16.M88.4 R188, [R208+0x5480] ;  /* 0x00548000d0bc783b */ /* 0x000e6e0000000200 */
        /* <DEDUP_REMOVED lines=10> */
[----:B------:R-:W2:Y:S07]  /*6ce0*/  LDSM.16.M88.4 R160, [R211+0xb080] ;  /* 0x00b08000d3a0783b */ /* 0x000eae0000000200 */
[-C--:B------:R-:W-:Y:S01]  /*6cf0*/  HMMA.16816.F32.BF16 R4, R168, R176.reuse, R4 ;  /* 0x000000b0a804723c */ /* 0x080fe20000041804 */
[----:B------:R-:W3:Y:S07]  /*6d00*/  LDSM.16.M88.4 R184, [R208+0x5880] ;  /* 0x00588000d0b8783b */ /* 0x000eee0000000200 */
[C---:B------:R-:W-:Y:S08]  /*6d10*/  HMMA.16816.F32.BF16 R8, R200.reuse, R176, R8 ;  /* 0x000000b0c808723c */ /* 0x040ff00000041808 */
[-C--:B------:R-:W-:Y:S08]  /*6d20*/  HMMA.16816.F32.BF16 R12, R200, R178.reuse, R12 ;  /* 0x000000b2c80c723c */ /* 0x080ff0000004180c */
[C---:B------:R-:W-:Y:S01]  /*6d30*/  HMMA.16816.F32.BF16 R16, R168.reuse, R178, R16 ;  /* 0x000000b2a810723c */ /* 0x040fe20000041810 */
[----:B------:R-:W4:Y:S07]  /*6d40*/  LDSM.16.M88.4 R176, [R212+0xa080] ;  /* 0x00a08000d4b0783b */ /* 0x000f2e0000000200 */
[-C--:B------:R-:W-:Y:S08]  /*6d50*/  HMMA.16816.F32.BF16 R20, R168, R164.reuse, R20 ;  /* 0x000000a4a814723c */ /* 0x080ff00000041814 */
[C---:B------:R-:W-:Y:S08]  /*6d60*/  HMMA.16816.F32.BF16 R24, R200.reuse, R164, R24 ;  /* 0x000000a4c818723c */ /* 0x040ff00000041818 */
[-C--:B------:R-:W-:Y:S08]  /*6d70*/  HMMA.16816.F32.BF16 R28, R200, R166.reuse, R28 ;  /* 0x000000a6c81c723c */ /* 0x080ff0000004181c */
[C---:B------:R-:W-:Y:S01]  /*6d80*/  HMMA.16816.F32.BF16 R32, R168.reuse, R166, R32 ;  /* 0x000000a6a820723c */ /* 0x040fe20000041820 */
[----:B------:R-:W5:Y:S07]  /*6d90*/  LDSM.16.M88.4 R164, [R212+0xb080] ;  /* 0x00b08000d4a4783b */ /* 0x000f6e0000000200 */
[-C--:B------:R-:W-:Y:S08]  /*6da0*/  HMMA.16816.F32.BF16 R36, R168, R172.reuse, R36 ;  /* 0x000000aca824723c */ /* 0x080ff00000041824 */
[C---:B------:R-:W-:Y:S08]  /*6db0*/  HMMA.16816.F32.BF16 R40, R200.reuse, R172, R40 ;  /* 0x000000acc828723c */ /* 0x040ff00000041828 */
[-C--:B------:R-:W-:Y:S08]  /*6dc0*/  HMMA.16816.F32.BF16 R44, R200, R174.reuse, R44 ;  /* 0x000000aec82c723c */ /* 0x080ff0000004182c */
[----:B------:R-:W-:Y:S08]  /*6dd0*/  HMMA.16816.F32.BF16 R48, R168, R174, R48 ;  /* 0x000000aea830723c */ /* 0x000ff00000041830 */
[-C--:B-1----:R-:W-:Y:S08]  /*6de0*/  HMMA.16816.F32.BF16 R4, R180, R188.reuse, R4 ;  /* 0x000000bcb404723c */ /* 0x082ff00000041804 */
[C---:B--2---:R-:W-:Y:S08]  /*6df0*/  HMMA.16816.F32.BF16 R8, R160.reuse, R188, R8 ;  /* 0x000000bca008723c */ /* 0x044ff00000041808 */
[-C--:B------:R-:W-:Y:S08]  /*6e00*/  HMMA.16816.F32.BF16 R12, R160, R190.reuse, R12 ;  /* 0x000000bea00c723c */ /* 0x080ff0000004180c */
[C---:B------:R-:W-:Y:S08]  /*6e10*/  HMMA.16816.F32.BF16 R16, R180.reuse, R190, R16 ;  /* 0x000000beb410723c */ /* 0x040ff00000041810 */
[-C--:B---3--:R-:W-:Y:S08]  /*6e20*/  HMMA.16816.F32.BF16 R20, R180, R184.reuse, R20 ;  /* 0x000000b8b414723c */ /* 0x088ff00000041814 */
[C---:B------:R-:W-:Y:S08]  /*6e30*/  HMMA.16816.F32.BF16 R24, R160.reuse, R184, R24 ;  /* 0x000000b8a018723c */ /* 0x040ff00000041818 */
[-C--:B------:R-:W-:Y:S08]  /*6e40*/  HMMA.16816.F32.BF16 R28, R160, R186.reuse, R28 ;  /* 0x000000baa01c723c */ /* 0x080ff0000004181c */
[C---:B------:R-:W-:Y:S08]  /*6e50*/  HMMA.16816.F32.BF16 R32, R180.reuse, R186, R32 ;  /* 0x000000bab420723c */ /* 0x040ff00000041820 */
[-C--:B------:R-:W-:Y:S08]  /*6e60*/  HMMA.16816.F32.BF16 R36, R180, R192.reuse, R36 ;  /* 0x000000c0b424723c */ /* 0x080ff00000041824 */
[C---:B------:R-:W-:Y:S08]  /*6e70*/  HMMA.16816.F32.BF16 R40, R160.reuse, R192, R40 ;  /* 0x000000c0a028723c */ /* 0x040ff00000041828 */
[-C--:B------:R-:W-:Y:S08]  /*6e80*/  HMMA.16816.F32.BF16 R44, R160, R194.reuse, R44 ;  /* 0x000000c2a02c723c */ /* 0x080ff0000004182c */
[----:B------:R-:W-:Y:S08]  /*6e90*/  HMMA.16816.F32.BF16 R48, R180, R194, R48 ;  /* 0x000000c2b430723c */ /* 0x000ff00000041830 */
[-C--:B----4-:R-:W-:Y:S08]  /*6ea0*/  HMMA.16816.F32.BF16 R4, R176, R196.reuse, R4 ;  /* 0x000000c4b004723c */ /* 0x090ff00000041804 */
[C---:B-----5:R-:W-:Y:S08]  /*6eb0*/  HMMA.16816.F32.BF16 R8, R164.reuse, R196, R8 ;  /* 0x000000c4a408723c */ /* 0x060ff00000041808 */
        /* <DEDUP_REMOVED lines=74> */
[----:B--2---:R-:W-:Y:S02]  /*7360*/  FMUL.FTZ R26, R50, c[0x0][0x320] ;  /* 0x0000c800321a7a20 */ /* 0x004fe40000410000 */
        /* <DEDUP_REMOVED lines=34> */
[----:B------:R-:W1:Y:S01]  /*7590*/  MUFU.TANH R18, R18 ;  /* 0x0000001200127308 */ /* 0x000e620000002400 */
[----:B------:R-:W-:-:S05]  /*75a0*/  @!P0 BRA `(.L_x_318) ;  /* 0x000004c000008947 */ /* 0x000fca0003800000 */
[----:B--234-:R-:W2:Y:S01]  /*75b0*/  LDL R2, [R1+0x28] ;  /* 0x0000280001027983 */ /* 0x01cea20000100800 */
[----:B------:R-:W-:Y:S01]  /*75c0*/  IMAD.MOV.U32 R223, RZ, RZ, RZ ;  /* 0x000000ffffdf7224 */ /* 0x000fe200078e00ff */
[----:B------:R-:W-:Y:S01]  /*75d0*/  ISETP.GE.AND P5, PT, R226, c[0x0][0x1d4], PT ;  /* 0x00007500e2007a0c */ /* 0x000fe20003fa6270 */
[----:B------:R-:W-:Y:S01]  /*75e0*/  IMAD.MOV.U32 R3, RZ, RZ, c[0x0][0x2b8] ;  /* 0x0000ae00ff037624 */ /* 0x000fe200078e00ff */
[----:B------:R-:W3:Y:S04]  /*75f0*/  LDL R0, [R1+0x1c] ;  /* 0x00001c0001007983 */ /* 0x000ee80000100800 */
[----:B------:R-:W4:Y:S01]  /*7600*/  LDL.64 R232, [R1+0x30] ;  /* 0x0000300001e87983 */ /* 0x000f220000100a00 */
[----:B------:R-:W-:Y:S03]  /*7610*/  ISETP.NE.AND P2, PT, R3, 0x1, PT ;  /* 0x000000010300780c */ /* 0x000fe60003f45270 */
[----:B------:R-:W5:Y:S04]  /*7620*/  LDL R224, [R1+0x38] ;  /* 0x0000380001e07983 */ /* 0x000f680000100800 */
[----:B------:R-:W1:Y:S02]  /*7630*/  S2R R231, SR_CTAID.Y ;  /* 0x0000000000e77919 */ /* 0x000e640000002600 */
[----:B-1----:R-:W-:Y:S05]  /*7640*/  SHF.R.S32.HI R231, RZ, 0x1f, R231 ;  /* 0x0000001fffe77819 */ /* 0x002fea00000114e7 */
[----:B------:R-:W-:Y:S02]  /*7650*/  IMAD R231, R231, c[0x0][0x1e8], RZ ;  /* 0x00007a00e7e77a24 */ /* 0x000fe400078e02ff */
[----:B--2---:R-:W-:Y:S01]  /*7660*/  IMAD R2, R204, 0x30, R2 ;  /* 0x00000030cc027824 */ /* 0x004fe200078e0202 */
[----:B---3--:R-:W-:Y:S04]  /*7670*/  ISETP.GT.AND P1, PT, R0, 0x2f, PT ;  /* 0x0000002f0000780c */ /* 0x008fe80003f24270 */
[----:B------:R-:W-:Y:S05]  /*7680*/  IADD3 R2, R2, -0x30, R0 ;  /* 0xffffffd002027810 */ /* 0x000fea0007ffe000 */
[----:B------:R-:W-:Y:S04]  /*7690*/  @P2 IMAD.HI.U32 R3, R2, c[0x0][0x2bc], RZ ;  /* 0x0000af0002032a27 */ /* 0x000fe800078e00ff */
[----:B------:R-:W-:Y:S01]  /*76a0*/  IMAD.MOV.U32 R0, RZ, RZ, R2 ;  /* 0x000000ffff007224 */ /* 0x000fe200078e0002 */
[----:B------:R-:W-:Y:S04]  /*76b0*/  @P2 SHF.R.U32.HI R0, RZ, c[0x0][0x2c0], R3 ;  /* 0x0000b000ff002a19 */ /* 0x000fe80000011603 */
[C---:B----4-:R-:W-:Y:S04]  /*76c0*/  @!P1 IADD3 R3, P0, R0.reuse, R232, RZ ;  /* 0x000000e800039210 */ /* 0x050fe80007f1e0ff */
[----:B-----5:R-:W-:Y:S01]  /*76d0*/  @!P1 LEA.HI.X.SX32 R5, R0, R224, 0x1, P0 ;  /* 0x000000e000059211 */ /* 0x020fe200000f0eff */
[----:B------:R-:W-:Y:S01]  /*76e0*/  IMAD.MOV R0, RZ, RZ, -R0 ;  /* 0x000000ffff007224 */ /* 0x000fe200078e0a00 */
[----:B------:R-:W1:Y:S01]  /*76f0*/  S2R R224, SR_CTAID.Y ;  /* 0x0000000000e07919 */ /* 0x000e620000002600 */
[C---:B------:R-:W-:Y:S02]  /*7700*/  @!P1 LEA R4, P0, R3.reuse, c[0x0][0x2a0], 0x2 ;  /* 0x0000a80003049a11 */ /* 0x040fe400078010ff */
[----:B------:R-:W-:Y:S02]  /*7710*/  IMAD R225, R0, c[0x0][0x2b8], R2 ;  /* 0x0000ae0000e17a24 */ /* 0x000fe400078e0202 */
[----:B------:R-:W-:Y:S02]  /*7720*/  @!P1 LEA.HI.X R5, R3, c[0x0][0x2a4], R5, 0x2, P0 ;  /* 0x0000a90003059a11 */ /* 0x000fe400000f1405 */
[C---:B------:R-:W-:Y:S01]  /*7730*/  IMAD.WIDE.U32 R2, R225.reuse, c[0x0][0x1e0], RZ ;  /* 0x00007800e1027a25 */ /* 0x040fe200078e00ff */
[----:B------:R-:W-:Y:S02]  /*7740*/  SHF.R.S32.HI R0, RZ, 0x1f, R225 ;  /* 0x0000001fff007819 */ /* 0x000fe400000114e1 */
[----:B------:R2:W3:Y:S03]  /*7750*/  @!P1 LDG.E R223, [R4.64] ;  /* 0x0000000604df9981 */ /* 0x0004e6000c1e1900 */
[----:B------:R-:W-:Y:S04]  /*7760*/  IMAD R0, R0, c[0x0][0x1e0], RZ ;  /* 0x0000780000007a24 */ /* 0x000fe800078e02ff */
[----:B------:R-:W-:Y:S04]  /*7770*/  IMAD R0, R225, c[0x0][0x1e4], R0 ;  /* 0x00007900e1007a24 */ /* 0x000fe800078e0200 */
[----:B------:R-:W-:Y:S02]  /*7780*/  IMAD.IADD R3, R3, 0x1, R0 ;  /* 0x0000000103037824 */ /* 0x000fe400078e0200 */
[C---:B-1----:R-:W-:Y:S04]  /*7790*/  IMAD.WIDE.U32 R232, R224.reuse, c[0x0][0x1e8], RZ ;  /* 0x00007a00e0e87a25 */ /* 0x042fe800078e00ff */
[----:B------:R-:W-:Y:S02]  /*77a0*/  IMAD R231, R224, c[0x0][0x1ec], R231 ;  /* 0x00007b00e0e77a24 */ /* 0x000fe400078e02e7 */
[----:B------:R-:W1:Y:S02]  /*77b0*/  S2R R224, SR_TID.X ;  /* 0x0000000000e07919 */ /* 0x000e640000002100 */
[----:B------:R-:W-:Y:S01]  /*77c0*/  IMAD.IADD R231, R233, 0x1, R231 ;  /* 0x00000001e9e77824 */ /* 0x000fe200078e02e7 */
[----:B-1----:R-:W-:Y:S04]  /*77d0*/  SHF.R.S32.HI R6, RZ, 0x1f, R224 ;  /* 0x0000001fff067819 */ /* 0x002fe800000114e0 */
[----:B------:R-:W-:Y:S01]  /*77e0*/  LEA.HI R6, R6, R224, RZ, 0x2 ;  /* 0x000000e006067211 */ /* 0x000fe200078f10ff */
[----:B------:R-:W-:Y:S03]  /*77f0*/  IMAD.SHL.U32 R224, R226, 0x2, RZ ;  /* 0x00000002e2e07824 */ /* 0x000fe600078e00ff */
[----:B------:R-:W-:Y:S04]  /*7800*/  SHF.R.S32.HI R6, RZ, 0x2, R6 ;  /* 0x00000002ff067819 */ /* 0x000fe80000011406 */
[----:B--2---:R-:W-:Y:S04]  /*7810*/  IADD3 R5, -R6, 0x30, RZ ;  /* 0x0000003006057810 */ /* 0x004fe80007ffe1ff */
[----:B------:R-:W-:Y:S02]  /*7820*/  ISETP.GE.AND P1, PT, R5, 0x1, PT ;  /* 0x000000010500780c */ /* 0x000fe40003f26270 */
[----:B---3--:R-:W-:Y:S01]  /*7830*/  SHF.R.S32.HI R4, RZ, 0x1f, R223 ;  /* 0x0000001fff047819 */ /* 0x008fe200000114df */
[C---:B------:R-:W-:Y:S04]  /*7840*/  IMAD.WIDE.U32 R2, R223.reuse, c[0x0][0x1f0], R2 ;  /* 0x00007c00df027a25 */ /* 0x040fe800078e0002 */
[----:B------:R-:W-:Y:S01]  /*7850*/  IMAD R4, R4, c[0x0][0x1f0], RZ ;  /* 0x00007c0004047a24 */ /* 0x000fe200078e02ff */
[----:B------:R-:W-:Y:S03]  /*7860*/  IADD3 R0, P0, R232, R2, RZ ;  /* 0x00000002e8007210 */ /* 0x000fe60007f1e0ff */
[----:B------:R-:W-:Y:S05]  /*7870*/  IMAD R4, R223, c[0x0][0x1f4], R4 ;  /* 0x00007d00df047a24 */ /* 0x000fea00078e0204 */
[----:B------:R-:W-:Y:S02]  /*7880*/  IADD3.X R3, R231, R3, R4, P0, !PT ;  /* 0x00000003e7037210 */ /* 0x000fe400007fe404 */
[----:B------:R-:W-:Y:S02]  /*7890*/  LEA R4, P0, R0, c[0x0][0x1c8], 0x1 ;  /* 0x0000720000047a11 */ /* 0x000fe400078008ff */
[----:B------:R-:W-:Y:S02]  /*78a0*/  IADD3 R231, R226, 0x20, RZ ;  /* 0x00000020e2e77810 */ /* 0x000fe40007ffe0ff */
[----:B------:R-:W-:Y:S02]  /*78b0*/  LEA.HI.X R3, R0, c[0x0][0x1cc], R3, 0x1, P0 ;  /* 0x0000730000037a11 */ /* 0x000fe400000f0c03 */
[----:B------:R-:W1:Y:S01]  /*78c0*/  SHFL.IDX PT, R0, R4, RZ, 0x1c1f ;  /* 0x001c1fff04007589 */ /* 0x000e6200000e0000 */
[----:B------:R-:W-:Y:S03]  /*78d0*/  ISETP.GE.AND P4, PT, R231, c[0x0][0x1d4], PT ;  /* 0x00007500e7007a0c */ /* 0x000fe60003f86270 */
[----:B------:R-:W2:Y:S01]  /*78e0*/  SHFL.IDX PT, R2, R3, RZ, 0x1c1f ;  /* 0x001c1fff03027589 */ /* 0x000ea200000e0000 */
[----:B-1----:R-:W-:Y:S05]  /*78f0*/  @P1 IADD3 R14, P0, R0, R224, RZ ;  /* 0x000000e0000e1210 */ /* 0x002fea0007f1e0ff */
[----:B--2---:R-:W-:Y:S01]  /*7900*/  @P1 IMAD.X R15, R2, 0x1, R205, P0 ;  /* 0x00000001020f1824 */ /* 0x004fe200000e06cd */
[-C--:B------:R-:W-:Y:S04]  /*7910*/  @P1 IADD3 R12, P0, R0, R207.reuse, RZ ;  /* 0x000000cf000c1210 */ /* 0x080fe80007f1e0ff */
[----:B------:R-:W-:Y:S01]  /*7920*/  @!PT LDS RZ, [RZ] ;  /* 0x00000000fffff984 */ /* 0x000fe20000000800 */
[----:B------:R1:W-:Y:S01]  /*7930*/  @P1 LDGSTS.E.BYPASS.LTC128B.128 [R222+0x3c80], [R14.64], !P5 ;  /* 0x03c800000ede1fae */ /* 0x0003e2000e901d46 */
[--C-:B------:R-:W-:Y:S01]  /*7940*/  @P1 IMAD.X R13, R2, 0x1, R206.reuse, P0 ;  /* 0x00000001020d1824 */ /* 0x100fe200000e06ce */
[----:B------:R-:W-:Y:S02]  /*7950*/  @P1 IADD3 R10, P0, R0, R228, RZ ;  /* 0x000000e4000a1210 */ /* 0x000fe40007f1e0ff */
[----:B------:R-:W2:Y:S03]  /*7960*/  SHFL.IDX PT, R0, R4, 0x1, 0x1c1f ;  /* 0x003c1f0004007f89 */ /* 0x000ea600000e0000 */
[----:B------:R-:W-:Y:S01]  /*7970*/  @P1 IMAD.X R11, R2, 0x1, R227, P0 ;  /* 0x00000001020b1824 */ /* 0x000fe200000e06e3 */
[----:B------:R1:W-:Y:S01]  /*7980*/  @P1 LDGSTS.E.BYPASS.LTC128B.128 [R222+0x4880], [R12.64], !P4 ;  /* 0x048800000cde1fae */ /* 0x0003e2000e101d46 */
[----:B------:R-:W-:Y:S03]  /*7990*/  ISETP.GE.AND P0, PT, R5, 0x21, PT ;  /* 0x000000210500780c */ /* 0x000fe60003f06270 */
[----:B------:R-:W3:Y:S10]  /*79a0*/  SHFL.IDX PT, R2, R3, 0x1, 0x1c1f ;  /* 0x003c1f0003027f89 */ /* 0x000ef400000e0000 */
[----:B--2---:R-:W-:Y:S02]  /*79b0*/  @P0 IADD3 R8, P2, R0, R224, RZ ;  /* 0x000000e000080210 */ /* 0x004fe40007f5e0ff */
[----:B------:R-:W-:Y:S04]  /*79c0*/  IADD3 R224, R226, 0x40, RZ ;  /* 0x00000040e2e07810 */ /* 0x000fe80007ffe0ff */
[----:B------:R-:W-:Y:S01]  /*79d0*/  ISETP.GE.AND P3, PT, R224, c[0x0][0x1d4], PT ;  /* 0x00007500e0007a0c */ /* 0x000fe20003f66270 */
[----:B---3--:R-:W-:Y:S01]  /*79e0*/  @P0 IMAD.X R9, R2, 0x1, R205, P2 ;  /* 0x0000000102090824 */ /* 0x008fe200010e06cd */
        /* <DEDUP_REMOVED lines=8> */
.L_x_318:
[----:B--234-:R-:W2:Y:S01]  /*7a70*/  LDL R2, [R1+0x20] ;  /* 0x0000200001027983 */ /* 0x01cea20000100800 */
[----:B------:R-:W-:Y:S02]  /*7a80*/  IMAD.MOV.U32 R0, RZ, RZ, c[0x0][0x2c4] ;  /* 0x0000b100ff007624 */ /* 0x000fe400078e00ff */
[----:B------:R-:W-:Y:S01]  /*7a90*/  IMAD.MOV.U32 R37, RZ, RZ, c[0x0][0x32c] ;  /* 0x0000cb00ff257624 */ /* 0x000fe200078e00ff */
[----:B------:R-:W3:Y:S02]  /*7aa0*/  LDL R36, [R1+0x4] ;  /* 0x0000040001247983 */ /* 0x000ee40000100800 */
[----:B------:R-:W-:Y:S02]  /*7ab0*/  ISETP.NE.AND P0, PT, R0, 0x1, PT ;  /* 0x000000010000780c */ /* 0x000fe40003f05270 */
[----:B------:R-:W0:Y:S11]  /*7ac0*/  LDGDEPBAR ;  /* 0x00000000000079af */ /* 0x000e360000000000 */
[----:B--2---:R-:W-:Y:S04]  /*7ad0*/  @P0 IMAD.HI.U32 R0, R2, c[0x0][0x2c8], RZ ;  /* 0x0000b20002000a27 */ /* 0x004fe800078e00ff */
[----:B-1----:R-:W-:Y:S01]  /*7ae0*/  IMAD.MOV.U32 R5, RZ, RZ, R2 ;  /* 0x000000ffff057224 */ /* 0x002fe200078e0002 */
[----:B------:R-:W-:Y:S01]  /*7af0*/  @P0 SHF.R.U32.HI R5, RZ, c[0x0][0x2cc], R0 ;  /* 0x0000b300ff050a19 */ /* 0x000fe20000011600 */
[----:B------:R-:W-:Y:S01]  /*7b00*/  IMAD R0, R204, -0x30, RZ ;  /* 0xffffffd0cc007824 */ /* 0x000fe200078e02ff */
[----:B------:R-:W-:Y:S03]  /*7b10*/  ISETP.GE.AND P0, PT, R37, 0x1, PT ;  /* 0x000000012500780c */ /* 0x000fe60003f06270 */
[----:B------:R-:W1:Y:S01]  /*7b20*/  SHFL.IDX PT, R4, R5, RZ, 0x1c1f ;  /* 0x001c1fff05047589 */ /* 0x000e6200000e0000 */
[----:B---3--:R-:W-:Y:S04]  /*7b30*/  IADD3 R7, -R36, 0x1, R0 ;  /* 0x0000000124077810 */ /* 0x008fe80007ffe100 */
[----:B------:R-:W-:Y:S04]  /*7b40*/  IADD3 R7, -R230, R7, R229 ;  /* 0x00000007e6077210 */ /* 0x000fe80007ffe1e5 */
[C---:B------:R-:W-:Y:S02]  /*7b50*/  IADD3 R6, R7.reuse, c[0x0][0x328], RZ ;  /* 0x0000ca0007067a10 */ /* 0x040fe40007ffe0ff */
[----:B------:R-:W-:Y:S03]  /*7b60*/  IADD3 R7, R7, UR4, RZ ;  /* 0x0000000407077c10 */ /* 0x000fe6000fffe0ff */
[--C-:B-1----:R-:W-:Y:S02]  /*7b70*/  IMAD.IADD R3, R6, 0x1, R4.reuse ;  /* 0x0000000106037824 */ /* 0x102fe400078e0204 */
[----:B------:R-:W-:Y:S01]  /*7b80*/  IMAD.IADD R2, R7, 0x1, R4 ;  /* 0x0000000107027824 */ /* 0x000fe200078e0204 */
[----:B------:R-:W-:-:S05]  /*7b90*/  @!P0 BRA `(.L_x_319) ;  /* 0x0000018000008947 */ /* 0x000fca0003800000 */
[----:B------:R-:W-:Y:S01]  /*7ba0*/  IADD3 R4, -R230, R229, R4 ;  /* 0x000000e5e6047210 */ /* 0x000fe20007ffe104 */
[----:B------:R-:W-:Y:S03]  /*7bb0*/  BSSY B0, `(.L_x_320) ;  /* 0x0000011000007945 */ /* 0x000fe60003800000 */
[----:B------:R-:W-:Y:S11]  /*7bc0*/  ISETP.GT.AND P0, PT, R4, -0x1, PT ;  /* 0xffffffff0400780c */ /* 0x000ff60003f04270 */
[----:B------:R-:W-:Y:S02]  /*7bd0*/  @!UPT UIADD3 URZ, URZ, URZ, URZ ;  /* 0x0000003f3f3ff290 */ /* 0x000fe4000fffe03f */
[----:B------:R-:W-:-:S05]  /*7be0*/  @P0 BRA `(.L_x_321) ;  /* 0x0000008000000947 */ /* 0x000fca0003800000 */
[----:B------:R-:W-:Y:S01]  /*7bf0*/  LOP3.LUT R4, RZ, R4, RZ, 0x33, !PT ;  /* 0x00000004ff047212 */ /* 0x000fe200078e33ff */
[----:B------:R-:W-:Y:S05]  /*7c00*/  IMAD.MOV.U32 R8, RZ, RZ, c[0x0][0x32c] ;  /* 0x0000cb00ff087624 */ /* 0x000fea00078e00ff */
[----:B------:R-:W-:Y:S11]  /*7c10*/  ISETP.NE.AND P0, PT, R8, 0x1, PT ;  /* 0x000000010800780c */ /* 0x000ff60003f05270 */
[----:B------:R-:W-:Y:S02]  /*7c20*/  @!UPT UIADD3 URZ, URZ, URZ, URZ ;  /* 0x0000003f3f3ff290 */ /* 0x000fe4000fffe03f */
[----:B------:R-:W-:Y:S05]  /*7c30*/  @P0 IMAD.HI.U32 R8, R4, c[0x0][0x330], RZ ;  /* 0x0000cc0004080a27 */ /* 0x000fea00078e00ff */
[----:B------:R-:W-:Y:S04]  /*7c40*/  @P0 SHF.R.U32.HI R4, RZ, c[0x0][0x334], R8 ;  /* 0x0000cd00ff040a19 */ /* 0x000fe80000011608 */
[----:B------:R-:W-:Y:S01]  /*7c50*/  LOP3.LUT R4, RZ, R4, RZ, 0x33, !PT ;  /* 0x00000004ff047212 */ /* 0x000fe200078e33ff */
[----:B------:R-:W-:-:S05]  /*7c60*/  BRA `(.L_x_322) ;  /* 0x0000005000007947 */ /* 0x000fca0003800000 */
.L_x_321:
[----:B------:R-:W-:Y:S04]  /*7c70*/  MOV R8, c[0x0][0x32c] ;  /* 0x0000cb0000087a02 */ /* 0x000fe80000000f00 */
[----:B------:R-:W-:Y:S11]  /*7c80*/  ISETP.NE.AND P0, PT, R8, 0x1, PT ;  /* 0x000000010800780c */ /* 0x000ff60003f05270 */
[----:B------:R-:W-:Y:S02]  /*7c90*/  @!UPT UIADD3 URZ, URZ, URZ, URZ ;  /* 0x0000003f3f3ff290 */ /* 0x000fe4000fffe03f */
[----:B------:R-:W-:Y:S05]  /*7ca0*/  @P0 IMAD.HI.U32 R8, R4, c[0x0][0x330], RZ ;  /* 0x0000cc0004080a27 */ /* 0x000fea00078e00ff */
[----:B------:R-:W-:Y:S02]  /*7cb0*/  @P0 SHF.R.U32.HI R4, RZ, c[0x0][0x334], R8 ;  /* 0x0000cd00ff040a19 */ /* 0x000fe40000011608 */
.L_x_322:
[----:B------:R-:W-:Y:S05]  /*7cc0*/  BSYNC B0 ;  /* 0x0000000000007941 */ /* 0x000fea0003800000 */
.L_x_320:
[----:B------:R-:W-:Y:S04]  /*7cd0*/  IMAD.IADD R8, R0, 0x1, -R36 ;  /* 0x0000000100087824 */ /* 0x000fe800078e0a24 */
[----:B------:R-:W-:Y:S05]  /*7ce0*/  IMAD R4, R4, c[0x0][0x32c], R8 ;  /* 0x0000cb0004047a24 */ /* 0x000fea00078e0208 */
[----:B------:R-:W-:Y:S02]  /*7cf0*/  IADD3 R8, R4, c[0x0][0x32c], RZ ;  /* 0x0000cb0004087a10 */ /* 0x000fe40007ffe0ff */
[----:B------:R-:W-:Y:S02]  /*7d00*/  IMNMX R2, R2, R4, !PT ;  /* 0x0000000402027217 */ /* 0x000fe40007800200 */
[----:B------:R-:W-:Y:S02]  /*7d10*/  IMNMX R3, R3, R8, PT ;  /* 0x0000000803037217 */ /* 0x000fe40003800200 */
.L_x_319:
[C---:B------:R-:W-:Y:S01]  /*7d20*/  ISETP.GE.AND P0, PT, R0.reuse, 0x1, PT ;  /* 0x000000010000780c */ /* 0x040fe20003f06270 */
[----:B------:R-:W1:Y:S01]  /*7d30*/  SHFL.IDX PT, R4, R5, 0x1, 0x1c1f ;  /* 0x003c1f0005047f89 */ /* 0x000e6200000e0000 */
[----:B------:R-:W-:Y:S02]  /*7d40*/  ISETP.GE.AND P1, PT, R0, 0x2, PT ;  /* 0x000000020000780c */ /* 0x000fe40003f26270 */
[----:B------:R-:W-:Y:S02]  /*7d50*/  P2R R13, PR, RZ, 0x1 ;  /* 0x00000001ff0d7803 */ /* 0x000fe40000000000 */
[----:B------:R-:W-:Y:S02]  /*7d60*/  ISETP.GT.AND P0, PT, R2, RZ, !P0 ;  /* 0x000000ff0200720c */ /* 0x000fe40004704270 */
[----:B------:R-:W-:Y:S02]  /*7d70*/  P2R R12, PR, RZ, 0x2 ;  /* 0x00000002ff0c7803 */ /* 0x000fe40000000000 */
[----:B------:R-:W-:Y:S02]  /*7d80*/  ISETP.LT.OR P0, PT, R3, 0x1, P0 ;  /* 0x000000010300780c */ /* 0x000fe40000701670 */
        /* <DEDUP_REMOVED lines=9> */
[----:B------:R-:W-:Y:S02]  /*7e20*/  ISETP.LT.OR P0, PT, R3, 0x9, P0 ;  /* 0x000000090300780c */ /* 0x000fe40000701670 */
        /* <DEDUP_REMOVED lines=36> */
[--C-:B-1----:R-:W-:Y:S03]  /*8070*/  IMAD.IADD R2, R7, 0x1, R4.reuse ;  /* 0x0000000107027824 */ /* 0x102fe600078e0204 */
[----:B------:R-:W-:Y:S01]  /*8080*/  ISETP.LT.OR P0, PT, R3, 0x2a, P0 ;  /* 0x0000002a0300780c */ /* 0x000fe20000701670 */
[----:B------:R-:W-:Y:S03]  /*8090*/  IMAD.IADD R3, R6, 0x1, R4 ;  /* 0x0000000106037824 */ /* 0x000fe600078e0204 */
[----:B------:R-:W-:Y:S02]  /*80a0*/  FSEL R196, R16, -INF , !P0 ;  /* 0xff80000010c47808 */ /* 0x000fe40004000000 */
[----:B------:R-:W-:Y:S11]  /*80b0*/  ISETP.GE.AND P0, PT, R37, 0x1, PT ;  /* 0x000000012500780c */ /* 0x000ff60003f06270 */
[----:B------:R-:W-:Y:S02]  /*80c0*/  @!UPT UIADD3 URZ, URZ, URZ, URZ ;  /* 0x0000003f3f3ff290 */ /* 0x000fe4000fffe03f */
        /* <DEDUP_REMOVED lines=14> */
.L_x_325:
[----:B------:R-:W-:Y:S04]  /*81b0*/  MOV R14, c[0x0][0x32c] ;  /* 0x0000cb00000e7a02 */ /* 0x000fe80000000f00 */
[----:B------:R-:W-:Y:S11]  /*81c0*/  ISETP.NE.AND P0, PT, R14, 0x1, PT ;  /* 0x000000010e00780c */ /* 0x000ff60003f05270 */
[----:B------:R-:W-:Y:S02]  /*81d0*/  @!UPT UIADD3 URZ, URZ, URZ, URZ ;  /* 0x0000003f3f3ff290 */ /* 0x000fe4000fffe03f */
[----:B------:R-:W-:Y:S05]  /*81e0*/  @P0 IMAD.HI.U32 R14, R4, c[0x0][0x330], RZ ;  /* 0x0000cc00040e0a27 */ /* 0x000fea00078e00ff */
[----:B------:R-:W-:Y:S02]  /*81f0*/  @P0 SHF.R.U32.HI R4, RZ, c[0x0][0x334], R14 ;  /* 0x0000cd00ff040a19 */ /* 0x000fe4000001160e */
.L_x_326:
[----:B------:R-:W-:Y:S05]  /*8200*/  BSYNC B0 ;  /* 0x0000000000007941 */ /* 0x000fea0003800000 */
.L_x_324:
[----:B------:R-:W-:Y:S04]  /*8210*/  IMAD.IADD R14, R0, 0x1, -R36 ;  /* 0x00000001000e7824 */ /* 0x000fe800078e0a24 */
[----:B------:R-:W-:Y:S05]  /*8220*/  IMAD R4, R4, c[0x0][0x32c], R14 ;  /* 0x0000cb0004047a24 */ /* 0x000fea00078e020e */
[----:B------:R-:W-:Y:S02]  /*8230*/  IADD3 R14, R4, c[0x0][0x32c], RZ ;  /* 0x0000cb00040e7a10 */ /* 0x000fe40007ffe0ff */
[----:B------:R-:W-:Y:S02]  /*8240*/  IMNMX R2, R2, R4, !PT ;  /* 0x0000000402027217 */ /* 0x000fe40007800200 */
[----:B------:R-:W-:Y:S02]  /*8250*/  IMNMX R3, R3, R14, PT ;  /* 0x0000000e03037217 */ /* 0x000fe40003800200 */
.L_x_323:
        /* <DEDUP_REMOVED lines=61> */
.L_x_329:
[----:B------:R-:W-:Y:S04]  /*8630*/  MOV R14, c[0x0][0x32c] ;  /* 0x0000cb00000e7a02 */ /* 0x000fe80000000f00 */
[----:B------:R-:W-:Y:S11]  /*8640*/  ISETP.NE.AND P0, PT, R14, 0x1, PT ;  /* 0x000000010e00780c */ /* 0x000ff60003f05270 */
[----:B------:R-:W-:Y:S02]  /*8650*/  @!UPT UIADD3 URZ, URZ, URZ, URZ ;  /* 0x0000003f3f3ff290 */ /* 0x000fe4000fffe03f */
[----:B------:R-:W-:Y:S05]  /*8660*/  @P0 IMAD.HI.U32 R14, R4, c[0x0][0x330], RZ ;  /* 0x0000cc00040e0a27 */ /* 0x000fea00078e00ff */
[----:B------:R-:W-:Y:S02]  /*8670*/  @P0 SHF.R.U32.HI R4, RZ, c[0x0][0x334], R14 ;  /* 0x0000cd00ff040a19 */ /* 0x000fe4000001160e */
.L_x_330:
[----:B------:R-:W-:Y:S05]  /*8680*/  BSYNC B0 ;  /* 0x0000000000007941 */ /* 0x000fea0003800000 */
.L_x_328:
[----:B------:R-:W-:Y:S04]  /*8690*/  IMAD.IADD R14, R0, 0x1, -R36 ;  /* 0x00000001000e7824 */ /* 0x000fe800078e0a24 */
[----:B------:R-:W-:Y:S05]  /*86a0*/  IMAD R4, R4, c[0x0][0x32c], R14 ;  /* 0x0000cb0004047a24 */ /* 0x000fea00078e020e */
[----:B------:R-:W-:Y:S02]  /*86b0*/  IADD3 R14, R4, c[0x0][0x32c], RZ ;  /* 0x0000cb00040e7a10 */ /* 0x000fe40007ffe0ff */
[----:B------:R-:W-:Y:S02]  /*86c0*/  IMNMX R2, R2, R4, !PT ;  /* 0x0000000402027217 */ /* 0x000fe40007800200 */
[----:B------:R-:W-:Y:S02]  /*86d0*/  IMNMX R3, R3, R14, PT ;  /* 0x0000000e03037217 */ /* 0x000fe40003800200 */
.L_x_327:
        /* <DEDUP_REMOVED lines=61> */
.L_x_333:
[----:B------:R-:W-:Y:S04]  /*8ab0*/  MOV R5, c[0x0][0x32c] ;  /* 0x0000cb0000057a02 */ /* 0x000fe80000000f00 */
[----:B------:R-:W-:Y:S11]  /*8ac0*/  ISETP.NE.AND P0, PT, R5, 0x1, PT ;  /* 0x000000010500780c */ /* 0x000ff60003f05270 */
[----:B------:R-:W-:Y:S02]  /*8ad0*/  @!UPT UIADD3 URZ, URZ, URZ, URZ ;  /* 0x0000003f3f3ff290 */ /* 0x000fe4000fffe03f */
[----:B------:R-:W-:Y:S05]  /*8ae0*/  @P0 IMAD.HI.U32 R5, R4, c[0x0][0x330], RZ ;  /* 0x0000cc0004050a27 */ /* 0x000fea00078e00ff */
[----:B------:R-:W-:Y:S02]  /*8af0*/  @P0 SHF.R.U32.HI R4, RZ, c[0x0][0x334], R5 ;  /* 0x0000cd00ff040a19 */ /* 0x000fe40000011605 */
.L_x_334:
[----:B------:R-:W-:Y:S05]  /*8b00*/  BSYNC B0 ;  /* 0x0000000000007941 */ /* 0x000fea0003800000 */
.L_x_332:
[----:B------:R-:W-:Y:S04]  /*8b10*/  IMAD.IADD R0, R0, 0x1, -R36 ;  /* 0x0000000100007824 */ /* 0x000fe800078e0a24 */
[----:B------:R-:W-:Y:S05]  /*8b20*/  IMAD R4, R4, c[0x0][0x32c], R0 ;  /* 0x0000cb0004047a24 */ /* 0x000fea00078e0200 */
[----:B------:R-:W-:Y:S02]  /*8b30*/  IADD3 R0, R4, c[0x0][0x32c], RZ ;  /* 0x0000cb0004007a10 */ /* 0x000fe40007ffe0ff */
[----:B------:R-:W-:Y:S02]  /*8b40*/  IMNMX R2, R2, R4, !PT ;  /* 0x0000000402027217 */ /* 0x000fe40007800200 */
[----:B------:R-:W-:Y:S02]  /*8b50*/  IMNMX R3, R3, R0, PT ;  /* 0x0000000003037217 */ /* 0x000fe40003800200 */
.L_x_331:
[----:B------:R-:W-:Y:S01]  /*8b60*/  FMNMX.FTZ R106, R19, R101, !PT ;  /* 0x00000065136a7209 */ /* 0x000fe20007810000 */
[----:B------:R-:W-:Y:S01]  /*8b70*/  LDSM.16.MT88.4 R36, [R210+0x1880] ;  /* 0x00188000d224783b */ /* 0x000fe20000004200 */
        /* <DEDUP_REMOVED lines=20> */
[C---:B------:R-:W-:Y:S02]  /*8cc0*/  ISETP.LT.OR P0, PT, R3.reuse, 0x9, P0 ;  /* 0x000000090300780c */ /* 0x040fe40000701670 */
[----:B------:R-:W-:Y:S02]  /*8cd0*/  FMNMX.FTZ R106, R196, R106, !PT ;  /* 0x0000006ac46a7209 */ /* 0x000fe40007810000 */
[----:B------:R-:W-:Y:S02]  /*8ce0*/  FSEL R11, R184, -INF , !P0 ;  /* 0xff800000b80b7808 */ /* 0x000fe40004000000 */
[----:B------:R-:W-:Y:S01]  /*8cf0*/  ISETP.NE.AND P0, PT, R10, RZ, PT ;  /* 0x000000ff0a00720c */ /* 0x000fe20003f05270 */
[----:B------:R-:W1:Y:S03]  /*8d00*/  SHFL.BFLY PT, R0, R106, 0x2, 0x1f ;  /* 0x0c401f006a007f89 */ /* 0x000e6600000e0000 */
[----:B------:R-:W-:Y:S04]  /*8d10*/  ISETP.GT.AND P0, PT, R2, 0x9, !P0 ;  /* 0x000000090200780c */ /* 0x000fe80004704270 */
[----:B------:R-:W-:Y:S04]  /*8d20*/  ISETP.LT.OR P0, PT, R3, 0xa, P0 ;  /* 0x0000000a0300780c */ /* 0x000fe80000701670 */
[----:B------:R-:W-:Y:S02]  /*8d30*/  FSEL R10, R182, -INF , !P0 ;  /* 0xff800000b60a7808 */ /* 0x000fe40004000000 */
[----:B------:R-:W-:Y:S04]  /*8d40*/  ISETP.NE.AND P0, PT, R9, RZ, PT ;  /* 0x000000ff0900720c */ /* 0x000fe80003f05270 */
[----:B------:R-:W-:Y:S04]  /*8d50*/  ISETP.GT.AND P0, PT, R2, 0x10, !P0 ;  /* 0x000000100200780c */ /* 0x000fe80004704270 */
[C---:B------:R-:W-:Y:S02]  /*8d60*/  ISETP.LT.OR P0, PT, R3.reuse, 0x11, P0 ;  /* 0x000000110300780c */ /* 0x040fe40000701670 */
[----:B-1----:R-:W-:Y:S02]  /*8d70*/  FMNMX.FTZ R106, R106, R0, !PT ;  /* 0x000000006a6a7209 */ /* 0x002fe40007810000 */
[----:B------:R-:W-:Y:S02]  /*8d80*/  FSEL R172, R172, -INF , !P0 ;  /* 0xff800000acac7808 */ /* 0x000fe40004000000 */
[----:B------:R-:W-:Y:S01]  /*8d90*/  ISETP.GT.AND P0, PT, R2, 0x11, !P6 ;  /* 0x000000110200780c */ /* 0x000fe20007704270 */
[----:B------:R-:W1:Y:S01]  /*8da0*/  SHFL.BFLY PT, R0, R106, 0x1, 0x1f ;  /* 0x0c201f006a007f89 */ /* 0x000e6200000e0000 */
[----:B------:R-:W-:Y:S02]  /*8db0*/  ISETP.NE.AND P6, PT, R8, RZ, PT ;  /* 0x000000ff0800720c */ /* 0x000fe40003fc5270 */
[C---:B------:R-:W-:Y:S04]  /*8dc0*/  ISETP.LT.OR P0, PT, R3.reuse, 0x12, P0 ;  /* 0x000000120300780c */ /* 0x040fe80000701670 */
[----:B------:R-:W-:Y:S02]  /*8dd0*/  FSEL R174, R174, -INF , !P0 ;  /* 0xff800000aeae7808 */ /* 0x000fe40004000000 */
[----:B------:R-:W-:Y:S04]  /*8de0*/  ISETP.GT.AND P0, PT, R2, 0x18, !P5 ;  /* 0x000000180200780c */ /* 0x000fe80006f04270 */
[C---:B------:R-:W-:Y:S04]  /*8df0*/  ISETP.LT.OR P0, PT, R3.reuse, 0x19, P0 ;  /* 0x000000190300780c */ /* 0x040fe80000701670 */
[----:B------:R-:W-:Y:S02]  /*8e00*/  FSEL R178, R30, -INF , !P0 ;  /* 0xff8000001eb27808 */ /* 0x000fe40004000000 */
[----:B------:R-:W-:Y:S04]  /*8e10*/  ISETP.GT.AND P0, PT, R2, 0x19, !P4 ;  /* 0x000000190200780c */ /* 0x000fe80006704270 */
[----:B------:R-:W-:Y:S02]  /*8e20*/  ISETP.LT.OR P0, PT, R3, 0x1a, P0 ;  /* 0x0000001a0300780c */ /* 0x000fe40000701670 */
[----:B-1----:R-:W-:Y:S02]  /*8e30*/  FMNMX.FTZ R106, R106, R0, !PT ;  /* 0x000000006a6a7209 */ /* 0x002fe40007810000 */
[----:B------:R-:W-:Y:S02]  /*8e40*/  FMNMX.FTZ R0, R16, R103, !PT ;  /* 0x0000006710007209 */ /* 0x000fe40007810000 */
[----:B------:R-:W-:Y:S01]  /*8e50*/  FSEL R179, R31, -INF , !P0 ;  /* 0xff8000001fb37808 */ /* 0x000fe20004000000 */
[----:B------:R-:W-:Y:S01]  /*8e60*/  FMUL.FTZ R110, R106, c[0x0][0x2d0] ;  /* 0x0000b4006a6e7a20 */ /* 0x000fe20000410000 */
[----:B------:R-:W-:Y:S02]  /*8e70*/  FMNMX.FTZ R0, R20, R0, !PT ;  /* 0x0000000014007209 */ /* 0x000fe40007810000 */
[----:B------:R-:W-:Y:S02]  /*8e80*/  ISETP.GT.AND P0, PT, R2, 0x20, !P3 ;  /* 0x000000200200780c */ /* 0x000fe40005f04270 */
[----:B------:R-:W-:Y:S02]  /*8e90*/  FMNMX.FTZ R0, R21, R0, !PT ;  /* 0x0000000015007209 */ /* 0x000fe40007810000 */
[----:B------:R-:W-:Y:S02]  /*8ea0*/  ISETP.LT.OR P0, PT, R3, 0x21, P0 ;  /* 0x000000210300780c */ /* 0x000fe40000701670 */
[----:B------:R-:W-:Y:S02]  /*8eb0*/  FMNMX.FTZ R0, R22, R0, !PT ;  /* 0x0000000016007209 */ /* 0x000fe40007810000 */
[----:B------:R-:W-:Y:S02]  /*8ec0*/  FSEL R180, R42, -INF , !P0 ;  /* 0xff8000002ab47808 */ /* 0x000fe40004000000 */
        /* <DEDUP_REMOVED lines=15> */
[----:B------:R-:W-:Y:S03]  /*8fc0*/  ISETP.LT.OR P0, PT, R3, 0x2a, P0 ;  /* 0x0000002a0300780c */ /* 0x000fe60000701670 */
[----:B------:R-:W1:Y:S01]  /*8fd0*/  SHFL.BFLY PT, R2, R0, 0x2, 0x1f ;  /* 0x0c401f0000027f89 */ /* 0x000e6200000e0000 */
[----:B------:R-:W-:Y:S02]  /*8fe0*/  FSEL R109, R47, -INF , !P0 ;  /* 0xff8000002f6d7808 */ /* 0x000fe40004000000 */
[----:B------:R-:W-:Y:S04]  /*8ff0*/  FSETP.NEU.FTZ.AND P0, PT, R106, -INF , PT ;  /* 0xff8000006a00780b */ /* 0x000fe80003f1d000 */
[----:B------:R-:W-:Y:S02]  /*9000*/  FSEL R110, R110, RZ, P0 ;  /* 0x000000ff6e6e7208 */ /* 0x000fe40000000000 */
[----:B------:R-:W-:Y:S03]  /*9010*/  FSEL R3, R106, RZ, P0 ;  /* 0x000000ff6a037208 */ /* 0x000fe60000000000 */
[--C-:B------:R-:W-:Y:S02]  /*9020*/  FFMA.FTZ R6, R24, c[0x0][0x2d0], -R110.reuse ;  /* 0x0000b40018067a23 */ /* 0x100fe4000001086e */
[----:B------:R-:W-:Y:S02]  /*9030*/  FFMA.FTZ R7, R23, c[0x0][0x2d0], -R110 ;  /* 0x0000b40017077a23 */ /* 0x000fe4000001086e */
[----:B------:R2:W-:Y:S01]  /*9040*/  MUFU.EX2 R26, R6 ;  /* 0x00000006001a7308 */ /* 0x0005e20000000800 */
[----:B-1----:R-:W-:Y:S09]  /*9050*/  FMNMX.FTZ R0, R0, R2, !PT ;  /* 0x0000000200007209 */ /* 0x002ff20007810000 */
[----:B------:R-:W-:Y:S01]  /*9060*/  MUFU.EX2 R252, R7 ;  /* 0x0000000700fc7308 */ /* 0x000fe20000000800 */
[----:B------:R-:W1:Y:S02]  /*9070*/  SHFL.BFLY PT, R105, R0, 0x1, 0x1f ;  /* 0x0c201f0000697f89 */ /* 0x000e6400000e0000 */
[----:B-1----:R-:W-:Y:S02]  /*9080*/  FMNMX.FTZ R105, R0, R105, !PT ;  /* 0x0000006900697209 */ /* 0x002fe40007810000 */
[----:B------:R-:W-:Y:S02]  /*9090*/  FMNMX.FTZ R0, R14, R107, !PT ;  /* 0x0000006b0e007209 */ /* 0x000fe40007810000 */
[C---:B------:R-:W-:Y:S01]  /*90a0*/  FSETP.NEU.FTZ.AND P0, PT, R105.reuse, -INF , PT ;  /* 0xff8000006900780b */ /* 0x040fe20003f1d000 */
[----:B------:R-:W-:Y:S01]  /*90b0*/  FMUL.FTZ R111, R105, c[0x0][0x2d0] ;  /* 0x0000b400696f7a20 */ /* 0x000fe20000410000 */
[----:B------:R-:W-:Y:S02]  /*90c0*/  FMNMX.FTZ R0, R15, R0, !PT ;  /* 0x000000000f007209 */ /* 0x000fe40007810000 */
[----:B------:R-:W-:Y:S02]  /*90d0*/  FSEL R4, R105, RZ, P0 ;  /* 0x000000ff69047208 */ /* 0x000fe40000000000 */
[----:B------:R-:W-:Y:S02]  /*90e0*/  FMNMX.FTZ R0, R17, R0, !PT ;  /* 0x0000000011007209 */ /* 0x000fe40007810000 */
[----:B------:R-:W-:Y:S02]  /*90f0*/  FSEL R111, R111, RZ, P0 ;  /* 0x000000ff6f6f7208 */ /* 0x000fe40000000000 */
[----:B------:R-:W-:Y:S04]  /*9100*/  FMNMX.FTZ R0, R18, R0, !PT ;  /* 0x0000000012007209 */ /* 0x000fe80007810000 */
[----:B------:R-:W-:Y:S04]  /*9110*/  FMNMX.FTZ R0, R169, R0, !PT ;  /* 0x00000000a9007209 */ /* 0x000fe80007810000 */
[----:B------:R-:W-:Y:S04]  /*9120*/  FMNMX.FTZ R0, R171, R0, !PT ;  /* 0x00000000ab007209 */ /* 0x000fe80007810000 */
[----:B------:R-:W-:Y:S04]  /*9130*/  FMNMX.FTZ R0, R173, R0, !PT ;  /* 0x00000000ad007209 */ /* 0x000fe80007810000 */
[----:B------:R-:W-:Y:S04]  /*9140*/  FMNMX.FTZ R0, R175, R0, !PT ;  /* 0x00000000af007209 */ /* 0x000fe80007810000 */
[----:B------:R-:W-:Y:S04]  /*9150*/  FMNMX.FTZ R0, R187, R0, !PT ;  /* 0x00000000bb007209 */ /* 0x000fe80007810000 */
[----:B------:R-:W-:Y:S04]  /*9160*/  FMNMX.FTZ R0, R191, R0, !PT ;  /* 0x00000000bf007209 */ /* 0x000fe80007810000 */
[----:B------:R-:W-:Y:S04]  /*9170*/  FMNMX.FTZ R0, R194, R0, !PT ;  /* 0x00000000c2007209 */ /* 0x000fe80007810000 */
[----:B------:R-:W-:Y:S05]  /*9180*/  FMNMX.FTZ R0, R188, R0, !PT ;  /* 0x00000000bc007209 */ /* 0x000fea0007810000 */
[----:B------:R-:W1:Y:S02]  /*9190*/  SHFL.BFLY PT, R2, R0, 0x2, 0x1f ;  /* 0x0c401f0000027f89 */ /* 0x000e6400000e0000 */
[----:B-1----:R-:W-:Y:S06]  /*91a0*/  FMNMX.FTZ R0, R0, R2, !PT ;  /* 0x0000000200007209 */ /* 0x002fec0007810000 */
        /* <DEDUP_REMOVED lines=9> */
[----:B------:R-:W-:Y:S03]  /*9240*/  FMNMX.FTZ R0, R10, R0, !PT ;  /* 0x000000000a007209 */ /* 0x000fe60007810000 */
[----:B--2---:R-:W-:Y:S01]  /*9250*/  FFMA.FTZ R6, R17, c[0x0][0x2d0], -R164 ;  /* 0x0000b40011067a23 */ /* 0x004fe200000108a4 */
        /* <DEDUP_REMOVED lines=18> */
[----:B------:R-:W-:Y:S05]  /*9380*/  FSEL R165, R165, RZ, P0 ;  /* 0x000000ffa5a57208 */ /* 0x000fea0000000000 */
[----:B-1----:R-:W-:Y:S04]  /*9390*/  FFMA.FTZ R6, R11, c[0x0][0x2d0], -R165 ;  /* 0x0000b4000b067a23 */ /* 0x002fe800000108a5 */
[----:B------:R-:W-:Y:S01]  /*93a0*/  MUFU.EX2 R241, R6 ;  /* 0x0000000600f17308 */ /* 0x000fe20000000800 */
[----:B--2---:R-:W-:Y:S01]  /*93b0*/  FFMA.FTZ R0, R25, c[0x0][0x2d0], -R110 ;  /* 0x0000b40019007a23 */ /* 0x004fe2000001086e */
[----:B---3--:R-:W-:Y:S08]  /*93c0*/  F2FP.BF16.PACK_AB R160, R252, R251 ;  /* 0x000000fbfca0723e */ /* 0x008ff000000010ff */
[----:B------:R1:W-:Y:S02]  /*93d0*/  MUFU.EX2 R190, R0 ;  /* 0x0000000000be7308 */ /* 0x0003e40000000800 */
[--C-:B-1----:R-:W-:Y:S08]  /*93e0*/  FFMA.FTZ R0, R16, c[0x0][0x2d0], -R111.reuse ;  /* 0x0000b40010007a23 */ /* 0x102ff0000001086f */
        /* <DEDUP_REMOVED lines=19> */
[----:B--2---:R-:W-:Y:S01]  /*9520*/  FADD.FTZ R0, -R4, R103 ;  /* 0x0000006704007221 */ /* 0x004fe20000010100 */
[----:B------:R-:W-:Y:S01]  /*9530*/  MOV R103, R26 ;  /* 0x0000001a00677202 */ /* 0x000fe20000000f00 */
[----:B------:R-:W-:Y:S02]  /*9540*/  FFMA.FTZ R4, R12, c[0x0][0x2d0], -R165 ;  /* 0x0000b4000c047a23 */ /* 0x000fe400000108a5 */
[----:B------:R-:W-:Y:S01]  /*9550*/  FMUL.FTZ R0, R0, c[0x0][0x2d0] ;  /* 0x0000b40000007a20 */ /* 0x000fe20000410000 */
[----:B------:R-:W-:Y:S03]  /*9560*/  F2FP.BF16.PACK_AB R162, R190, R103 ;  /* 0x00000067bea2723e */ /* 0x000fe600000010ff */
        /* <DEDUP_REMOVED lines=14> */
[C---:B--2---:R-:W-:Y:S01]  /*9650*/  FMUL.FTZ R4, R101.reuse, R112 ;  /* 0x0000007065047220 */ /* 0x044fe20000410000 */
        /* <DEDUP_REMOVED lines=9> */
[----:B----4-:R-:W-:Y:S01]  /*96f0*/  FMUL.FTZ R6, R100, R114 ;  /* 0x0000007264067220 */ /* 0x010fe20000410000 */
[----:B------:R-:W-:Y:S01]  /*9700*/  F2FP.BF16.PACK_AB R114, R246, R245 ;  /* 0x000000f5f672723e */ /* 0x000fe200000010ff */
[C---:B------:R-:W-:Y:S02]  /*9710*/  FMUL.FTZ R7, R100.reuse, R115 ;  /* 0x0000007364077220 */ /* 0x040fe40000410000 */
[C---:B------:R-:W-:Y:S02]  /*9720*/  FMUL.FTZ R18, R100.reuse, R126 ;  /* 0x0000007e64127220 */ /* 0x040fe40000410000 */
[C---:B------:R-:W-:Y:S02]  /*9730*/  FMUL.FTZ R19, R100.reuse, R127 ;  /* 0x0000007f64137220 */ /* 0x040fe40000410000 */
[C---:B------:R-:W-:Y:S01]  /*9740*/  FMUL.FTZ R34, R100.reuse, R142 ;  /* 0x0000008e64227220 */ /* 0x040fe20000410000 */
[----:B------:R4:W5:Y:S01]  /*9750*/  MUFU.EX2 R3, R0 ;  /* 0x0000000000037308 */ /* 0x0009620000000800 */
[C---:B------:R-:W-:Y:S01]  /*9760*/  FMUL.FTZ R35, R100.reuse, R143 ;  /* 0x0000008f64237220 */ /* 0x040fe20000410000 */
[----:B------:R-:W-:Y:S01]  /*9770*/  LDSM.16.MT88.4 R124, [R210+0x1c80] ;  /* 0x001c8000d27c783b */ /* 0x000fe20000004200 */
[C---:B------:R-:W-:Y:S02]  /*9780*/  FMUL.FTZ R50, R100.reuse, R158 ;  /* 0x0000009e64327220 */ /* 0x040fe40000410000 */
[C---:B------:R-:W-:Y:S02]  /*9790*/  FMUL.FTZ R51, R100.reuse, R159 ;  /* 0x0000009f64337220 */ /* 0x040fe40000410000 */
[C---:B------:R-:W-:Y:S02]  /*97a0*/  FMUL.FTZ R54, R100.reuse, R54 ;  /* 0x0000003664367220 */ /* 0x040fe40000410000 */
[C---:B------:R-:W-:Y:S01]  /*97b0*/  FMUL.FTZ R55, R100.reuse, R55 ;  /* 0x0000003764377220 */ /* 0x040fe20000410000 */
[----:B------:R-:W-:Y:S01]  /*97c0*/  LDSM.16.MT88.4 R140, [R210+0x2080] ;  /* 0x00208000d28c783b */ /* 0x000fe20000004200 */
[C---:B------:R-:W-:Y:S02]  /*97d0*/  FMUL.FTZ R66, R100.reuse, R66 ;  /* 0x0000004264427220 */ /* 0x040fe40000410000 */
[----:B------:R-:W-:Y:S02]  /*97e0*/  FMUL.FTZ R67, R100, R67 ;  /* 0x0000004364437220 */ /* 0x000fe40000410000 */
        /* <DEDUP_REMOVED lines=20> */
[C---:B------:R-:W-:Y:S01]  /*9930*/  FMUL.FTZ R57, R3.reuse, R57 ;  /* 0x0000003903397220 */ /* 0x040fe20000410000 */
        /* <DEDUP_REMOVED lines=12> */
[C---:B------:R-:W-:Y:S02]  /*9a00*/  FMUL.FTZ R77, R3.reuse, R77 ;  /* 0x0000004d034d7220 */ /* 0x040fe40000410000 */
[C---:B------:R-:W-:Y:S02]  /*9a10*/  FMUL.FTZ R98, R100.reuse, R98 ;  /* 0x0000006264627220 */ /* 0x040fe40000410000 */
[C---:B------:R-:W-:Y:S02]  /*9a20*/  FMUL.FTZ R99, R100.reuse, R99 ;  /* 0x0000006364637220 */ /* 0x040fe40000410000 */
[C---:B------:R-:W-:Y:S02]  /*9a30*/  FMUL.FTZ R86, R100.reuse, R86 ;  /* 0x0000005664567220 */ /* 0x040fe40000410000 */
[----:B------:R-:W-:Y:S02]  /*9a40*/  FMUL.FTZ R87, R100, R87 ;  /* 0x0000005764577220 */ /* 0x000fe40000410000 */
[----:B------:R-:W-:Y:S02]  /*9a50*/  FMUL.FTZ R88, R3, R88 ;  /* 0x0000005803587220 */ /* 0x000fe40000410000 */
[--C-:B-1----:R-:W-:Y:S02]  /*9a60*/  FFMA.FTZ R2, R41, c[0x0][0x2d0], -R110.reuse ;  /* 0x0000b40029027a23 */ /* 0x102fe4000001086e */
[C---:B------:R-:W-:Y:S02]  /*9a70*/  FMUL.FTZ R41, R3.reuse, R149 ;  /* 0x0000009503297220 */ /* 0x040fe40000410000 */
        /* <DEDUP_REMOVED lines=25> */
[----:B------:R-:W-:Y:S02]  /*9c10*/  FMUL.FTZ R48, R101, R156 ;  /* 0x0000009c65307220 */ /* 0x000fe40000410000 */
[C---:B------:R-:W-:Y:S02]  /*9c20*/  FMUL.FTZ R43, R0.reuse, R151 ;  /* 0x00000097002b7220 */ /* 0x040fe40000410000 */
[-C--:B------:R-:W-:Y:S01]  /*9c30*/  HMMA.16816.F32.BF16 R20, R160, R36.reuse, R20 ;  /* 0x00000024a014723c */ /* 0x080fe20000041814 */
[C---:B------:R-:W-:Y:S02]  /*9c40*/  FMUL.FTZ R46, R0.reuse, R154 ;  /* 0x0000009a002e7220 */ /* 0x040fe40000410000 */
[C---:B------:R-:W-:Y:S02]  /*9c50*/  FMUL.FTZ R47, R0.reuse, R155 ;  /* 0x0000009b002f7220 */ /* 0x040fe40000410000 */
[C---:B------:R-:W-:Y:S02]  /*9c60*/  FMUL.FTZ R58, R0.reuse, R58 ;  /* 0x0000003a003a7220 */ /* 0x040fe40000410000 */
        /* <DEDUP_REMOVED lines=23> */
[----:B------:R-:W-:Y:S02]  /*9de0*/  FMUL.FTZ R93, R3, R93 ;  /* 0x0000005d035d7220 */ /* 0x000fe40000410000 */
[C---:B------:R-:W-:Y:S02]  /*9df0*/  FMUL.FTZ R94, R0.reuse, R94 ;  /* 0x0000005e005e7220 */ /* 0x040fe40000410000 */
[----:B------:R-:W-:Y:S01]  /*9e00*/  FMUL.FTZ R95, R0, R95 ;  /* 0x0000005f005f7220 */ /* 0x000fe20000410000 */
[C---:B------:R-:W-:Y:S08]  /*9e10*/  HMMA.16816.F32.BF16 R40, R112.reuse, R116, R40 ;  /* 0x000000747028723c */ /* 0x040ff00000041828 */
        /* <DEDUP_REMOVED lines=76> */
[----:B------:R-:W-:Y:S01]  /*a2e0*/  MOV R195, R190 ;  /* 0x000000be00c37202 */ /* 0x000fe20000000f00 */
[----:B------:R-:W-:Y:S01]  /*a2f0*/  FFMA.FTZ R110, R196, c[0x0][0x2d0], -R110 ;  /* 0x0000b400c46e7a23 */ /* 0x000fe2000001086e */
[----:B------:R2:W-:Y:S01]  /*a300*/  MUFU.EX2 R190, R2 ;  /* 0x0000000200be7308 */ /* 0x0005e20000000800 */
[----:B------:R-:W3:Y:S01]  /*a310*/  LDL.LU R196, [R1+0x14] ;  /* 0x0000140001c47983 */ /* 0x000ee20000300800 */
[C---:B------:R-:W-:Y:S08]  /*a320*/  HMMA.16816.F32.BF16 R64, R112.reuse, R118, R64 ;  /* 0x000000767040723c */ /* 0x040ff00000041840 */
[-C--:B-1----:R-:W-:Y:S01]  /*a330*/  HMMA.16816.F32.BF16 R68, R112, R124.reuse, R68 ;  /* 0x0000007c7044723c */ /* 0x082fe20000041844 */
[----:B------:R-:W1:Y:S07]  /*a340*/  MUFU.EX2 R189, R110 ;  /* 0x0000006e00bd7308 */ /* 0x000e6e0000000800 */
[C---:B------:R-:W-:Y:S01]  /*a350*/  HMMA.16816.F32.BF16 R72, R120.reuse, R124, R72 ;  /* 0x0000007c7848723c */ /* 0x040fe20000041848 */
[--C-:B--2---:R-:W-:Y:S03]  /*a360*/  FFMA.FTZ R2, R192, c[0x0][0x2d0], -R111.reuse ;  /* 0x0000b400c0027a23 */ /* 0x104fe6000001086f */
[----:B------:R-:W-:Y:S04]  /*a370*/  MOV R192, R103 ;  /* 0x0000006700c07202 */ /* 0x000fe80000000f00 */
[-C--:B------:R-:W-:Y:S01]  /*a380*/  HMMA.16816.F32.BF16 R76, R120, R126.reuse, R76 ;  /* 0x0000007e784c723c */ /* 0x080fe2000004184c */
[----:B------:R-:W-:Y:S01]  /*a390*/  FFMA.FTZ R111, R193, c[0x0][0x2d0], -R111 ;  /* 0x0000b400c16f7a23 */ /* 0x000fe2000001086f */
[----:B------:R2:W-:Y:S01]  /*a3a0*/  MUFU.EX2 R186, R2 ;  /* 0x0000000200ba7308 */ /* 0x0005e20000000800 */
[----:B------:R-:W5:Y:S05]  /*a3b0*/  LDL.LU R193, [R1+0x10] ;  /* 0x0000100001c17983 */ /* 0x000f6a0000300800 */
[C---:B------:R-:W-:Y:S01]  /*a3c0*/  HMMA.16816.F32.BF16 R80, R112.reuse, R126, R80 ;  /* 0x0000007e7050723c */ /* 0x040fe20000041850 */
[----:B-1----:R-:W-:Y:S03]  /*a3d0*/  F2FP.BF16.PACK_AB R110, R189, R190 ;  /* 0x000000bebd6e723e */ /* 0x002fe600000010ff */
[----:B------:R-:W1:Y:S04]  /*a3e0*/  MUFU.EX2 R185, R111 ;  /* 0x0000006f00b97308 */ /* 0x000e680000000800 */
[-C--:B----4-:R-:W-:Y:S08]  /*a3f0*/  HMMA.16816.F32.BF16 R84, R112, R128.reuse, R84 ;  /* 0x000000807054723c */ /* 0x090ff00000041854 */
[C---:B------:R-:W-:Y:S01]  /*a400*/  HMMA.16816.F32.BF16 R88, R120.reuse, R128, R88 ;  /* 0x000000807858723c */ /* 0x040fe20000041858 */
[--C-:B--2---:R-:W-:Y:S02]  /*a410*/  FFMA.FTZ R2, R187, c[0x0][0x2d0], -R164.reuse ;  /* 0x0000b400bb027a23 */ /* 0x104fe400000108a4 */
[----:B------:R-:W2:Y:S05]  /*a420*/  LDL.LU R187, [R1+0x8] ;  /* 0x0000080001bb7983 */ /* 0x000eaa0000300800 */
[-C--:B------:R-:W-:Y:S01]  /*a430*/  HMMA.16816.F32.BF16 R92, R120, R130.reuse, R92 ;  /* 0x00000082785c723c */ /* 0x080fe2000004185c */
[----:B------:R4:W-:Y:S03]  /*a440*/  MUFU.EX2 R183, R2 ;  /* 0x0000000200b77308 */ /* 0x0009e60000000800 */
[----:B-1----:R-:W-:Y:S04]  /*a450*/  F2FP.BF16.PACK_AB R111, R185, R186 ;  /* 0x000000bab96f723e */ /* 0x002fe800000010ff */
[----:B------:R-:W-:Y:S01]  /*a460*/  HMMA.16816.F32.BF16 R96, R112, R130, R96 ;  /* 0x000000827060723c */ /* 0x000fe20000041860 */
[--C-:B----4-:R-:W-:Y:S02]  /*a470*/  FFMA.FTZ R2, R191, c[0x0][0x2d0], -R164.reuse ;  /* 0x0000b400bf027a23 */ /* 0x110fe400000108a4 */
[----:B------:R-:W2:Y:S02]  /*a480*/  LDL.LU R191, [R1+0xc] ;  /* 0x00000c0001bf7983 */ /* 0x000ea40000300800 */
[----:B------:R1:W1:Y:S02]  /*a490*/  MUFU.EX2 R179, R2 ;  /* 0x0000000200b37308 */ /* 0x0002640000000800 */
[--C-:B-1----:R-:W-:Y:S01]  /*a4a0*/  FFMA.FTZ R2, R194, c[0x0][0x2d0], -R164.reuse ;  /* 0x0000b400c2027a23 */ /* 0x102fe200000108a4 */
[----:B------:R-:W-:Y:S01]  /*a4b0*/  F2FP.BF16.PACK_AB R160, R179, R183 ;  /* 0x000000b7b3a0723e */ /* 0x000fe200000010ff */
[----:B------:R-:W-:Y:S06]  /*a4c0*/  FFMA.FTZ R164, R188, c[0x0][0x2d0], -R164 ;  /* 0x0000b400bca47a23 */ /* 0x000fec00000108a4 */
[----:B------:R1:W-:Y:S10]  /*a4d0*/  MUFU.EX2 R181, R2 ;  /* 0x0000000200b57308 */ /* 0x0003f40000000800 */
[----:B------:R-:W1:Y:S02]  /*a4e0*/  MUFU.EX2 R178, R164 ;  /* 0x000000a400b27308 */ /* 0x000e640000000800 */
[--C-:B-1----:R-:W-:Y:S08]  /*a4f0*/  FFMA.FTZ R2, R180, c[0x0][0x2d0], -R165.reuse ;  /* 0x0000b400b4027a23 */ /* 0x102ff000000108a5 */
[----:B------:R1:W-:Y:S01]  /*a500*/  MUFU.EX2 R173, R2 ;  /* 0x0000000200ad7308 */ /* 0x0003e20000000800 */
[----:B------:R-:W-:Y:S01]  /*a510*/  F2FP.BF16.PACK_AB R162, R178, R181 ;  /* 0x000000b5b2a2723e */ /* 0x000fe200000010ff */
[--C-:B-1----:R-:W-:Y:S08]  /*a520*/  FFMA.FTZ R2, R182, c[0x0][0x2d0], -R165.reuse ;  /* 0x0000b400b6027a23 */ /* 0x102ff000000108a5 */
[----:B------:R1:W1:Y:S02]  /*a530*/  MUFU.EX2 R172, R2 ;  /* 0x0000000200ac7308 */ /* 0x0002640000000800 */
[--C-:B-1----:R-:W-:Y:S01]  /*a540*/  FFMA.FTZ R2, R184, c[0x0][0x2d0], -R165.reuse ;  /* 0x0000b400b8027a23 */ /* 0x102fe200000108a5 */
[----:B------:R-:W-:Y:S01]  /*a550*/  F2FP.BF16.PACK_AB R161, R172, R173 ;  /* 0x000000adaca1723e */ /* 0x000fe200000010ff */
        /* <DEDUP_REMOVED lines=8> */
[C---:B------:R-:W-:Y:S02]  /*a5e0*/  HMMA.16816.F32.BF16 R116, R160.reuse, R132, R8 ;  /* 0x00000084a074723c */ /* 0x040fe40000041808 */
[----:B------:R-:W4:Y:S06]  /*a5f0*/  LDL R11, [R1+0x24] ;  /* 0x00002400010b7983 */ /* 0x000f2c0000100800 */
        /* <DEDUP_REMOVED lines=11> */
[----:B-----5:R-:W-:Y:S04]  /*a6b0*/  FFMA.FTZ R3, R3, R193, R243 ;  /* 0x000000c103037223 */ /* 0x020fe800000100f3 */
[----:B------:R-:W-:Y:S03]  /*a6c0*/  FADD.FTZ R3, R244, R3 ;  /* 0x00000003f4037221 */ /* 0x000fe60000010000 */
[C---:B------:R-:W-:Y:S01]  /*a6d0*/  HMMA.16816.F32.BF16 R56, R160.reuse, R164, R56 ;  /* 0x000000a4a038723c */ /* 0x040fe20000041838 */
[----:B------:R-:W-:Y:S03]  /*a6e0*/  FADD.FTZ R8, R245, R3 ;  /* 0x00000003f5087221 */ /* 0x000fe60000010000 */
[----:B---3--:R-:W-:Y:S02]  /*a6f0*/  FFMA.FTZ R3, R0, R196, R239 ;  /* 0x000000c400037223 */ /* 0x008fe400000100ef */
[----:B------:R-:W-:Y:S02]  /*a700*/  FADD.FTZ R0, R246, R8 ;  /* 0x00000008f6007221 */ /* 0x000fe40000010000 */
[----:B------:R-:W-:Y:S01]  /*a710*/  FADD.FTZ R3, R240, R3 ;  /* 0x00000003f0037221 */ /* 0x000fe20000010000 */
[-C--:B------:R-:W-:Y:S03]  /*a720*/  HMMA.16816.F32.BF16 R60, R160, R166.reuse, R60 ;  /* 0x000000a6a03c723c */ /* 0x080fe6000004183c */
[----:B------:R-:W-:Y:S02]  /*a730*/  FADD.FTZ R3, R241, R3 ;  /* 0x00000003f1037221 */ /* 0x000fe40000010000 */
[----:B------:R-:W-:Y:S01]  /*a740*/  FADD.FTZ R8, R224, R0 ;  /* 0x00000000e0087221 */ /* 0x000fe20000010000 */
[----:B------:R-:W-:Y:S01]  /*a750*/  IADD3 R224, R204, -0x1, RZ ;  /* 0xffffffffcce07810 */ /* 0x000fe20007ffe0ff */
[----:B------:R-:W-:Y:S01]  /*a760*/  FADD.FTZ R3, R242, R3 ;  /* 0x00000003f2037221 */ /* 0x000fe20000010000 */
[C---:B------:R-:W-:Y:S01]  /*a770*/  HMMA.16816.F32.BF16 R64, R108.reuse, R166, R64 ;  /* 0x000000a66c40723c */ /* 0x040fe20000041840 */
[----:B--2---:R-:W-:Y:S03]  /*a780*/  FFMA.FTZ R100, R100, R187, R247 ;  /* 0x000000bb64647223 */ /* 0x004fe600000100f7 */
[----:B------:R-:W-:Y:S02]  /*a790*/  FADD.FTZ R3, R177, R3 ;  /* 0x00000003b1037221 */ /* 0x000fe40000010000 */
[----:B------:R-:W-:Y:S02]  /*a7a0*/  FADD.FTZ R100, R248, R100 ;  /* 0x00000064f8647221 */ /* 0x000fe40000010000 */
[-C--:B------:R-:W-:Y:S04]  /*a7b0*/  HMMA.16816.F32.BF16 R68, R108, R168.reuse, R68 ;  /* 0x000000a86c44723c */ /* 0x080fe80000041844 */
[----:B------:R-:W-:Y:S02]  /*a7c0*/  FADD.FTZ R100, R249, R100 ;  /* 0x00000064f9647221 */ /* 0x000fe40000010000 */
[----:B------:R-:W-:Y:S02]  /*a7d0*/  FADD.FTZ R3, R176, R3 ;  /* 0x00000003b0037221 */ /* 0x000fe40000010000 */
[C---:B------:R-:W-:Y:S04]  /*a7e0*/  HMMA.16816.F32.BF16 R72, R160.reuse, R168, R72 ;  /* 0x000000a8a048723c */ /* 0x040fe80000041848 */
[----:B------:R-:W-:Y:S04]  /*a7f0*/  FADD.FTZ R3, R174, R3 ;  /* 0x00000003ae037221 */ /* 0x000fe80000010000 */
[----:B------:R-:W-:Y:S01]  /*a800*/  FADD.FTZ R3, R175, R3 ;  /* 0x00000003af037221 */ /* 0x000fe20000010000 */
[-C--:B------:R-:W-:Y:S03]  /*a810*/  HMMA.16816.F32.BF16 R76, R160, R170.reuse, R76 ;  /* 0x000000aaa04c723c */ /* 0x080fe6000004184c */
[----:B------:R-:W-:Y:S05]  /*a820*/  FFMA.FTZ R101, R101, R191, R251 ;  /* 0x000000bf65657223 */ /* 0x000fea00000100fb */
[C---:B------:R-:W-:Y:S01]  /*a830*/  HMMA.16816.F32.BF16 R80, R108.reuse, R170, R80 ;  /* 0x000000aa6c50723c */ /* 0x040fe20000041850 */
[----:B------:R-:W-:Y:S03]  /*a840*/  FADD.FTZ R2, R252, R101 ;  /* 0x00000065fc027221 */ /* 0x000fe60000010000 */
[----:B------:R-:W-:Y:S01]  /*a850*/  MOV R101, R106 ;  /* 0x0000006a00657202 */ /* 0x000fe20000000f00 */
[----:B------:R-:W-:Y:S03]  /*a860*/  FADD.FTZ R2, R192, R2 ;  /* 0x00000002c0027221 */ /* 0x000fe60000010000 */
        /* <DEDUP_REMOVED lines=17> */
[----:B------:R-:W-:Y:S01]  /*a980*/  FADD.FTZ R8, R201, R2 ;  /* 0x00000002c9087221 */ /* 0x000fe20000010000 */
[----:B------:R-:W-:Y:S01]  /*a990*/  MOV R108, R102 ;  /* 0x00000066006c7202 */ /* 0x000fe20000000f00 */
        /* <DEDUP_REMOVED lines=21> */
[----:B------:R1:W-:Y:S01]  /*aaf0*/  STL [R1+0x14], R0 ;  /* 0x0000140001007387 */ /* 0x0003e20000100800 */
[----:B----4-:R-:W-:Y:S02]  /*ab00*/  ISETP.GT.AND P0, PT, R204, R11, PT ;  /* 0x0000000bcc00720c */ /* 0x010fe40003f04270 */
[----:B------:R-:W-:Y:S11]  /*ab10*/  MOV R204, R224 ;  /* 0x000000e000cc7202 */ /* 0x000ff60000000f00 */
[----:B-1----:R-:W-:-:S05]  /*ab20*/  @P0 BRA `(.L_x_335) ;  /* 0xffffb95000000947 */ /* 0x002fca000383ffff */
.L_x_314:
[----:B------:R-:W-:Y:S01]  /*ab30*/  IMAD.MOV.U32 R0, RZ, RZ, c[0x0][0x2c4] ;  /* 0x0000b100ff007624 */ /* 0x000fe200078e00ff */
[----:B------:R-:W-:Y:S01]  /*ab40*/  IADD3 R2, R229, 0x1, -R230 ;  /* 0x00000001e5027810 */ /* 0x000fe20007ffe8e6 */
[----:B------:R-:W-:-:S03]  /*ab50*/  IMAD.MOV.U32 R4, RZ, RZ, c[0x0][0x32c] ;  /* 0x0000cb00ff047624 */ /* 0x000fc600078e00ff */
[----:B------:R-:W-:Y:S02]  /*ab60*/  ISETP.NE.AND P1, PT, R0, 0x1, PT ;  /* 0x000000010000780c */ /* 0x000fe40003f25270 */
[----:B------:R-:W2:Y:S01]  /*ab70*/  S2R R0, SR_CTAID.X ;  /* 0x0000000000007919 */ /* 0x000ea20000002500 */
[----:B------:R-:W-:Y:S02]  /*ab80*/  ISETP.GE.AND P0, PT, R4, 0x1, PT ;  /* 0x000000010400780c */ /* 0x000fe40003f06270 */
[----:B--2---:R-:W-:-:S08]  /*ab90*/  LEA R0, R0, 0x7f, 0x7 ;  /* 0x0000007f00007811 */ /* 0x004fd000078e38ff */
[----:B-1----:R-:W-:-:S05]  /*aba0*/  @P1 IMAD.HI.U32 R3, R0, c[0x0][0x2c8], RZ ;  /* 0x0000b20000031a27 */ /* 0x002fca00078e00ff */
[----:B------:R-:W-:-:S05]  /*abb0*/  @P1 SHF.R.U32.HI R0, RZ, c[0x0][0x2cc], R3 ;  /* 0x0000b300ff001a19 */ /* 0x000fca0000011603 */
[----:B------:R-:W-:-:S05]  /*abc0*/  IMAD.IADD R0, R2, 0x1, R0 ;  /* 0x0000000102007824 */ /* 0x000fca00078e0200 */
[----:B------:R-:W-:Y:S01]  /*abd0*/  IADD3 R2, R0, -c[0x0][0x324], RZ ;  /* 0x8000c90000027a10 */ /* 0x000fe20007ffe0ff */
[----:B------:R-:W-:Y:S05]  /*abe0*/  @!P0 BRA `(.L_x_336) ;  /* 0x000000f000008947 */ /* 0x000fea0003800000 */
        /* <DEDUP_REMOVED lines=9> */
.L_x_337:
[----:B------:R-:W-:-:S04]  /*ac80*/  MOV R3, 0x1 ;  /* 0x0000000100037802 */ /* 0x000fc80000000f00 */
[----:B------:R-:W-:-:S13]  /*ac90*/  ISETP.NE.AND P0, PT, R3, c[0x0][0x32c], PT ;  /* 0x0000cb0003007a0c */ /* 0x000fda0003f05270 */
[----:B------:R-:W-:-:S05]  /*aca0*/  @P0 IMAD.HI.U32 R3, R0, c[0x0][0x330], RZ ;  /* 0x0000cc0000030a27 */ /* 0x000fca00078e00ff */
[----:B------:R-:W-:-:S05]  /*acb0*/  @P0 SHF.R.U32.HI R0, RZ, c[0x0][0x334], R3 ;  /* 0x0000cd00ff000a19 */ /* 0x000fca0000011603 */
.L_x_338:
[----:B------:R-:W-:-:S05]  /*acc0*/  IMAD R0, R0, c[0x0][0x32c], RZ ;  /* 0x0000cb0000007a24 */ /* 0x000fca00078e02ff */
[----:B------:R-:W-:-:S03]  /*acd0*/  IMNMX R2, R2, R0, !PT ;  /* 0x0000000002027217 */ /* 0x000fc60007800200 */
.L_x_336:
[----:B------:R-:W2:Y:S01]  /*ace0*/  LDL R3, [R1+0x18] ;  /* 0x0000180001037983 */ /* 0x000ea20000100800 */
[----:B------:R-:W-:-:S05]  /*acf0*/  IADD3 R2, R2, 0x2f, RZ ;  /* 0x0000002f02027810 */ /* 0x000fca0007ffe0ff */
[----:B------:R-:W-:-:S05]  /*ad00*/  IMAD.HI R2, R2, 0x2aaaaaab, RZ ;  /* 0x2aaaaaab02027827 */ /* 0x000fca00078e02ff */
[----:B------:R-:W-:-:S04]  /*ad10*/  SHF.R.U32.HI R0, RZ, 0x1f, R2 ;  /* 0x0000001fff007819 */ /* 0x000fc80000011602 */
[----:B------:R-:W-:-:S04]  /*ad20*/  LEA.HI.SX32 R0, R2, R0, 0x1d ;  /* 0x0000000002007211 */ /* 0x000fc800078feaff */
[----:B--2---:R-:W-:-:S04]  /*ad30*/  IMNMX R3, R3, R0, !PT ;  /* 0x0000000003037217 */ /* 0x004fc80007800200 */
[----:B------:R-:W-:Y:S01]  /*ad40*/  ISETP.GE.AND P0, PT, R224, R3, PT ;  /* 0x00000003e000720c */ /* 0x000fe20003f06270 */
[----:B------:R1:W-:-:S12]  /*ad50*/  STL [R1], R3 ;  /* 0x0000000301007387 */ /* 0x0003d80000100800 */
        /* <DEDUP_REMOVED lines=20> */
.L_x_344:
        /* <DEDUP_REMOVED lines=64> */
.L_x_386:
        /* <DEDUP_REMOVED lines=18> */
.L_x_341:
[----:B------:R-:W-:Y:S05]  /*b3c0*/  BSYNC B0 ;  /* 0x0000000000007941 */ /* 0x000fea0003800000 */
.L_x_340:
[----:B-1-34-:R-:W0:Y:S01]  /*b3d0*/  LDGDEPBAR ;  /* 0x00000000000079af */ /* 0x01ae220000000000 */
[----:B------:R-:W-:Y:S01]  /*b3e0*/  WARPSYNC 0xffffffff ;  /* 0xffffffff00007948 */ /* 0x000fe20003800000 */
[-C--:B------:R-:W-:Y:S06]  /*b3f0*/  HMMA.16816.F32.BF16 R4, R48, R16.reuse, RZ ;  /* 0x000000103004723c */ /* 0x080fec00000418ff */
[----:B------:R-:W2:Y:S02]  /*b400*/  LDL R2, [R1+0x18] ;  /* 0x0000180001027983 */ /* 0x000ea40000100800 */
[C---:B------:R-:W-:Y:S02]  /*b410*/  HMMA.16816.F32.BF16 R8, R44.reuse, R16, RZ ;  /* 0x000000102c08723c */ /* 0x040fe400000418ff */
[----:B------:R-:W-:Y:S06]  /*b420*/  LDSM.16.M88.4 R184, [R211+0x9080] ;  /* 0x00908000d3b8783b */ /* 0x000fec0000000200 */
[-C--:B------:R-:W-:Y:S02]  /*b430*/  HMMA.16816.F32.BF16 R12, R44, R18.reuse, RZ ;  /* 0x000000122c0c723c */ /* 0x080fe400000418ff */
[----:B------:R-:W-:Y:S06]  /*b440*/  LDSM.16.M88.4 R188, [R208+0x4c80] ;  /* 0x004c8000d0bc783b */ /* 0x000fec0000000200 */
[C---:B------:R-:W-:Y:S02]  /*b450*/  HMMA.16816.F32.BF16 R16, R48.reuse, R18, RZ ;  /* 0x000000123010723c */ /* 0x040fe400000418ff */
[----:B------:R-:W-:Y:S06]  /*b460*/  LDSM.16.M88.4 R192, [R208+0x5080] ;  /* 0x00508000d0c0783b */ /* 0x000fec0000000200 */
[-C--:B------:R-:W-:Y:S02]  /*b470*/  HMMA.16816.F32.BF16 R20, R48, R32.reuse, RZ ;  /* 0x000000203014723c */ /* 0x080fe400000418ff */
[----:B------:R-:W-:Y:S06]  /*b480*/  LDSM.16.M88.4 R196, [R212+0x9080] ;  /* 0x00908000d4c4783b */ /* 0x000fec0000000200 */
[C---:B------:R-:W-:Y:S08]  /*b490*/  HMMA.16816.F32.BF16 R24, R44.reuse, R32, RZ ;  /* 0x000000202c18723c */ /* 0x040ff000000418ff */
[-C--:B------:R-:W-:Y:S08]  /*b4a0*/  HMMA.16816.F32.BF16 R28, R44, R34.reuse, RZ ;  /* 0x000000222c1c723c */ /* 0x080ff000000418ff */
[C---:B------:R-:W-:Y:S08]  /*b4b0*/  HMMA.16816.F32.BF16 R32, R48.reuse, R34, RZ ;  /* 0x000000223020723c */ /* 0x040ff000000418ff */
[-C--:B------:R-:W-:Y:S08]  /*b4c0*/  HMMA.16816.F32.BF16 R36, R48, R160.reuse, RZ ;  /* 0x000000a03024723c */ /* 0x080ff000000418ff */
[C---:B------:R-:W-:Y:S08]  /*b4d0*/  HMMA.16816.F32.BF16 R40, R44.reuse, R160, RZ ;  /* 0x000000a02c28723c */ /* 0x040ff000000418ff */
[-C--:B------:R-:W-:Y:S08]  /*b4e0*/  HMMA.16816.F32.BF16 R44, R44, R162.reuse, RZ ;  /* 0x000000a22c2c723c */ /* 0x080ff000000418ff */
[----:B------:R-:W-:Y:S01]  /*b4f0*/  HMMA.16816.F32.BF16 R48, R48, R162, RZ ;  /* 0x000000a23030723c */ /* 0x000fe200000418ff */
[----:B------:R-:W-:Y:S07]  /*b500*/  LDSM.16.M88.4 R160, [R211+0x8080] ;  /* 0x00808000d3a0783b */ /* 0x000fee0000000200 */
        /* <DEDUP_REMOVED lines=9> */
[----:B------:R-:W-:Y:S07]  /*b5a0*/  LDSM.16.M88.4 R176, [R219] ;  /* 0x00000000dbb0783b */ /* 0x000fee0000000200 */
[-C--:B------:R-:W-:Y:S08]  /*b5b0*/  HMMA.16816.F32.BF16 R36, R164, R180.reuse, R36 ;  /* 0x000000b4a424723c */ /* 0x080ff00000041824 */
[C---:B------:R-:W-:Y:S08]  /*b5c0*/  HMMA.16816.F32.BF16 R40, R172.reuse, R180, R40 ;  /* 0x000000b4ac28723c */ /* 0x040ff00000041828 */
[-C--:B------:R-:W-:Y:S01]  /*b5d0*/  HMMA.16816.F32.BF16 R44, R172, R182.reuse, R44 ;  /* 0x000000b6ac2c723c */ /* 0x080fe2000004182c */
[----:B------:R-:W3:Y:S07]  /*b5e0*/  LDSM.16.M88.4 R172, [R212+0x8080] ;  /* 0x00808000d4ac783b */ /* 0x000eee0000000200 */
[----:B------:R-:W-:Y:S01]  /*b5f0*/  HMMA.16816.F32.BF16 R48, R164, R182, R48 ;  /* 0x000000b6a430723c */ /* 0x000fe20000041830 */
[----:B------:R-:W4:Y:S08]  /*b600*/  LDSM.16.M88.4 R164, [R218] ;  /* 0x00000000daa4783b */ /* 0x000f300000000200 */
[----:B------:R-:W-:Y:S01]  /*b610*/  LDSM.16.M88.4 R180, [R208+0x5480] ;  /* 0x00548000d0b4783b */ /* 0x000fe20000000200 */
[----:B--2---:R-:W-:Y:S01]  /*b620*/  ISETP.GT.AND P0, PT, R224, R2, PT ;  /* 0x00000002e000720c */ /* 0x004fe20003f04270 */
[-C--:B-1----:R-:W-:Y:S08]  /*b630*/  HMMA.16816.F32.BF16 R4, R160, R168.reuse, R4 ;  /* 0x000000a8a004723c */ /* 0x082ff00000041804 */
[C---:B------:R-:W-:Y:S08]  /*b640*/  HMMA.16816.F32.BF16 R8, R184.reuse, R168, R8 ;  /* 0x000000a8b808723c */ /* 0x040ff00000041808 */
[-C--:B------:R-:W-:Y:S08]  /*b650*/  HMMA.16816.F32.BF16 R12, R184, R170.reuse, R12 ;  /* 0x000000aab80c723c */ /* 0x080ff0000004180c */
[C---:B------:R-:W-:Y:S01]  /*b660*/  HMMA.16816.F32.BF16 R16, R160.reuse, R170, R16 ;  /* 0x000000aaa010723c */ /* 0x040fe20000041810 */
[----:B------:R-:W1:Y:S07]  /*b670*/  LDSM.16.M88.4 R168, [R217] ;  /* 0x00000000d9a8783b */ /* 0x000e6e0000000200 */
        /* <DEDUP_REMOVED lines=8> */
[----:B------:R-:W-:Y:S07]  /*b700*/  LDSM.16.M88.4 R184, [R208+0x5880] ;  /* 0x00588000d0b8783b */ /* 0x000fee0000000200 */
[----:B------:R-:W-:Y:S01]  /*b710*/  HMMA.16816.F32.BF16 R48, R160, R194, R48 ;  /* 0x000000c2a030723c */ /* 0x000fe20000041830 */
[----:B------:R-:W2:Y:S07]  /*b720*/  LDSM.16.M88.4 R160, [R211+0xa080] ;  /* 0x00a08000d3a0783b */ /* 0x000eae0000000200 */
[-C--:B---3--:R-:W-:Y:S01]  /*b730*/  HMMA.16816.F32.BF16 R4, R172, R176.reuse, R4 ;  /* 0x000000b0ac04723c */ /* 0x088fe20000041804 */
[----:B------:R-:W-:Y:S07]  /*b740*/  LDSM.16.M88.4 R192, [R216] ;  /* 0x00000000d8c0783b */ /* 0x000fee0000000200 */
[C---:B------:R-:W-:Y:S08]  /*b750*/  HMMA.16816.F32.BF16 R8, R196.reuse, R176, R8 ;  /* 0x000000b0c408723c */ /* 0x040ff00000041808 */
[-C--:B------:R-:W-:Y:S08]  /*b760*/  HMMA.16816.F32.BF16 R12, R196, R178.reuse, R12 ;  /* 0x000000b2c40c723c */ /* 0x080ff0000004180c */
[C---:B------:R-:W-:Y:S01]  /*b770*/  HMMA.16816.F32.BF16 R16, R172.reuse, R178, R16 ;  /* 0x000000b2ac10723c */ /* 0x040fe20000041810 */
[----:B------:R-:W3:Y:S07]  /*b780*/  LDSM.16.M88.4 R176, [R211+0xb080] ;  /* 0x00b08000d3b0783b */ /* 0x000eee0000000200 */
[-C--:B----4-:R-:W-:Y:S08]  /*b790*/  HMMA.16816.F32.BF16 R20, R172, R164.reuse, R20 ;  /* 0x000000a4ac14723c */ /* 0x090ff00000041814 */
[C---:B------:R-:W-:Y:S08]  /*b7a0*/  HMMA.16816.F32.BF16 R24, R196.reuse, R164, R24 ;  /* 0x000000a4c418723c */ /* 0x040ff00000041818 */
[-C--:B------:R-:W-:Y:S08]  /*b7b0*/  HMMA.16816.F32.BF16 R28, R196, R166.reuse, R28 ;  /* 0x000000a6c41c723c */ /* 0x080ff0000004181c */
[C---:B------:R-:W-:Y:S01]  /*b7c0*/  HMMA.16816.F32.BF16 R32, R172.reuse, R166, R32 ;  /* 0x000000a6ac20723c */ /* 0x040fe20000041820 */
[----:B------:R-:W4:Y:S07]  /*b7d0*/  LDSM.16.M88.4 R164, [R212+0xa080] ;  /* 0x00a08000d4a4783b */ /* 0x000f2e0000000200 */
[-C--:B-1----:R-:W-:Y:S08]  /*b7e0*/  HMMA.16816.F32.BF16 R36, R172, R168.reuse, R36 ;  /* 0x000000a8ac24723c */ /* 0x082ff00000041824 */
[C---:B------:R-:W-:Y:S08]  /*b7f0*/  HMMA.16816.F32.BF16 R40, R196.reuse, R168, R40 ;  /* 0x000000a8c428723c */ /* 0x040ff00000041828 */
[-C--:B------:R-:W-:Y:S08]  /*b800*/  HMMA.16816.F32.BF16 R44, R196, R170.reuse, R44 ;  /* 0x000000aac42c723c */ /* 0x080ff0000004182c */
[----:B------:R-:W-:Y:S01]  /*b810*/  HMMA.16816.F32.BF16 R48, R172, R170, R48 ;  /* 0x000000aaac30723c */ /* 0x000fe20000041830 */
[----:B------:R-:W1:Y:S07]  /*b820*/  LDSM.16.M88.4 R168, [R212+0xb080] ;  /* 0x00b08000d4a8783b */ /* 0x000e6e0000000200 */
[-C--:B--2---:R-:W-:Y:S08]  /*b830*/  HMMA.16816.F32.BF16 R4, R160, R180.reuse, R4 ;  /* 0x000000b4a004723c */ /* 0x084ff00000041804 */
[C---:B---3--:R-:W-:Y:S08]  /*b840*/  HMMA.16816.F32.BF16 R8, R176.reuse, R180, R8 ;  /* 0x000000b4b008723c */ /* 0x048ff00000041808 */
        /* <DEDUP_REMOVED lines=11> */
[C---:B-1----:R-:W-:Y:S08]  /*b900*/  HMMA.16816.F32.BF16 R8, R168.reuse, R192, R8 ;  /* 0x000000c0a808723c */ /* 0x042ff00000041808 */
        /* <DEDUP_REMOVED lines=111> */
[----:B--23--:R-:W2:Y:S01]  /*c000*/  LDL R2, [R1+0x28] ;  /* 0x0000280001027983 */ /* 0x00cea20000100800 */
[----:B------:R-:W-:Y:S01]  /*c010*/  IMAD.MOV.U32 R223, RZ, RZ, RZ ;  /* 0x000000ffffdf7224 */ /* 0x000fe200078e00ff */
[----:B------:R-:W-:Y:S01]  /*c020*/  ISETP.GE.AND P5, PT, R226, c[0x0][0x1d4], PT ;  /* 0x00007500e2007a0c */ /* 0x000fe20003fa6270 */
[----:B------:R-:W-:Y:S01]  /*c030*/  IMAD.MOV.U32 R227, RZ, RZ, c[0x0][0x2b8] ;  /* 0x0000ae00ffe37624 */ /* 0x000fe200078e00ff */
[----:B------:R-:W3:Y:S04]  /*c040*/  LDL R3, [R1+0x1c] ;  /* 0x00001c0001037983 */ /* 0x000ee80000100800 */
[----:B------:R-:W5:Y:S01]  /*c050*/  LDL.64 R206, [R1+0x30] ;  /* 0x0000300001ce7983 */ /* 0x000f620000100a00 */
[----:B------:R-:W-:Y:S03]  /*c060*/  ISETP.NE.AND P2, PT, R227, 0x1, PT ;  /* 0x00000001e300780c */ /* 0x000fe60003f45270 */
[----:B----4-:R-:W4:Y:S01]  /*c070*/  LDL R103, [R1+0x38] ;  /* 0x0000380001677983 */ /* 0x010f220000100800 */
[----:B---3--:R-:W-:Y:S01]  /*c080*/  ISETP.GT.AND P1, PT, R3, 0x2f, PT ;  /* 0x0000002f0300780c */ /* 0x008fe20003f24270 */
[----:B--2---:R-:W-:Y:S05]  /*c090*/  IMAD R2, R224, 0x30, R2 ;  /* 0x00000030e0027824 */ /* 0x004fea00078e0202 */
[----:B------:R-:W-:Y:S05]  /*c0a0*/  IADD3 R2, R2, -0x30, R3 ;  /* 0xffffffd002027810 */ /* 0x000fea0007ffe003 */
[----:B------:R-:W-:Y:S04]  /*c0b0*/  @P2 IMAD.HI.U32 R3, R2, c[0x0][0x2bc], RZ ;  /* 0x0000af0002032a27 */ /* 0x000fe800078e00ff */
[----:B------:R-:W-:Y:S01]  /*c0c0*/  IMAD.MOV.U32 R0, RZ, RZ, R2 ;  /* 0x000000ffff007224 */ /* 0x000fe200078e0002 */
[----:B------:R-:W-:Y:S04]  /*c0d0*/  @P2 SHF.R.U32.HI R0, RZ, c[0x0][0x2c0], R3 ;  /* 0x0000b000ff002a19 */ /* 0x000fe80000011603 */
[C---:B-----5:R-:W-:Y:S02]  /*c0e0*/  @!P1 IADD3 R3, P0, R0.reuse, R206, RZ ;  /* 0x000000ce00039210 */ /* 0x060fe40007f1e0ff */
[----:B------:R-:W2:Y:S02]  /*c0f0*/  S2R R206, SR_CTAID.Y ;  /* 0x0000000000ce7919 */ /* 0x000ea40000002600 */
[----:B----4-:R-:W-:Y:S01]  /*c100*/  @!P1 LEA.HI.X.SX32 R5, R0, R103, 0x1, P0 ;  /* 0x0000006700059211 */ /* 0x010fe200000f0eff */
[----:B------:R-:W-:Y:S01]  /*c110*/  IMAD.MOV R0, RZ, RZ, -R0 ;  /* 0x000000ffff007224 */ /* 0x000fe200078e0a00 */
[----:B------:R-:W3:Y:S01]  /*c120*/  S2R R103, SR_CTAID.Y ;  /* 0x0000000000677919 */ /* 0x000ee20000002600 */
[C---:B------:R-:W-:Y:S02]  /*c130*/  @!P1 LEA R4, P0, R3.reuse, c[0x0][0x2a0], 0x2 ;  /* 0x0000a80003049a11 */ /* 0x040fe400078010ff */
[----:B------:R-:W-:Y:S02]  /*c140*/  IMAD R225, R0, c[0x0][0x2b8], R2 ;  /* 0x0000ae0000e17a24 */ /* 0x000fe400078e0202 */
[----:B------:R-:W-:Y:S02]  /*c150*/  @!P1 LEA.HI.X R5, R3, c[0x0][0x2a4], R5, 0x2, P0 ;  /* 0x0000a90003059a11 */ /* 0x000fe400000f1405 */
[C---:B------:R-:W-:Y:S01]  /*c160*/  IMAD.WIDE.U32 R2, R225.reuse, c[0x0][0x1e0], RZ ;  /* 0x00007800e1027a25 */ /* 0x040fe200078e00ff */
[----:B------:R-:W-:Y:S02]  /*c170*/  SHF.R.S32.HI R0, RZ, 0x1f, R225 ;  /* 0x0000001fff007819 */ /* 0x000fe400000114e1 */
[----:B------:R4:W5:Y:S03]  /*c180*/  @!P1 LDG.E R223, [R4.64] ;  /* 0x0000000604df9981 */ /* 0x000966000c1e1900 */
[----:B------:R-:W-:Y:S04]  /*c190*/  IMAD R0, R0, c[0x0][0x1e0], RZ ;  /* 0x0000780000007a24 */ /* 0x000fe800078e02ff */
[----:B------:R-:W-:Y:S01]  /*c1a0*/  IMAD R0, R225, c[0x0][0x1e4], R0 ;  /* 0x00007900e1007a24 */ /* 0x000fe200078e0200 */
[----:B--2---:R-:W-:Y:S03]  /*c1b0*/  SHF.R.S32.HI R206, RZ, 0x1f, R206 ;  /* 0x0000001fffce7819 */ /* 0x004fe600000114ce */
[----:B------:R-:W-:Y:S02]  /*c1c0*/  IMAD.IADD R3, R3, 0x1, R0 ;  /* 0x0000000103037824 */ /* 0x000fe400078e0200 */
[C---:B---3--:R-:W-:Y:S04]  /*c1d0*/  IMAD.WIDE.U32 R232, R103.reuse, c[0x0][0x1e8], RZ ;  /* 0x00007a0067e87a25 */ /* 0x048fe800078e00ff */
[----:B------:R-:W-:Y:S04]  /*c1e0*/  IMAD R206, R206, c[0x0][0x1e8], RZ ;  /* 0x00007a00cece7a24 */ /* 0x000fe800078e02ff */
[----:B------:R-:W-:Y:S02]  /*c1f0*/  IMAD R206, R103, c[0x0][0x1ec], R206 ;  /* 0x00007b0067ce7a24 */ /* 0x000fe400078e02ce */
[----:B------:R-:W2:Y:S02]  /*c200*/  S2R R103, SR_TID.X ;  /* 0x0000000000677919 */ /* 0x000ea40000002100 */
[----:B------:R-:W-:Y:S01]  /*c210*/  IMAD.IADD R206, R233, 0x1, R206 ;  /* 0x00000001e9ce7824 */ /* 0x000fe200078e02ce */
[----:B--2---:R-:W-:Y:S04]  /*c220*/  SHF.R.S32.HI R6, RZ, 0x1f, R103 ;  /* 0x0000001fff067819 */ /* 0x004fe80000011467 */
[----:B------:R-:W-:Y:S01]  /*c230*/  LEA.HI R6, R6, R103, RZ, 0x2 ;  /* 0x0000006706067211 */ /* 0x000fe200078f10ff */
[----:B------:R-:W-:Y:S03]  /*c240*/  IMAD.SHL.U32 R103, R226, 0x2, RZ ;  /* 0x00000002e2677824 */ /* 0x000fe600078e00ff */
[----:B------:R-:W-:Y:S04]  /*c250*/  SHF.R.S32.HI R6, RZ, 0x2, R6 ;  /* 0x00000002ff067819 */ /* 0x000fe80000011406 */
[----:B----4-:R-:W-:Y:S04]  /*c260*/  IADD3 R5, -R6, 0x30, RZ ;  /* 0x0000003006057810 */ /* 0x010fe80007ffe1ff */
[----:B------:R-:W-:Y:S02]  /*c270*/  ISETP.GE.AND P1, PT, R5, 0x1, PT ;  /* 0x000000010500780c */ /* 0x000fe40003f26270 */
[----:B-----5:R-:W-:Y:S01]  /*c280*/  SHF.R.S32.HI R4, RZ, 0x1f, R223 ;  /* 0x0000001fff047819 */ /* 0x020fe200000114df */
        /* <DEDUP_REMOVED lines=8> */
[----:B------:R-:W2:Y:S01]  /*c310*/  SHFL.IDX PT, R0, R4, RZ, 0x1c1f ;  /* 0x001c1fff04007589 */ /* 0x000ea200000e0000 */
[----:B------:R-:W-:Y:S03]  /*c320*/  ISETP.GE.AND P4, PT, R206, c[0x0][0x1d4], PT ;  /* 0x00007500ce007a0c */ /* 0x000fe60003f86270 */
        /* <DEDUP_REMOVED lines=25> */
.L_x_343:
[----:B--234-:R-:W-:Y:S01]  /*c4c0*/  FMNMX.FTZ R0, R162, R106, !PT ;  /* 0x0000006aa2007209 */ /* 0x01cfe20007810000 */
[----:B------:R-:W-:Y:S03]  /*c4d0*/  LDSM.16.MT88.4 R20, [R209+0x1880] ;  /* 0x00188000d114783b */ /* 0x000fe60000004200 */
        /* <DEDUP_REMOVED lines=36> */
[----:B------:R-:W-:Y:S01]  /*c720*/  SHFL.BFLY PT, R4, R2, 0x2, 0x1f ;  /* 0x0c401f0002047f89 */ /* 0x000fe200000e0000 */
[----:B------:R-:W-:Y:S04]  /*c730*/  FMNMX.FTZ R0, R168, R0, !PT ;  /* 0x00000000a8007209 */ /* 0x000fe80007810000 */
[----:B------:R-:W-:Y:S05]  /*c740*/  FMNMX.FTZ R0, R170, R0, !PT ;  /* 0x00000000aa007209 */ /* 0x000fea0007810000 */
[----:B------:R-:W1:Y:S02]  /*c750*/  SHFL.BFLY PT, R104, R0, 0x2, 0x1f ;  /* 0x0c401f0000687f89 */ /* 0x000e6400000e0000 */
[----:B-1----:R-:W-:Y:S02]  /*c760*/  FMNMX.FTZ R104, R0, R104, !PT ;  /* 0x0000006800687209 */ /* 0x002fe40007810000 */
[----:B------:R-:W-:Y:S02]  /*c770*/  FMNMX.FTZ R106, R106, R3, !PT ;  /* 0x000000036a6a7209 */ /* 0x000fe40007810000 */
        /* <DEDUP_REMOVED lines=12> */
[----:B------:R-:W-:Y:S03]  /*c840*/  FMNMX.FTZ R3, R194, R0, !PT ;  /* 0x00000000c2037209 */ /* 0x000fe60007810000 */
[----:B------:R-:W-:Y:S01]  /*c850*/  FADD.FTZ R0, -R106, R101 ;  /* 0x000000656a007221 */ /* 0x000fe20000010100 */
[----:B------:R-:W-:Y:S02]  /*c860*/  FMNMX.FTZ R3, R171, R3, !PT ;  /* 0x00000003ab037209 */ /* 0x000fe40007810000 */
[----:B--2---:R-:W-:Y:S01]  /*c870*/  FMNMX.FTZ R105, R2, R105, !PT ;  /* 0x0000006902697209 */ /* 0x004fe20007810000 */
[----:B------:R-:W-:Y:S01]  /*c880*/  FMUL.FTZ R2, R0, c[0x0][0x2d0] ;  /* 0x0000b40000027a20 */ /* 0x000fe20000410000 */
[----:B------:R-:W-:Y:S03]  /*c890*/  FMNMX.FTZ R0, R200, R3, !PT ;  /* 0x00000003c8007209 */ /* 0x000fe60007810000 */
[----:B------:R1:W2:Y:S01]  /*c8a0*/  MUFU.EX2 R103, R2 ;  /* 0x0000000200677308 */ /* 0x0002a20000000800 */
[----:B------:R-:W-:Y:S02]  /*c8b0*/  FMNMX.FTZ R0, R107, R0, !PT ;  /* 0x000000006b007209 */ /* 0x000fe40007810000 */
[----:B---3--:R-:W-:Y:S02]  /*c8c0*/  FMNMX.FTZ R104, R104, R4, !PT ;  /* 0x0000000468687209 */ /* 0x008fe40007810000 */
[----:B------:R-:W-:Y:S05]  /*c8d0*/  FMNMX.FTZ R0, R108, R0, !PT ;  /* 0x000000006c007209 */ /* 0x000fea0007810000 */
[----:B------:R-:W3:Y:S01]  /*c8e0*/  SHFL.BFLY PT, R3, R0, 0x2, 0x1f ;  /* 0x0c401f0000037f89 */ /* 0x000ee200000e0000 */
[----:B-1----:R-:W-:Y:S02]  /*c8f0*/  FADD.FTZ R2, -R105, R102 ;  /* 0x0000006669027221 */ /* 0x002fe40000010100 */
[C---:B--2---:R-:W-:Y:S02]  /*c900*/  FMUL.FTZ R5, R103.reuse, R113 ;  /* 0x0000007167057220 */ /* 0x044fe40000410000 */
[----:B------:R-:W-:Y:S02]  /*c910*/  FMUL.FTZ R2, R2, c[0x0][0x2d0] ;  /* 0x0000b40002027a20 */ /* 0x000fe40000410000 */
[C---:B------:R-:W-:Y:S02]  /*c920*/  FMUL.FTZ R32, R103.reuse, R140 ;  /* 0x0000008c67207220 */ /* 0x040fe40000410000 */
[----:B------:R1:W2:Y:S01]  /*c930*/  MUFU.EX2 R102, R2 ;  /* 0x0000000200667308 */ /* 0x0002a20000000800 */
[C---:B------:R-:W-:Y:S01]  /*c940*/  FMUL.FTZ R33, R103.reuse, R141 ;  /* 0x0000008d67217220 */ /* 0x040fe20000410000 */
[----:B---3--:R-:W-:Y:S01]  /*c950*/  FMNMX.FTZ R0, R0, R3, !PT ;  /* 0x0000000300007209 */ /* 0x008fe20007810000 */
        /* <DEDUP_REMOVED lines=161> */
[--C-:B---3--:R-:W-:Y:S09]  /*d370*/  FFMA.FTZ R4, R174, c[0x0][0x2d0], -R3.reuse ;  /* 0x0000b400ae047a23 */ /* 0x108ff20000010803 */
[----:B------:R3:W4:Y:S01]  /*d380*/  MUFU.EX2 R241, R4 ;  /* 0x0000000400f17308 */ /* 0x0007220000000800 */
[--C-:B-1----:R-:W-:Y:S01]  /*d390*/  FFMA.FTZ R100, R191, c[0x0][0x2d0], -R110.reuse ;  /* 0x0000b400bf647a23 */ /* 0x102fe2000001086e */
[----:B------:R-:W-:Y:S08]  /*d3a0*/  MOV R191, R162 ;  /* 0x000000a200bf7202 */ /* 0x000ff00000000f00 */
[----:B------:R1:W-:Y:S01]  /*d3b0*/  MUFU.EX2 R189, R100 ;  /* 0x0000006400bd7308 */ /* 0x0003e20000000800 */
[----:B---3--:R-:W-:Y:S01]  /*d3c0*/  FMUL.FTZ R4, R103, R112 ;  /* 0x0000007067047220 */ /* 0x008fe20000410000 */
[----:B------:R-:W-:Y:S02]  /*d3d0*/  F2FP.BF16.PACK_AB R112, R162, R252 ;  /* 0x000000fca270723e */ /* 0x000fe400000010ff */
[----:B----4-:R-:W-:Y:S05]  /*d3e0*/  F2FP.BF16.PACK_AB R119, R241, R240 ;  /* 0x000000f0f177723e */ /* 0x010fea00000010ff */
[-C--:B------:R-:W-:Y:S05]  /*d3f0*/  HMMA.16816.F32.BF16 R4, R112, R20.reuse, R4 ;  /* 0x000000147004723c */ /* 0x080fea0000041804 */
[--C-:B-1----:R-:W-:Y:S02]  /*d400*/  FFMA.FTZ R100, R192, c[0x0][0x2d0], -R110.reuse ;  /* 0x0000b400c0647a23 */ /* 0x102fe4000001086e */
[----:B------:R-:W3:Y:S01]  /*d410*/  LDL.LU R192, [R1+0x14] ;  /* 0x0000140001c07983 */ /* 0x000ee20000300800 */
[C---:B------:R-:W-:Y:S01]  /*d420*/  HMMA.16816.F32.BF16 R8, R116.reuse, R20, R8 ;  /* 0x000000147408723c */ /* 0x040fe20000041808 */
[----:B------:R1:W4:Y:S06]  /*d430*/  MUFU.EX2 R188, R100 ;  /* 0x0000006400bc7308 */ /* 0x00032c0000000800 */
[C---:B------:R-:W-:Y:S01]  /*d440*/  FMUL.FTZ R20, R103.reuse, R128 ;  /* 0x0000008067147220 */ /* 0x040fe20000410000 */
[-C--:B------:R-:W-:Y:S04]  /*d450*/  HMMA.16816.F32.BF16 R12, R116, R22.reuse, R12 ;  /* 0x00000016740c723c */ /* 0x080fe8000004180c */
[----:B------:R-:W-:Y:S04]  /*d460*/  FMUL.FTZ R21, R103, R129 ;  /* 0x0000008167157220 */ /* 0x000fe80000410000 */
[C---:B------:R-:W-:Y:S07]  /*d470*/  HMMA.16816.F32.BF16 R16, R112.reuse, R22, R16 ;  /* 0x000000167010723c */ /* 0x040fee0000041810 */
[C---:B------:R-:W-:Y:S02]  /*d480*/  FMUL.FTZ R22, R102.reuse, R130 ;  /* 0x0000008266167220 */ /* 0x040fe40000410000 */
[----:B-1----:R-:W-:Y:S02]  /*d490*/  FFMA.FTZ R100, R193, c[0x0][0x2d0], -R3 ;  /* 0x0000b400c1647a23 */ /* 0x002fe40000010803 */
[----:B------:R-:W5:Y:S01]  /*d4a0*/  LDL.LU R193, [R1+0x10] ;  /* 0x0000100001c17983 */ /* 0x000f620000300800 */
[----:B------:R-:W-:Y:S01]  /*d4b0*/  FMUL.FTZ R23, R102, R131 ;  /* 0x0000008366177220 */ /* 0x000fe20000410000 */
[----:B------:R1:W-:Y:S02]  /*d4c0*/  MUFU.EX2 R187, R100 ;  /* 0x0000006400bb7308 */ /* 0x0003e40000000800 */
[----:B------:R-:W-:Y:S04]  /*d4d0*/  LDSM.16.MT88.4 R128, [R210+0x1c80] ;  /* 0x001c8000d280783b */ /* 0x000fe80000004200 */
        /* <DEDUP_REMOVED lines=12> */
[----:B--2---:R-:W-:Y:S07]  /*d5a0*/  FMUL.FTZ R36, R103, R144 ;  /* 0x0000009067247220 */ /* 0x004fee0000410000 */
[-C--:B------:R-:W-:Y:S03]  /*d5b0*/  HMMA.16816.F32.BF16 R36, R112, R120.reuse, R36 ;  /* 0x000000787024723c */ /* 0x080fe60000041824 */
        /* <DEDUP_REMOVED lines=9> */
[----:B------:R1:W-:Y:S07]  /*d650*/  MUFU.EX2 R184, R100 ;  /* 0x0000006400b87308 */ /* 0x0003ee0000000800 */
[C---:B------:R-:W-:Y:S08]  /*d660*/  HMMA.16816.F32.BF16 R56, R116.reuse, R124, R56 ;  /* 0x0000007c7438723c */ /* 0x040ff00000041838 */
[-C--:B------:R-:W-:Y:S08]  /*d670*/  HMMA.16816.F32.BF16 R60, R116, R126.reuse, R60 ;  /* 0x0000007e743c723c */ /* 0x080ff0000004183c */
[C---:B------:R-:W-:Y:S01]  /*d680*/  HMMA.16816.F32.BF16 R64, R112.reuse, R126, R64 ;  /* 0x0000007e7040723c */ /* 0x040fe20000041840 */
[----:B------:R-:W4:Y:S03]  /*d690*/  LDSM.16.MT88.4 R124, [R210+0x3080] ;  /* 0x00308000d27c783b */ /* 0x000f260000004200 */
[--C-:B-1----:R-:W-:Y:S04]  /*d6a0*/  FFMA.FTZ R100, R197, c[0x0][0x2d0], -R161.reuse ;  /* 0x0000b400c5647a23 */ /* 0x102fe800000108a1 */
[----:B------:R1:W-:Y:S01]  /*d6b0*/  MUFU.EX2 R183, R100 ;  /* 0x0000006400b77308 */ /* 0x0003e20000000800 */
[-C--:B----4-:R-:W-:Y:S08]  /*d6c0*/  HMMA.16816.F32.BF16 R68, R112, R120.reuse, R68 ;  /* 0x000000787044723c */ /* 0x090ff00000041844 */
[C---:B------:R-:W-:Y:S08]  /*d6d0*/  HMMA.16816.F32.BF16 R72, R116.reuse, R120, R72 ;  /* 0x000000787448723c */ /* 0x040ff00000041848 */
[-C--:B------:R-:W-:Y:S04]  /*d6e0*/  HMMA.16816.F32.BF16 R76, R116, R122.reuse, R76 ;  /* 0x0000007a744c723c */ /* 0x080fe8000004184c */
[----:B-1----:R-:W-:Y:S04]  /*d6f0*/  FFMA.FTZ R100, R198, c[0x0][0x2d0], -R161 ;  /* 0x0000b400c6647a23 */ /* 0x002fe800000108a1 */
[C---:B------:R-:W-:Y:S01]  /*d700*/  HMMA.16816.F32.BF16 R80, R112.reuse, R122, R80 ;  /* 0x0000007a7050723c */ /* 0x040fe20000041850 */
[----:B------:R-:W1:Y:S01]  /*d710*/  LDSM.16.MT88.4 R120, [R209+0x1c80] ;  /* 0x001c8000d178783b */ /* 0x000e620000004200 */
[----:B------:R4:W1:Y:S06]  /*d720*/  MUFU.EX2 R182, R100 ;  /* 0x0000006400b67308 */ /* 0x00086c0000000800 */
[-C--:B------:R-:W-:Y:S08]  /*d730*/  HMMA.16816.F32.BF16 R84, R112, R124.reuse, R84 ;  /* 0x0000007c7054723c */ /* 0x080ff00000041854 */
[C---:B------:R-:W-:Y:S08]  /*d740*/  HMMA.16816.F32.BF16 R88, R116.reuse, R124, R88 ;  /* 0x0000007c7458723c */ /* 0x040ff00000041858 */
[-C--:B------:R-:W-:Y:S04]  /*d750*/  HMMA.16816.F32.BF16 R92, R116, R126.reuse, R92 ;  /* 0x0000007e745c723c */ /* 0x080fe8000004185c */
[--C-:B----4-:R-:W-:Y:S02]  /*d760*/  FFMA.FTZ R100, R164, c[0x0][0x2d0], -R109.reuse ;  /* 0x0000b400a4647a23 */ /* 0x110fe4000001086d */
        /* <DEDUP_REMOVED lines=13> */
[-C--:B-1----:R-:W-:Y:S03]  /*d840*/  HMMA.16816.F32.BF16 R4, R112, R120.reuse, R4 ;  /* 0x000000787004723c */ /* 0x082fe60000041804 */
[--C-:B----4-:R-:W-:Y:S04]  /*d850*/  FFMA.FTZ R100, R166, c[0x0][0x2d0], -R161.reuse ;  /* 0x0000b400a6647a23 */ /* 0x110fe800000108a1 */
[----:B------:R1:W-:Y:S01]  /*d860*/  MUFU.EX2 R179, R100 ;  /* 0x0000006400b37308 */ /* 0x0003e20000000800 */
[C---:B------:R-:W-:Y:S04]  /*d870*/  HMMA.16816.F32.BF16 R8, R116.reuse, R120, R8 ;  /* 0x000000787408723c */ /* 0x040fe80000041808 */
[--C-:B------:R-:W-:Y:S04]  /*d880*/  FFMA.FTZ R109, R169, c[0x0][0x2d0], -R110.reuse ;  /* 0x0000b400a96d7a23 */ /* 0x100fe8000001086e */
        /* <DEDUP_REMOVED lines=9> */
[----:B----4-:R-:W-:Y:S04]  /*d920*/  F2FP.BF16.PACK_AB R109, R182, R183 ;  /* 0x000000b7b66d723e */ /* 0x010fe800000010ff */
[-C--:B------:R-:W-:Y:S08]  /*d930*/  HMMA.16816.F32.BF16 R28, R116, R130.reuse, R28 ;  /* 0x00000082741c723c */ /* 0x080ff0000004181c */
[C---:B------:R-:W-:Y:S01]  /*d940*/  HMMA.16816.F32.BF16 R32, R112.reuse, R130, R32 ;  /* 0x000000827020723c */ /* 0x040fe20000041820 */
[----:B------:R-:W4:Y:S03]  /*d950*/  LDSM.16.MT88.4 R128, [R209+0x3480] ;  /* 0x00348000d180783b */ /* 0x000f260000004200 */
[----:B-1----:R-:W-:Y:S01]  /*d960*/  FFMA.FTZ R100, R199, c[0x0][0x2d0], -R110 ;  /* 0x0000b400c7647a23 */ /* 0x002fe2000001086e */
[----:B------:R-:W-:Y:S03]  /*d970*/  F2FP.BF16.PACK_AB R111, R178, R179 ;  /* 0x000000b3b26f723e */ /* 0x000fe600000010ff */
[-C--:B---3--:R-:W-:Y:S01]  /*d980*/  HMMA.16816.F32.BF16 R36, R112, R124.reuse, R36 ;  /* 0x0000007c7024723c */ /* 0x088fe20000041824 */
[----:B------:R1:W3:Y:S03]  /*d990*/  MUFU.EX2 R177, R100 ;  /* 0x0000006400b17308 */ /* 0x0002e60000000800 */
[----:B------:R-:W-:Y:S04]  /*d9a0*/  FFMA.FTZ R0, R0, R192, R238 ;  /* 0x000000c000007223 */ /* 0x000fe800000100ee */
[C---:B------:R-:W-:Y:S04]  /*d9b0*/  HMMA.16816.F32.BF16 R40, R116.reuse, R124, R40 ;  /* 0x0000007c7428723c */ /* 0x040fe80000041828 */
[----:B------:R-:W-:Y:S04]  /*d9c0*/  FADD.FTZ R0, R239, R0 ;  /* 0x00000000ef007221 */ /* 0x000fe80000010000 */
[-C--:B------:R-:W-:Y:S04]  /*d9d0*/  HMMA.16816.F32.BF16 R44, R116, R126.reuse, R44 ;  /* 0x0000007e742c723c */ /* 0x080fe8000004182c */
[----:B------:R-:W-:Y:S04]  /*d9e0*/  FADD.FTZ R0, R240, R0 ;  /* 0x00000000f0007221 */ /* 0x000fe80000010000 */
[C---:B------:R-:W-:Y:S01]  /*d9f0*/  HMMA.16816.F32.BF16 R48, R112.reuse, R126, R48 ;  /* 0x0000007e7030723c */ /* 0x040fe20000041830 */
[----:B------:R-:W2:Y:S03]  /*da00*/  LDSM.16.MT88.4 R124, [R210+0x3480] ;  /* 0x00348000d27c783b */ /* 0x000ea60000004200 */
[--C-:B-1----:R-:W-:Y:S01]  /*da10*/  FFMA.FTZ R100, R171, c[0x0][0x2d0], -R3.reuse ;  /* 0x0000b400ab647a23 */ /* 0x102fe20000010803 */
[----:B---3--:R-:W-:Y:S01]  /*da20*/  F2FP.BF16.PACK_AB R160, R176, R177 ;  /* 0x000000b1b0a0723e */ /* 0x008fe200000010ff */
[----:B------:R-:W-:Y:S02]  /*da30*/  FADD.FTZ R0, R241, R0 ;  /* 0x00000000f1007221 */ /* 0x000fe40000010000 */
[-C--:B------:R-:W-:Y:S01]  /*da40*/  HMMA.16816.F32.BF16 R52, R112, R120.reuse, R52 ;  /* 0x000000787034723c */ /* 0x080fe20000041834 */
[----:B------:R1:W-:Y:S03]  /*da50*/  MUFU.EX2 R175, R100 ;  /* 0x0000006400af7308 */ /* 0x0003e60000000800 */
[----:B-----5:R-:W-:Y:S04]  /*da60*/  FFMA.FTZ R101, R101, R193, R242 ;  /* 0x000000c165657223 */ /* 0x020fe800000100f2 */
[C---:B------:R-:W-:Y:S08]  /*da70*/  HMMA.16816.F32.BF16 R56, R116.reuse, R120, R56 ;  /* 0x000000787438723c */ /* 0x040ff00000041838 */
[-C--:B------:R-:W-:Y:S08]  /*da80*/  HMMA.16816.F32.BF16 R60, R116, R122.reuse, R60 ;  /* 0x0000007a743c723c */ /* 0x080ff0000004183c */
[C---:B------:R-:W-:Y:S04]  /*da90*/  HMMA.16816.F32.BF16 R64, R112.reuse, R122, R64 ;  /* 0x0000007a7040723c */ /* 0x040fe80000041840 */
[--C-:B-1----:R-:W-:Y:S02]  /*daa0*/  FFMA.FTZ R100, R200, c[0x0][0x2d0], -R3.reuse ;  /* 0x0000b400c8647a23 */ /* 0x102fe40000010803 */
[----:B------:R-:W-:Y:S01]  /*dab0*/  FFMA.FTZ R3, R108, c[0x0][0x2d0], -R3 ;  /* 0x0000b4006c037a23 */ /* 0x000fe20000010803 */
[----:B------:R-:W-:Y:S01]  /*dac0*/  F2FP.BF16.PACK_AB R108, R184, R185 ;  /* 0x000000b9b86c723e */ /* 0x000fe200000010ff */
[-C--:B----4-:R-:W-:Y:S01]  /*dad0*/  HMMA.16816.F32.BF16 R68, R112, R128.reuse, R68 ;  /* 0x000000807044723c */ /* 0x090fe20000041844 */
[----:B------:R1:W3:Y:S03]  /*dae0*/  MUFU.EX2 R174, R100 ;  /* 0x0000006400ae7308 */ /* 0x0002e60000000800 */
[----:B------:R-:W-:Y:S04]  /*daf0*/  FFMA.FTZ R102, R102, R194, R248 ;  /* 0x000000c266667223 */ /* 0x000fe800000100f8 */
[C---:B------:R-:W-:Y:S08]  /*db00*/  HMMA.16816.F32.BF16 R72, R116.reuse, R128, R72 ;  /* 0x000000807448723c */ /* 0x040ff00000041848 */
[-C--:B------:R-:W-:Y:S08]  /*db10*/  HMMA.16816.F32.BF16 R76, R116, R130.reuse, R76 ;  /* 0x00000082744c723c */ /* 0x080ff0000004184c */
[C---:B------:R-:W-:Y:S04]  /*db20*/  HMMA.16816.F32.BF16 R80, R112.reuse, R130, R80 ;  /* 0x000000827050723c */ /* 0x040fe80000041850 */
[----:B-1----:R-:W-:Y:S01]  /*db30*/  FFMA.FTZ R100, R168, c[0x0][0x2d0], -R110 ;  /* 0x0000b400a8647a23 */ /* 0x002fe2000001086e */
[----:B---3--:R-:W-:Y:S03]  /*db40*/  F2FP.BF16.PACK_AB R161, R174, R175 ;  /* 0x000000afaea1723e */ /* 0x008fe600000010ff */
[-C--:B--2---:R-:W-:Y:S01]  /*db50*/  HMMA.16816.F32.BF16 R84, R112, R124.reuse, R84 ;  /* 0x0000007c7054723c */ /* 0x084fe20000041854 */
[----:B------:R1:W-:Y:S03]  /*db60*/  MUFU.EX2 R173, R100 ;  /* 0x0000006400ad7308 */ /* 0x0003e60000000800 */
[----:B------:R-:W-:Y:S04]  /*db70*/  FFMA.FTZ R103, R103, R195, R252 ;  /* 0x000000c367677223 */ /* 0x000fe800000100fc */
[C---:B------:R-:W-:Y:S08]  /*db80*/  HMMA.16816.F32.BF16 R88, R116.reuse, R124, R88 ;  /* 0x0000007c7458723c */ /* 0x040ff00000041858 */
[-C--:B------:R-:W-:Y:S08]  /*db90*/  HMMA.16816.F32.BF16 R92, R116, R126.reuse, R92 ;  /* 0x0000007e745c723c */ /* 0x080ff0000004185c */
[----:B------:R-:W-:Y:S04]  /*dba0*/  HMMA.16816.F32.BF16 R96, R112, R126, R96 ;  /* 0x0000007e7060723c */ /* 0x000fe80000041860 */
[----:B-1----:R-:W-:Y:S01]  /*dbb0*/  FFMA.FTZ R100, R170, c[0x0][0x2d0], -R110 ;  /* 0x0000b400aa647a23 */ /* 0x002fe2000001086e */
[----:B------:R-:W-:Y:S01]  /*dbc0*/  F2FP.BF16.PACK_AB R110, R180, R181 ;  /* 0x000000b5b46e723e */ /* 0x000fe200000010ff */
[----:B------:R-:W1:Y:S02]  /*dbd0*/  LDSM.16.MT88.4 R168, [R209+0x3880] ;  /* 0x00388000d1a8783b */ /* 0x000e640000004200 */
[----:B------:R-:W2:Y:S04]  /*dbe0*/  MUFU.EX2 R172, R100 ;  /* 0x0000006400ac7308 */ /* 0x000ea80000000800 */
[-C--:B------:R-:W-:Y:S02]  /*dbf0*/  HMMA.16816.F32.BF16 R112, R108, R132.reuse, R4 ;  /* 0x000000846c70723c */ /* 0x080fe40000041804 */
[----:B------:R-:W3:Y:S04]  /*dc00*/  LDSM.16.MT88.4 R4, [R210+0x3880] ;  /* 0x00388000d204783b */ /* 0x000ee80000004200 */
[----:B------:R-:W4:Y:S01]  /*dc10*/  MUFU.EX2 R100, R3 ;  /* 0x0000000300647308 */ /* 0x000f220000000800 */
[----:B--2---:R-:W-:Y:S02]  /*dc20*/  F2FP.BF16.PACK_AB R162, R172, R173 ;  /* 0x000000adaca2723e */ /* 0x004fe400000010ff */
[----:B----4-:R-:W-:Y:S03]  /*dc30*/  F2FP.BF16.PACK_AB R163, R100, R107 ;  /* 0x0000006b64a3723e */ /* 0x010fe600000010ff */
[----:B------:R-:W-:Y:S04]  /*dc40*/  FADD.FTZ R3, R206, R0 ;  /* 0x00000000ce037221 */ /* 0x000fe80000010000 */
[C---:B------:R-:W-:Y:S07]  /*dc50*/  HMMA.16816.F32.BF16 R116, R160.reuse, R132, R8 ;  /* 0x00000084a074723c */ /* 0x040fee0000041808 */
[----:B------:R-:W-:Y:S01]  /*dc60*/  FADD.FTZ R9, R191, R103 ;  /* 0x00000067bf097221 */ /* 0x000fe20000010000 */
[-C--:B------:R-:W-:Y:S01]  /*dc70*/  HMMA.16816.F32.BF16 R120, R160, R134.reuse, R12 ;  /* 0x00000086a078723c */ /* 0x080fe2000004180c */
[----:B------:R-:W2:Y:S03]  /*dc80*/  LDL R12, [R1] ;  /* 0x00000000010c7983 */ /* 0x000ea60000100800 */
        /* <DEDUP_REMOVED lines=34> */
[-C--:B-1----:R-:W-:Y:S08]  /*deb0*/  HMMA.16816.F32.BF16 R68, R108, R168.reuse, R68 ;  /* 0x000000a86c44723c */ /* 0x082ff00000041844 */
[C---:B------:R-:W-:Y:S08]  /*dec0*/  HMMA.16816.F32.BF16 R72, R160.reuse, R168, R72 ;  /* 0x000000a8a048723c */ /* 0x040ff00000041848 */
[-C--:B------:R-:W-:Y:S08]  /*ded0*/  HMMA.16816.F32.BF16 R76, R160, R170.reuse, R76 ;  /* 0x000000aaa04c723c */ /* 0x080ff0000004184c */
[C---:B------:R-:W-:Y:S08]  /*dee0*/  HMMA.16816.F32.BF16 R80, R108.reuse, R170, R80 ;  /* 0x000000aa6c50723c */ /* 0x040ff00000041850 */
[-C--:B---3--:R-:W-:Y:S08]  /*def0*/  HMMA.16816.F32.BF16 R84, R108, R4.reuse, R84 ;  /* 0x000000046c54723c */ /* 0x088ff00000041854 */
        /* <DEDUP_REMOVED lines=27> */
[----:B--2---:R-:W-:Y:S02]  /*e0b0*/  ISETP.GT.AND P0, PT, R224, R12, PT ;  /* 0x0000000ce000720c */ /* 0x004fe40003f04270 */
[----:B------:R-:W-:Y:S11]  /*e0c0*/  MOV R224, R0 ;  /* 0x0000000000e07202 */ /* 0x000ff60000000f00 */
[----:B-1----:R-:W-:-:S05]  /*e0d0*/  @P0 BRA `(.L_x_344) ;  /* 0xffffcdc000000947 */ /* 0x002fca000383ffff */
.L_x_339:
        /* <DEDUP_REMOVED lines=15> */
.L_x_366:
[----:B------:R-:W2:Y:S01]  /*e1d0*/  LDL R13, [R1+0x40] ;  /* 0x00004000010d7983 */ /* 0x000ea20000100800 */
[----:B------:R-:W-:Y:S04]  /*e1e0*/  DEPBAR.LE SB0, 0x0 ;  /* 0x000080000000791a */ /* 0x000fe80000000000 */
[----:B------:R-:W3:Y:S01]  /*e1f0*/  LDL R12, [R1+0x3c] ;  /* 0x00003c00010c7983 */ /* 0x000ee20000100800 */
[C---:B------:R-:W-:Y:S01]  /*e200*/  ISETP.GE.AND P1, PT, R226.reuse, c[0x0][0x1d4], PT ;  /* 0x00007500e2007a0c */ /* 0x040fe20003f26270 */
[----:B-1----:R-:W-:Y:S01]  /*e210*/  IMAD.WIDE.U32 R2, R225, c[0x0][0x208], RZ ;  /* 0x00008200e1027a25 */ /* 0x002fe200078e00ff */
[----:B------:R-:W-:Y:S01]  /*e220*/  SHF.R.S32.HI R4, RZ, 0x1f, R223 ;  /* 0x0000001fff047819 */ /* 0x000fe200000114df */
[----:B------:R-:W1:Y:S01]  /*e230*/  S2R R5, SR_CTAID.Y ;  /* 0x0000000000057919 */ /* 0x000e620000002600 */
[----:B------:R-:W-:Y:S01]  /*e240*/  IADD3 R11, R226, 0x40, RZ ;  /* 0x00000040e20b7810 */ /* 0x000fe20007ffe0ff */
[----:B------:R-:W-:Y:S01]  /*e250*/  BSSY B0, `(.L_x_346) ;  /* 0x0000051000007945 */ /* 0x000fe20003800000 */
[----:B------:R-:W-:Y:S01]  /*e260*/  SHF.R.S32.HI R0, RZ, 0x1f, R225 ;  /* 0x0000001fff007819 */ /* 0x000fe200000114e1 */
[----:B------:R-:W4:Y:S01]  /*e270*/  S2R R8, SR_CTAID.Y ;  /* 0x0000000000087919 */ /* 0x000f220000002600 */
[----:B------:R-:W-:Y:S03]  /*e280*/  IMAD R4, R4, c[0x0][0x218], RZ ;  /* 0x0000860004047a24 */ /* 0x000fe600078e02ff */
[----:B------:R-:W-:Y:S01]  /*e290*/  BAR.SYNC.DEFER_BLOCKING 0x0 ;  /* 0x0000000000007b1d */ /* 0x000fe20000010000 */
[----:B------:R-:W-:Y:S02]  /*e2a0*/  IMAD R0, R0, c[0x0][0x208], RZ ;  /* 0x0000820000007a24 */ /* 0x000fe400078e02ff */
[----:B------:R-:W-:Y:S02]  /*e2b0*/  IMAD R4, R223, c[0x0][0x21c], R4 ;  /* 0x00008700df047a24 */ /* 0x000fe400078e0204 */
[----:B------:R-:W-:Y:S04]  /*e2c0*/  IMAD R0, R225, c[0x0][0x20c], R0 ;  /* 0x00008300e1007a24 */ /* 0x000fe800078e0200 */
[----:B------:R-:W-:Y:S04]  /*e2d0*/  IMAD.IADD R3, R3, 0x1, R0 ;  /* 0x0000000103037824 */ /* 0x000fe800078e0200 */
[----:B------:R-:W-:Y:S01]  /*e2e0*/  IMAD.WIDE.U32 R2, R223, c[0x0][0x218], R2 ;  /* 0x00008600df027a25 */ /* 0x000fe200078e0002 */
[----:B------:R-:W-:Y:S04]  /*e2f0*/  LDSM.16.M88.4 R48, [R211+0x6080] ;  /* 0x00608000d330783b */ /* 0x000fe80000000200 */
[----:B------:R-:W-:Y:S04]  /*e300*/  LDSM.16.M88.4 R44, [R211+0x7080] ;  /* 0x00708000d32c783b */ /* 0x000fe80000000200 */
[----:B------:R-:W-:Y:S04]  /*e310*/  LDSM.16.M88.4 R16, [R208+0x3c80] ;  /* 0x003c8000d010783b */ /* 0x000fe80000000200 */
[----:B------:R-:W-:Y:S04]  /*e320*/  LDSM.16.M88.4 R32, [R208+0x4080] ;  /* 0x00408000d020783b */ /* 0x000fe80000000200 */
[----:B------:R-:W-:Y:S01]  /*e330*/  LDSM.16.M88.4 R160, [R208+0x4480] ;  /* 0x00448000d0a0783b */ /* 0x000fe20000000200 */
[----:B-1----:R-:W-:Y:S01]  /*e340*/  SHF.R.S32.HI R5, RZ, 0x1f, R5 ;  /* 0x0000001fff057819 */ /* 0x002fe20000011405 */
[----:B----4-:R-:W-:Y:S02]  /*e350*/  IMAD.WIDE.U32 R6, R8, c[0x0][0x210], RZ ;  /* 0x0000840008067a25 */ /* 0x010fe400078e00ff */
[----:B------:R-:W-:Y:S02]  /*e360*/  LDSM.16.M88.4 R164, [R212+0x6080] ;  /* 0x00608000d4a4783b */ /* 0x000fe40000000200 */
[----:B------:R-:W-:Y:S01]  /*e370*/  IMAD R5, R5, c[0x0][0x210], RZ ;  /* 0x0000840005057a24 */ /* 0x000fe200078e02ff */
[----:B------:R-:W-:Y:S01]  /*e380*/  IADD3 R0, P0, R6, R2, RZ ;  /* 0x0000000206007210 */ /* 0x000fe20007f1e0ff */
[----:B------:R-:W-:Y:S01]  /*e390*/  LDSM.16.M88.4 R172, [R212+0x7080] ;  /* 0x00708000d4ac783b */ /* 0x000fe20000000200 */
[----:B------:R-:W-:Y:S01]  /*e3a0*/  IADD3 R6, R226, 0x20, RZ ;  /* 0x00000020e2067810 */ /* 0x000fe20007ffe0ff */
[----:B------:R-:W-:Y:S02]  /*e3b0*/  IMAD R5, R8, c[0x0][0x214], R5 ;  /* 0x0000850008057a24 */ /* 0x000fe400078e0205 */
[----:B------:R-:W-:Y:S01]  /*e3c0*/  LDSM.16.M88.4 R168, [R213] ;  /* 0x00000000d5a8783b */ /* 0x000fe20000000200 */
[----:B------:R-:W-:Y:S01]  /*e3d0*/  SHF.R.S32.HI R6, RZ, 0x1f, R6 ;  /* 0x0000001fff067819 */ /* 0x000fe20000011406 */
[----:B------:R-:W-:Y:S01]  /*e3e0*/  IMAD.IADD R5, R7, 0x1, R5 ;  /* 0x0000000107057824 */ /* 0x000fe200078e0205 */
[----:B------:R-:W-:Y:S01]  /*e3f0*/  IADD3 R7, R226, 0x20, RZ ;  /* 0x00000020e2077810 */ /* 0x000fe20007ffe0ff */
[----:B------:R-:W-:Y:S03]  /*e400*/  LDSM.16.M88.4 R176, [R221] ;  /* 0x00000000ddb0783b */ /* 0x000fe60000000200 */
[----:B------:R-:W-:Y:S01]  /*e410*/  IADD3.X R3, R5, R3, R4, P0, !PT ;  /* 0x0000000305037210 */ /* 0x000fe200007fe404 */
[----:B------:R-:W-:Y:S01]  /*e420*/  LDSM.16.M88.4 R180, [R220] ;  /* 0x00000000dcb4783b */ /* 0x000fe20000000200 */
[----:B------:R-:W-:Y:S02]  /*e430*/  LEA R10, P0, R0, c[0x0][0x1f8], 0x1 ;  /* 0x00007e00000a7a11 */ /* 0x000fe400078008ff */
[----:B------:R-:W-:Y:S02]  /*e440*/  IADD3 R5, R226, 0x40, RZ ;  /* 0x00000040e2057810 */ /* 0x000fe40007ffe0ff */
[----:B------:R-:W-:Y:S02]  /*e450*/  LEA.HI.X R3, R0, c[0x0][0x1fc], R3, 0x1, P0 ;  /* 0x00007f0000037a11 */ /* 0x000fe400000f0c03 */
[----:B------:R-:W-:Y:S01]  /*e460*/  LEA.HI R6, R6, R7, RZ, 0x3 ;  /* 0x0000000706067211 */ /* 0x000fe200078f18ff */
[----:B------:R-:W1:Y:S01]  /*e470*/  SHFL.IDX PT, R0, R10, RZ, 0x1c1f ;  /* 0x001c1fff0a007589 */ /* 0x000e6200000e0000 */
[----:B------:R-:W-:Y:S02]  /*e480*/  SHF.R.S32.HI R5, RZ, 0x1f, R5 ;  /* 0x0000001fff057819 */ /* 0x000fe40000011405 */
[----:B------:R-:W-:Y:S01]  /*e490*/  LOP3.LUT R6, R6, 0xfffffff8, RZ, 0xc0, !PT ;  /* 0xfffffff806067812 */ /* 0x000fe200078ec0ff */
[----:B------:R-:W4:Y:S01]  /*e4a0*/  SHFL.IDX PT, R2, R3, RZ, 0x1c1f ;  /* 0x001c1fff03027589 */ /* 0x000f2200000e0000 */
[----:B------:R-:W-:Y:S03]  /*e4b0*/  LEA.HI R5, R5, R11, RZ, 0x3 ;  /* 0x0000000b05057211 */ /* 0x000fe600078f18ff */
[----:B------:R-:W-:Y:S01]  /*e4c0*/  IMAD.SHL.U32 R100, R6, 0x2, RZ ;  /* 0x0000000206647824 */ /* 0x000fe200078e00ff */
[----:B------:R-:W-:Y:S01]  /*e4d0*/  LOP3.LUT R5, R5, 0xfffffff8, RZ, 0xc0, !PT ;  /* 0xfffffff805057812 */ /* 0x000fe200078ec0ff */
[----:B------:R-:W5:Y:S04]  /*e4e0*/  S2R R11, SR_TID.X ;  /* 0x00000000000b7919 */ /* 0x000f680000002100 */
[----:B------:R-:W-:Y:S01]  /*e4f0*/  IMAD.SHL.U32 R102, R5, 0x2, RZ ;  /* 0x0000000205667824 */ /* 0x000fe200078e00ff */
[----:B-1----:R-:W-:Y:S05]  /*e500*/  IADD3 R8, P0, R0, R252, RZ ;  /* 0x000000fc00087210 */ /* 0x002fea0007f1e0ff */
[----:B----4-:R-:W-:Y:S05]  /*e510*/  IMAD.X R9, R2, 0x1, R228, P0 ;  /* 0x0000000102097824 */ /* 0x010fea00000e06e4 */
[----:B------:R-:W-:Y:S01]  /*e520*/  @!PT LDS RZ, [RZ] ;  /* 0x00000000fffff984 */ /* 0x000fe20000000800 */
[----:B------:R1:W-:Y:S01]  /*e530*/  LDGSTS.E.BYPASS.LTC128B.128 [R222+0x1880], [R8.64], !P1 ;  /* 0x0188000008de7fae */ /* 0x0003e2000c901d46 */
[----:B-----5:R-:W-:Y:S02]  /*e540*/  ISETP.GT.AND P1, PT, R11, 0x3f, PT ;  /* 0x0000003f0b00780c */ /* 0x020fe40003f24270 */
        /* <DEDUP_REMOVED lines=14> */
[----:B-1----:R1:W2:Y:S04]  /*e630*/  SHFL.IDX PT, R4, R3, 0x1, 0x1c1f ;  /* 0x003c1f0003047f89 */ /* 0x0022a800000e0000 */
[----:B------:R1:W3:Y:S02]  /*e640*/  SHFL.IDX PT, R0, R10, 0x1, 0x1c1f ;  /* 0x003c1f000a007f89 */ /* 0x0002e400000e0000 */
.L_x_387:
[C---:B-1----:R-:W-:Y:S02]  /*e650*/  IADD3 R10, R226.reuse, 0x20, RZ ;  /* 0x00000020e20a7810 */ /* 0x042fe40007ffe0ff */
[----:B------:R-:W-:Y:S02]  /*e660*/  ISETP.GE.AND P3, PT, R226, c[0x0][0x1d4], PT ;  /* 0x00007500e2007a0c */ /* 0x000fe40003f66270 */
        /* <DEDUP_REMOVED lines=15> */
.L_x_347:
[----:B------:R-:W-:Y:S05]  /*e760*/  BSYNC B0 ;  /* 0x0000000000007941 */ /* 0x000fea0003800000 */
.L_x_346:
[----:B------:R-:W0:Y:S01]  /*e770*/  LDGDEPBAR ;  /* 0x00000000000079af */ /* 0x000e220000000000 */
[----:B------:R-:W-:Y:S01]  /*e780*/  WARPSYNC 0xffffffff ;  /* 0xffffffff00007948 */ /* 0x000fe20003800000 */
[-C--:B-1----:R-:W-:Y:S06]  /*e790*/  HMMA.16816.F32.BF16 R4, R48, R16.reuse, RZ ;  /* 0x000000103004723c */ /* 0x082fec00000418ff */
        /* <DEDUP_REMOVED lines=155> */
[----:B---3--:R-:W-:Y:S02]  /*f150*/  FMUL.FTZ R26, R50, c[0x0][0x320] ;  /* 0x0000c800321a7a20 */ /* 0x008fe40000410000 */
[----:B------:R-:W-:Y:S02]  /*f160*/  FMUL.FTZ R18, R51, c[0x0][0x320] ;  /* 0x0000c80033127a20 */ /* 0x000fe40000410000 */
[----:B------:R-:W-:Y:S02]  /*f170*/  FMUL.FTZ R22, R22, c[0x0][0x320] ;  /* 0x0000c80016167a20 */ /* 0x000fe40000410000 */
[----:B------:R-:W-:Y:S02]  /*f180*/  FMUL.FTZ R23, R23, c[0x0][0x320] ;  /* 0x0000c80017177a20 */ /* 0x000fe40000410000 */
[----:B------:R-:W-:Y:S01]  /*f190*/  FMUL.FTZ R24, R24, c[0x0][0x320] ;  /* 0x0000c80018187a20 */ /* 0x000fe20000410000 */
[----:B------:R2:W3:Y:S01]  /*f1a0*/  MUFU.TANH R161, R22 ;  /* 0x0000001600a17308 */ /* 0x0004e20000002400 */
        /* <DEDUP_REMOVED lines=39> */
[----:B------:R-:W1:Y:S01]  /*f420*/  S2R R233, SR_CTAID.Y ;  /* 0x0000000000e97919 */ /* 0x000e620000002600 */
[----:B---3--:R-:W-:Y:S01]  /*f430*/  ISETP.GT.AND P1, PT, R0, 0x2f, PT ;  /* 0x0000002f0000780c */ /* 0x008fe20003f24270 */
[----:B--2---:R-:W-:Y:S05]  /*f440*/  IMAD R2, R224, 0x30, R2 ;  /* 0x00000030e0027824 */ /* 0x004fea00078e0202 */
[----:B------:R-:W-:Y:S05]  /*f450*/  IADD3 R2, R2, -0x30, R0 ;  /* 0xffffffd002027810 */ /* 0x000fea0007ffe000 */
[----:B------:R-:W-:Y:S04]  /*f460*/  @P2 IMAD.HI.U32 R3, R2, c[0x0][0x2bc], RZ ;  /* 0x0000af0002032a27 */ /* 0x000fe800078e00ff */
[----:B------:R-:W-:Y:S01]  /*f470*/  IMAD.MOV.U32 R0, RZ, RZ, R2 ;  /* 0x000000ffff007224 */ /* 0x000fe200078e0002 */
[----:B------:R-:W-:Y:S04]  /*f480*/  @P2 SHF.R.U32.HI R0, RZ, c[0x0][0x2c0], R3 ;  /* 0x0000b000ff002a19 */ /* 0x000fe80000011603 */
[C---:B----4-:R-:W-:Y:S01]  /*f490*/  @!P1 IADD3 R3, P0, R0.reuse, R234, RZ ;  /* 0x000000ea00039210 */ /* 0x050fe20007f1e0ff */
[----:B-1----:R-:W-:Y:S03]  /*f4a0*/  IMAD.WIDE.U32 R234, R233, c[0x0][0x1e8], RZ ;  /* 0x00007a00e9ea7a25 */ /* 0x002fe600078e00ff */
[----:B-----5:R-:W-:Y:S01]  /*f4b0*/  @!P1 LEA.HI.X.SX32 R5, R0, R232, 0x1, P0 ;  /* 0x000000e800059211 */ /* 0x020fe200000f0eff */
[----:B------:R-:W-:Y:S01]  /*f4c0*/  IMAD.MOV R0, RZ, RZ, -R0 ;  /* 0x000000ffff007224 */ /* 0x000fe200078e0a00 */
[----:B------:R-:W1:Y:S01]  /*f4d0*/  S2R R232, SR_CTAID.Y ;  /* 0x0000000000e87919 */ /* 0x000e620000002600 */
[C---:B------:R-:W-:Y:S02]  /*f4e0*/  @!P1 LEA R4, P0, R3.reuse, c[0x0][0x2a0], 0x2 ;  /* 0x0000a80003049a11 */ /* 0x040fe400078010ff */
[----:B------:R-:W-:Y:S02]  /*f4f0*/  IMAD R225, R0, c[0x0][0x2b8], R2 ;  /* 0x0000ae0000e17a24 */ /* 0x000fe400078e0202 */
[----:B------:R-:W-:Y:S02]  /*f500*/  @!P1 LEA.HI.X R5, R3, c[0x0][0x2a4], R5, 0x2, P0 ;  /* 0x0000a90003059a11 */ /* 0x000fe400000f1405 */
[----:B------:R-:W-:Y:S01]  /*f510*/  IMAD.WIDE.U32 R2, R225, c[0x0][0x1e0], RZ ;  /* 0x00007800e1027a25 */ /* 0x000fe200078e00ff */
[----:B------:R-:W-:Y:S02]  /*f520*/  SHF.R.S32.HI R0, RZ, 0x1f, R225 ;  /* 0x0000001fff007819 */ /* 0x000fe400000114e1 */
[----:B------:R-:W2:Y:S01]  /*f530*/  @!P1 LDG.E R223, [R4.64] ;  /* 0x0000000604df9981 */ /* 0x000ea2000c1e1900 */
[----:B------:R-:W-:Y:S02]  /*f540*/  ISETP.GE.AND P1, PT, R227, 0x1, PT ;  /* 0x00000001e300780c */ /* 0x000fe40003f26270 */
[----:B------:R-:W-:Y:S04]  /*f550*/  IMAD R0, R0, c[0x0][0x1e0], RZ ;  /* 0x0000780000007a24 */ /* 0x000fe800078e02ff */
[----:B------:R-:W-:Y:S04]  /*f560*/  IMAD R0, R225, c[0x0][0x1e4], R0 ;  /* 0x00007900e1007a24 */ /* 0x000fe800078e0200 */
[----:B------:R-:W-:Y:S01]  /*f570*/  IMAD.IADD R3, R3, 0x1, R0 ;  /* 0x0000000103037824 */ /* 0x000fe200078e0200 */
[----:B-1----:R-:W-:Y:S05]  /*f580*/  SHF.R.S32.HI R232, RZ, 0x1f, R232 ;  /* 0x0000001fffe87819 */ /* 0x002fea00000114e8 */
[----:B------:R-:W-:Y:S04]  /*f590*/  IMAD R232, R232, c[0x0][0x1e8], RZ ;  /* 0x00007a00e8e87a24 */ /* 0x000fe800078e02ff */
[----:B------:R-:W-:Y:S01]  /*f5a0*/  IMAD R232, R233, c[0x0][0x1ec], R232 ;  /* 0x00007b00e9e87a24 */ /* 0x000fe200078e02e8 */
[----:B------:R-:W-:Y:S03]  /*f5b0*/  IADD3 R233, R226, 0x20, RZ ;  /* 0x00000020e2e97810 */ /* 0x000fe60007ffe0ff */
[----:B------:R-:W-:Y:S01]  /*f5c0*/  IMAD.IADD R232, R235, 0x1, R232 ;  /* 0x00000001ebe87824 */ /* 0x000fe200078e02e8 */
[----:B------:R-:W-:Y:S02]  /*f5d0*/  ISETP.GE.AND P4, PT, R233, c[0x0][0x1d4], PT ;  /* 0x00007500e9007a0c */ /* 0x000fe40003f86270 */
[----:B--2---:R-:W-:Y:S01]  /*f5e0*/  SHF.R.S32.HI R4, RZ, 0x1f, R223 ;  /* 0x0000001fff047819 */ /* 0x004fe200000114df */
        /* <DEDUP_REMOVED lines=33> */
.L_x_349:
        /* <DEDUP_REMOVED lines=12> */
[C---:B---3--:R-:W-:Y:S02]  /*f8c0*/  IADD3 R7, -R3.reuse, 0x1, R2 ;  /* 0x0000000103077810 */ /* 0x048fe40007ffe102 */
[----:B------:R-:W-:Y:S02]  /*f8d0*/  IADD3 R8, -R3, R2, RZ ;  /* 0x0000000203087210 */ /* 0x000fe40007ffe1ff */
[----:B------:R-:W-:Y:S04]  /*f8e0*/  IADD3 R7, -R230, R7, R229 ;  /* 0x00000007e6077210 */ /* 0x000fe80007ffe1e5 */
[C---:B------:R-:W-:Y:S02]  /*f8f0*/  IADD3 R6, R7.reuse, c[0x0][0x328], RZ ;  /* 0x0000ca0007067a10 */ /* 0x040fe40007ffe0ff */
[----:B------:R-:W-:Y:S04]  /*f900*/  IADD3 R7, R7, UR4, RZ ;  /* 0x0000000407077c10 */ /* 0x000fe8000fffe0ff */
[----:B-1----:R-:W-:Y:S01]  /*f910*/  IADD3 R0, R7, R4, RZ ;  /* 0x0000000407007210 */ /* 0x002fe20007ffe0ff */
        /* <DEDUP_REMOVED lines=15> */
.L_x_352:
[----:B------:R-:W-:Y:S04]  /*fa10*/  MOV R9, 0x1 ;  /* 0x0000000100097802 */ /* 0x000fe80000000f00 */
[----:B------:R-:W-:Y:S11]  /*fa20*/  ISETP.NE.AND P0, PT, R9, c[0x0][0x32c], PT ;  /* 0x0000cb0009007a0c */ /* 0x000ff60003f05270 */
[----:B------:R-:W-:Y:S02]  /*fa30*/  @!UPT UIADD3 URZ, URZ, URZ, URZ ;  /* 0x0000003f3f3ff290 */ /* 0x000fe4000fffe03f */
[----:B------:R-:W-:Y:S05]  /*fa40*/  @P0 IMAD.HI.U32 R9, R4, c[0x0][0x330], RZ ;  /* 0x0000cc0004090a27 */ /* 0x000fea00078e00ff */
[----:B------:R-:W-:Y:S02]  /*fa50*/  @P0 SHF.R.U32.HI R4, RZ, c[0x0][0x334], R9 ;  /* 0x0000cd00ff040a19 */ /* 0x000fe40000011609 */
.L_x_353:
[----:B------:R-:W-:Y:S05]  /*fa60*/  BSYNC B0 ;  /* 0x0000000000007941 */ /* 0x000fea0003800000 */
.L_x_351:
[----:B------:R-:W-:Y:S05]  /*fa70*/  IMAD R4, R4, c[0x0][0x32c], R8 ;  /* 0x0000cb0004047a24 */ /* 0x000fea00078e0208 */
[----:B------:R-:W-:Y:S02]  /*fa80*/  IADD3 R9, R4, c[0x0][0x32c], RZ ;  /* 0x0000cb0004097a10 */ /* 0x000fe40007ffe0ff */
[----:B------:R-:W-:Y:S02]  /*fa90*/  IMNMX R0, R0, R4, !PT ;  /* 0x0000000400007217 */ /* 0x000fe40007800200 */
[----:B------:R-:W-:Y:S02]  /*faa0*/  IMNMX R3, R3, R9, PT ;  /* 0x0000000903037217 */ /* 0x000fe40003800200 */
.L_x_350:
        /* <DEDUP_REMOVED lines=55> */
[----:B------:R-:W-:Y:S01]  /*fe20*/  ISETP.GE.AND P0, PT, R33, 0x1, PT ;  /* 0x000000012100780c */ /* 0x000fe20003f06270 */
[--C-:B-1----:R-:W-:Y:S02]  /*fe30*/  IMAD.IADD R2, R6, 0x1, R3.reuse ;  /* 0x0000000106027824 */ /* 0x102fe400078e0203 */
[----:B------:R-:W-:Y:S10]  /*fe40*/  IMAD.IADD R0, R7, 0x1, R3 ;  /* 0x0000000107007824 */ /* 0x000ff400078e0203 */
        /* <DEDUP_REMOVED lines=14> */
.L_x_356:
[----:B------:R-:W-:Y:S04]  /*ff30*/  MOV R14, 0x1 ;  /* 0x00000001000e7802 */ /* 0x000fe80000000f00 */
[----:B------:R-:W-:Y:S11]  /*ff40*/  ISETP.NE.AND P0, PT, R14, c[0x0][0x32c], PT ;  /* 0x0000cb000e007a0c */ /* 0x000ff60003f05270 */
[----:B------:R-:W-:Y:S02]  /*ff50*/  @!UPT UIADD3 URZ, URZ, URZ, URZ ;  /* 0x0000003f3f3ff290 */ /* 0x000fe4000fffe03f */
[----:B------:R-:W-:Y:S05]  /*ff60*/  @P0 IMAD.HI.U32 R14, R3, c[0x0][0x330], RZ ;  /* 0x0000cc00030e0a27 */ /* 0x000fea00078e00ff */
[----:B------:R-:W-:Y:S02]  /*ff70*/  @P0 SHF.R.U32.HI R3, RZ, c[0x0][0x334], R14 ;  /* 0x0000cd00ff030a19 */ /* 0x000fe4000001160e */
.L_x_357:
[----:B------:R-:W-:Y:S05]  /*ff80*/  BSYNC B0 ;  /* 0x0000000000007941 */ /* 0x000fea0003800000 */
.L_x_355:
[----:B------:R-:W-:Y:S05]  /*ff90*/  IMAD R3, R3, c[0x0][0x32c], R8 ;  /* 0x0000cb0003037a24 */ /* 0x000fea00078e0208 */
[----:B------:R-:W-:Y:S02]  /*ffa0*/  IADD3 R14, R3, c[0x0][0x32c], RZ ;  /* 0x0000cb00030e7a10 */ /* 0x000fe40007ffe0ff */
[----:B------:R-:W-:Y:S02]  /*ffb0*/  IMNMX R0, R0, R3, !PT ;  /* 0x0000000300007217 */ /* 0x000fe40007800200 */
[----:B------:R-:W-:Y:S02]  /*ffc0*/  IMNMX R2, R2, R14, PT ;  /* 0x0000000e02027217 */ /* 0x000fe40003800200 */
.L_x_354:
        /* <DEDUP_REMOVED lines=61> */
.L_x_360:
[----:B------:R-:W-:Y:S04]  /*103a0*/  MOV R14, 0x1 ;  /* 0x00000001000e7802 */ /* 0x000fe80000000f00 */
[----:B------:R-:W-:Y:S11]  /*103b0*/  ISETP.NE.AND P0, PT, R14, c[0x0][0x32c], PT ;  /* 0x0000cb000e007a0c */ /* 0x000ff60003f05270 */
[----:B------:R-:W-:Y:S02]  /*103c0*/  @!UPT UIADD3 URZ, URZ, URZ, URZ ;  /* 0x0000003f3f3ff290 */ /* 0x000fe4000fffe03f */
[----:B------:R-:W-:Y:S05]  /*103d0*/  @P0 IMAD.HI.U32 R14, R3, c[0x0][0x330], RZ ;  /* 0x0000cc00030e0a27 */ /* 0x000fea00078e00ff */
[----:B------:R-:W-:Y:S02]  /*103e0*/  @P0 SHF.R.U32.HI R3, RZ, c[0x0][0x334], R14 ;  /* 0x0000cd00ff030a19 */ /* 0x000fe4000001160e */
.L_x_361:
[----:B------:R-:W-:Y:S05]  /*103f0*/  BSYNC B0 ;  /* 0x0000000000007941 */ /* 0x000fea0003800000 */
.L_x_359:
[----:B------:R-:W-:Y:S05]  /*10400*/  IMAD R3, R3, c[0x0][0x32c], R8 ;  /* 0x0000cb0003037a24 */ /* 0x000fea00078e0208 */
[----:B------:R-:W-:Y:S02]  /*10410*/  IADD3 R14, R3, c[0x0][0x32c], RZ ;  /* 0x0000cb00030e7a10 */ /* 0x000fe40007ffe0ff */
[----:B------:R-:W-:Y:S02]  /*10420*/  IMNMX R0, R0, R3, !PT ;  /* 0x0000000300007217 */ /* 0x000fe40007800200 */
[----:B------:R-:W-:Y:S02]  /*10430*/  IMNMX R2, R2, R14, PT ;  /* 0x0000000e02027217 */ /* 0x000fe40003800200 */
.L_x_358:
        /* <DEDUP_REMOVED lines=61> */
.L_x_364:
[----:B------:R-:W-:Y:S04]  /*10810*/  MOV R5, 0x1 ;  /* 0x0000000100057802 */ /* 0x000fe80000000f00 */
[----:B------:R-:W-:Y:S11]  /*10820*/  ISETP.NE.AND P0, PT, R5, c[0x0][0x32c], PT ;  /* 0x0000cb0005007a0c */ /* 0x000ff60003f05270 */
[----:B------:R-:W-:Y:S02]  /*10830*/  @!UPT UIADD3 URZ, URZ, URZ, URZ ;  /* 0x0000003f3f3ff290 */ /* 0x000fe4000fffe03f */
[----:B------:R-:W-:Y:S05]  /*10840*/  @P0 IMAD.HI.U32 R5, R3, c[0x0][0x330], RZ ;  /* 0x0000cc0003050a27 */ /* 0x000fea00078e00ff */
[----:B------:R-:W-:Y:S02]  /*10850*/  @P0 SHF.R.U32.HI R3, RZ, c[0x0][0x334], R5 ;  /* 0x0000cd00ff030a19 */ /* 0x000fe40000011605 */
.L_x_365:
[----:B------:R-:W-:Y:S05]  /*10860*/  BSYNC B0 ;  /* 0x0000000000007941 */ /* 0x000fea0003800000 */
.L_x_363:
[----:B------:R-:W-:Y:S05]  /*10870*/  IMAD R8, R3, c[0x0][0x32c], R8 ;  /* 0x0000cb0003087a24 */ /* 0x000fea00078e0208 */
[----:B------:R-:W-:Y:S02]  /*10880*/  IADD3 R3, R8, c[0x0][0x32c], RZ ;  /* 0x0000cb0008037a10 */ /* 0x000fe40007ffe0ff */
[----:B------:R-:W-:Y:S02]  /*10890*/  IMNMX R0, R0, R8, !PT ;  /* 0x0000000800007217 */ /* 0x000fe40007800200 */
[----:B------:R-:W-:Y:S02]  /*108a0*/  IMNMX R2, R2, R3, PT ;  /* 0x0000000302027217 */ /* 0x000fe40003800200 */
.L_x_362:
[----:B------:R-:W-:Y:S01]  /*108b0*/  ISETP.GT.AND P0, PT, R0, RZ, !P1 ;  /* 0x000000ff0000720c */ /* 0x000fe20004f04270 */
[----:B------:R-:W-:Y:S01]  /*108c0*/  LDSM.16.MT88.4 R36, [R210+0x1880] ;  /* 0x00188000d224783b */ /* 0x000fe20000004200 */
        /* <DEDUP_REMOVED lines=30> */
[----:B------:R-:W-:Y:S02]  /*10ab0*/  MOV R191, R231 ;  /* 0x000000e700bf7202 */ /* 0x000fe40000000f00 */
        /* <DEDUP_REMOVED lines=20> */
[----:B------:R-:W-:Y:S02]  /*10c00*/  ISETP.GT.AND P0, PT, R0, 0x29, !P1 ;  /* 0x000000290000780c */ /* 0x000fe40004f04270 */
[----:B------:R-:W1:Y:S02]  /*10c10*/  SHFL.BFLY PT, R0, R106, 0x2, 0x1f ;  /* 0x0c401f006a007f89 */ /* 0x000e6400000e0000 */
[----:B------:R-:W-:Y:S04]  /*10c20*/  ISETP.LT.OR P0, PT, R2, 0x2a, P0 ;  /* 0x0000002a0200780c */ /* 0x000fe80000701670 */
[----:B------:R-:W-:Y:S02]  /*10c30*/  FSEL R109, R47, -INF , !P0 ;  /* 0xff8000002f6d7808 */ /* 0x000fe40004000000 */
[----:B-1----:R-:W-:Y:S05]  /*10c40*/  FMNMX.FTZ R106, R106, R0, !PT ;  /* 0x000000006a6a7209 */ /* 0x002fea0007810000 */
        /* <DEDUP_REMOVED lines=10> */
[--C-:B------:R-:W-:Y:S01]  /*10cf0*/  FFMA.FTZ R6, R24, c[0x0][0x2d0], -R110.reuse ;  /* 0x0000b40018067a23 */ /* 0x100fe2000001086e */
[----:B------:R-:W-:Y:S01]  /*10d00*/  FMNMX.FTZ R0, R48, R0, !PT ;  /* 0x0000000030007209 */ /* 0x000fe20007810000 */
[----:B------:R-:W-:Y:S02]  /*10d10*/  FFMA.FTZ R7, R23, c[0x0][0x2d0], -R110 ;  /* 0x0000b40017077a23 */ /* 0x000fe4000001086e */
[----:B------:R1:W-:Y:S01]  /*10d20*/  MUFU.EX2 R250, R6 ;  /* 0x0000000600fa7308 */ /* 0x0003e20000000800 */
[----:B------:R-:W-:Y:S04]  /*10d30*/  FMNMX.FTZ R0, R49, R0, !PT ;  /* 0x0000000031007209 */ /* 0x000fe80007810000 */
[----:B------:R-:W-:Y:S04]  /*10d40*/  FMNMX.FTZ R0, R168, R0, !PT ;  /* 0x00000000a8007209 */ /* 0x000fe80007810000 */
[----:B------:R-:W-:Y:S01]  /*10d50*/  FMNMX.FTZ R0, R170, R0, !PT ;  /* 0x00000000aa007209 */ /* 0x000fe20007810000 */
[----:B------:R-:W-:Y:S03]  /*10d60*/  MUFU.EX2 R249, R7 ;  /* 0x0000000700f97308 */ /* 0x000fe60000000800 */
[----:B------:R-:W-:Y:S04]  /*10d70*/  FMNMX.FTZ R0, R180, R0, !PT ;  /* 0x00000000b4007209 */ /* 0x000fe80007810000 */
[----:B------:R-:W-:Y:S04]  /*10d80*/  FMNMX.FTZ R0, R181, R0, !PT ;  /* 0x00000000b5007209 */ /* 0x000fe80007810000 */
[----:B------:R-:W-:Y:S04]  /*10d90*/  FMNMX.FTZ R0, R190, R0, !PT ;  /* 0x00000000be007209 */ /* 0x000fe80007810000 */
[----:B------:R-:W-:Y:S05]  /*10da0*/  FMNMX.FTZ R0, R192, R0, !PT ;  /* 0x00000000c0007209 */ /* 0x000fea0007810000 */
[----:B------:R-:W2:Y:S02]  /*10db0*/  SHFL.BFLY PT, R2, R0, 0x2, 0x1f ;  /* 0x0c401f0000027f89 */ /* 0x000ea400000e0000 */
[----:B--2---:R-:W-:Y:S06]  /*10dc0*/  FMNMX.FTZ R0, R0, R2, !PT ;  /* 0x0000000200007209 */ /* 0x004fec0007810000 */
[----:B------:R-:W2:Y:S02]  /*10dd0*/  SHFL.BFLY PT, R105, R0, 0x1, 0x1f ;  /* 0x0c201f0000697f89 */ /* 0x000ea400000e0000 */
[----:B--2---:R-:W-:Y:S02]  /*10de0*/  FMNMX.FTZ R105, R0, R105, !PT ;  /* 0x0000006900697209 */ /* 0x004fe40007810000 */
[----:B------:R-:W-:Y:S02]  /*10df0*/  FMNMX.FTZ R0, R14, R107, !PT ;  /* 0x0000006b0e007209 */ /* 0x000fe40007810000 */
[C---:B------:R-:W-:Y:S01]  /*10e00*/  FSETP.NEU.FTZ.AND P0, PT, R105.reuse, -INF , PT ;  /* 0xff8000006900780b */ /* 0x040fe20003f1d000 */
[C---:B------:R-:W-:Y:S01]  /*10e10*/  FMUL.FTZ R111, R105.reuse, c[0x0][0x2d0] ;  /* 0x0000b400696f7a20 */ /* 0x040fe20000410000 */
        /* <DEDUP_REMOVED lines=25> */
[----:B-1----:R-:W-:Y:S01]  /*10fb0*/  FFMA.FTZ R6, R17, c[0x0][0x2d0], -R164 ;  /* 0x0000b40011067a23 */ /* 0x002fe200000108a4 */
        /* <DEDUP_REMOVED lines=124> */
[C---:B------:R-:W-:Y:S02]  /*11780*/  FMUL.FTZ R86, R100.reuse, R86 ;  /* 0x0000005664567220 */ /* 0x040fe40000410000 */
[--C-:B-1----:R-:W-:Y:S02]  /*11790*/  FFMA.FTZ R2, R41, c[0x0][0x2d0], -R110.reuse ;  /* 0x0000b40029027a23 */ /* 0x102fe4000001086e */
[C---:B------:R-:W-:Y:S02]  /*117a0*/  FMUL.FTZ R41, R3.reuse, R149 ;  /* 0x0000009503297220 */ /* 0x040fe40000410000 */
[----:B------:R1:W3:Y:S01]  /*117b0*/  MUFU.EX2 R235, R2 ;  /* 0x0000000200eb7308 */ /* 0x0002e20000000800 */
[----:B------:R-:W-:Y:S02]  /*117c0*/  FMUL.FTZ R87, R100, R87 ;  /* 0x0000005764577220 */ /* 0x000fe40000410000 */
        /* <DEDUP_REMOVED lines=138> */
[C---:B------:R-:W-:Y:S01]  /*12070*/  HMMA.16816.F32.BF16 R64, R112.reuse, R118, R64 ;  /* 0x000000767040723c */ /* 0x040fe20000041840 */
[----:B------:R-:W-:Y:S07]  /*12080*/  ISETP.GT.AND P0, PT, R224, R196, PT ;  /* 0x000000c4e000720c */ /* 0x000fee0003f04270 */
[-C--:B-1----:R-:W-:Y:S01]  /*12090*/  HMMA.16816.F32.BF16 R68, R112, R124.reuse, R68 ;  /* 0x0000007c7044723c */ /* 0x082fe20000041844 */
[----:B------:R-:W1:Y:S07]  /*120a0*/  MUFU.EX2 R188, R110 ;  /* 0x0000006e00bc7308 */ /* 0x000e6e0000000800 */
[C---:B------:R-:W-:Y:S01]  /*120b0*/  HMMA.16816.F32.BF16 R72, R120.reuse, R124, R72 ;  /* 0x0000007c7848723c */ /* 0x040fe20000041848 */
[--C-:B--2---:R-:W-:Y:S07]  /*120c0*/  FFMA.FTZ R2, R190, c[0x0][0x2d0], -R111.reuse ;  /* 0x0000b400be027a23 */ /* 0x104fee000001086f */
[-C--:B------:R-:W-:Y:S01]  /*120d0*/  HMMA.16816.F32.BF16 R76, R120, R126.reuse, R76 ;  /* 0x0000007e784c723c */ /* 0x080fe2000004184c */
[----:B------:R-:W2:Y:S01]  /*120e0*/  LDL.LU R190, [R1+0x10] ;  /* 0x0000100001be7983 */ /* 0x000ea20000300800 */
[----:B------:R5:W-:Y:S02]  /*120f0*/  MUFU.EX2 R185, R2 ;  /* 0x0000000200b97308 */ /* 0x000be40000000800 */
[----:B------:R-:W-:Y:S02]  /*12100*/  FFMA.FTZ R111, R192, c[0x0][0x2d0], -R111 ;  /* 0x0000b400c06f7a23 */ /* 0x000fe4000001086f */
[----:B------:R-:W3:Y:S02]  /*12110*/  LDL.LU R192, [R1+0x8] ;  /* 0x0000080001c07983 */ /* 0x000ee40000300800 */
[C---:B------:R-:W-:Y:S01]  /*12120*/  HMMA.16816.F32.BF16 R80, R112.reuse, R126, R80 ;  /* 0x0000007e7050723c */ /* 0x040fe20000041850 */
[----:B-1----:R-:W-:Y:S03]  /*12130*/  F2FP.BF16.PACK_AB R110, R188, R191 ;  /* 0x000000bfbc6e723e */ /* 0x002fe600000010ff */
[----:B------:R-:W1:Y:S04]  /*12140*/  MUFU.EX2 R184, R111 ;  /* 0x0000006f00b87308 */ /* 0x000e680000000800 */
[-C--:B----4-:R-:W-:Y:S08]  /*12150*/  HMMA.16816.F32.BF16 R84, R112, R128.reuse, R84 ;  /* 0x000000807054723c */ /* 0x090ff00000041854 */
[C---:B------:R-:W-:Y:S01]  /*12160*/  HMMA.16816.F32.BF16 R88, R120.reuse, R128, R88 ;  /* 0x000000807858723c */ /* 0x040fe20000041858 */
[--C-:B-----5:R-:W-:Y:S02]  /*12170*/  FFMA.FTZ R2, R186, c[0x0][0x2d0], -R164.reuse ;  /* 0x0000b400ba027a23 */ /* 0x120fe400000108a4 */
[----:B------:R-:W4:Y:S05]  /*12180*/  LDL.LU R186, [R1+0xc] ;  /* 0x00000c0001ba7983 */ /* 0x000f2a0000300800 */
[-C--:B------:R-:W-:Y:S01]  /*12190*/  HMMA.16816.F32.BF16 R92, R120, R130.reuse, R92 ;  /* 0x00000082785c723c */ /* 0x080fe2000004185c */
[----:B------:R5:W-:Y:S03]  /*121a0*/  MUFU.EX2 R181, R2 ;  /* 0x0000000200b57308 */ /* 0x000be60000000800 */
[----:B-1----:R-:W-:Y:S04]  /*121b0*/  F2FP.BF16.PACK_AB R111, R184, R185 ;  /* 0x000000b9b86f723e */ /* 0x002fe800000010ff */
[----:B------:R-:W-:Y:S01]  /*121c0*/  HMMA.16816.F32.BF16 R96, R112, R130, R96 ;  /* 0x000000827060723c */ /* 0x000fe20000041860 */
[--C-:B-----5:R-:W-:Y:S04]  /*121d0*/  FFMA.FTZ R2, R189, c[0x0][0x2d0], -R164.reuse ;  /* 0x0000b400bd027a23 */ /* 0x120fe800000108a4 */
        /* <DEDUP_REMOVED lines=32> */
[----:B--2---:R-:W-:Y:S07]  /*123e0*/  FFMA.FTZ R3, R3, R190, R240 ;  /* 0x000000be03037223 */ /* 0x004fee00000100f0 */
[-C--:B-1----:R-:W-:Y:S01]  /*123f0*/  HMMA.16816.F32.BF16 R52, R108, R164.reuse, R52 ;  /* 0x000000a46c34723c */ /* 0x082fe20000041834 */
[----:B---3--:R-:W-:Y:S03]  /*12400*/  FFMA.FTZ R100, R100, R192, R244 ;  /* 0x000000c064647223 */ /* 0x008fe600000100f4 */
[----:B------:R-:W-:Y:S02]  /*12410*/  FADD.FTZ R3, R241, R3 ;  /* 0x00000003f1037221 */ /* 0x000fe40000010000 */
[----:B------:R-:W-:Y:S02]  /*12420*/  FADD.FTZ R100, R245, R100 ;  /* 0x00000064f5647221 */ /* 0x000fe40000010000 */
        /* <DEDUP_REMOVED lines=21> */
[-C--:B------:R-:W-:Y:S01]  /*12580*/  MOV R100, R102.reuse ;  /* 0x0000006600647202 */ /* 0x080fe20000000f00 */
[----:B------:R-:W-:Y:S02]  /*12590*/  FADD.FTZ R9, R236, R9 ;  /* 0x00000009ec097221 */ /* 0x000fe40000010000 */
[----:B------:R-:W-:Y:S01]  /*125a0*/  FADD.FTZ R10, R234, R2 ;  /* 0x00000002ea0a7221 */ /* 0x000fe20000010000 */
[-C--:B------:R-:W-:Y:S01]  /*125b0*/  HMMA.16816.F32.BF16 R76, R160, R170.reuse, R76 ;  /* 0x000000aaa04c723c */ /* 0x080fe2000004184c */
[----:B------:R-:W-:Y:S03]  /*125c0*/  FADD.FTZ R2, R235, R9 ;  /* 0x00000009eb027221 */ /* 0x000fe60000010000 */
[----:B------:R-:W-:Y:S02]  /*125d0*/  FADD.FTZ R0, R233, R10 ;  /* 0x0000000ae9007221 */ /* 0x000fe40000010000 */
[----:B------:R-:W-:Y:S02]  /*125e0*/  FADD.FTZ R9, R204, R8 ;  /* 0x00000008cc097221 */ /* 0x000fe40000010000 */
[----:B------:R-:W-:Y:S01]  /*125f0*/  FADD.FTZ R10, R232, R2 ;  /* 0x00000002e80a7221 */ /* 0x000fe20000010000 */
[C---:B------:R-:W-:Y:S03]  /*12600*/  HMMA.16816.F32.BF16 R80, R108.reuse, R170, R80 ;  /* 0x000000aa6c50723c */ /* 0x040fe60000041850 */
[----:B------:R-:W-:Y:S02]  /*12610*/  FADD.FTZ R8, R207, R0 ;  /* 0x00000000cf087221 */ /* 0x000fe40000010000 */
[----:B------:R-:W-:Y:S02]  /*12620*/  FADD.FTZ R2, R203, R9 ;  /* 0x00000009cb027221 */ /* 0x000fe40000010000 */
[----:B------:R-:W-:Y:S01]  /*12630*/  FADD.FTZ R0, R231, R10 ;  /* 0x0000000ae7007221 */ /* 0x000fe20000010000 */
[-C--:B------:R-:W-:Y:S01]  /*12640*/  HMMA.16816.F32.BF16 R84, R108, R4.reuse, R84 ;  /* 0x000000046c54723c */ /* 0x080fe20000041854 */
[----:B------:R-:W-:Y:S04]  /*12650*/  FADD.FTZ R3, R174, R3 ;  /* 0x00000003ae037221 */ /* 0x000fe80000010000 */
[----:B------:R-:W-:Y:S03]  /*12660*/  FADD.FTZ R3, R175, R3 ;  /* 0x00000003af037221 */ /* 0x000fe60000010000 */
        /* <DEDUP_REMOVED lines=31> */
.L_x_345:
[----:B------:R-:W2:Y:S04]  /*12860*/  LDL.LU R0, [R1+0xc] ;  /* 0x00000c0001007983 */ /* 0x000ea80000300800 */
[----:B-1----:R-:W3:Y:S04]  /*12870*/  LDL.LU R3, [R1+0x8] ;  /* 0x0000080001037983 */ /* 0x002ee80000300800 */
[----:B------:R-:W4:Y:S04]  /*12880*/  LDL.LU R4, [R1+0x10] ;  /* 0x0000100001047983 */ /* 0x000f280000300800 */
[----:B------:R-:W5:Y:S01]  /*12890*/  LDL.LU R2, [R1+0x14] ;  /* 0x0000140001027983 */ /* 0x000f620000300800 */
[----:B------:R-:W-:-:S02]  /*128a0*/  MOV R50, 0xff800000 ;  /* 0xff80000000327802 */ /* 0x000fc40000000f00 */
        /* <DEDUP_REMOVED lines=23> */
[----:B------:R-:W-:-:S05]  /*12a20*/  FSETP.NE.FTZ.AND P1, PT, R6, RZ, PT ;  /* 0x000000ff0600720b */ /* 0x000fca0003f35000 */
[----:B------:R-:W1:Y:S01]  /*12a30*/  @P3 MUFU.RCP R0, R10 ;  /* 0x0000000a00003308 */ /* 0x000e620000001000 */
[----:B------:R-:W-:-:S07]  /*12a40*/  FSETP.NE.FTZ.AND P0, PT, R5, RZ, PT ;  /* 0x000000ff0500720b */ /* 0x000fce0003f15000 */
[----:B------:R-:W-:Y:S06]  /*12a50*/  @P2 MUFU.RCP R3, R8 ;  /* 0x0000000800032308 */ /* 0x000fec0000001000 */
[----:B------:R-:W-:Y:S01]  /*12a60*/  @P0 MOV R7, 0x3f317218 ;  /* 0x3f31721800070802 */ /* 0x000fe20000000f00 */
[C---:B-1----:R-:W-:Y:S01]  /*12a70*/  FMUL.FTZ R112, R0.reuse, R112 ;  /* 0x0000007000707220 */ /* 0x042fe20000410000 */
[----:B------:R-:W1:Y:S01]  /*12a80*/  @P1 MUFU.RCP R2, R6 ;  /* 0x0000000600021308 */ /* 0x000e620000001000 */
        /* <DEDUP_REMOVED lines=15> */
[C---:B------:R-:W-:Y:S01]  /*12b80*/  FMUL.FTZ R28, R0.reuse, R53 ;  /* 0x00000035001c7220 */ /* 0x040fe20000410000 */
[----:B------:R-:W-:Y:S01]  /*12b90*/  MOV R53, 0xff800000 ;  /* 0xff80000000357802 */ /* 0x000fe20000000f00 */
        /* <DEDUP_REMOVED lines=10> */
[----:B------:R-:W-:Y:S01]  /*12c40*/  MOV R0, RZ ;  /* 0x000000ff00007202 */ /* 0x000fe20000000f00 */
[C---:B-1----:R-:W-:Y:S02]  /*12c50*/  FMUL.FTZ R47, R2.reuse, R116 ;  /* 0x00000074022f7220 */ /* 0x042fe40000410000 */
[C---:B------:R-:W-:Y:S02]  /*12c60*/  FMUL.FTZ R117, R2.reuse, R117 ;  /* 0x0000007502757220 */ /* 0x040fe40000410000 */
[C---:B------:R-:W-:Y:S01]  /*12c70*/  FMUL.FTZ R120, R2.reuse, R120 ;  /* 0x0000007802787220 */ /* 0x040fe20000410000 */
[----:B------:R-:W1:Y:S01]  /*12c80*/  @P0 MUFU.RCP R0, R5 ;  /* 0x0000000500000308 */ /* 0x000e620000001000 */
[----:B------:R-:W-:-:S02]  /*12c90*/  FMUL.FTZ R46, R2, R121 ;  /* 0x00000079022e7220 */ /* 0x000fc40000410000 */
[C---:B------:R-:W-:Y:S02]  /*12ca0*/  FMUL.FTZ R132, R2.reuse, R132 ;  /* 0x0000008402847220 */ /* 0x040fe40000410000 */
[C---:B------:R-:W-:Y:S02]  /*12cb0*/  FMUL.FTZ R39, R2.reuse, R133 ;  /* 0x0000008502277220 */ /* 0x040fe40000410000 */
[C---:B------:R-:W-:Y:S01]  /*12cc0*/  FMUL.FTZ R136, R2.reuse, R136 ;  /* 0x0000008802887220 */ /* 0x040fe20000410000 */
[----:B------:R-:W2:Y:S01]  /*12cd0*/  @P0 MUFU.LG2 R5, R5 ;  /* 0x0000000500050308 */ /* 0x000ea20000000c00 */
        /* <DEDUP_REMOVED lines=44> */
[C---:B-1----:R-:W-:Y:S02]  /*12fa0*/  FMUL.FTZ R118, R0.reuse, R118 ;  /* 0x0000007600767220 */ /* 0x042fe40000410000 */
        /* <DEDUP_REMOVED lines=24> */
[----:B------:R-:W-:Y:S02]  /*13130*/  @P2 FMUL.FTZ R4, R2, c[0x0][0x2d0] ;  /* 0x0000b40002042a20 */ /* 0x000fe40000410000 */
[----:B------:R-:W-:Y:S02]  /*13140*/  @P3 FMUL.FTZ R9, R3, c[0x0][0x2d0] ;  /* 0x0000b40003093a20 */ /* 0x000fe40000410000 */
[----:B------:R-:W-:Y:S02]  /*13150*/  @P1 FMUL.FTZ R2, R0, c[0x0][0x2d0] ;  /* 0x0000b40000021a20 */ /* 0x000fe40000410000 */
[----:B------:R-:W-:-:S02]  /*13160*/  @P3 FMUL.FTZ R10, R10, 0.69314718246459960938 ;  /* 0x3f3172180a0a3820 */ /* 0x000fc40000410000 */
[----:B------:R-:W-:Y:S02]  /*13170*/  @P2 FMUL.FTZ R8, R8, 0.69314718246459960938 ;  /* 0x3f31721808082820 */ /* 0x000fe40000410000 */
[----:B------:R-:W-:Y:S02]  /*13180*/  @P1 FMUL.FTZ R6, R6, 0.69314718246459960938 ;  /* 0x3f31721806061820 */ /* 0x000fe40000410000 */
[----:B--2---:R-:W-:Y:S02]  /*13190*/  @P0 FMUL.FTZ R3, R5, 0.69314718246459960938 ;  /* 0x3f31721805030820 */ /* 0x004fe40000410000 */
[----:B------:R-:W-:Y:S02]  /*131a0*/  @P0 FMUL.FTZ R0, R7, c[0x0][0x2d0] ;  /* 0x0000b40007000a20 */ /* 0x000fe40000410000 */
[----:B------:R-:W-:Y:S02]  /*131b0*/  @P3 FFMA.FTZ R50, R9, R106, R10 ;  /* 0x0000006a09323223 */ /* 0x000fe4000001000a */
[----:B------:R-:W-:-:S02]  /*131c0*/  @P2 FFMA.FTZ R51, R4, R105, R8 ;  /* 0x0000006904332223 */ /* 0x000fc40000010008 */
[----:B------:R-:W-:Y:S02]  /*131d0*/  @P1 FFMA.FTZ R53, R2, R104, R6 ;  /* 0x0000006802351223 */ /* 0x000fe40000010006 */
[----:B------:R-:W-:Y:S02]  /*131e0*/  @P0 FFMA.FTZ R55, R0, R100, R3 ;  /* 0x0000006400370223 */ /* 0x000fe40000010003 */
.L_x_281:
[----:B-1----:R-:W-:Y:S05]  /*131f0*/  @P4 BRA `(.L_x_367) ;  /* 0x0000176000004947 */ /* 0x002fea0003800000 */
[----:B------:R-:W2:Y:S01]  /*13200*/  LDL R65, [R1+0x44] ;  /* 0x0000440001417983 */ /* 0x000ea20000100800 */
[----:B------:R-:W-:Y:S02]  /*13210*/  F2FP.BF16.PACK_AB R28, R28, R13 ;  /* 0x0000000d1c1c723e */ /* 0x000fe400000010ff */
[----:B------:R-:W-:Y:S01]  /*13220*/  F2FP.BF16.PACK_AB R45, R45, R112 ;  /* 0x000000702d2d723e */ /* 0x000fe200000010ff */
[----:B------:R-:W1:Y:S01]  /*13230*/  S2R R61, SR_TID.X ;  /* 0x00000000003d7919 */ /* 0x000e620000002100 */
        /* <DEDUP_REMOVED lines=12> */
[----:B-1----:R-:W-:Y:S02]  /*13300*/  SHF.R.S32.HI R63, RZ, 0x1f, R61 ;  /* 0x0000001fff3f7819 */ /* 0x002fe4000001143d */
[----:B------:R-:W-:Y:S02]  /*13310*/  F2FP.BF16.PACK_AB R134, R135, R134 ;  /* 0x000000868786723e */ /* 0x000fe400000010ff */
[----:B------:R-:W-:-:S02]  /*13320*/  LEA.HI R3, R63, R61, RZ, 0x2 ;  /* 0x0000003d3f037211 */ /* 0x000fc400078f10ff */
[----:B------:R-:W-:Y:S02]  /*13330*/  LEA.HI R48, R63, R61, RZ, 0x5 ;  /* 0x0000003d3f307211 */ /* 0x000fe400078f28ff */
[--C-:B------:R-:W-:Y:S02]  /*13340*/  SHF.R.S32.HI R52, RZ, 0x2, R3.reuse ;  /* 0x00000002ff347819 */ /* 0x100fe40000011403 */
[----:B------:R-:W-:Y:S02]  /*13350*/  SHF.R.S32.HI R0, RZ, 0x1f, R3 ;  /* 0x0000001fff007819 */ /* 0x000fe40000011403 */
[----:B------:R-:W-:Y:S02]  /*13360*/  LOP3.LUT R3, R3, 0xfffffffc, RZ, 0xc0, !PT ;  /* 0xfffffffc03037812 */ /* 0x000fe400078ec0ff */
[----:B------:R-:W-:Y:S02]  /*13370*/  LEA.HI R0, R0, R52, RZ, 0x3 ;  /* 0x0000003400007211 */ /* 0x000fe400078f18ff */
[----:B------:R-:W-:Y:S01]  /*13380*/  SHF.R.S32.HI R49, RZ, 0x5, R48 ;  /* 0x00000005ff317819 */ /* 0x000fe20000011430 */
[----:B------:R-:W-:Y:S01]  /*13390*/  IMAD.IADD R29, R61, 0x1, -R3 ;  /* 0x000000013d1d7824 */ /* 0x000fe200078e0a03 */
[----:B------:R-:W-:-:S02]  /*133a0*/  LOP3.LUT R0, R0, 0xfffffff8, RZ, 0xc0, !PT ;  /* 0xfffffff800007812 */ /* 0x000fc400078ec0ff */
[----:B------:R-:W-:Y:S02]  /*133b0*/  F2FP.BF16.PACK_AB R36, R36, R136 ;  /* 0x000000882424723e */ /* 0x000fe400000010ff */
[----:B------:R-:W-:Y:S01]  /*133c0*/  F2FP.BF16.PACK_AB R138, R139, R138 ;  /* 0x0000008a8b8a723e */ /* 0x000fe200000010ff */
[----:B------:R-:W-:Y:S01]  /*133d0*/  IMAD.IADD R2, R52, 0x1, -R0 ;  /* 0x0000000134027824 */ /* 0x000fe200078e0a00 */
[----:B------:R-:W-:Y:S02]  /*133e0*/  F2FP.BF16.PACK_AB R35, R35, R144 ;  /* 0x000000902323723e */ /* 0x000fe400000010ff */
[----:B------:R-:W-:Y:S02]  /*133f0*/  F2FP.BF16.PACK_AB R34, R34, R146 ;  /* 0x000000922222723e */ /* 0x000fe400000010ff */
[----:B------:R-:W-:Y:S02]  /*13400*/  LEA.HI R0, R2, R2, RZ, 0x1 ;  /* 0x0000000202007211 */ /* 0x000fe400078f08ff */
[----:B------:R-:W-:-:S02]  /*13410*/  F2FP.BF16.PACK_AB R32, R32, R156 ;  /* 0x0000009c2020723e */ /* 0x000fc400000010ff */
        /* <DEDUP_REMOVED lines=116> */
.L_x_368:
        /* <DEDUP_REMOVED lines=8> */
[----:B------:R-:W-:Y:S01]  /*13be0*/  IMAD R12, R29, 0x20, R52 ;  /* 0x000000201d0c7824 */ /* 0x000fe200078e0234 */
        /* <DEDUP_REMOVED lines=8> */
[----:B------:R-:W-:-:S02]  /*13c70*/  IADD3 R6, R29, -R5, RZ ;  /* 0x800000051d067210 */ /* 0x000fc40007ffe0ff */
[----:B------:R-:W-:Y:S01]  /*13c80*/  LOP3.LUT R5, R0, 0xffffffc0, RZ, 0xc0, !PT ;  /* 0xffffffc000057812 */ /* 0x000fe200078ec0ff */
[----:B------:R-:W-:Y:S01]  /*13c90*/  IMAD.IADD R0, R49, 0x1, -R4 ;  /* 0x0000000131007824 */ /* 0x000fe200078e0a04 */
        /* <DEDUP_REMOVED lines=15> */
[----:B------:R-:W-:Y:S02]  /*13d90*/  IMAD R9, R11, c[0x0][0x490], RZ ;  /* 0x000124000b097a24 */ /* 0x000fe400078e02ff */
[----:B------:R-:W-:Y:S01]  /*13da0*/  IMAD.IADD R3, R3, 0x1, R7 ;  /* 0x0000000103037824 */ /* 0x000fe200078e0207 */
        /* <DEDUP_REMOVED lines=114> */
.L_x_370:
[----:B---3--:R-:W-:Y:S05]  /*144d0*/  BSYNC B0 ;  /* 0x0000000000007941 */ /* 0x008fea0003800000 */
.L_x_369:
        /* <DEDUP_REMOVED lines=23> */
.L_x_372:
[----:B------:R-:W-:Y:S05]  /*14650*/  BSYNC B0 ;  /* 0x0000000000007941 */ /* 0x000fea0003800000 */
.L_x_371:
        /* <DEDUP_REMOVED lines=23> */
.L_x_374:
[----:B------:R-:W-:Y:S05]  /*147d0*/  BSYNC B0 ;  /* 0x0000000000007941 */ /* 0x000fea0003800000 */
.L_x_373:
        /* <DEDUP_REMOVED lines=24> */
.L_x_367:
        /* <DEDUP_REMOVED lines=19> */
.L_x_375:
[----:B-1----:R-:W1:Y:S01]  /*14a90*/  S2R R11, SR_TID.X ;  /* 0x00000000000b7919 */ /* 0x002e620000002100 */
[----:B------:R-:W-:Y:S01]  /*14aa0*/  SHF.R.S32.HI R0, RZ, 0x1f, R8 ;  /* 0x0000001fff007819 */ /* 0x000fe20000011408 */
[----:B------:R-:W-:Y:S01]  /*14ab0*/  BSSY B0, `(.L_x_376) ;  /* 0x0000029000007945 */ /* 0x000fe20003800000 */
[----:B------:R-:W-:Y:S01]  /*14ac0*/  SEL R9, R8, RZ, !P0 ;  /* 0x000000ff08097207 */ /* 0x000fe20004000000 */
[----:B------:R-:W2:Y:S01]  /*14ad0*/  S2R R2, SR_CTAID.Y ;  /* 0x0000000000027919 */ /* 0x000ea20000002600 */
[----:B------:R-:W-:-:S03]  /*14ae0*/  SEL R10, R0, RZ, !P0 ;  /* 0x000000ff000a7207 */ /* 0x000fc60004000000 */
[----:B------:R-:W3:Y:S01]  /*14af0*/  S2R R12, SR_CTAID.Y ;  /* 0x00000000000c7919 */ /* 0x000ee20000002600 */
[----:B-1----:R-:W-:Y:S02]  /*14b00*/  ISETP.GT.AND P1, PT, R11, 0x7f, PT ;  /* 0x0000007f0b00780c */ /* 0x002fe40003f24270 */
        /* <DEDUP_REMOVED lines=35> */
.L_x_377:
[----:B---3--:R-:W-:Y:S05]  /*14d40*/  BSYNC B0 ;  /* 0x0000000000007941 */ /* 0x008fea0003800000 */
.L_x_376:
        /* <DEDUP_REMOVED lines=64> */
.L_x_379:
[----:B------:R-:W-:Y:S05]  /*15150*/  BSYNC B0 ;  /* 0x0000000000007941 */ /* 0x000fea0003800000 */
.L_x_378:
        /* <DEDUP_REMOVED lines=21> */
.L_x_381:
[----:B------:R-:W-:Y:S05]  /*152b0*/  BSYNC B0 ;  /* 0x0000000000007941 */ /* 0x000fea0003800000 */
.L_x_380:
        /* <DEDUP_REMOVED lines=21> */
.L_x_383:
[----:B------:R-:W-:Y:S05]  /*15410*/  BSYNC B0 ;  /* 0x0000000000007941 */ /* 0x000fea0003800000 */
.L_x_382:
        /* <DEDUP_REMOVED lines=22> */
.L_x_290:
[----:B------:R-:W-:Y:S01]  /*15580*/  IMAD.MOV.U32 R3, RZ, RZ, R28 ;  /* 0x000000ffff037224 */ /* 0x000fe200078e001c */
[----:B------:R-:W-:Y:S02]  /*15590*/  MOV R7, 0x1 ;  /* 0x0000000100077802 */ /* 0x000fe40000000f00 */
[----:B------:R-:W-:Y:S02]  /*155a0*/  MOV R2, 0x155c0 ;  /* 0x000155c000027802 */ /* 0x000fe40000000f00 */
[----:B------:R-:W-:Y:S05]  /*155b0*/  CALL.REL.NOINC `($__internal_1_$__cuda_sm70_shflsync_idx_p) ;  /* 0x0000025000007944 */ /* 0x000fea0003c00000 */
[----:B------:R-:W-:Y:S01]  /*155c0*/  IMAD.MOV.U32 R6, RZ, RZ, R7 ;  /* 0x000000ffff067224 */ /* 0x000fe200078e0007 */
[----:B------:R-:W-:Y:S01]  /*155d0*/  MOV R3, R30 ;  /* 0x0000001e00037202 */ /* 0x000fe20000000f00 */
[----:B------:R-:W-:Y:S01]  /*155e0*/  IMAD.MOV.U32 R7, RZ, RZ, 0x1 ;  /* 0x00000001ff077424 */ /* 0x000fe200078e00ff */
[----:B------:R-:W-:Y:S02]  /*155f0*/  MOV R2, 0x15610 ;  /* 0x0001561000027802 */ /* 0x000fe40000000f00 */
[----:B------:R-:W-:Y:S05]  /*15600*/  CALL.REL.NOINC `($__internal_1_$__cuda_sm70_shflsync_idx_p) ;  /* 0x0000020000007944 */ /* 0x000fea0003c00000 */
[----:B------:R-:W-:Y:S01]  /*15610*/  MOV R2, R7 ;  /* 0x0000000700027202 */ /* 0x000fe20000000f00 */
[----:B------:R-:W-:Y:S05]  /*15620*/  BRA `(.L_x_384) ;  /* 0xfffecd4000007947 */ /* 0x000fea000383ffff */
.L_x_317:
[----:B-1----:R-:W-:Y:S02]  /*15630*/  MOV R7, 0x1 ;  /* 0x0000000100077802 */ /* 0x002fe40000000f00 */
[----:B------:R-:W-:Y:S02]  /*15640*/  MOV R2, 0x15660 ;  /* 0x0001566000027802 */ /* 0x000fe40000000f00 */
[----:B------:R-:W-:Y:S05]  /*15650*/  CALL.REL.NOINC `($__internal_1_$__cuda_sm70_shflsync_idx_p) ;  /* 0x000001b000007944 */ /* 0x000fea0003c00000 */
[----:B------:R-:W-:Y:S01]  /*15660*/  MOV R3, R10 ;  /* 0x0000000a00037202 */ /* 0x000fe20000000f00 */
[----:B------:R-:W-:Y:S01]  /*15670*/  IMAD.MOV.U32 R4, RZ, RZ, R7 ;  /* 0x000000ffff047224 */ /* 0x000fe200078e0007 */
[----:B------:R-:W-:Y:S01]  /*15680*/  MOV R2, 0x156b0 ;  /* 0x000156b000027802 */ /* 0x000fe20000000f00 */
[----:B------:R-:W-:Y:S02]  /*15690*/  IMAD.MOV.U32 R7, RZ, RZ, 0x1 ;  /* 0x00000001ff077424 */ /* 0x000fe400078e00ff */
[----:B------:R-:W-:Y:S05]  /*156a0*/  CALL.REL.NOINC `($__internal_1_$__cuda_sm70_shflsync_idx_p) ;  /* 0x0000016000007944 */ /* 0x000fea0003c00000 */
[----:B------:R-:W-:Y:S01]  /*156b0*/  MOV R0, R7 ;  /* 0x0000000700007202 */ /* 0x000fe20000000f00 */
[----:B------:R-:W-:-:S05]  /*156c0*/  BRA `(.L_x_385) ;  /* 0xffff118000007947 */ /* 0x000fca000383ffff */
.L_x_342:
        /* <DEDUP_REMOVED lines=10> */
.L_x_348:
        /* <DEDUP_REMOVED lines=10> */
        .weak           $__internal_1_$__cuda_sm70_shflsync_idx_p
        .type           $__internal_1_$__cuda_sm70_shflsync_idx_p,@function
        .size           $__internal_1_$__cuda_sm70_shflsync_idx_p,(.L_x_1715 - $__internal_1_$__cuda_sm70_shflsync_idx_p)
$__internal_1_$__cuda_sm70_shflsync_idx_p:
[----:B------:R-:W-:Y:S02]  /*15810*/  MOV R25, 0xffffffff ;  /* 0xffffffff00197802 */ /* 0x000fe40000000f00 */
[----:B------:R-:W-:-:S02]  /*15820*/  MOV R24, 0x1c1f ;  /* 0x00001c1f00187802 */ /* 0x000fc40000000f00 */
[----:B------:R-:W-:Y:S04]  /*15830*/  WARPSYNC R25 ;  /* 0x0000001900007348 */ /* 0x000fe80003800000 */
[----:B------:R1:W2:Y:S02]  /*15840*/  SHFL.IDX PT, R7, R3, R7, R24 ;  /* 0x0000000703077389 */ /* 0x0002a400000e0018 */
[----:B-1----:R-:W-:-:S04]  /*15850*/  MOV R3, 0x0 ;  /* 0x0000000000037802 */ /* 0x002fc80000000f00 */
[----:B--2---:R-:W-:Y:S05]  /*15860*/  RET.REL.NODEC R2 `(_ZN7cutlass13device_kernelIN5flash19enable_sm80_to_sm89INS1_16FlashAttnFwdSm80INS1_25CollectiveMainloopFwdSm80ILi4ELi1ELb0EN4cute5tupleIJNS5_1CILi128EEENS7_ILi48EEENS7_ILi96EEEEEELi96ENS_10bfloat16_tEfNS_4arch4Sm80ELb0ELb1ELb1ELb1ELb1ELb0ELb1ELb0EEENS1_21CollectiveEpilogueFwdINS6_IJS8_SA_S9_EEENS6_IJNS7_ILi1EEESI_SI_EEESC_SE_Li128ELb1ELb1ELb0ELb0EEENS1_19SingleTileSchedulerILb1ELb0ELb1ELi128EEEEEEEEEvNT_6ParamsE) ;  /* 0xfffea79002007950 */ /* 0x004fea0003c3ffff */
.L_x_388:
        /* <DEDUP_REMOVED lines=9> */
.L_x_1715:


//--------------------- .text._ZN7cutlass13device_kernelIN5flash19enable_sm80_to_sm89INS1_16FlashAttnFwdSm80INS1_25CollectiveMainloopFwdSm80ILi4ELi1ELb0EN4cute5tupleIJNS5_1CILi128EEENS7_ILi48EEENS7_ILi96EEEEEELi96ENS_10bfloat16_tEfNS_4arch4Sm80ELb0ELb1ELb1ELb1ELb1ELb1ELb1ELb0EEENS1_21CollectiveEpilogueFwdINS6_IJS8_SA_S9_EEENS6_IJNS7_ILi1EEESI_SI_EEESC_SE_Li128ELb1ELb1ELb0ELb0EEENS1_19SingleTileSchedulerILb1ELb0ELb1ELi128EEEEEEEEEvNT_6ParamsE --------------------------
	.section	.text._ZN7cutlass13device_kernelIN5flash19enable_sm80_to_sm89INS1_16FlashAttnFwdSm80INS1_25CollectiveMainloopFwdSm80ILi4ELi1ELb0EN4cute5tupleIJNS5_1CILi128EEENS7_ILi48EEENS7_ILi96EEEEEELi96ENS_10bfloat16_tEfNS_4arch4Sm80ELb0ELb1ELb1ELb1ELb1ELb1ELb1ELb0EEENS1_21CollectiveEpilogueFwdINS6_IJS8_SA_S9_EEENS6_IJNS7_ILi1EEESI_SI_EEESC_SE_Li128ELb1ELb1ELb0ELb0EEENS1_19SingleTileSchedulerILb1ELb0ELb1ELi128EEEEEEEEEvNT_6ParamsE,"ax",@progbits
	.sectioninfo	@"SHI_REGISTERS=255"
	.align	128
.text._ZN7cutlass13device_kernelIN5flash19enable_sm80_to_sm89INS1_16FlashAttnFwdSm80INS1_25CollectiveMainloopFwdSm80ILi4ELi1ELb0EN4cute5tupleIJNS5_1CILi128EEENS7_ILi48EEENS7_ILi96EEEEEELi96ENS_10bfloat16_tEfNS_4arch4Sm80ELb0ELb1ELb1ELb1ELb1ELb1ELb1ELb0EEENS1_21CollectiveEpilogueFwdINS6_IJS8_SA_S9_EEENS6_IJNS7_ILi1EEESI_SI_EEESC_SE_Li128ELb1ELb1ELb0ELb0EEENS1_19SingleTileSchedulerILb1ELb0ELb1ELi128EEEEEEEEEvNT_6ParamsE:
        .type           _ZN7cutlass13device_kernelIN5flash19enable_sm80_to_sm89INS1_16FlashAttnFwdSm80INS1_25CollectiveMainloopFwdSm80ILi4ELi1ELb0EN4cute5tupleIJNS5_1CILi128EEENS7_ILi48EEENS7_ILi96EEEEEELi96ENS_10bfloat16_tEfNS_4arch4Sm80ELb0ELb1ELb1ELb1ELb1ELb1ELb1ELb0EEENS1_21CollectiveEpilogueFwdINS6_IJS8_SA_S9_EEENS6_IJNS7_ILi1EEESI_SI_EEESC_SE_Li128ELb1ELb1ELb0ELb0EEENS1_19SingleTileSchedulerILb1ELb0ELb1ELi128EEEEEEEEEvNT_6ParamsE,@function
        .size           _ZN7cutlass13device_kernelIN5flash19enable_sm80_to_sm89INS1_16FlashAttnFwdSm80INS1_25CollectiveMainloopFwdSm80ILi4ELi1ELb0EN4cute5tupleIJNS5_1CILi128EEENS7_ILi48EEENS7_ILi96EEEEEELi96ENS_10bfloat16_tEfNS_4arch4Sm80ELb0ELb1ELb1ELb1ELb1ELb1ELb1ELb0EEENS1_21CollectiveEpilogueFwdINS6_IJS8_SA_S9_EEENS6_IJNS7_ILi1EEESI_SI_EEESC_SE_Li128ELb1ELb1ELb0ELb0EEENS1_19SingleTileSchedulerILb1ELb0ELb1ELi128EEEEEEEEEvNT_6ParamsE,(.L_x_1717 - _ZN7cutlass13device_kernelIN5flash19enable_sm80_to_sm89INS1_16FlashAttnFwdSm80INS1_25CollectiveMainloopFwdSm80ILi4ELi1ELb0EN4cute5tupleIJNS5_1CILi128EEENS7_ILi48EEENS7_ILi96EEEEEELi96ENS_10bfloat16_tEfNS_4arch4Sm80ELb0ELb1ELb1ELb1ELb1ELb1ELb1ELb0EEENS1_21CollectiveEpilogueFwdINS6_IJS8_SA_S9_EEENS6_IJNS7_ILi1EEESI_SI_EEESC_SE_Li128ELb1ELb1ELb0ELb0EEENS1_19SingleTileSchedulerILb1ELb0ELb1ELi128EEEEEEEEEvNT_6ParamsE)
        .other          _ZN7cutlass13device_kernelIN5flash19enable_sm80_to_sm89INS1_16FlashAttnFwdSm80INS1_25CollectiveMainloopFwdSm80ILi4ELi1ELb0EN4cute5tupleIJNS5_1CILi128EEENS7_ILi48EEENS7_ILi96EEEEEELi96ENS_10bfloat16_tEfNS_4arch4Sm80ELb0ELb1ELb1ELb1ELb1ELb1ELb1ELb0EEENS1_21CollectiveEpilogueFwdINS6_IJS8_SA_S9_EEENS6_IJNS7_ILi1EEESI_SI_EEESC_SE_Li128ELb1ELb1ELb0ELb0EEENS1_19SingleTileSchedulerILb1ELb0ELb1ELi128EEEEEEEEEvNT_6ParamsE,@"STO_CUDA_ENTRY STV_DEFAULT"
_ZN7cutlass13device_kernelIN5flash19enable_sm80_to_sm89INS1_16FlashAttnFwdSm80INS1_25CollectiveMainloopFwdSm80ILi4ELi1ELb0EN4cute5tupleIJNS5_1CILi128EEENS7_ILi48EEENS7_ILi96EEEEEELi96ENS_10bfloat16_tEfNS_4arch4Sm80ELb0ELb1ELb1ELb1ELb1ELb1ELb1ELb0EEENS1_21CollectiveEpilogueFwdINS6_IJS8_SA_S9_EEENS6_IJNS7_ILi1EEESI_SI_EEESC_SE_Li128ELb1ELb1ELb0ELb0EEENS1_19SingleTileSchedulerILb1ELb0ELb1ELi128EEEEEEEEEvNT_6ParamsE:
        /* <DEDUP_REMOVED lines=17> */
.L_x_390:
        /* <DEDUP_REMOVED lines=8> */
.L_x_392:
[----:B------:R-:W-:-:S04]  /*0190*/  MOV R0, c[0x0][0x54c] ;  /* 0x0001530000007a02 */ /* 0x000fc80000000f00 */
.L_x_391:
[----:B------:R-:W-:Y:S01]  /*01a0*/  USHF.L.U32 UR4, UR4, 0x7, URZ ;  /* 0x0000000704047899 */ /* 0x000fe2000800063f */
[----:B-----5:R-:W-:-:S05]  /*01b0*/  IMAD R0, R0, c[0x0][0x548], RZ ;  /* 0x0001520000007a24 */ /* 0x020fca00078e02ff */
[----:B------:R-:W-:-:S04]  /*01c0*/  MOV R12, UR4 ;  /* 0x00000004000c7c02 */ /* 0x000fc80008000f00 */
[----:B------:R-:W-:-:S04]  /*01d0*/  ISETP.GE.AND P0, PT, R12, R0, PT ;  /* 0x000000000c00720c */ /* 0x000fc80003f06270 */
[----:B------:R-:W-:-:S05]  /*01e0*/  SEL R0, R5, 0xffffffff, !P0 ;  /* 0xffffffff05007807 */ /* 0x000fca0004000000 */
[----:B------:R2:W-:Y:S01]  /*01f0*/  STL [R1+0x48], R0 ;  /* 0x0000480001007387 */ /* 0x0005e20000100800 */
[----:B------:R-:W-:Y:S05]  /*0200*/  BRA `(.L_x_393) ;  /* 0x0000014000007947 */ /* 0x000fea0003800000 */
.L_x_389:
[----:B------:R-:W-:-:S04]  /*0210*/  ISETP.NE.U32.AND P0, PT, RZ, c[0x0][0x568], PT ;  /* 0x00015a00ff007a0c */ /* 0x000fc80003f05070 */
[----:B------:R-:W-:-:S13]  /*0220*/  ISETP.NE.AND.EX P0, PT, RZ, c[0x0][0x56c], PT, P0 ;  /* 0x00015b00ff007a0c */ /* 0x000fda0003f05300 */
[----:B------:R-:W-:Y:S05]  /*0230*/  @!P0 BRA `(.L_x_394) ;  /* 0x0000002000008947 */ /* 0x000fea0003800000 */
[----:B------:R1:W5:Y:S01]  /*0240*/  LDG.E R0, [R2.64] ;  /* 0x0000000c02007981 */ /* 0x000362000c1e1900 */
[----:B------:R-:W-:Y:S05]  /*0250*/  BRA `(.L_x_395) ;  /* 0x0000009000007947 */ /* 0x000fea0003800000 */
.L_x_394:
        /* <DEDUP_REMOVED lines=8> */
.L_x_396:
[----:B------:R-:W-:-:S04]  /*02e0*/  MOV R0, c[0x0][0x54c] ;  /* 0x0001530000007a02 */ /* 0x000fc80000000f00 */
.L_x_395:
[----:B------:R-:W-:Y:S01]  /*02f0*/  USHF.L.U32 UR4, UR4, 0x7, URZ ;  /* 0x0000000704047899 */ /* 0x000fe2000800063f */
[----:B-----5:R-:W-:-:S05]  /*0300*/  IMAD R0, R0, c[0x0][0x548], RZ ;  /* 0x0001520000007a24 */ /* 0x020fca00078e02ff */
[----:B------:R-:W-:-:S04]  /*0310*/  MOV R12, UR4 ;  /* 0x00000004000c7c02 */ /* 0x000fc80008000f00 */
[----:B------:R-:W-:-:S04]  /*0320*/  ISETP.GE.AND P0, PT, R12, R0, PT ;  /* 0x000000000c00720c */ /* 0x000fc80003f06270 */
[----:B------:R-:W-:-:S05]  /*0330*/  SEL R0, R5, 0xffffffff, !P0 ;  /* 0xffffffff05007807 */ /* 0x000fca0004000000 */
[----:B------:R2:W-:Y:S04]  /*0340*/  STL [R1+0x48], R0 ;  /* 0x0000480001007387 */ /* 0x0005e80000100800 */
.L_x_393:
[----:B------:R-:W3:Y:S02]  /*0350*/  LDL R23, [R1+0x48] ;  /* 0x0000480001177983 */ /* 0x000ee40000100800 */
[----:B---3--:R-:W-:-:S13]  /*0360*/  ISETP.GE.AND P0, PT, R23, RZ, PT ;  /* 0x000000ff1700720c */ /* 0x008fda0003f06270 */
[----:B------:R-:W-:Y:S05]  /*0370*/  @!P0 EXIT ;  /* 0x000000000000894d */ /* 0x000fea0003800000 */
[----:B------:R-:W-:Y:S01]  /*0380*/  ISETP.NE.U32.AND P0, PT, RZ, c[0x0][0x370], PT ;  /* 0x0000dc00ff007a0c */ /* 0x000fe20003f05070 */
[----:B--2---:R-:W-:Y:S01]  /*0390*/  IMAD.MOV.U32 R0, RZ, RZ, c[0x0][0x168] ;  /* 0x00005a00ff007624 */ /* 0x004fe200078e00ff */
[----:B------:R-:W-:Y:S01]  /*03a0*/  ISETP.NE.U32.AND P1, PT, RZ, c[0x0][0x360], PT ;  /* 0x0000d800ff007a0c */ /* 0x000fe20003f25070 */
[----:B------:R-:W-:Y:S01]  /*03b0*/  CS2R R16, SRZ ;  /* 0x0000000000107805 */ /* 0x000fe2000001ff00 */
[----:B------:R-:W-:Y:S01]  /*03c0*/  ISETP.NE.AND.EX P2, PT, RZ, c[0x0][0x374], PT, P0 ;  /* 0x0000dd00ff007a0c */ /* 0x000fe20003f45300 */
[----:B------:R-:W-:Y:S01]  /*03d0*/  IMAD.MOV.U32 R160, RZ, RZ, RZ ;  /* 0x000000ffffa07224 */ /* 0x000fe200078e00ff */
[----:B------:R-:W-:Y:S01]  /*03e0*/  ISETP.NE.AND.EX P0, PT, RZ, c[0x0][0x364], PT, P1 ;  /* 0x0000d900ff007a0c */ /* 0x000fe20003f05310 */
[----:B------:R-:W-:Y:S01]  /*03f0*/  IMAD.MOV.U32 R13, RZ, RZ, RZ ;  /* 0x000000ffff0d7224 */ /* 0x000fe200078e00ff */
[----:B------:R-:W-:Y:S01]  /*0400*/  ISETP.NE.U32.AND P1, PT, RZ, c[0x0][0x348], PT ;  /* 0x0000d200ff007a0c */ /* 0x000fe20003f25070 */
[----:B------:R-:W-:Y:S01]  /*0410*/  IMAD.WIDE R8, R23, R14, c[0x0][0x348] ;  /* 0x0000d20017087625 */ /* 0x000fe200078e020e */
[----:B------:R-:W-:-:S02]  /*0420*/  ISETP.NE.U32.AND P3, PT, RZ, c[0x0][0x350], PT ;  /* 0x0000d400ff007a0c */ /* 0x000fc40003f65070 */
[----:B------:R-:W-:Y:S01]  /*0430*/  ISETP.NE.U32.AND P4, PT, RZ, c[0x0][0x358], PT ;  /* 0x0000d600ff007a0c */ /* 0x000fe20003f85070 */
[CC--:B------:R-:W-:Y:S01]  /*0440*/  IMAD.WIDE R6, R23.reuse, R14.reuse, c[0x0][0x350] ;  /* 0x0000d40017067625 */ /* 0x0c0fe200078e020e */
[----:B------:R-:W-:Y:S02]  /*0450*/  ISETP.NE.AND.EX P1, PT, RZ, c[0x0][0x34c], PT, P1 ;  /* 0x0000d300ff007a0c */ /* 0x000fe40003f25310 */
[----:B------:R-:W-:Y:S01]  /*0460*/  ISETP.NE.AND.EX P3, PT, RZ, c[0x0][0x354], PT, P3 ;  /* 0x0000d500ff007a0c */ /* 0x000fe20003f65330 */
[----:B------:R-:W-:Y:S01]  /*0470*/  @P2 IMAD.WIDE R10, R23, R14, c[0x0][0x370] ;  /* 0x0000dc00170a2625 */ /* 0x000fe200078e020e */
[----:B------:R-:W-:-:S03]  /*0480*/  ISETP.NE.AND.EX P4, PT, RZ, c[0x0][0x35c], PT, P4 ;  /* 0x0000d700ff007a0c */ /* 0x000fc60003f85340 */
[CC--:B-1----:R-:W-:Y:S01]  /*0490*/  @P0 IMAD.WIDE R2, R23.reuse, R14.reuse, c[0x0][0x360] ;  /* 0x0000d80017020625 */ /* 0x0c2fe200078e020e */
[----:B------:R-:W2:Y:S03]  /*04a0*/  @P2 LDG.E R16, [R10.64] ;  /* 0x0000000c0a102981 */ /* 0x000ea6000c1e1900 */
[----:B------:R-:W-:Y:S01]  /*04b0*/  IMAD.WIDE R4, R23, R14, c[0x0][0x358] ;  /* 0x0000d60017047625 */ /* 0x000fe200078e020e */
[----:B------:R1:W3:Y:S04]  /*04c0*/  @P0 LDG.E R0, [R2.64] ;  /* 0x0000000c02000981 */ /* 0x0002e8000c1e1900 */
[----:B------:R4:W5:Y:S04]  /*04d0*/  @P1 LDG.E R160, [R8.64] ;  /* 0x0000000c08a01981 */ /* 0x000968000c1e1900 */
[----:B------:R4:W5:Y:S04]  /*04e0*/  @P3 LDG.E R17, [R6.64] ;  /* 0x0000000c06113981 */ /* 0x000968000c1e1900 */
[----:B------:R4:W5:Y:S04]  /*04f0*/  @P4 LDG.E R13, [R4.64] ;  /* 0x0000000c040d4981 */ /* 0x000968000c1e1900 */
[----:B------:R-:W4:Y:S01]  /*0500*/  S2R R26, SR_CTAID.Y ;  /* 0x00000000001a7919 */ /* 0x000f220000002600 */
[----:B------:R-:W-:-:S04]  /*0510*/  IMAD.MOV.U32 R15, RZ, RZ, c[0x0][0x2ac] ;  /* 0x0000ab00ff0f7624 */ /* 0x000fc800078e00ff */
[----:B------:R-:W-:Y:S01]  /*0520*/  IMAD R15, R15, c[0x0][0x1d0], RZ ;  /* 0x000074000f0f7a24 */ /* 0x000fe200078e02ff */
[----:B-1----:R-:W-:Y:S02]  /*0530*/  MOV R2, c[0x0][0x228] ;  /* 0x00008a0000027a02 */ /* 0x002fe40000000f00 */
[----:B----4-:R-:W-:Y:S01]  /*0540*/  SHF.R.S32.HI R31, RZ, 0x1f, R26 ;  /* 0x0000001fff1f7819 */ /* 0x010fe2000001141a */
[----:B---3--:R1:W-:Y:S04]  /*0550*/  STL [R1+0x18], R0 ;  /* 0x0000180001007387 */ /* 0x0083e80000100800 */
[----:B--2---:R1:W-:Y:S01]  /*0560*/  STL [R1+0x3c], R16 ;  /* 0x00003c1001007387 */ /* 0x0043e20000100800 */
[----:B------:R-:W-:Y:S01]  /*0570*/  MOV R10, R0 ;  /* 0x00000000000a7202 */ /* 0x000fe20000000f00 */
[----:B------:R-:W-:Y:S05]  /*0580*/  @P0 BRA `(.L_x_397) ;  /* 0x0000005000000947 */ /* 0x000fea0003800000 */
[----:B------:R-:W-:Y:S05]  /*0590*/  @!P1 BRA `(.L_x_397) ;  /* 0x0000004000009947 */ /* 0x000fea0003800000 */
[----:B-1----:R1:W2:Y:S04]  /*05a0*/  LDG.E R0, [R8.64] ;  /* 0x0000000c08007981 */ /* 0x0022a8000c1e1900 */
[----:B-1----:R-:W2:Y:S02]  /*05b0*/  LDG.E R8, [R8.64+0x4] ;  /* 0x0000040c08087981 */ /* 0x002ea4000c1e1900 */
[----:B--2---:R-:W-:-:S05]  /*05c0*/  IADD3 R10, -R0, R8, RZ ;  /* 0x00000008000a7210 */ /* 0x004fca0007ffe1ff */
[----:B------:R1:W-:Y:S02]  /*05d0*/  STL [R1+0x18], R10 ;  /* 0x0000180a01007387 */ /* 0x0003e40000100800 */
.L_x_397:
[----:B------:R-:W-:-:S04]  /*05e0*/  ISETP.NE.U32.AND P0, PT, RZ, c[0x0][0x368], PT ;  /* 0x0000da00ff007a0c */ /* 0x000fc80003f05070 */
[----:B------:R-:W-:-:S13]  /*05f0*/  ISETP.NE.AND.EX P0, PT, RZ, c[0x0][0x36c], PT, P0 ;  /* 0x0000db00ff007a0c */ /* 0x000fda0003f05300 */
[----:B------:R-:W-:Y:S05]  /*0600*/  @!P0 BRA `(.L_x_398) ;  /* 0x0000003000008947 */ /* 0x000fea0003800000 */
[----:B------:R-:W-:-:S05]  /*0610*/  IMAD.WIDE R6, R23, R14, c[0x0][0x368] ;  /* 0x0000da0017067625 */ /* 0x000fca00078e020e */
[----:B------:R2:W5:Y:S01]  /*0620*/  LDG.E R15, [R6.64] ;  /* 0x0000000c060f7981 */ /* 0x000562000c1e1900 */
[----:B------:R-:W-:Y:S05]  /*0630*/  BRA `(.L_x_399) ;  /* 0x0000004000007947 */ /* 0x000fea0003800000 */
.L_x_398:
[----:B------:R-:W-:Y:S05]  /*0640*/  @!P3 BRA `(.L_x_399) ;  /* 0x000000300000b947 */ /* 0x000fea0003800000 */
[----:B-1----:R1:W2:Y:S04]  /*0650*/  LDG.E R0, [R6.64] ;  /* 0x0000000c06007981 */ /* 0x0022a8000c1e1900 */
[----:B-1----:R-:W2:Y:S02]  /*0660*/  LDG.E R6, [R6.64+0x4] ;  /* 0x0000040c06067981 */ /* 0x002ea4000c1e1900 */
[----:B--2---:R-:W-:Y:S02]  /*0670*/  IADD3 R15, -R0, R6, RZ ;  /* 0x00000006000f7210 */ /* 0x004fe40007ffe1ff */
.L_x_399:
[----:B--2---:R2:W3:Y:S04]  /*0680*/  @P4 LDG.E R6, [R4.64] ;  /* 0x0000000c04064981 */ /* 0x0044e8000c1e1900 */
[----:B------:R2:W3:Y:S01]  /*0690*/  @P4 LDG.E R3, [R4.64+0x4] ;  /* 0x0000040c04034981 */ /* 0x0004e2000c1e1900 */
[----:B-1----:R-:W-:Y:S01]  /*06a0*/  IMAD.MOV.U32 R0, RZ, RZ, c[0x0][0x2c4] ;  /* 0x0000b100ff007624 */ /* 0x002fe200078e00ff */
[----:B------:R-:W-:Y:S01]  /*06b0*/  ISETP.NE.U32.AND P0, PT, RZ, c[0x0][0x378], PT ;  /* 0x0000de00ff007a0c */ /* 0x000fe20003f05070 */
[----:B-----5:R-:W-:-:S03]  /*06c0*/  IMAD.MOV.U32 R159, RZ, RZ, R15 ;  /* 0x000000ffff9f7224 */ /* 0x020fc600078e000f */
[----:B------:R-:W-:Y:S01]  /*06d0*/  ISETP.NE.AND P2, PT, R0, 0x1, PT ;  /* 0x000000010000780c */ /* 0x000fe20003f45270 */
[----:B------:R-:W-:Y:S01]  /*06e0*/  IMAD.MOV.U32 R196, RZ, RZ, R12 ;  /* 0x000000ffffc47224 */ /* 0x000fe200078e000c */
[----:B------:R-:W-:Y:S01]  /*06f0*/  ISETP.NE.AND.EX P0, PT, RZ, c[0x0][0x37c], PT, P0 ;  /* 0x0000df00ff007a0c */ /* 0x000fe20003f05300 */
[----:B------:R-:W-:Y:S01]  /*0700*/  IMAD.MOV.U32 R7, RZ, RZ, c[0x0][0x32c] ;  /* 0x0000cb00ff077624 */ /* 0x000fe200078e00ff */
[----:B------:R-:W-:-:S04]  /*0710*/  LOP3.LUT R157, R157, 0xffffefff, RZ, 0xc0, !PT ;  /* 0xffffefff9d9d7812 */ /* 0x000fc800078ec0ff */
[----:B------:R-:W-:-:S05]  /*0720*/  ISETP.GE.AND P1, PT, R7, 0x1, PT ;  /* 0x000000010700780c */ /* 0x000fca0003f26270 */
[----:B------:R-:W-:Y:S02]  /*0730*/  @P2 IADD3 R0, R196, 0x7f, RZ ;  /* 0x0000007fc4002810 */ /* 0x000fe40007ffe0ff */
[----:B------:R-:W-:Y:S01]  /*0740*/  @P2 LOP3.LUT R157, R157, 0x1000, RZ, 0xfc, !PT ;  /* 0x000010009d9d2812 */ /* 0x000fe200078efcff */
[----:B--2---:R-:W-:-:S03]  /*0750*/  @P0 IMAD.WIDE R4, R23, R14, c[0x0][0x378] ;  /* 0x0000de0017040625 */ /* 0x004fc600078e020e */
[----:B------:R-:W-:Y:S02]  /*0760*/  LOP3.LUT R157, R157, 0xfffffbff, RZ, 0xc0, !PT ;  /* 0xfffffbff9d9d7812 */ /* 0x000fe400078ec0ff */
[----:B------:R1:W5:Y:S02]  /*0770*/  @P0 LDG.E R159, [R4.64] ;  /* 0x0000000c049f0981 */ /* 0x000364000c1e1900 */
[----:B------:R-:W-:Y:S01]  /*0780*/  @P1 LOP3.LUT R157, R157, 0x400, RZ, 0xfc, !PT ;  /* 0x000004009d9d1812 */ /* 0x000fe200078efcff */
[----:B---3--:R-:W-:Y:S02]  /*0790*/  @P4 IMAD.IADD R2, R3, 0x1, -R6 ;  /* 0x0000000103024824 */ /* 0x008fe400078e0a06 */
[----:B------:R-:W-:Y:S02]  /*07a0*/  IMAD.IADD R6, R15, 0x1, -R16 ;  /* 0x000000010f067824 */ /* 0x000fe400078e0a10 */
[----:B------:R-:W-:Y:S01]  /*07b0*/  @P2 IMAD.HI.U32 R3, R0, c[0x0][0x2c8], RZ ;  /* 0x0000b20000032a27 */ /* 0x000fe200078e00ff */
[----:B------:R-:W-:-:S03]  /*07c0*/  IADD3 R0, R12, 0x7f, RZ ;  /* 0x0000007f0c007810 */ /* 0x000fc60007ffe0ff */
[----:B------:R-:W-:Y:S01]  /*07d0*/  IMAD.IADD R8, R6, 0x1, R2 ;  /* 0x0000000106087824 */ /* 0x000fe200078e0202 */
[----:B------:R-:W-:-:S04]  /*07e0*/  @P2 SHF.R.U32.HI R0, RZ, c[0x0][0x2cc], R3 ;  /* 0x0000b300ff002a19 */ /* 0x000fc80000011603 */
[----:B------:R2:W-:Y:S01]  /*07f0*/  STL [R1+0x14], R8 ;  /* 0x0000140801007387 */ /* 0x0005e20000100800 */
[----:B------:R-:W-:-:S05]  /*0800*/  IADD3 R154, R8, 0x1, -R10 ;  /* 0x00000001089a7810 */ /* 0x000fca0007ffe80a */
[----:B------:R-:W-:-:S05]  /*0810*/  IMAD.IADD R0, R154, 0x1, R0 ;  /* 0x000000019a007824 */ /* 0x000fca00078e0200 */
[----:B-1----:R-:W-:Y:S01]  /*0820*/  IADD3 R5, R0, c[0x0][0x328], RZ ;  /* 0x0000ca0000057a10 */ /* 0x002fe20007ffe0ff */
        /* <DEDUP_REMOVED lines=10> */
.L_x_401:
[----:B------:R-:W-:-:S13]  /*08d0*/  ISETP.NE.AND P0, PT, R7, 0x1, PT ;  /* 0x000000010700780c */ /* 0x000fda0003f05270 */
[----:B------:R-:W-:-:S05]  /*08e0*/  @P0 IMAD.HI.U32 R0, R3, c[0x0][0x330], RZ ;  /* 0x0000cc0003000a27 */ /* 0x000fca00078e00ff */
[----:B------:R-:W-:-:S05]  /*08f0*/  @P0 SHF.R.U32.HI R3, RZ, c[0x0][0x334], R0 ;  /* 0x0000cd00ff030a19 */ /* 0x000fca0000011600 */
.L_x_402:
[----:B------:R-:W-:-:S05]  /*0900*/  IMAD R3, R3, R7, c[0x0][0x32c] ;  /* 0x0000cb0003037624 */ /* 0x000fca00078e0207 */
[----:B------:R-:W-:Y:S02]  /*0910*/  IMNMX R5, R5, R3, PT ;  /* 0x0000000305057217 */ /* 0x000fe40003800200 */
.L_x_400:
[----:B------:R-:W-:Y:S01]  /*0920*/  IADD3 R3, R8, 0x2f, RZ ;  /* 0x0000002f08037810 */ /* 0x000fe20007ffe0ff */
[----:B------:R-:W-:-:S04]  /*0930*/  @P2 IMAD.HI.U32 R4, R196, c[0x0][0x2c8], RZ ;  /* 0x0000b200c4042a27 */ /* 0x000fc800078e00ff */
[----:B------:R-:W-:Y:S01]  /*0940*/  IMAD.MOV.U32 R0, RZ, RZ, R196 ;  /* 0x000000ffff007224 */ /* 0x000fe200078e00c4 */
[----:B------:R-:W-:Y:S01]  /*0950*/  @P2 SHF.R.U32.HI R0, RZ, c[0x0][0x2cc], R4 ;  /* 0x0000b300ff002a19 */ /* 0x000fe20000011604 */
[----:B------:R-:W-:-:S04]  /*0960*/  IMAD.HI R3, R3, 0x2aaaaaab, RZ ;  /* 0x2aaaaaab03037827 */ /* 0x000fc800078e02ff */
[----:B------:R-:W-:Y:S01]  /*0970*/  IMAD.IADD R248, R8, 0x1, -R10 ;  /* 0x0000000108f87824 */ /* 0x000fe200078e0a0a */
[----:B------:R-:W-:-:S03]  /*0980*/  SHF.R.U32.HI R4, RZ, 0x1f, R3 ;  /* 0x0000001fff047819 */ /* 0x000fc60000011603 */
[----:B------:R-:W-:Y:S01]  /*0990*/  IMAD.IADD R0, R248, 0x1, R0 ;  /* 0x00000001f8007824 */ /* 0x000fe200078e0200 */
[----:B------:R-:W-:-:S04]  /*09a0*/  LEA.HI.SX32 R155, R3, R4, 0x1d ;  /* 0x00000004039b7211 */ /* 0x000fc800078feaff */
[----:B------:R-:W-:Y:S01]  /*09b0*/  IADD3 R4, R0, -c[0x0][0x324], RZ ;  /* 0x8000c90000047a10 */ /* 0x000fe20007ffe0ff */
        /* <DEDUP_REMOVED lines=9> */
.L_x_404:
[----:B------:R-:W-:-:S13]  /*0a50*/  ISETP.NE.AND P0, PT, R7, 0x1, PT ;  /* 0x000000010700780c */ /* 0x000fda0003f05270 */
[----:B------:R-:W-:-:S05]  /*0a60*/  @P0 IMAD.HI.U32 R3, R0, c[0x0][0x330], RZ ;  /* 0x0000cc0000030a27 */ /* 0x000fca00078e00ff */
[----:B------:R-:W-:-:S05]  /*0a70*/  @P0 SHF.R.U32.HI R0, RZ, c[0x0][0x334], R3 ;  /* 0x0000cd00ff000a19 */ /* 0x000fca0000011603 */
.L_x_405:
[----:B------:R-:W-:-:S05]  /*0a80*/  IMAD R0, R0, c[0x0][0x32c], RZ ;  /* 0x0000cb0000007a24 */ /* 0x000fca00078e02ff */
[----:B------:R-:W-:-:S04]  /*0a90*/  IMNMX R4, R4, R0, !PT ;  /* 0x0000000004047217 */ /* 0x000fc80007800200 */
.L_x_403:
[----:B------:R-:W-:Y:S01]  /*0aa0*/  IADD3 R3, R5, 0x2f, RZ ;  /* 0x0000002f05037810 */ /* 0x000fe20007ffe0ff */
[----:B------:R-:W-:-:S04]  /*0ab0*/  IMAD.HI R0, R4, 0x2aaaaaab, RZ ;  /* 0x2aaaaaab04007827 */ /* 0x000fc800078e02ff */
[----:B------:R-:W-:Y:S01]  /*0ac0*/  IMAD.HI R4, R3, 0x2aaaaaab, RZ ;  /* 0x2aaaaaab03047827 */ /* 0x000fe200078e02ff */
[----:B------:R-:W-:-:S04]  /*0ad0*/  SHF.R.U32.HI R3, RZ, 0x1f, R0 ;  /* 0x0000001fff037819 */ /* 0x000fc80000011600 */
[----:B------:R-:W-:Y:S02]  /*0ae0*/  SHF.R.U32.HI R5, RZ, 0x1f, R4 ;  /* 0x0000001fff057819 */ /* 0x000fe40000011604 */
[----:B------:R-:W-:Y:S02]  /*0af0*/  LEA.HI.SX32 R0, R0, R3, 0x1d ;  /* 0x0000000300007211 */ /* 0x000fe400078feaff */
[----:B------:R-:W-:Y:S02]  /*0b00*/  LEA.HI.SX32 R4, R4, R5, 0x1d ;  /* 0x0000000504047211 */ /* 0x000fe400078feaff */
[----:B------:R-:W-:Y:S02]  /*0b10*/  IMNMX R3, RZ, R0, !PT ;  /* 0x00000000ff037217 */ /* 0x000fe40007800200 */
[----:B------:R-:W-:-:S03]  /*0b20*/  IMNMX R0, R4, R155, PT ;  /* 0x0000009b04007217 */ /* 0x000fc60003800200 */
[--C-:B------:R-:W-:Y:S02]  /*0b30*/  IMAD R3, R3, 0x30, -R6.reuse ;  /* 0x0000003003037824 */ /* 0x100fe400078e0a06 */
[----:B------:R-:W-:-:S03]  /*0b40*/  IMAD R0, R0, 0x30, -R6 ;  /* 0x0000003000007824 */ /* 0x000fc600078e0a06 */
[----:B------:R-:W-:Y:S02]  /*0b50*/  IMNMX R3, RZ, R3, !PT ;  /* 0x00000003ff037217 */ /* 0x000fe40007800200 */
[----:B------:R-:W-:-:S03]  /*0b60*/  IMNMX R0, R0, R2, PT ;  /* 0x0000000200007217 */ /* 0x000fc60003800200 */
[----:B------:R-:W-:Y:S01]  /*0b70*/  IMAD.WIDE.U32 R4, R3, -0x55555555, RZ ;  /* 0xaaaaaaab03047825 */ /* 0x000fe200078e00ff */
[----:B------:R-:W-:-:S04]  /*0b80*/  ISETP.GT.AND P0, PT, R0, R3, PT ;  /* 0x000000030000720c */ /* 0x000fc80003f04270 */
[----:B------:R-:W-:-:S05]  /*0b90*/  SHF.R.U32.HI R150, RZ, 0x5, R5 ;  /* 0x00000005ff967819 */ /* 0x000fca0000011605 */
[----:B------:R-:W-:-:S04]  /*0ba0*/  IMAD.MOV.U32 R6, RZ, RZ, R150 ;  /* 0x000000ffff067224 */ /* 0x000fc800078e0096 */
[----:B------:R-:W-:-:S05]  /*0bb0*/  @P0 IADD3 R0, R0, 0x2f, RZ ;  /* 0x0000002f00000810 */ /* 0x000fca0007ffe0ff */
[----:B------:R-:W-:-:S05]  /*0bc0*/  @P0 IMAD.HI R0, R0, 0x2aaaaaab, RZ ;  /* 0x2aaaaaab00000827 */ /* 0x000fca00078e02ff */
[----:B------:R-:W-:-:S04]  /*0bd0*/  @P0 SHF.R.U32.HI R3, RZ, 0x1f, R0 ;  /* 0x0000001fff030819 */ /* 0x000fc80000011600 */
[----:B------:R-:W-:-:S04]  /*0be0*/  @P0 LEA.HI.SX32 R6, R0, R3, 0x1d ;  /* 0x0000000300060211 */ /* 0x000fc800078feaff */
[----:B------:R-:W-:-:S13]  /*0bf0*/  ISETP.GT.AND P0, PT, R6, R150, PT ;  /* 0x000000960600720c */ /* 0x000fda0003f04270 */
[----:B------:R-:W-:Y:S05]  /*0c00*/  @!P0 BRA `(.L_x_406) ;  /* 0x0000573000008947 */ /* 0x000fea0003800000 */
[----:B------:R-:W-:Y:S02]  /*0c10*/  ISETP.NE.U32.AND P0, PT, RZ, c[0x0][0x340], PT ;  /* 0x0000d000ff007a0c */ /* 0x000fe40003f05070 */
[----:B------:R-:W-:Y:S02]  /*0c20*/  SHF.R.S32.HI R20, RZ, 0x1f, R21 ;  /* 0x0000001fff147819 */ /* 0x000fe40000011415 */
[----:B------:R-:W-:Y:S01]  /*0c30*/  SHF.R.S32.HI R3, RZ, 0x1f, R13 ;  /* 0x0000001fff037819 */ /* 0x000fe2000001140d */
[----:B------:R-:W-:Y:S01]  /*0c40*/  UMOV UR6, 0x30 ;  /* 0x0000003000067882 */ /* 0x000fe20000000000 */
[----:B------:R-:W-:Y:S01]  /*0c50*/  ISETP.NE.AND.EX P2, PT, RZ, c[0x0][0x344], PT, P0 ;  /* 0x0000d100ff007a0c */ /* 0x000fe20003f45300 */
[----:B------:R-:W-:-:S12]  /*0c60*/  ULDC.64 UR4, c[0x0][0x238] ;  /* 0x00008e0000047ab9 */ /* 0x000fd80000000a00 */
[----:B------:R-:W-:-:S05]  /*0c70*/  @P2 IMAD.WIDE R4, R23, R14, c[0x0][0x340] ;  /* 0x0000d00017042625 */ /* 0x000fca00078e020e */
[----:B------:R1:W3:Y:S01]  /*0c80*/  @P2 LDG.E R18, [R4.64] ;  /* 0x0000000c04122981 */ /* 0x0002e2000c1e1900 */
[----:B------:R-:W-:Y:S01]  /*0c90*/  LEA.HI R16, R20, R21, RZ, 0x2 ;  /* 0x0000001514107211 */ /* 0x000fe200078f10ff */
[----:B------:R-:W-:Y:S01]  /*0ca0*/  UIMAD.WIDE.U32 UR10, UR6, UR4, URZ ;  /* 0x00000004060a72a5 */ /* 0x000fe2000f8e003f */
[----:B------:R-:W-:Y:S01]  /*0cb0*/  IADD3 R43, R6, -0x1, RZ ;  /* 0xffffffff062b7810 */ /* 0x000fe20007ffe0ff */
[----:B------:R-:W-:Y:S01]  /*0cc0*/  UIMAD UR7, UR6, UR5, URZ ;  /* 0x00000005060772a4 */ /* 0x000fe2000f8e023f */
[----:B------:R-:W-:Y:S01]  /*0cd0*/  LOP3.LUT R0, R16, 0x1ffffffc, RZ, 0xc0, !PT ;  /* 0x1ffffffc10007812 */ /* 0x000fe200078ec0ff */
[----:B------:R-:W-:Y:S01]  /*0ce0*/  USHF.L.U32 UR8, UR4, 0x5, URZ ;  /* 0x0000000504087899 */ /* 0x000fe2000800063f */
[----:B------:R-:W-:Y:S01]  /*0cf0*/  SHF.R.S32.HI R119, RZ, 0x2, R16 ;  /* 0x00000002ff777819 */ /* 0x000fe20000011410 */
[----:B------:R-:W-:Y:S01]  /*0d00*/  UIADD3 UR7, UR11, UR7, URZ ;  /* 0x000000070b077290 */ /* 0x000fe2000fffe03f */
[----:B------:R-:W-:Y:S01]  /*0d10*/  SHF.R.S32.HI R6, RZ, 0x1f, R43 ;  /* 0x0000001fff067819 */ /* 0x000fe2000001142b */
[----:B------:R-:W-:Y:S01]  /*0d20*/  IMAD.IADD R0, R21, 0x1, -R0 ;  /* 0x0000000115007824 */ /* 0x000fe200078e0a00 */
[C---:B------:R-:W-:Y:S01]  /*0d30*/  IADD3 R120, P0, R119.reuse, R13, RZ ;  /* 0x0000000d77787210 */ /* 0x040fe20007f1e0ff */
[----:B------:R-:W-:Y:S01]  /*0d40*/  UMOV UR9, 0x5 ;  /* 0x0000000500097882 */ /* 0x000fe20000000000 */
[----:B------:R-:W-:Y:S01]  /*0d50*/  SHF.R.S32.HI R12, RZ, 0x1f, R23 ;  /* 0x0000001fff0c7819 */ /* 0x000fe20000011417 */
[----:B--2---:R-:W-:Y:S01]  /*0d60*/  IMAD.SHL.U32 R8, R0, 0x8, RZ ;  /* 0x0000000800087824 */ /* 0x004fe200078e00ff */
[----:B------:R-:W-:Y:S01]  /*0d70*/  LEA.HI.X.SX32 R121, R119, R3, 0x1, P0 ;  /* 0x0000000377797211 */ /* 0x000fe200000f0eff */
[----:B------:R-:W-:Y:S01]  /*0d80*/  IMAD R3, R31, c[0x0][0x240], RZ ;  /* 0x000090001f037a24 */ /* 0x000fe200078e02ff */
[----:B------:R-:W-:Y:S01]  /*0d90*/  LEA.HI R7, R20, R21, RZ, 0x3 ;  /* 0x0000001514077211 */ /* 0x000fe200078f18ff */
[----:B------:R-:W-:Y:S01]  /*0da0*/  USHF.L.U64.HI UR9, UR4, UR9, UR5 ;  /* 0x0000000904097299 */ /* 0x000fe20008010205 */
[----:B------:R-:W-:Y:S01]  /*0db0*/  SHF.R.S32.HI R9, RZ, 0x1f, R8 ;  /* 0x0000001fff097819 */ /* 0x000fe20000011408 */
[----:B------:R-:W-:Y:S01]  /*0dc0*/  IMAD R0, R121, c[0x0][0x238], RZ ;  /* 0x00008e0079007a24 */ /* 0x000fe200078e02ff */
[----:B------:R-:W-:Y:S01]  /*0dd0*/  SEL R24, R12, RZ, !P4 ;  /* 0x000000ff0c187207 */ /* 0x000fe20006000000 */
[----:B------:R-:W-:Y:S01]  /*0de0*/  IMAD R3, R26, c[0x0][0x244], R3 ;  /* 0x000091001a037a24 */ /* 0x000fe200078e0203 */
[----:B------:R-:W-:Y:S01]  /*0df0*/  SHF.R.S32.HI R7, RZ, 0x3, R7 ;  /* 0x00000003ff077819 */ /* 0x000fe20000011407 */
[C---:B------:R-:W-:Y:S01]  /*0e00*/  IMAD R0, R120.reuse, c[0x0][0x23c], R0 ;  /* 0x00008f0078007a24 */ /* 0x040fe200078e0200 */
[----:B------:R-:W-:Y:S01]  /*0e10*/  SEL R114, R23, RZ, !P4 ;  /* 0x000000ff17727207 */ /* 0x000fe20006000000 */
[----:B-1----:R-:W-:Y:S01]  /*0e20*/  IMAD.WIDE.U32 R4, R120, c[0x0][0x238], R8 ;  /* 0x00008e0078047a25 */ /* 0x002fe200078e0008 */
[----:B------:R-:W-:Y:S01]  /*0e30*/  LEA.HI R13, R16, R119, RZ, 0x1 ;  /* 0x00000077100d7211 */ /* 0x000fe200078f08ff */
[----:B------:R-:W-:Y:S01]  /*0e40*/  ULDC.64 UR4, c[0x0][0x280] ;  /* 0x0000a00000047ab9 */ /* 0x000fe20000000a00 */
[----:B------:R-:W-:Y:S01]  /*0e50*/  ISETP.GE.AND P6, PT, R8, c[0x0][0x1d4], PT ;  /* 0x0000750008007a0c */ /* 0x000fe20003fc6270 */
[----:B------:R-:W-:Y:S01]  /*0e60*/  IMAD.IADD R5, R5, 0x1, R0 ;  /* 0x0000000105057824 */ /* 0x000fe200078e0200 */
[----:B------:R-:W-:Y:S01]  /*0e70*/  UIMAD.WIDE.U32 UR16, UR6, UR4, URZ ;  /* 0x00000004061072a5 */ /* 0x000fe2000f8e003f */
[----:B------:R-:W-:Y:S01]  /*0e80*/  IMAD R0, R43, UR7, RZ ;  /* 0x000000072b007c24 */ /* 0x000fe2000f8e02ff */
[----:B------:R-:W-:Y:S01]  /*0e90*/  UIMAD UR14, UR6, UR5, URZ ;  /* 0x00000005060e72a4 */ /* 0x000fe2000f8e023f */
[----:B------:R-:W-:Y:S01]  /*0ea0*/  IMAD.WIDE.U32 R4, R26, c[0x0][0x240], R4 ;  /* 0x000090001a047a25 */ /* 0x000fe200078e0004 */
[----:B------:R-:W-:Y:S01]  /*0eb0*/  P2R R100, PR, RZ, 0x40 ;  /* 0x00000040ff647803 */ /* 0x000fe20000000000 */
[----:B------:R-:W-:Y:S01]  /*0ec0*/  ULDC.64 UR4, c[0x0][0x290] ;  /* 0x0000a40000047ab9 */ /* 0x000fe20000000a00 */
[----:B------:R-:W-:Y:S01]  /*0ed0*/  IADD3 R113, -R119, 0x30, RZ ;  /* 0x0000003077717810 */ /* 0x000fe20007ffe1ff */
[----:B------:R-:W-:Y:S01]  /*0ee0*/  IMAD R14, R6, UR10, R0 ;  /* 0x0000000a060e7c24 */ /* 0x000fe2000f8e0200 */
[----:B------:R-:W-:Y:S01]  /*0ef0*/  LEA.HI R6, R20, R21, RZ, 0x5 ;  /* 0x0000001514067211 */ /* 0x000fe200078f28ff */
[----:B------:R-:W-:Y:S01]  /*0f00*/  IMAD R0, R43, -0x30, R2 ;  /* 0xffffffd02b007824 */ /* 0x000fe200078e0202 */
[----:B------:R-:W-:Y:S01]  /*0f10*/  UIMAD.WIDE.U32 UR18, UR6, UR4, URZ ;  /* 0x00000004061272a5 */ /* 0x000fe2000f8e003f */
[----:B------:R-:W-:Y:S01]  /*0f20*/  IMAD.IADD R5, R5, 0x1, R3 ;  /* 0x0000000105057824 */ /* 0x000fe200078e0203 */
[----:B------:R-:W-:Y:S01]  /*0f30*/  UIMAD UR5, UR6, UR5, URZ ;  /* 0x00000005060572a4 */ /* 0x000fe2000f8e023f */
[----:B------:R-:W-:Y:S01]  /*0f40*/  IMAD.SHL.U32 R6, R6, 0x8, RZ ;  /* 0x0000000806067824 */ /* 0x000fe200078e00ff */
[----:B------:R-:W-:Y:S01]  /*0f50*/  IMNMX R3, R0, 0x30, PT ;  /* 0x0000003000037817 */ /* 0x000fe20003800200 */
[----:B------:R-:W-:Y:S01]  /*0f60*/  IMAD R0, R24, c[0x0][0x248], RZ ;  /* 0x0000920018007a24 */ /* 0x000fe200078e02ff */
[----:B------:R-:W-:Y:S01]  /*0f70*/  UIADD3 UR14, UR17, UR14, URZ ;  /* 0x0000000e110e7290 */ /* 0x000fe2000fffe03f */
[----:B------:R-:W-:Y:S01]  /*0f80*/  IMAD.WIDE.U32 R126, R114, c[0x0][0x248], R4 ;  /* 0x00009200727e7a25 */ /* 0x000fe200078e0004 */
[----:B------:R-:W-:Y:S01]  /*0f90*/  LOP3.LUT R11, R6, 0xffffff00, RZ, 0xc0, !PT ;  /* 0xffffff00060b7812 */ /* 0x000fe200078ec0ff */
[----:B------:R-:W-:-:S02]  /*0fa0*/  UIADD3 UR5, UR19, UR5, URZ ;  /* 0x0000000513057290 */ /* 0x000fc4000fffe03f */
[----:B------:R-:W-:Y:S01]  /*0fb0*/  IMAD.IADD R10, R3, 0x1, -R119 ;  /* 0x00000001030a7824 */ /* 0x000fe200078e0a77 */
[----:B------:R-:W-:Y:S01]  /*0fc0*/  LOP3.LUT R3, R13, 0x7fffffe, RZ, 0xc0, !PT ;  /* 0x07fffffe0d037812 */ /* 0x000fe200078ec0ff */
[----:B------:R-:W-:Y:S01]  /*0fd0*/  IMAD.SHL.U32 R6, R7, 0x40, RZ ;  /* 0x0000004007067824 */ /* 0x000fe200078e00ff */
[----:B------:R-:W-:Y:S01]  /*0fe0*/  ULDC.U8 UR4, c[0x0][0x298] ;  /* 0x0000a60000047ab9 */ /* 0x000fe20000000000 */
[----:B------:R-:W-:Y:S01]  /*0ff0*/  IMAD R7, R114, c[0x0][0x24c], R0 ;  /* 0x0000930072077a24 */ /* 0x000fe200078e0200 */
[----:B------:R-:W-:Y:S01]  /*1000*/  ISETP.GE.AND P1, PT, R10, 0x1, PT ;  /* 0x000000010a00780c */ /* 0x000fe20003f26270 */
[----:B------:R-:W-:Y:S01]  /*1010*/  IMAD.IADD R4, R119, 0x1, -R3 ;  /* 0x0000000177047824 */ /* 0x000fe200078e0a03 */
[----:B------:R-:W-:Y:S01]  /*1020*/  LOP3.LUT R0, R6, 0xc0, RZ, 0xc0, !PT ;  /* 0x000000c006007812 */ /* 0x000fe200078ec0ff */
[----:B------:R-:W-:Y:S02]  /*1030*/  IMAD.IADD R123, R127, 0x1, R7 ;  /* 0x000000017f7b7824 */ /* 0x000fe400078e0207 */
[----:B------:R-:W-:Y:S01]  /*1040*/  IMAD.MOV.U32 R122, RZ, RZ, R126 ;  /* 0x000000ffff7a7224 */ /* 0x000fe200078e007e */
[----:B------:R-:W-:Y:S01]  /*1050*/  LOP3.LUT R5, R0, 0x18, R8, 0xf8, !PT ;  /* 0x0000001800057812 */ /* 0x000fe200078ef808 */
[----:B------:R-:W-:Y:S01]  /*1060*/  IMAD R11, R4, 0x20, R11 ;  /* 0x00000020040b7824 */ /* 0x000fe200078e020b */
[----:B------:R-:W-:Y:S01]  /*1070*/  SHF.R.U32.HI R3, RZ, 0x3, R0 ;  /* 0x00000003ff037819 */ /* 0x000fe20000011600 */
[----:B------:R-:W-:Y:S01]  /*1080*/  IMAD.WIDE.U32 R6, R43, UR10, R122 ;  /* 0x0000000a2b067c25 */ /* 0x000fe2000f8e007a */
[----:B------:R-:W-:-:S02]  /*1090*/  IADD3 R0, R8, 0x20, RZ ;  /* 0x0000002008007810 */ /* 0x000fc40007ffe0ff */
[----:B------:R-:W-:Y:S01]  /*10a0*/  LOP3.LUT R5, R5, R3, RZ, 0x3c, !PT ;  /* 0x0000000305057212 */ /* 0x000fe200078e3cff */
[----:B------:R-:W-:Y:S01]  /*10b0*/  IMAD.IADD R3, R7, 0x1, R14 ;  /* 0x0000000107037824 */ /* 0x000fe200078e020e */
[----:B------:R-:W-:Y:S01]  /*10c0*/  ISETP.GE.AND P5, PT, R0, c[0x0][0x1d4], PT ;  /* 0x0000750000007a0c */ /* 0x000fe20003fa6270 */
[----:B------:R-:W-:Y:S01]  /*10d0*/  IMAD.IADD R153, R17, 0x1, R15 ;  /* 0x0000000111997824 */ /* 0x000fe200078e020f */
[----:B------:R-:W-:Y:S01]  /*10e0*/  IADD3 R0, R8, 0x40, RZ ;  /* 0x0000004008007810 */ /* 0x000fe20007ffe0ff */
[----:B------:R-:W-:Y:S01]  /*10f0*/  IMAD.WIDE.U32 R162, R26, c[0x0][0x210], RZ ;  /* 0x000084001aa27a25 */ /* 0x000fe200078e00ff */
[----:B------:R-:W-:Y:S02]  /*1100*/  @P1 LEA R4, P0, R6, c[0x0][0x220], 0x1 ;  /* 0x0000880006041a11 */ /* 0x000fe400078008ff */
[----:B------:R-:W-:Y:S01]  /*1110*/  ISETP.GE.AND P3, PT, R0, c[0x0][0x1d4], PT ;  /* 0x0000750000007a0c */ /* 0x000fe20003f66270 */
[----:B------:R-:W-:Y:S01]  /*1120*/  IMAD.IADD R0, R11, 0x1, R5 ;  /* 0x000000010b007824 */ /* 0x000fe200078e0205 */
[----:B------:R-:W-:Y:S01]  /*1130*/  @P1 LEA.HI.X R5, R6, c[0x0][0x224], R3, 0x1, P0 ;  /* 0x0000890006051a11 */ /* 0x000fe200000f0c03 */
[----:B------:R-:W-:Y:S01]  /*1140*/  IMAD.WIDE.U32 R164, R26, c[0x0][0x1e8], RZ ;  /* 0x00007a001aa47a25 */ /* 0x000fe200078e00ff */
[----:B------:R-:W-:-:S02]  /*1150*/  ISETP.GT.AND P0, PT, R10, 0x20, PT ;  /* 0x000000200a00780c */ /* 0x000fc40003f04270 */
[-C--:B------:R-:W-:Y:S01]  /*1160*/  LEA.HI R10, R21, R21.reuse, RZ, 0x1 ;  /* 0x00000015150a7211 */ /* 0x080fe200078f08ff */
[----:B------:R-:W-:Y:S01]  /*1170*/  IMAD.SHL.U32 R89, R0, 0x2, RZ ;  /* 0x0000000200597824 */ /* 0x000fe200078e00ff */
[----:B------:R-:W-:Y:S01]  /*1180*/  SHF.R.S32.HI R11, RZ, 0x1f, R16 ;  /* 0x0000001fff0b7819 */ /* 0x000fe20000011410 */
[----:B------:R-:W-:Y:S01]  /*1190*/  IMAD.MOV.U32 R158, RZ, RZ, c[0x0][0x2b8] ;  /* 0x0000ae00ff9e7624 */ /* 0x000fe200078e00ff */
[----:B------:R-:W-:Y:S01]  /*11a0*/  SHF.R.S32.HI R35, RZ, 0x1, R10 ;  /* 0x00000001ff237819 */ /* 0x000fe2000001140a */
[----:B------:R-:W-:Y:S01]  /*11b0*/  IMAD.MOV.U32 R156, RZ, RZ, c[0x0][0x27c] ;  /* 0x00009f00ff9c7624 */ /* 0x000fe200078e00ff */
[----:B------:R-:W-:Y:S01]  /*11c0*/  @!PT LDS RZ, [RZ] ;  /* 0x00000000fffff984 */ /* 0x000fe20000000800 */
[----:B------:R-:W-:Y:S01]  /*11d0*/  @!PT LDS RZ, [RZ] ;  /* 0x00000000fffff984 */ /* 0x000fe20000000800 */
[----:B------:R-:W-:Y:S01]  /*11e0*/  @!PT LDS RZ, [RZ] ;  /* 0x00000000fffff984 */ /* 0x000fe20000000800 */
[----:B------:R1:W-:Y:S01]  /*11f0*/  @P1 LDGSTS.E.BYPASS.LTC128B.128 [R89+0x3c80], [R4.64], !P6 ;  /* 0x03c8000004591fae */ /* 0x0003e2000f101d4c */
[----:B------:R-:W-:Y:S01]  /*1200*/  LEA.HI R7, R20, R21, RZ, 0x4 ;  /* 0x0000001514077211 */ /* 0x000fe200078f20ff */
[----:B------:R-:W-:Y:S01]  /*1210*/  IMAD.MOV.U32 R77, RZ, RZ, c[0x0][0x27c] ;  /* 0x00009f00ff4d7624 */ /* 0x000fe200078e00ff */
[C---:B------:R-:W-:Y:S01]  /*1220*/  LEA.HI R0, R10.reuse, R35, RZ, 0x1 ;  /* 0x000000230a007211 */ /* 0x040fe200078f08ff */
[----:B------:R1:W-:Y:S01]  /*1230*/  @P1 LDGSTS.E.BYPASS.LTC128B.128 [R89+0x4880], [R4.64+0x40], !P5 ;  /* 0x0488004004591fae */ /* 0x0003e2000e901d4c */
[----:B------:R-:W-:Y:S01]  /*1240*/  LOP3.LUT R10, R10, 0xfffffffe, RZ, 0xc0, !PT ;  /* 0xfffffffe0a0a7812 */ /* 0x000fe200078ec0ff */
[----:B------:R-:W-:Y:S01]  /*1250*/  IMAD.SHL.U32 R7, R7, 0x10, RZ ;  /* 0x0000001007077824 */ /* 0x000fe200078e00ff */
[----:B------:R-:W-:Y:S01]  /*1260*/  LOP3.LUT R0, R0, 0x7fffffe, RZ, 0xc0, !PT ;  /* 0x07fffffe00007812 */ /* 0x000fe200078ec0ff */
[----:B------:R1:W-:Y:S01]  /*1270*/  @P1 LDGSTS.E.BYPASS.LTC128B.128 [R89+0x5480], [R4.64+0x80], !P3 ;  /* 0x0548008004591fae */ /* 0x0003e2000d901d4c */
[----:B------:R-:W-:Y:S01]  /*1280*/  @P0 IADD3 R6, P1, R6, UR8, RZ ;  /* 0x0000000806060c10 */ /* 0x000fe2000ff3e0ff */
[----:B------:R-:W-:Y:S01]  /*1290*/  IMAD.SHL.U32 R77, R77, 0x2, RZ ;  /* 0x000000024d4d7824 */ /* 0x000fe200078e00ff */
[----:B------:R-:W-:Y:S01]  /*12a0*/  LOP3.LUT R7, R7, 0xffffff00, RZ, 0xc0, !PT ;  /* 0xffffff0007077812 */ /* 0x000fe200078ec0ff */
[----:B------:R-:W-:Y:S01]  /*12b0*/  IMAD.IADD R0, R35, 0x1, -R0 ;  /* 0x0000000123007824 */ /* 0x000fe200078e0a00 */
[----:B------:R-:W-:-:S02]  /*12c0*/  SHF.R.S32.HI R20, RZ, 0x1f, R35 ;  /* 0x0000001fff147819 */ /* 0x000fc40000011423 */
[----:B------:R-:W-:Y:S01]  /*12d0*/  P2R R117, PR, RZ, 0x8 ;  /* 0x00000008ff757803 */ /* 0x000fe20000000000 */
[----:B------:R-:W-:Y:S01]  /*12e0*/  IMAD R7, R0, 0x20, R7 ;  /* 0x0000002000077824 */ /* 0x000fe200078e0207 */
[----:B------:R-:W-:Y:S01]  /*12f0*/  P2R R118, PR, RZ, 0x20 ;  /* 0x00000020ff767803 */ /* 0x000fe20000000000 */
[----:B------:R-:W-:Y:S01]  /*1300*/  IMAD R0, R20, c[0x0][0x280], RZ ;  /* 0x0000a00014007a24 */ /* 0x000fe200078e02ff */
[----:B------:R-:W-:Y:S01]  /*1310*/  ISETP.NE.AND P4, PT, R158, 0x1, PT ;  /* 0x000000019e00780c */ /* 0x000fe20003f85270 */
[----:B------:R-:W-:Y:S02]  /*1320*/  IMAD R20, R20, c[0x0][0x290], RZ ;  /* 0x0000a40014147a24 */ /* 0x000fe400078e02ff */
[C---:B------:R-:W-:Y:S02]  /*1330*/  IMAD R0, R35.reuse, c[0x0][0x284], R0 ;  /* 0x0000a10023007a24 */ /* 0x040fe400078e0200 */
[----:B------:R-:W-:Y:S01]  /*1340*/  IMAD R20, R35, c[0x0][0x294], R20 ;  /* 0x0000a50023147a24 */ /* 0x000fe200078e0214 */
[----:B-1----:R-:W-:Y:S01]  /*1350*/  @P0 IADD3.X R5, R3, UR9, RZ, P1, !PT ;  /* 0x0000000903050c10 */ /* 0x002fe20008ffe4ff */
[----:B------:R-:W-:Y:S01]  /*1360*/  IMAD.IADD R3, R21, 0x1, -R10 ;  /* 0x0000000115037824 */ /* 0x000fe200078e0a0a */
[----:B------:R-:W-:-:S03]  /*1370*/  @P0 LEA R4, P1, R6, c[0x0][0x220], 0x1 ;  /* 0x0000880006040a11 */ /* 0x000fc600078208ff */
[C---:B------:R-:W-:Y:S01]  /*1380*/  IMAD.SHL.U32 R36, R3.reuse, 0x4, RZ ;  /* 0x0000000403247824 */ /* 0x040fe200078e00ff */
[----:B------:R-:W-:Y:S01]  /*1390*/  @P0 LEA.HI.X R5, R6, c[0x0][0x224], R5, 0x1, P1 ;  /* 0x0000890006050a11 */ /* 0x000fe200008f0c05 */
[----:B------:R-:W-:Y:S01]  /*13a0*/  IMAD.SHL.U32 R28, R3, 0x8, RZ ;  /* 0x00000008031c7824 */ /* 0x000fe200078e00ff */
[----:B------:R-:W-:Y:S02]  /*13b0*/  LEA.HI R6, R11, R119, RZ, 0x2 ;  /* 0x000000770b067211 */ /* 0x000fe400078f10ff */
[----:B------:R-:W-:Y:S01]  /*13c0*/  SHF.R.S32.HI R37, RZ, 0x1f, R36 ;  /* 0x0000001fff257819 */ /* 0x000fe20000011424 */
[----:B------:R1:W-:Y:S01]  /*13d0*/  @P0 LDGSTS.E.BYPASS.LTC128B.128 [R89+0x4480], [R4.64], !P6 ;  /* 0x0448000004590fae */ /* 0x0003e2000f101d4c */
[----:B------:R-:W-:Y:S02]  /*13e0*/  LOP3.LUT R6, R6, 0xfffffffc, RZ, 0xc0, !PT ;  /* 0xfffffffc06067812 */ /* 0x000fe400078ec0ff */
[----:B------:R-:W-:Y:S01]  /*13f0*/  SHF.R.S32.HI R29, RZ, 0x1f, R28 ;  /* 0x0000001fff1d7819 */ /* 0x000fe2000001141c */
[----:B------:R-:W-:Y:S01]  /*1400*/  IMAD.WIDE.U32 R16, R35, c[0x0][0x280], R36 ;  /* 0x0000a00023107a25 */ /* 0x000fe200078e0024 */
[----:B------:R1:W-:Y:S01]  /*1410*/  @P0 LDGSTS.E.BYPASS.LTC128B.128 [R89+0x5080], [R4.64+0x40], !P5 ;  /* 0x0508004004590fae */ /* 0x0003e2000e901d4c */
[----:B------:R-:W-:-:S02]  /*1420*/  IADD3 R39, R36, 0x10, RZ ;  /* 0x0000001024277810 */ /* 0x000fc40007ffe0ff */
[----:B------:R-:W-:Y:S01]  /*1430*/  IMAD.IADD R6, R119, 0x1, -R6 ;  /* 0x0000000177067824 */ /* 0x000fe200078e0a06 */
[----:B------:R1:W-:Y:S01]  /*1440*/  @P0 LDGSTS.E.BYPASS.LTC128B.128 [R89+0x5c80], [R4.64+0x80], !P3 ;  /* 0x05c8008004590fae */ /* 0x0003e2000d901d4c */
[C---:B------:R-:W-:Y:S01]  /*1450*/  IMAD.WIDE.U32 R14, R35.reuse, c[0x0][0x290], R36 ;  /* 0x0000a400230e7a25 */ /* 0x040fe200078e0024 */
[----:B------:R-:W-:Y:S02]  /*1460*/  IADD3 R38, R36, 0x20, RZ ;  /* 0x0000002024267810 */ /* 0x000fe40007ffe0ff */
[C---:B------:R-:W-:Y:S01]  /*1470*/  LOP3.LUT P1, RZ, R6.reuse, 0x2, RZ, 0xc0, !PT ;  /* 0x0000000206ff7812 */ /* 0x040fe2000782c0ff */
[----:B------:R-:W-:Y:S01]  /*1480*/  IMAD.SHL.U32 R6, R6, 0x40, RZ ;  /* 0x0000004006067824 */ /* 0x000fe200078e00ff */
[----:B------:R-:W-:Y:S01]  /*1490*/  IADD3 R103, R28, 0x30, RZ ;  /* 0x000000301c677810 */ /* 0x000fe20007ffe0ff */
[----:B------:R-:W-:Y:S01]  /*14a0*/  IMAD.IADD R27, R36, 0x1, R39 ;  /* 0x00000001241b7824 */ /* 0x000fe200078e0227 */
[----:B------:R-:W0:Y:S01]  /*14b0*/  LDGDEPBAR ;  /* 0x00000000000079af */ /* 0x000e220000000000 */
[----:B------:R-:W-:Y:S01]  /*14c0*/  IMAD.WIDE.U32 R10, R35, c[0x0][0x290], R28 ;  /* 0x0000a400230a7a25 */ /* 0x000fe200078e001c */
[----:B------:R-:W-:-:S02]  /*14d0*/  LOP3.LUT R106, R6, 0xc0, RZ, 0xc0, !PT ;  /* 0x000000c0066a7812 */ /* 0x000fc400078ec0ff */
[----:B------:R-:W-:Y:S01]  /*14e0*/  IADD3 R102, R28, 0x40, RZ ;  /* 0x000000401c667810 */ /* 0x000fe20007ffe0ff */
[----:B------:R-:W-:Y:S01]  /*14f0*/  IMAD R6, R31, c[0x0][0x260], RZ ;  /* 0x000098001f067a24 */ /* 0x000fe200078e02ff */
[----:B------:R-:W-:Y:S01]  /*1500*/  SHF.R.U32.HI R107, RZ, 0x3, R106 ;  /* 0x00000003ff6b7819 */ /* 0x000fe2000001166a */
[----:B------:R-:W-:Y:S01]  /*1510*/  IMAD.IADD R30, R36, 0x1, R38 ;  /* 0x00000001241e7824 */ /* 0x000fe200078e0226 */
[----:B------:R-:W-:Y:S01]  /*1520*/  IADD3 R101, R28, 0x50, RZ ;  /* 0x000000501c657810 */ /* 0x000fe20007ffe0ff */
[----:B------:R-:W-:Y:S01]  /*1530*/  IMAD R6, R26, c[0x0][0x264], R6 ;  /* 0x000099001a067a24 */ /* 0x000fe200078e0206 */
[----:B------:R-:W-:Y:S01]  /*1540*/  IADD3 R42, R36, 0x28, RZ ;  /* 0x00000028242a7810 */ /* 0x000fe20007ffe0ff */
[----:B------:R-:W-:Y:S01]  /*1550*/  IMAD.IADD R21, R20, 0x1, R11 ;  /* 0x0000000114157824 */ /* 0x000fe200078e020b */
[----:B------:R-:W-:Y:S01]  /*1560*/  BAR.SYNC.DEFER_BLOCKING 0x0 ;  /* 0x0000000000007b1d */ /* 0x000fe20000010000 */
[----:B------:R-:W-:Y:S01]  /*1570*/  ISETP.GE.AND P3, PT, R30, c[0x0][0x27c], PT ;  /* 0x00009f001e007a0c */ /* 0x000fe20003f66270 */
[----:B------:R-:W-:Y:S01]  /*1580*/  IMAD.MOV.U32 R22, RZ, RZ, R16 ;  /* 0x000000ffff167224 */ /* 0x000fe200078e0010 */
[C---:B------:R-:W-:Y:S01]  /*1590*/  IADD3 R41, R36.reuse, 0x8, RZ ;  /* 0x0000000824297810 */ /* 0x040fe20007ffe0ff */
[----:B------:R-:W-:Y:S01]  /*15a0*/  IMAD.MOV.U32 R16, RZ, RZ, R14 ;  /* 0x000000ffff107224 */ /* 0x000fe200078e000e */
[----:B------:R-:W-:-:S02]  /*15b0*/  IADD3 R40, R36, 0x18, RZ ;  /* 0x0000001824287810 */ /* 0x000fc40007ffe0ff */
[----:B------:R-:W-:Y:S02]  /*15c0*/  ISETP.GE.AND P0, PT, R156, 0x1, PT ;  /* 0x000000019c00780c */ /* 0x000fe40003f06270 */
[----:B---3--:R-:W-:Y:S01]  /*15d0*/  @P2 SHF.R.S32.HI R19, RZ, 0x1f, R18 ;  /* 0x0000001fff132819 */ /* 0x008fe20000011412 */
[----:B------:R-:W-:Y:S02]  /*15e0*/  @!P2 IMAD.MOV.U32 R19, RZ, RZ, R12 ;  /* 0x000000ffff13a224 */ /* 0x000fe400078e000c */
[----:B------:R-:W-:-:S04]  /*15f0*/  IMAD.WIDE.U32 R12, R35, c[0x0][0x280], R28 ;  /* 0x0000a000230c7a25 */ /* 0x000fc800078e001c */
[----:B------:R-:W-:Y:S01]  /*1600*/  @!P2 IMAD.MOV.U32 R18, RZ, RZ, R23 ;  /* 0x000000ffff12a224 */ /* 0x000fe200078e0017 */
[----:B------:R-:W-:Y:S01]  /*1610*/  ISETP.GE.AND P2, PT, R28, c[0x0][0x27c], PT ;  /* 0x00009f001c007a0c */ /* 0x000fe20003f46270 */
[----:B------:R-:W-:Y:S02]  /*1620*/  IMAD.IADD R23, R17, 0x1, R0 ;  /* 0x0000000111177824 */ /* 0x000fe400078e0200 */
[----:B------:R-:W-:Y:S02]  /*1630*/  IMAD.IADD R17, R15, 0x1, R20 ;  /* 0x000000010f117824 */ /* 0x000fe400078e0214 */
[----:B------:R-:W-:Y:S01]  /*1640*/  IMAD.IADD R15, R0, 0x1, R13 ;  /* 0x00000001000f7824 */ /* 0x000fe200078e020d */
[----:B------:R-:W-:Y:S01]  /*1650*/  LOP3.LUT R0, R106, 0x8, R28, 0xf8, !PT ;  /* 0x000000086a007812 */ /* 0x000fe200078ef81c */
[----:B------:R-:W-:Y:S02]  /*1660*/  IMAD.MOV.U32 R20, RZ, RZ, R10 ;  /* 0x000000ffff147224 */ /* 0x000fe400078e000a */
[----:B------:R-:W-:Y:S01]  /*1670*/  IMAD.MOV.U32 R14, RZ, RZ, R12 ;  /* 0x000000ffff0e7224 */ /* 0x000fe200078e000c */
[----:B-1----:R-:W-:Y:S01]  /*1680*/  LOP3.LUT R4, R0, R107, RZ, 0x3c, !PT ;  /* 0x0000006b00047212 */ /* 0x002fe200078e3cff */
[----:B------:R-:W-:Y:S01]  /*1690*/  IMAD.WIDE.U32 R134, R18, c[0x0][0x2b0], RZ ;  /* 0x0000ac0012867a25 */ /* 0x000fe200078e00ff */
[----:B------:R-:W-:-:S03]  /*16a0*/  SEL R0, RZ, c[0x0][0x27c], !P2 ;  /* 0x00009f00ff007a07 */ /* 0x000fc60005000000 */
[----:B------:R-:W-:Y:S02]  /*16b0*/  IMAD.IADD R90, R7, 0x1, R4 ;  /* 0x00000001075a7824 */ /* 0x000fe400078e0204 */
[----:B------:R-:W-:Y:S02]  /*16c0*/  IMAD.IADD R0, R28, 0x1, R0 ;  /* 0x000000011c007824 */ /* 0x000fe400078e0200 */
[----:B------:R-:W-:Y:S01]  /*16d0*/  IMAD.WIDE.U32 R4, R26, c[0x0][0x260], R8 ;  /* 0x000098001a047a25 */ /* 0x000fe200078e0008 */
[----:B------:R-:W-:Y:S02]  /*16e0*/  LEA R90, R90, 0x1880, 0x1 ;  /* 0x000018805a5a7811 */ /* 0x000fe400078e08ff */
[----:B------:R-:W-:Y:S01]  /*16f0*/  SHF.R.S32.HI R8, RZ, 0x1f, R0 ;  /* 0x0000001fff087819 */ /* 0x000fe20000011400 */
[----:B------:R-:W-:Y:S01]  /*1700*/  IMAD.IADD R5, R5, 0x1, R6 ;  /* 0x0000000105057824 */ /* 0x000fe200078e0206 */
[C---:B------:R-:W-:Y:S01]  /*1710*/  IADD3 R91, R90.reuse, 0x20, RZ ;  /* 0x000000205a5b7810 */ /* 0x040fe20007ffe0ff */
[----:B-----5:R-:W-:Y:S01]  /*1720*/  IMAD.WIDE.U32 R132, R159, c[0x0][0x280], R22 ;  /* 0x0000a0009f847a25 */ /* 0x020fe200078e0016 */
[----:B------:R-:W-:-:S02]  /*1730*/  @P1 IADD3 R91, R90, -0x20, RZ ;  /* 0xffffffe05a5b1810 */ /* 0x000fc40007ffe0ff */
[----:B------:R-:W-:Y:S01]  /*1740*/  ISETP.GE.AND P1, PT, R27, c[0x0][0x27c], PT ;  /* 0x00009f001b007a0c */ /* 0x000fe20003f26270 */
[C---:B------:R-:W-:Y:S01]  /*1750*/  IMAD.WIDE.U32 R130, R159.reuse, c[0x0][0x290], R16 ;  /* 0x0000a4009f827a25 */ /* 0x040fe200078e0010 */
[CC--:B------:R-:W-:Y:S02]  /*1760*/  LEA.HI R6, R8.reuse, R0.reuse, RZ, 0x3 ;  /* 0x0000000008067211 */ /* 0x0c0fe400078f18ff */
[----:B------:R-:W-:Y:S01]  /*1770*/  LEA.HI R10, R8, R0, RZ, 0x5 ;  /* 0x00000000080a7211 */ /* 0x000fe200078f28ff */
[----:B------:R-:W-:Y:S01]  /*1780*/  IMAD R0, R24, c[0x0][0x268], RZ ;  /* 0x00009a0018007a24 */ /* 0x000fe200078e02ff */
[----:B------:R-:W-:Y:S01]  /*1790*/  SEL R8, RZ, c[0x0][0x27c], !P1 ;  /* 0x00009f00ff087a07 */ /* 0x000fe20004800000 */
[----:B------:R-:W-:Y:S01]  /*17a0*/  IMAD.WIDE.U32 R128, R159, c[0x0][0x280], R14 ;  /* 0x0000a0009f807a25 */ /* 0x000fe200078e000e */
[----:B------:R-:W-:Y:S02]  /*17b0*/  SEL R9, RZ, c[0x0][0x27c], !P3 ;  /* 0x00009f00ff097a07 */ /* 0x000fe40005800000 */
[----:B------:R-:W-:Y:S01]  /*17c0*/  SHF.R.S32.HI R10, RZ, 0x5, R10 ;  /* 0x00000005ff0a7819 */ /* 0x000fe2000001140a */
[----:B------:R-:W-:Y:S01]  /*17d0*/  IMAD.IADD R8, R8, 0x1, R27 ;  /* 0x0000000108087824 */ /* 0x000fe200078e021b */
[----:B------:R-:W-:Y:S01]  /*17e0*/  LOP3.LUT R11, R106, 0x18, R6, 0xf8, !PT ;  /* 0x000000186a0b7812 */ /* 0x000fe200078ef806 */
[----:B------:R-:W-:Y:S01]  /*17f0*/  IMAD R116, R114, c[0x0][0x26c], R0 ;  /* 0x00009b0072747a24 */ /* 0x000fe200078e0200 */
[----:B------:R-:W-:Y:S01]  /*1800*/  SHF.R.S32.HI R75, RZ, 0x3, R6 ;  /* 0x00000003ff4b7819 */ /* 0x000fe20000011406 */
[----:B------:R-:W-:Y:S01]  /*1810*/  IMAD.IADD R0, R9, 0x1, R30 ;  /* 0x0000000109007824 */ /* 0x000fe200078e021e */
[----:B------:R-:W-:Y:S01]  /*1820*/  LOP3.LUT R6, R6, 0xfffffff8, RZ, 0xc0, !PT ;  /* 0xfffffff806067812 */ /* 0x000fe200078ec0ff */
[----:B------:R-:W-:Y:S01]  /*1830*/  IMAD.WIDE.U32 R114, R114, c[0x0][0x268], R4 ;  /* 0x00009a0072727a25 */ /* 0x000fe200078e0004 */
[----:B------:R-:W-:-:S02]  /*1840*/  SHF.R.S32.HI R4, RZ, 0x1f, R8 ;  /* 0x0000001fff047819 */ /* 0x000fc40000011408 */
[----:B------:R-:W-:Y:S01]  /*1850*/  SHF.R.S32.HI R9, RZ, 0x1f, R0 ;  /* 0x0000001fff097819 */ /* 0x000fe20000011400 */
[----:B------:R-:W-:Y:S01]  /*1860*/  IMAD R10, R10, 0x600, R7 ;  /* 0x000006000a0a7824 */ /* 0x000fe200078e0207 */
[-C--:B------:R-:W-:Y:S01]  /*1870*/  LEA.HI R5, R4, R8.reuse, RZ, 0x3 ;  /* 0x0000000804057211 */ /* 0x080fe200078f18ff */
[----:B------:R-:W-:Y:S01]  /*1880*/  IMAD.SHL.U32 R143, R6, 0x2, RZ ;  /* 0x00000002068f7824 */ /* 0x000fe200078e00ff */
[----:B------:R-:W-:Y:S01]  /*1890*/  LEA.HI R12, R4, R8, RZ, 0x5 ;  /* 0x00000008040c7211 */ /* 0x000fe200078f28ff */
[----:B------:R-:W-:Y:S01]  /*18a0*/  IMAD.WIDE.U32 R124, R159, c[0x0][0x290], R20 ;  /* 0x0000a4009f7c7a25 */ /* 0x000fe200078e0014 */
[----:B------:R-:W-:Y:S02]  /*18b0*/  LOP3.LUT R8, R11, R107, RZ, 0x3c, !PT ;  /* 0x0000006b0b087212 */ /* 0x000fe400078e3cff */
[-C--:B------:R-:W-:Y:S01]  /*18c0*/  LEA.HI R4, R9, R0.reuse, RZ, 0x3 ;  /* 0x0000000009047211 */ /* 0x080fe200078f18ff */
[----:B------:R-:W-:Y:S01]  /*18d0*/  IMAD.IADD R116, R115, 0x1, R116 ;  /* 0x0000000173747824 */ /* 0x000fe200078e0274 */
[----:B------:R-:W-:Y:S01]  /*18e0*/  LEA.HI R0, R9, R0, RZ, 0x5 ;  /* 0x0000000009007211 */ /* 0x000fe200078f28ff */
[----:B------:R-:W-:Y:S01]  /*18f0*/  IMAD.IADD R25, R10, 0x1, R8 ;  /* 0x000000010a197824 */ /* 0x000fe200078e0208 */
[----:B------:R-:W-:-:S02]  /*1900*/  SHF.R.S32.HI R9, RZ, 0x5, R12 ;  /* 0x00000005ff097819 */ /* 0x000fc4000001140c */
[----:B------:R-:W-:Y:S01]  /*1910*/  SHF.R.S32.HI R0, RZ, 0x5, R0 ;  /* 0x00000005ff007819 */ /* 0x000fe20000011400 */
[----:B------:R-:W-:Y:S01]  /*1920*/  IMAD.SHL.U32 R142, R25, 0x2, RZ ;  /* 0x00000002198e7824 */ /* 0x000fe200078e00ff */
[C---:B------:R-:W-:Y:S01]  /*1930*/  LOP3.LUT R8, R106.reuse, 0x18, R5, 0xf8, !PT ;  /* 0x000000186a087812 */ /* 0x040fe200078ef805 */
[--C-:B------:R-:W-:Y:S01]  /*1940*/  IMAD R11, R9, 0x600, R7.reuse ;  /* 0x00000600090b7824 */ /* 0x100fe200078e0207 */
[----:B------:R-:W-:Y:S02]  /*1950*/  LOP3.LUT R10, R106, 0x18, R4, 0xf8, !PT ;  /* 0x000000186a0a7812 */ /* 0x000fe400078ef804 */
[-C--:B------:R-:W-:Y:S01]  /*1960*/  LOP3.LUT R9, R8, R107.reuse, RZ, 0x3c, !PT ;  /* 0x0000006b08097212 */ /* 0x080fe200078e3cff */
[----:B------:R-:W-:Y:S01]  /*1970*/  IMAD R8, R0, 0x600, R7 ;  /* 0x0000060000087824 */ /* 0x000fe200078e0207 */
[----:B------:R-:W-:Y:S01]  /*1980*/  LOP3.LUT R0, R10, R107, RZ, 0x3c, !PT ;  /* 0x0000006b0a007212 */ /* 0x000fe200078e3cff */
[----:B------:R-:W-:Y:S01]  /*1990*/  IMAD R10, R31, c[0x0][0x1e8], RZ ;  /* 0x00007a001f0a7a24 */ /* 0x000fe200078e02ff */
[----:B------:R-:W-:Y:S01]  /*19a0*/  SHF.R.S32.HI R12, RZ, 0x1f, R102 ;  /* 0x0000001fff0c7819 */ /* 0x000fe20000011466 */
[----:B------:R-:W-:Y:S01]  /*19b0*/  IMAD.IADD R24, R11, 0x1, R9 ;  /* 0x000000010b187824 */ /* 0x000fe200078e0209 */
[----:B------:R-:W-:Y:S01]  /*19c0*/  SHF.R.S32.HI R74, RZ, 0x3, R5 ;  /* 0x00000003ff4a7819 */ /* 0x000fe20000011405 */
[----:B------:R-:W-:Y:S01]  /*19d0*/  IMAD.IADD R13, R8, 0x1, R0 ;  /* 0x00000001080d7824 */ /* 0x000fe200078e0200 */
[----:B------:R-:W-:Y:S01]  /*19e0*/  SHF.R.S32.HI R0, RZ, 0x1f, R159 ;  /* 0x0000001fff007819 */ /* 0x000fe2000001149f */
[----:B------:R-:W-:Y:S01]  /*19f0*/  IMAD R11, R31, c[0x0][0x210], RZ ;  /* 0x000084001f0b7a24 */ /* 0x000fe200078e02ff */
[----:B------:R-:W-:Y:S01]  /*1a00*/  LEA.HI R12, R12, R102, RZ, 0x3 ;  /* 0x000000660c0c7211 */ /* 0x000fe200078f18ff */
[----:B------:R-:W-:Y:S01]  /*1a10*/  IMAD R10, R26, c[0x0][0x1ec], R10 ;  /* 0x00007b001a0a7a24 */ /* 0x000fe200078e020a */
[----:B------:R-:W-:Y:S01]  /*1a20*/  SHF.R.S32.HI R73, RZ, 0x3, R4 ;  /* 0x00000003ff497819 */ /* 0x000fe20000011404 */
[----:B------:R-:W-:Y:S01]  /*1a30*/  IMAD R9, R0, c[0x0][0x280], RZ ;  /* 0x0000a00000097a24 */ /* 0x000fe200078e02ff */
[----:B------:R-:W-:Y:S01]  /*1a40*/  LOP3.LUT R98, R12, 0xfffffff8, RZ, 0xc0, !PT ;  /* 0xfffffff80c627812 */ /* 0x000fe200078ec0ff */
[----:B------:R-:W-:-:S02]  /*1a50*/  IMAD R8, R0, c[0x0][0x290], RZ ;  /* 0x0000a40000087a24 */ /* 0x000fc400078e02ff */
[----:B------:R-:W-:Y:S01]  /*1a60*/  IMAD R0, R26, c[0x0][0x214], R11 ;  /* 0x000085001a007a24 */ /* 0x000fe200078e020b */
[----:B------:R-:W-:Y:S01]  /*1a70*/  SHF.R.S32.HI R11, RZ, 0x1f, R101 ;  /* 0x0000001fff0b7819 */ /* 0x000fe20000011465 */
[----:B------:R-:W-:Y:S01]  /*1a80*/  IMAD.IADD R152, R165, 0x1, R10 ;  /* 0x00000001a5987824 */ /* 0x000fe200078e020a */
[----:B------:R-:W-:Y:S01]  /*1a90*/  SHF.R.S32.HI R10, RZ, 0x1f, R27 ;  /* 0x0000001fff0a7819 */ /* 0x000fe2000001141b */
[----:B------:R-:W-:Y:S01]  /*1aa0*/  IMAD.IADD R151, R163, 0x1, R0 ;  /* 0x00000001a3977824 */ /* 0x000fe200078e0200 */
[----:B------:R-:W-:Y:S01]  /*1ab0*/  LEA.HI R11, R11, R101, RZ, 0x3 ;  /* 0x000000650b0b7211 */ /* 0x000fe200078f18ff */
[----:B------:R-:W-:Y:S01]  /*1ac0*/  IMAD R0, R3, 0x40, R35 ;  /* 0x0000004003007824 */ /* 0x000fe200078e0223 */
[----:B------:R-:W-:Y:S01]  /*1ad0*/  SHF.R.S32.HI R3, RZ, 0x1f, R103 ;  /* 0x0000001fff037819 */ /* 0x000fe20000011467 */
[C---:B------:R-:W-:Y:S01]  /*1ae0*/  IMAD R9, R159.reuse, c[0x0][0x284], R9 ;  /* 0x0000a1009f097a24 */ /* 0x040fe200078e0209 */
[----:B------:R-:W-:Y:S01]  /*1af0*/  LEA.HI R10, R10, R27, RZ, 0x3 ;  /* 0x0000001b0a0a7211 */ /* 0x000fe200078f18ff */
[----:B------:R-:W-:Y:S01]  /*1b00*/  IMAD R8, R159, c[0x0][0x294], R8 ;  /* 0x0000a5009f087a24 */ /* 0x000fe200078e0208 */
[----:B------:R-:W-:Y:S01]  /*1b10*/  LEA.HI R99, R3, R103, RZ, 0x3 ;  /* 0x0000006703637211 */ /* 0x000fe200078f18ff */
[----:B------:R-:W-:Y:S01]  /*1b20*/  IMAD.IADD R149, R133, 0x1, R9 ;  /* 0x0000000185957824 */ /* 0x000fe200078e0209 */
[----:B------:R-:W-:Y:S01]  /*1b30*/  SHF.R.S32.HI R3, RZ, 0x1f, R30 ;  /* 0x0000001fff037819 */ /* 0x000fe2000001141e */
[----:B------:R-:W-:Y:S01]  /*1b40*/  IMAD.IADD R146, R9, 0x1, R129 ;  /* 0x0000000109927824 */ /* 0x000fe200078e0281 */
[----:B------:R-:W-:Y:S01]  /*1b50*/  LOP3.LUT R99, R99, 0xfffffff8, RZ, 0xc0, !PT ;  /* 0xfffffff863637812 */ /* 0x000fe200078ec0ff */
[----:B------:R-:W-:Y:S01]  /*1b60*/  IMAD.IADD R147, R131, 0x1, R8 ;  /* 0x0000000183937824 */ /* 0x000fe200078e0208 */
[----:B------:R-:W-:Y:S01]  /*1b70*/  LEA.HI R95, R3, R30, RZ, 0x3 ;  /* 0x0000001e035f7211 */ /* 0x000fe200078f18ff */
[----:B------:R-:W-:Y:S01]  /*1b80*/  IMAD R3, R19, c[0x0][0x2b0], RZ ;  /* 0x0000ac0013037a24 */ /* 0x000fe200078e02ff */
[----:B------:R-:W-:Y:S01]  /*1b90*/  LOP3.LUT R97, R11, 0xfffffff8, RZ, 0xc0, !PT ;  /* 0xfffffff80b617812 */ /* 0x000fe200078ec0ff */
[----:B------:R-:W-:Y:S01]  /*1ba0*/  IMAD.IADD R145, R8, 0x1, R125 ;  /* 0x0000000108917824 */ /* 0x000fe200078e027d */
[----:B------:R-:W-:Y:S01]  /*1bb0*/  LOP3.LUT R96, R10, 0xfffffff8, RZ, 0xc0, !PT ;  /* 0xfffffff80a607812 */ /* 0x000fe200078ec0ff */
[----:B------:R-:W-:Y:S01]  /*1bc0*/  IMAD R3, R18, c[0x0][0x2b4], R3 ;  /* 0x0000ad0012037a24 */ /* 0x000fe200078e0203 */
        /* <DEDUP_REMOVED lines=9> */
[----:B------:R-:W-:Y:S02]  /*1c60*/  LOP3.LUT R3, R4, 0xfffffff8, RZ, 0xc0, !PT ;  /* 0xfffffff804037812 */ /* 0x000fe400078ec0ff */
[----:B------:R-:W-:Y:S01]  /*1c70*/  SHF.R.S32.HI R5, RZ, 0x1f, R6 ;  /* 0x0000001fff057819 */ /* 0x000fe20000011406 */
[----:B------:R-:W-:Y:S01]  /*1c80*/  IMAD.SHL.U32 R140, R6, 0x2, RZ ;  /* 0x00000002068c7824 */ /* 0x000fe200078e00ff */
[----:B------:R-:W-:Y:S01]  /*1c90*/  SHF.R.S32.HI R4, RZ, 0x1f, R3 ;  /* 0x0000001fff047819 */ /* 0x000fe20000011403 */
[----:B------:R-:W-:Y:S01]  /*1ca0*/  IMAD.SHL.U32 R138, R3, 0x2, RZ ;  /* 0x00000002038a7824 */ /* 0x000fe200078e00ff */
[----:B------:R-:W-:-:S02]  /*1cb0*/  SHF.R.S32.HI R110, RZ, 0x1f, R97 ;  /* 0x0000001fff6e7819 */ /* 0x000fc40000011461 */
[----:B------:R-:W-:Y:S02]  /*1cc0*/  SHF.R.S32.HI R109, RZ, 0x1f, R96 ;  /* 0x0000001fff6d7819 */ /* 0x000fe40000011460 */
[----:B------:R-:W-:Y:S02]  /*1cd0*/  SHF.R.S32.HI R108, RZ, 0x1f, R95 ;  /* 0x0000001fff6c7819 */ /* 0x000fe4000001145f */
[----:B------:R-:W-:Y:S02]  /*1ce0*/  SHF.L.U64.HI R141, R6, 0x1, R5 ;  /* 0x00000001068d7819 */ /* 0x000fe40000010205 */
[----:B------:R-:W-:Y:S02]  /*1cf0*/  SHF.L.U64.HI R139, R3, 0x1, R4 ;  /* 0x00000001038b7819 */ /* 0x000fe40000010204 */
.L_x_432:
[----:B------:R-:W-:Y:S01]  /*1d00*/  IMAD R3, R43, 0x30, R0 ;  /* 0x000000302b037824 */ /* 0x000fe200078e0200 */
[----:B------:R-:W-:Y:S01]  /*1d10*/  ISETP.NE.AND P4, PT, R158, 0x1, PT ;  /* 0x000000019e00780c */ /* 0x000fe20003f85270 */
[----:B------:R-:W-:Y:S01]  /*1d20*/  IMAD.MOV.U32 R93, RZ, RZ, RZ ;  /* 0x000000ffff5d7224 */ /* 0x000fe200078e00ff */
[----:B------:R-:W-:Y:S04]  /*1d30*/  DEPBAR.LE SB0, 0x0 ;  /* 0x000080000000791a */ /* 0x000fe80000000000 */
[----:B-1-3--:R-:W-:Y:S01]  /*1d40*/  IMAD.IADD R4, R153, 0x1, R3 ;  /* 0x0000000199047824 */ /* 0x00afe200078e0203 */
[----:B------:R-:W-:Y:S01]  /*1d50*/  ISETP.GE.AND P0, PT, R3, R2, PT ;  /* 0x000000020300720c */ /* 0x000fe20003f06270 */
[----:B------:R-:W-:Y:S01]  /*1d60*/  BSSY B1, `(.L_x_407) ;  /* 0x00003d6000017945 */ /* 0x000fe20003800000 */
[----:B------:R-:W-:Y:S01]  /*1d70*/  ISETP.GE.AND P5, PT, R156, 0x1, PT ;  /* 0x000000019c00780c */ /* 0x000fe20003fa6270 */
[--C-:B------:R-:W-:Y:S01]  /*1d80*/  IMAD.MOV.U32 R3, RZ, RZ, R4.reuse ;  /* 0x000000ffff037224 */ /* 0x100fe200078e0004 */
[----:B------:R-:W-:Y:S02]  /*1d90*/  ISETP.GT.OR P0, PT, R0, 0x2f, P0 ;  /* 0x0000002f0000780c */ /* 0x000fe40000704670 */
[----:B------:R-:W-:Y:S05]  /*1da0*/  @P4 IMAD.HI.U32 R5, R4, c[0x0][0x2bc], RZ ;  /* 0x0000af0004054a27 */ /* 0x000fea00078e00ff */
[----:B------:R-:W-:Y:S06]  /*1db0*/  @P4 SHF.R.U32.HI R3, RZ, c[0x0][0x2c0], R5 ;  /* 0x0000b000ff034a19 */ /* 0x000fec0000011605 */
[C---:B------:R-:W-:Y:S04]  /*1dc0*/  @!P0 IADD3 R5, P4, R3.reuse, R134, RZ ;  /* 0x0000008603058210 */ /* 0x040fe80007f9e0ff */
[----:B------:R-:W-:Y:S01]  /*1dd0*/  @!P0 LEA.HI.X.SX32 R6, R3, R148, 0x1, P4 ;  /* 0x0000009403068211 */ /* 0x000fe200020f0eff */
[----:B------:R-:W-:Y:S01]  /*1de0*/  IMAD.MOV R3, RZ, RZ, -R3 ;  /* 0x000000ffff037224 */ /* 0x000fe200078e0a03 */
[----:B------:R-:W-:Y:S03]  /*1df0*/  @!P0 LEA R8, P4, R5, c[0x0][0x2a0], 0x2 ;  /* 0x0000a80005088a11 */ /* 0x000fe600078810ff */
        /* <DEDUP_REMOVED lines=18> */
[C---:B------:R-:W-:Y:S01]  /*1f20*/  IMAD R6, R43.reuse, UR14, RZ ;  /* 0x0000000e2b067c24 */ /* 0x040fe2000f8e02ff */
[----:B------:R-:W-:Y:S01]  /*1f30*/  ISETP.NE.AND P0, PT, RZ, UR4, PT ;  /* 0x00000004ff007c0c */ /* 0x000fe2000bf05270 */
[C---:B------:R-:W-:Y:S01]  /*1f40*/  IMAD R5, R43.reuse, UR5, RZ ;  /* 0x000000052b057c24 */ /* 0x040fe2000f8e02ff */
[----:B------:R-:W-:Y:S01]  /*1f50*/  SHF.R.S32.HI R4, RZ, 0x1f, R43 ;  /* 0x0000001fff047819 */ /* 0x000fe2000001142b */
[C---:B------:R-:W-:Y:S02]  /*1f60*/  IMAD R3, R43.reuse, -0x30, R2 ;  /* 0xffffffd02b037824 */ /* 0x040fe400078e0202 */
[----:B------:R-:W-:Y:S03]  /*1f70*/  IMAD.WIDE.U32 R24, R43, UR16, RZ ;  /* 0x000000102b187c25 */ /* 0x000fe6000f8e00ff */
[----:B------:R-:W-:Y:S01]  /*1f80*/  IMNMX R92, R3, 0x30, PT ;  /* 0x00000030035c7817 */ /* 0x000fe20003800200 */
[C---:B------:R-:W-:Y:S02]  /*1f90*/  IMAD R6, R4.reuse, UR16, R6 ;  /* 0x0000001004067c24 */ /* 0x040fe4000f8e0206 */
[----:B------:R-:W-:Y:S02]  /*1fa0*/  IMAD R5, R4, UR18, R5 ;  /* 0x0000001204057c24 */ /* 0x000fe4000f8e0205 */
[----:B------:R-:W-:Y:S01]  /*1fb0*/  IMAD.WIDE.U32 R32, R43, UR18, RZ ;  /* 0x000000122b207c25 */ /* 0x000fe2000f8e00ff */
        /* <DEDUP_REMOVED lines=62> */
.L_x_411:
[----:B------:R-:W-:Y:S05]  /*23a0*/  BSYNC B0 ;  /* 0x0000000000007941 */ /* 0x000fea0003800000 */
.L_x_410:
        /* <DEDUP_REMOVED lines=11> */
[----:B--2---:R-:W-:Y:S01]  /*2460*/  PRMT R31, R3, 0x5410, R6 ;  /* 0x00005410031f7816 */ /* 0x004fe20000000006 */
        /* <DEDUP_REMOVED lines=58> */
[----:B------:R-:W-:Y:S01]  /*2810*/  @!P0 FMUL.FTZ R4, R4, R6 ;  /* 0x0000000604048220 */ /* 0x000fe20000410000 */
        /* <DEDUP_REMOVED lines=23> */
.L_x_414:
[----:B------:R-:W-:Y:S05]  /*2990*/  BSYNC B0 ;  /* 0x0000000000007941 */ /* 0x000fea0003800000 */
.L_x_413:
        /* <DEDUP_REMOVED lines=10> */
[----:B------:R-:W-:Y:S02]  /*2a40*/  @!P0 SHF.R.U64 R3, R12, 0x10, R13 ;  /* 0x000000100c038819 */ /* 0x000fe4000000120d */
[----:B------:R-:W-:Y:S02]  /*2a50*/  @!P0 PRMT R6, R58, 0x5410, R6 ;  /* 0x000054103a068816 */ /* 0x000fe40000000006 */
[----:B------:R-:W-:Y:S02]  /*2a60*/  @!P0 PRMT R3, R24, 0x5432, R3 ;  /* 0x0000543218038816 */ /* 0x000fe40000000003 */
[----:B------:R-:W-:Y:S01]  /*2a70*/  @!P0 SHF.R.U32.HI R12, RZ, 0x10, R13 ;  /* 0x00000010ff0c8819 */ /* 0x000fe2000001160d */
[----:B------:R-:W-:Y:S01]  /*2a80*/  @!P0 IMAD.U32 R18, R6, 0x10000, RZ ;  /* 0x0001000006128824 */ /* 0x000fe200078e00ff */
[----:B------:R-:W-:Y:S01]  /*2a90*/  @!P0 SHF.R.U32.HI R34, RZ, 0x10, R49 ;  /* 0x00000010ff228819 */ /* 0x000fe20000011631 */
[C---:B------:R-:W-:Y:S01]  /*2aa0*/  @!P0 IMAD.U32 R13, R3.reuse, 0x10000, RZ ;  /* 0x00010000030d8824 */ /* 0x040fe200078e00ff */
        /* <DEDUP_REMOVED lines=13> */
[-C--:B------:R-:W-:Y:S01]  /*2b80*/  @!P0 FMUL.FTZ R4, R5, R6.reuse ;  /* 0x0000000605048220 */ /* 0x080fe20000410000 */
        /* <DEDUP_REMOVED lines=13> */
[-C--:B------:R-:W-:Y:S02]  /*2c60*/  @!P0 FMUL.FTZ R6, R6, R12.reuse ;  /* 0x0000000c06068220 */ /* 0x080fe40000410000 */
        /* <DEDUP_REMOVED lines=13> */
.L_x_416:
[----:B------:R-:W-:Y:S05]  /*2d40*/  BSYNC B0 ;  /* 0x0000000000007941 */ /* 0x000fea0003800000 */
.L_x_415:
        /* <DEDUP_REMOVED lines=14> */
[C---:B------:R-:W-:Y:S01]  /*2e30*/  @!P0 IMAD.U32 R13, R18.reuse, 0x10000, RZ ;  /* 0x00010000120d8824 */ /* 0x040fe200078e00ff */
[----:B------:R-:W-:Y:S01]  /*2e40*/  @!P0 SHF.R.U32.HI R24, RZ, 0x10, R51 ;  /* 0x00000010ff188819 */ /* 0x000fe20000011633 */
[C---:B------:R-:W-:Y:S01]  /*2e50*/  @!P0 IMAD.U32 R12, R3.reuse, 0x10000, RZ ;  /* 0x00010000030c8824 */ /* 0x040fe200078e00ff */
[----:B------:R-:W-:Y:S02]  /*2e60*/  @!P0 LOP3.LUT R18, R18, 0xffff0000, RZ, 0xc0, !PT ;  /* 0xffff000012128812 */ /* 0x000fe400078ec0ff */
[----:B------:R-:W-:Y:S02]  /*2e70*/  @!P0 LOP3.LUT R6, R3, 0xffff0000, RZ, 0xc0, !PT ;  /* 0xffff000003068812 */ /* 0x000fe400078ec0ff */
[----:B------:R-:W-:Y:S02]  /*2e80*/  @!P0 PRMT R14, R25, 0x5410, R14 ;  /* 0x00005410190e8816 */ /* 0x000fe4000000000e */
[----:B------:R-:W-:Y:S01]  /*2e90*/  @!P0 PRMT R24, R59, 0x5432, R24 ;  /* 0x000054323b188816 */ /* 0x000fe20000000018 */
[C---:B-1----:R-:W-:Y:S01]  /*2ea0*/  @!P0 IMAD.U32 R15, R8.reuse, 0x10000, RZ ;  /* 0x00010000080f8824 */ /* 0x042fe200078e00ff */
[----:B------:R-:W-:Y:S02]  /*2eb0*/  @!P0 LOP3.LUT R4, R8, 0xffff0000, RZ, 0xc0, !PT ;  /* 0xffff000008048812 */ /* 0x000fe400078ec0ff */
[C---:B------:R-:W-:Y:S02]  /*2ec0*/  @!P0 LOP3.LUT R5, R9.reuse, 0xffff0000, RZ, 0xc0, !PT ;  /* 0xffff000009058812 */ /* 0x040fe400078ec0ff */
[----:B------:R-:W-:Y:S01]  /*2ed0*/  @!P0 SHF.L.U32 R19, R9, 0x10, RZ ;  /* 0x0000001009138819 */ /* 0x000fe200000006ff */
[C---:B------:R-:W-:Y:S02]  /*2ee0*/  @!P0 FMUL.FTZ R25, R4.reuse, R13 ;  /* 0x0000000d04198220 */ /* 0x040fe40000410000 */
[----:B------:R-:W-:Y:S02]  /*2ef0*/  @!P0 FMUL.FTZ R3, R4, R12 ;  /* 0x0000000c04038220 */ /* 0x000fe40000410000 */
        /* <DEDUP_REMOVED lines=31> */
.L_x_418:
[----:B------:R-:W-:Y:S05]  /*30f0*/  BSYNC B0 ;  /* 0x0000000000007941 */ /* 0x000fea0003800000 */
.L_x_417:
        /* <DEDUP_REMOVED lines=58> */
.L_x_420:
[----:B------:R-:W-:Y:S05]  /*34a0*/  BSYNC B0 ;  /* 0x0000000000007941 */ /* 0x000fea0003800000 */
.L_x_419:
        /* <DEDUP_REMOVED lines=58> */
.L_x_422:
[----:B------:R-:W-:Y:S05]  /*3850*/  BSYNC B0 ;  /* 0x0000000000007941 */ /* 0x000fea0003800000 */
.L_x_421:
        /* <DEDUP_REMOVED lines=58> */
.L_x_409:
        /* <DEDUP_REMOVED lines=31> */
[----:B------:R-:W-:Y:S01]  /*3df0*/  LEA.HI.X R13, R3, c[0x0][0x274], R4, 0x1, P0 ;  /* 0x00009d00030d7a11 */ /* 0x000fe200000f0c04 */
[----:B------:R-:W-:Y:S01]  /*3e00*/  CS2R R68, SRZ ;  /* 0x0000000000447805 */ /* 0x000fe2000001ff00 */
[C---:B------:R-:W-:Y:S04]  /*3e10*/  LEA R4, P0, R5.reuse, c[0x0][0x288], 0x1 ;  /* 0x0000a20005047a11 */ /* 0x040fe800078008ff */
[----:B------:R-:W-:Y:S02]  /*3e20*/  LEA.HI.X R5, R5, c[0x0][0x28c], R6, 0x1, P0 ;  /* 0x0000a30005057a11 */ /* 0x000fe400000f0c06 */
[----:B------:R-:W-:Y:S11]  /*3e30*/  ISETP.GE.AND P0, PT, R28, c[0x0][0x27c], PT ;  /* 0x00009f001c007a0c */ /* 0x000ff60003f06270 */
[----:B------:R-:W-:Y:S02]  /*3e40*/  @!UPT UIADD3 URZ, URZ, URZ, URZ ;  /* 0x0000003f3f3ff290 */ /* 0x000fe4000fffe03f */
        /* <DEDUP_REMOVED lines=10> */
.L_x_424:
[----:B------:R-:W-:Y:S05]  /*3ef0*/  BSYNC B0 ;  /* 0x0000000000007941 */ /* 0x000fea0003800000 */
.L_x_423:
[----:B------:R2:W3:Y:S04]  /*3f00*/  SHFL.IDX PT, R79, R26, RZ, 0x1e1f ;  /* 0x001e1fff1a4f7589 */ /* 0x0004e800000e0000 */
[----:B------:R2:W4:Y:S01]  /*3f10*/  SHFL.IDX PT, R78, R31, RZ, 0x1e1f ;  /* 0x001e1fff1f4e7589 */ /* 0x00052200000e0000 */
[----:B------:R-:W-:-:S05]  /*3f20*/  @P4 BRA `(.L_x_412) ;  /* 0x00001b9000004947 */ /* 0x000fca0003800000 */
[----:B------:R-:W-:Y:S01]  /*3f30*/  ISETP.GE.AND P0, PT, R28, c[0x0][0x1d4], PT ;  /* 0x000075001c007a0c */ /* 0x000fe20003f06270 */
[----:B-----5:R-:W-:Y:S01]  /*3f40*/  IMAD.MOV.U32 R6, RZ, RZ, R22 ;  /* 0x000000ffff067224 */ /* 0x020fe200078e0016 */
[----:B------:R-:W-:Y:S01]  /*3f50*/  IADD3 R76, -R77, c[0x0][0x1d4], RZ ;  /* 0x000075004d4c7a10 */ /* 0x000fe20007ffe1ff */
[----:B-1----:R-:W-:Y:S01]  /*3f60*/  IMAD.MOV.U32 R5, RZ, RZ, R23 ;  /* 0x000000ffff057224 */ /* 0x002fe200078e0017 */
        /* <DEDUP_REMOVED lines=24> */
[----:B------:R-:W-:Y:S01]  /*40f0*/  SEL R3, R77, R76, !P2 ;  /* 0x0000004c4d037207 */ /* 0x000fe20005000000 */
[----:B------:R-:W1:Y:S01]  /*4100*/  LDS.128 R60, [R142+0x3c80] ;  /* 0x003c80008e3c7984 */ /* 0x000e620000000c00 */
[----:B------:R-:W-:Y:S01]  /*4110*/  ISETP.GE.AND P0, PT, R28, c[0x0][0x27c], PT ;  /* 0x00009f001c007a0c */ /* 0x000fe20003f06270 */
[----:B------:R-:W-:Y:S01]  /*4120*/  IMAD.MOV.U32 R25, RZ, RZ, R8 ;  /* 0x000000ffff197224 */ /* 0x000fe200078e0008 */
[----:B------:R-:W-:Y:S01]  /*4130*/  SHF.R.S32.HI R4, RZ, 0x1f, R3 ;  /* 0x0000001fff047819 */ /* 0x000fe20000011403 */
[----:B------:R-:W-:Y:S01]  /*4140*/  IMAD.MOV.U32 R5, RZ, RZ, R10 ;  /* 0x000000ffff057224 */ /* 0x000fe200078e000a */
[----:B------:R-:W-:Y:S01]  /*4150*/  MOV R50, R44 ;  /* 0x0000002c00327202 */ /* 0x000fe20000000f00 */
[----:B------:R-:W-:Y:S01]  /*4160*/  IMAD.MOV.U32 R24, RZ, RZ, R9 ;  /* 0x000000ffff187224 */ /* 0x000fe200078e0009 */
[----:B------:R-:W-:Y:S01]  /*4170*/  LEA.HI R3, R4, R3, RZ, 0x4 ;  /* 0x0000000304037211 */ /* 0x000fe200078f20ff */
[----:B------:R-:W-:Y:S02]  /*4180*/  IMAD.MOV.U32 R48, RZ, RZ, R47 ;  /* 0x000000ffff307224 */ /* 0x000fe400078e002f */
[--C-:B------:R-:W-:Y:S01]  /*4190*/  IMAD.MOV.U32 R52, RZ, RZ, R45.reuse ;  /* 0x000000ffff347224 */ /* 0x100fe200078e002d */
[----:B------:R-:W-:Y:S03]  /*41a0*/  LEA.HI.SX32 R3, R3, R75, 0x1c ;  /* 0x0000004b03037211 */ /* 0x000fe600078fe2ff */
[----:B------:R-:W-:Y:S02]  /*41b0*/  @!P0 SHF.R.U64 R51, R44, 0x10, R45 ;  /* 0x000000102c338819 */ /* 0x000fe4000000122d */
[----:B------:R-:W-:Y:S01]  /*41c0*/  IMAD.SHL.U32 R80, R3, 0x8, RZ ;  /* 0x0000000803507824 */ /* 0x000fe200078e00ff */
[----:B------:R-:W-:Y:S02]  /*41d0*/  SHF.R.S32.HI R4, RZ, 0x1f, R3 ;  /* 0x0000001fff047819 */ /* 0x000fe40000011403 */
[----:B------:R-:W-:Y:S02]  /*41e0*/  @!P0 SHF.R.U64 R26, R8, 0x10, R9 ;  /* 0x00000010081a8819 */ /* 0x000fe40000001209 */
[----:B------:R-:W-:Y:S02]  /*41f0*/  LEA.HI R4, R4, R3, RZ, 0x2 ;  /* 0x0000000304047211 */ /* 0x000fe400078f10ff */
[----:B------:R-:W-:Y:S02]  /*4200*/  @!P0 PRMT R50, R50, 0x5410, R51 ;  /* 0x0000541032328816 */ /* 0x000fe40000000033 */
[----:B------:R-:W-:Y:S02]  /*4210*/  SHF.R.S32.HI R3, RZ, 0x2, R4 ;  /* 0x00000002ff037819 */ /* 0x000fe40000011404 */
[----:B------:R-:W-:Y:S02]  /*4220*/  LOP3.LUT R4, R106, 0x18, R80, 0xf8, !PT ;  /* 0x000000186a047812 */ /* 0x000fe400078ef850 */
[----:B------:R-:W-:Y:S01]  /*4230*/  @!P0 SHF.R.U64 R8, R10, 0x10, R11 ;  /* 0x000000100a088819 */ /* 0x000fe2000000120b */
[----:B------:R-:W-:Y:S01]  /*4240*/  IMAD R3, R3, 0x600, R7 ;  /* 0x0000060003037824 */ /* 0x000fe200078e0207 */
[----:B------:R-:W-:Y:S02]  /*4250*/  LOP3.LUT R4, R4, R107, RZ, 0x3c, !PT ;  /* 0x0000006b04047212 */ /* 0x000fe400078e3cff */
[----:B------:R-:W-:Y:S02]  /*4260*/  @!P0 SHF.R.U32.HI R6, RZ, 0x10, R9 ;  /* 0x00000010ff068819 */ /* 0x000fe40000011609 */
[----:B------:R-:W-:Y:S01]  /*4270*/  @!P0 SHF.R.U32.HI R44, RZ, 0x10, R47 ;  /* 0x00000010ff2c8819 */ /* 0x000fe2000001162f */
[----:B------:R-:W-:Y:S01]  /*4280*/  IMAD.IADD R3, R3, 0x1, R4 ;  /* 0x0000000103037824 */ /* 0x000fe200078e0204 */
[----:B------:R-:W-:Y:S01]  /*4290*/  @!P0 PRMT R9, R25, 0x5410, R26 ;  /* 0x0000541019098816 */ /* 0x000fe2000000001a */
[----:B------:R-:W-:Y:S01]  /*42a0*/  IMAD.MOV.U32 R4, RZ, RZ, R11 ;  /* 0x000000ffff047224 */ /* 0x000fe200078e000b */
[----:B------:R-:W-:Y:S01]  /*42b0*/  @!P0 LOP3.LUT R26, R50, 0xffff0000, RZ, 0xc0, !PT ;  /* 0xffff0000321a8812 */ /* 0x000fe200078ec0ff */
[----:B------:R-:W-:Y:S01]  /*42c0*/  IMAD.SHL.U32 R3, R3, 0x2, RZ ;  /* 0x0000000203037824 */ /* 0x000fe200078e00ff */
[----:B------:R-:W-:Y:S01]  /*42d0*/  @!P0 SHF.R.U32.HI R49, RZ, 0x10, R45 ;  /* 0x00000010ff318819 */ /* 0x000fe2000001162d */
[----:B-1----:R-:W-:Y:S01]  /*42e0*/  @!P0 IMAD.U32 R54, R63, 0x10000, RZ ;  /* 0x000100003f368824 */ /* 0x002fe200078e00ff */
[----:B------:R-:W-:Y:S02]  /*42f0*/  @!P0 PRMT R10, R24, 0x5410, R6 ;  /* 0x00005410180a8816 */ /* 0x000fe40000000006 */
[----:B------:R1:W2:Y:S01]  /*4300*/  LDS.128 R12, [R3+0x3c80] ;  /* 0x003c8000030c7984 */ /* 0x0002a20000000c00 */
[----:B------:R-:W-:Y:S02]  /*4310*/  @!P0 PRMT R55, R48, 0x5410, R44 ;  /* 0x0000541030378816 */ /* 0x000fe4000000002c */
[----:B------:R-:W-:Y:S02]  /*4320*/  @!P0 LOP3.LUT R6, R9, 0xffff0000, RZ, 0xc0, !PT ;  /* 0xffff000009068812 */ /* 0x000fe400078ec0ff */
[----:B------:R-:W-:Y:S02]  /*4330*/  @!P0 LOP3.LUT R44, R60, 0xffff0000, RZ, 0xc0, !PT ;  /* 0xffff00003c2c8812 */ /* 0x000fe400078ec0ff */
[----:B------:R-:W-:Y:S02]  /*4340*/  @!P0 PRMT R49, R52, 0x5410, R49 ;  /* 0x0000541034318816 */ /* 0x000fe40000000031 */
[----:B------:R-:W-:Y:S02]  /*4350*/  @!P0 SHF.L.U32 R24, R60, 0x10, RZ ;  /* 0x000000103c188819 */ /* 0x000fe400000006ff */
[----:B------:R-:W-:Y:S02]  /*4360*/  @!P0 LOP3.LUT R48, R61, 0xffff0000, RZ, 0xc0, !PT ;  /* 0xffff00003d308812 */ /* 0x000fe400078ec0ff */
[----:B------:R-:W-:Y:S02]  /*4370*/  @!P0 LOP3.LUT R52, R62, 0xffff0000, RZ, 0xc0, !PT ;  /* 0xffff00003e348812 */ /* 0x000fe400078ec0ff */
[----:B------:R-:W-:Y:S02]  /*4380*/  @!P0 LOP3.LUT R56, R63, 0xffff0000, RZ, 0xc0, !PT ;  /* 0xffff00003f388812 */ /* 0x000fe400078ec0ff */
[----:B------:R-:W-:Y:S02]  /*4390*/  MOV R45, R46 ;  /* 0x0000002e002d7202 */ /* 0x000fe40000000f00 */
[----:B------:R-:W-:Y:S02]  /*43a0*/  @!P0 SHF.R.U64 R46, R46, 0x10, R47 ;  /* 0x000000102e2e8819 */ /* 0x000fe4000000122f */
[----:B------:R-:W-:Y:S02]  /*43b0*/  @!P0 LOP3.LUT R47, R49, 0xffff0000, RZ, 0xc0, !PT ;  /* 0xffff0000312f8812 */ /* 0x000fe400078ec0ff */
[----:B-1----:R-:W-:Y:S02]  /*43c0*/  @!P0 SHF.R.U32.HI R3, RZ, 0x10, R11 ;  /* 0x00000010ff038819 */ /* 0x002fe4000001160b */
[----:B------:R-:W-:Y:S01]  /*43d0*/  @!P0 PRMT R11, R5, 0x5410, R8 ;  /* 0x00005410050b8816 */ /* 0x000fe20000000008 */
[----:B------:R-:W-:Y:S01]  /*43e0*/  @!P0 IMAD.U32 R8, R50, 0x10000, RZ ;  /* 0x0001000032088824 */ /* 0x000fe200078e00ff */
[----:B------:R-:W-:Y:S01]  /*43f0*/  @!P0 PRMT R25, R4, 0x5410, R3 ;  /* 0x0000541004198816 */ /* 0x000fe20000000003 */
[----:B------:R-:W-:Y:S01]  /*4400*/  @!P0 IMAD.U32 R5, R9, 0x10000, RZ ;  /* 0x0001000009058824 */ /* 0x000fe200078e00ff */
[----:B------:R-:W-:Y:S02]  /*4410*/  @!P0 PRMT R51, R45, 0x5410, R46 ;  /* 0x000054102d338816 */ /* 0x000fe4000000002e */
[----:B------:R-:W-:Y:S02]  /*4420*/  @!P0 SHF.L.U32 R46, R61, 0x10, RZ ;  /* 0x000000103d2e8819 */ /* 0x000fe400000006ff */
[----:B------:R-:W-:Y:S01]  /*4430*/  @!P0 SHF.L.U32 R50, R62, 0x10, RZ ;  /* 0x000000103e328819 */ /* 0x000fe200000006ff */
[C---:B--2---:R-:W-:Y:S01]  /*4440*/  @!P0 IMAD.U32 R3, R12.reuse, 0x10000, RZ ;  /* 0x000100000c038824 */ /* 0x044fe200078e00ff */
[----:B------:R-:W-:Y:S03]  /*4450*/  @!P0 LOP3.LUT R4, R12, 0xffff0000, RZ, 0xc0, !PT ;  /* 0xffff00000c048812 */ /* 0x000fe600078ec0ff */
[----:B------:R-:W-:Y:S02]  /*4460*/  @!P0 FMUL.FTZ R9, R3, R8 ;  /* 0x0000000803098220 */ /* 0x000fe40000410000 */
[C---:B------:R-:W-:Y:S02]  /*4470*/  @!P0 FMUL.FTZ R45, R4.reuse, R26 ;  /* 0x0000001a042d8220 */ /* 0x040fe40000410000 */
[-C--:B------:R-:W-:Y:S02]  /*4480*/  @!P0 FMUL.FTZ R4, R4, R6.reuse ;  /* 0x0000000604048220 */ /* 0x080fe40000410000 */
[----:B------:R-:W-:Y:S01]  /*4490*/  @!P0 FFMA.FTZ R87, R44, R6, -R45 ;  /* 0x000000062c578223 */ /* 0x000fe2000001082d */
[----:B------:R-:W-:Y:S01]  /*44a0*/  @!P0 LOP3.LUT R6, R13, 0xffff0000, RZ, 0xc0, !PT ;  /* 0xffff00000d068812 */ /* 0x000fe200078ec0ff */
[-C--:B------:R-:W-:Y:S02]  /*44b0*/  @!P0 FMUL.FTZ R3, R3, R5.reuse ;  /* 0x0000000503038220 */ /* 0x080fe40000410000 */
[----:B------:R-:W-:Y:S01]  /*44c0*/  @!P0 FFMA.FTZ R88, R24, R5, -R9 ;  /* 0x0000000518588223 */ /* 0x000fe20000010809 */
[----:B------:R-:W-:Y:S01]  /*44d0*/  @!P0 LOP3.LUT R9, R10, 0xffff0000, RZ, 0xc0, !PT ;  /* 0xffff00000a098812 */ /* 0x000fe200078ec0ff */
[----:B------:R-:W-:Y:S02]  /*44e0*/  @!P0 IMAD.U32 R45, R49, 0x10000, RZ ;  /* 0x00010000312d8824 */ /* 0x000fe400078e00ff */
[----:B------:R-:W-:Y:S02]  /*44f0*/  @!P0 IMAD.U32 R5, R13, 0x10000, RZ ;  /* 0x000100000d058824 */ /* 0x000fe400078e00ff */
[----:B------:R-:W-:Y:S02]  /*4500*/  @!P0 FFMA.FTZ R3, R8, R24, R3 ;  /* 0x0000001808038223 */ /* 0x000fe40000010003 */
[----:B------:R-:W-:Y:S02]  /*4510*/  @!P0 IMAD.U32 R8, R10, 0x10000, RZ ;  /* 0x000100000a088824 */ /* 0x000fe400078e00ff */
[C---:B------:R-:W-:Y:S02]  /*4520*/  @!P0 FMUL.FTZ R10, R5.reuse, R45 ;  /* 0x0000002d050a8220 */ /* 0x040fe40000410000 */
[----:B------:R-:W-:Y:S02]  /*4530*/  @!P0 FMUL.FTZ R24, R6, R47 ;  /* 0x0000002f06188220 */ /* 0x000fe40000410000 */
[-C--:B------:R-:W-:Y:S02]  /*4540*/  @!P0 FMUL.FTZ R5, R5, R8.reuse ;  /* 0x0000000805058220 */ /* 0x080fe40000410000 */
[----:B------:R-:W-:Y:S01]  /*4550*/  @!P0 FFMA.FTZ R86, R46, R8, -R10 ;  /* 0x000000082e568223 */ /* 0x000fe2000001080a */
[C---:B------:R-:W-:Y:S01]  /*4560*/  @!P0 SHF.L.U32 R10, R11.reuse, 0x10, RZ ;  /* 0x000000100b0a8819 */ /* 0x040fe200000006ff */
[-C--:B------:R-:W-:Y:S01]  /*4570*/  @!P0 FMUL.FTZ R6, R6, R9.reuse ;  /* 0x0000000906068220 */ /* 0x080fe20000410000 */
[----:B------:R-:W-:Y:S01]  /*4580*/  @!P0 LOP3.LUT R11, R11, 0xffff0000, RZ, 0xc0, !PT ;  /* 0xffff00000b0b8812 */ /* 0x000fe200078ec0ff */
[----:B------:R-:W-:Y:S01]  /*4590*/  @!P0 FFMA.FTZ R85, R48, R9, -R24 ;  /* 0x0000000930558223 */ /* 0x000fe20000010818 */
[C---:B------:R-:W-:Y:S01]  /*45a0*/  @!P0 LOP3.LUT R9, R14.reuse, 0xffff0000, RZ, 0xc0, !PT ;  /* 0xffff00000e098812 */ /* 0x040fe200078ec0ff */
[C---:B------:R-:W-:Y:S01]  /*45b0*/  @!P0 IMAD.U32 R49, R51.reuse, 0x10000, RZ ;  /* 0x0001000033318824 */ /* 0x040fe200078e00ff */
[----:B------:R-:W-:Y:S01]  /*45c0*/  @!P0 LOP3.LUT R51, R51, 0xffff0000, RZ, 0xc0, !PT ;  /* 0xffff000033338812 */ /* 0x000fe200078ec0ff */
[----:B------:R-:W-:Y:S02]  /*45d0*/  @!P0 IMAD.U32 R8, R14, 0x10000, RZ ;  /* 0x000100000e088824 */ /* 0x000fe400078e00ff */
[----:B------:R-:W-:Y:S01]  /*45e0*/  @!P0 FFMA.FTZ R4, R26, R44, R4 ;  /* 0x0000002c1a048223 */ /* 0x000fe20000010004 */
[----:B------:R-:W-:Y:S01]  /*45f0*/  @!P0 F2FP.BF16.PACK_AB R26, R87, R88 ;  /* 0x00000058571a823e */ /* 0x000fe200000010ff */
[----:B------:R-:W-:Y:S01]  /*4600*/  @!P0 FMUL.FTZ R24, R8, R49 ;  /* 0x0000003108188220 */ /* 0x000fe20000410000 */
[----:B------:R-:W-:Y:S01]  /*4610*/  @!P0 F2FP.BF16.PACK_AB R44, R85, R86 ;  /* 0x00000056552c823e */ /* 0x000fe200000010ff */
[----:B------:R-:W-:Y:S01]  /*4620*/  @!P0 FMUL.FTZ R53, R9, R51 ;  /* 0x0000003309358220 */ /* 0x000fe20000410000 */
[----:B------:R-:W-:Y:S01]  /*4630*/  @!P0 F2FP.BF16.PACK_AB R3, R4, R3 ;  /* 0x000000030403823e */ /* 0x000fe200000010ff */
[----:B------:R-:W-:Y:S01]  /*4640*/  @!P0 FMUL.FTZ R8, R8, R10 ;  /* 0x0000000a08088220 */ /* 0x000fe20000410000 */
[----:B------:R-:W-:Y:S01]  /*4650*/  @!P0 MOV R61, R44 ;  /* 0x0000002c003d8202 */ /* 0x000fe20000000f00 */
[----:B------:R-:W-:Y:S01]  /*4660*/  @!P0 FFMA.FTZ R84, R50, R10, -R24 ;  /* 0x0000000a32548223 */ /* 0x000fe20000010818 */
[----:B------:R-:W-:Y:S01]  /*4670*/  @!P0 SHF.L.U32 R10, R15, 0x10, RZ ;  /* 0x000000100f0a8819 */ /* 0x000fe200000006ff */
[----:B------:R-:W-:Y:S01]  /*4680*/  @!P0 FMUL.FTZ R9, R9, R11 ;  /* 0x0000000b09098220 */ /* 0x000fe20000410000 */
[----:B------:R-:W-:Y:S01]  /*4690*/  @!P0 MOV R12, R3 ;  /* 0x00000003000c8202 */ /* 0x000fe20000000f00 */
[----:B------:R-:W-:Y:S01]  /*46a0*/  @!P0 FFMA.FTZ R83, R52, R11, -R53 ;  /* 0x0000000b34538223 */ /* 0x000fe20000010835 */
[----:B------:R-:W-:Y:S01]  /*46b0*/  @!P0 LOP3.LUT R11, R15, 0xffff0000, RZ, 0xc0, !PT ;  /* 0xffff00000f0b8812 */ /* 0x000fe200078ec0ff */
[C---:B------:R-:W-:Y:S01]  /*46c0*/  @!P0 IMAD.U32 R53, R55.reuse, 0x10000, RZ ;  /* 0x0001000037358824 */ /* 0x040fe200078e00ff */
[----:B------:R-:W-:Y:S01]  /*46d0*/  @!P0 LOP3.LUT R55, R55, 0xffff0000, RZ, 0xc0, !PT ;  /* 0xffff000037378812 */ /* 0x000fe200078ec0ff */
[C---:B------:R-:W-:Y:S01]  /*46e0*/  @!P0 IMAD.U32 R24, R25.reuse, 0x10000, RZ ;  /* 0x0001000019188824 */ /* 0x040fe200078e00ff */
[----:B------:R-:W-:Y:S01]  /*46f0*/  @!P0 LOP3.LUT R25, R25, 0xffff0000, RZ, 0xc0, !PT ;  /* 0xffff000019198812 */ /* 0x000fe200078ec0ff */
[----:B------:R-:W-:Y:S02]  /*4700*/  @!P0 FFMA.FTZ R5, R45, R46, R5 ;  /* 0x0000002e2d058223 */ /* 0x000fe40000010005 */
[----:B------:R-:W-:Y:S02]  /*4710*/  @!P0 FFMA.FTZ R6, R47, R48, R6 ;  /* 0x000000302f068223 */ /* 0x000fe40000010006 */
[C---:B------:R-:W-:Y:S02]  /*4720*/  @!P0 FMUL.FTZ R81, R10.reuse, R53 ;  /* 0x000000350a518220 */ /* 0x040fe40000410000 */
        /* <DEDUP_REMOVED lines=26> */
.L_x_426:
[----:B------:R-:W-:Y:S05]  /*48d0*/  BSYNC B0 ;  /* 0x0000000000007941 */ /* 0x000fea0003800000 */
.L_x_425:
[----:B------:R-:W-:Y:S01]  /*48e0*/  ISETP.GE.AND P0, PT, R27, c[0x0][0x1d4], PT ;  /* 0x000075001b007a0c */ /* 0x000fe20003f06270 */
[----:B------:R-:W-:Y:S01]  /*48f0*/  @!UPT UIADD3 URZ, URZ, URZ, URZ ;  /* 0x0000003f3f3ff290 */ /* 0x000fe2000fffe03f */
[----:B------:R-:W-:Y:S11]  /*4900*/  BSSY B0, `(.L_x_427) ;  /* 0x0000078000007945 */ /* 0x000ff60003800000 */
[----:B------:R-:W-:-:S05]  /*4910*/  @P0 BRA `(.L_x_428) ;  /* 0x0000076000000947 */ /* 0x000fca0003800000 */
[----:B------:R-:W-:Y:S01]  /*4920*/  SEL R3, R77, R76, !P1 ;  /* 0x0000004c4d037207 */ /* 0x000fe20004800000 */
[----:B------:R-:W2:Y:S01]  /*4930*/  LDS.128 R52, [R137+0x3c80] ;  /* 0x003c800089347984 */ /* 0x000ea20000000c00 */
[----:B------:R-:W-:Y:S02]  /*4940*/  ISETP.GE.AND P0, PT, R27, c[0x0][0x27c], PT ;  /* 0x00009f001b007a0c */ /* 0x000fe40003f06270 */
[----:B-1----:R-:W-:Y:S04]  /*4950*/  SHF.R.S32.HI R4, RZ, 0x1f, R3 ;  /* 0x0000001fff047819 */ /* 0x002fe80000011403 */
[----:B------:R-:W-:Y:S04]  /*4960*/  LEA.HI R3, R4, R3, RZ, 0x4 ;  /* 0x0000000304037211 */ /* 0x000fe800078f20ff */
[----:B------:R-:W-:Y:S03]  /*4970*/  LEA.HI.SX32 R3, R3, R74, 0x1c ;  /* 0x0000004a03037211 */ /* 0x000fe600078fe2ff */
[----:B------:R-:W-:Y:S02]  /*4980*/  @!P0 SHF.R.U64 R8, R64, 0x10, R65 ;  /* 0x0000001040088819 */ /* 0x000fe40000001241 */
[----:B------:R-:W-:Y:S01]  /*4990*/  IMAD.SHL.U32 R60, R3, 0x8, RZ ;  /* 0x00000008033c7824 */ /* 0x000fe200078e00ff */
[----:B------:R-:W-:Y:S02]  /*49a0*/  SHF.R.S32.HI R4, RZ, 0x1f, R3 ;  /* 0x0000001fff047819 */ /* 0x000fe40000011403 */
[----:B------:R-:W-:Y:S02]  /*49b0*/  @!P0 SHF.R.U32.HI R10, RZ, 0x10, R65 ;  /* 0x00000010ff0a8819 */ /* 0x000fe40000011641 */
[----:B------:R-:W-:Y:S02]  /*49c0*/  LEA.HI R4, R4, R3, RZ, 0x2 ;  /* 0x0000000304047211 */ /* 0x000fe400078f10ff */
[----:B------:R-:W-:Y:S02]  /*49d0*/  @!P0 SHF.R.U64 R5, R16, 0x10, R17 ;  /* 0x0000001010058819 */ /* 0x000fe40000001211 */
[----:B------:R-:W-:Y:S02]  /*49e0*/  SHF.R.S32.HI R3, RZ, 0x2, R4 ;  /* 0x00000002ff037819 */ /* 0x000fe40000011404 */
[----:B------:R-:W-:Y:S02]  /*49f0*/  LOP3.LUT R4, R106, 0x18, R60, 0xf8, !PT ;  /* 0x000000186a047812 */ /* 0x000fe400078ef83c */
[----:B------:R-:W-:Y:S01]  /*4a00*/  @!P0 SHF.R.U32.HI R6, RZ, 0x10, R19 ;  /* 0x00000010ff068819 */ /* 0x000fe20000011613 */
[----:B------:R-:W-:Y:S01]  /*4a10*/  IMAD R3, R3, 0x600, R7 ;  /* 0x0000060003037824 */ /* 0x000fe200078e0207 */
[----:B------:R-:W-:Y:S02]  /*4a20*/  LOP3.LUT R4, R4, R107, RZ, 0x3c, !PT ;  /* 0x0000006b04047212 */ /* 0x000fe400078e3cff */
[----:B------:R-:W-:Y:S02]  /*4a30*/  @!P0 PRMT R9, R31, 0x5432, R5 ;  /* 0x000054321f098816 */ /* 0x000fe40000000005 */
[----:B------:R-:W-:Y:S01]  /*4a40*/  @!P0 SHF.R.U32.HI R16, RZ, 0x10, R67 ;  /* 0x00000010ff108819 */ /* 0x000fe20000011643 */
[----:B------:R-:W-:Y:S01]  /*4a50*/  IMAD.IADD R3, R3, 0x1, R4 ;  /* 0x0000000103037824 */ /* 0x000fe200078e0204 */
[----:B------:R-:W-:Y:S02]  /*4a60*/  @!P0 SHF.R.U32.HI R4, RZ, 0x10, R17 ;  /* 0x00000010ff048819 */ /* 0x000fe40000011611 */
[----:B------:R-:W-:Y:S01]  /*4a70*/  @!P0 SHF.R.U64 R11, R66, 0x10, R67 ;  /* 0x00000010420b8819 */ /* 0x000fe20000001243 */
[----:B------:R-:W-:Y:S01]  /*4a80*/  IMAD.SHL.U32 R3, R3, 0x2, RZ ;  /* 0x0000000203037824 */ /* 0x000fe200078e00ff */
[----:B------:R-:W-:Y:S01]  /*4a90*/  @!P0 PRMT R44, R58, 0x5410, R16 ;  /* 0x000054103a2c8816 */ /* 0x000fe20000000010 */
[----:B--2---:R-:W-:Y:S01]  /*4aa0*/  @!P0 IMAD.U32 R25, R53, 0x10000, RZ ;  /* 0x0001000035198824 */ /* 0x004fe200078e00ff */
[----:B------:R-:W-:Y:S01]  /*4ab0*/  @!P0 PRMT R16, R32, 0x5410, R6 ;  /* 0x0000541020108816 */ /* 0x000fe20000000006 */
[C---:B------:R-:W-:Y:S01]  /*4ac0*/  @!P0 IMAD.U32 R48, R55.reuse, 0x10000, RZ ;  /* 0x0001000037308824 */ /* 0x040fe200078e00ff */
[----:B------:R1:W2:Y:S01]  /*4ad0*/  LDS.128 R12, [R3+0x3c80] ;  /* 0x003c8000030c7984 */ /* 0x0002a20000000c00 */
[----:B------:R-:W-:Y:S01]  /*4ae0*/  @!P0 IMAD.U32 R47, R44, 0x10000, RZ ;  /* 0x000100002c2f8824 */ /* 0x000fe200078e00ff */
[----:B------:R-:W-:Y:S01]  /*4af0*/  @!P0 PRMT R45, R58, 0x5432, R11 ;  /* 0x000054323a2d8816 */ /* 0x000fe2000000000b */
[----:B------:R-:W-:Y:S01]  /*4b00*/  @!P0 IMAD.U32 R11, R52, 0x10000, RZ ;  /* 0x00010000340b8824 */ /* 0x000fe200078e00ff */
[----:B------:R-:W-:Y:S01]  /*4b10*/  @!P0 LOP3.LUT R49, R44, 0xffff0000, RZ, 0xc0, !PT ;  /* 0xffff00002c318812 */ /* 0x000fe200078ec0ff */
[C---:B------:R-:W-:Y:S01]  /*4b20*/  @!P0 IMAD.U32 R44, R54.reuse, 0x10000, RZ ;  /* 0x00010000362c8824 */ /* 0x040fe200078e00ff */
[----:B------:R-:W-:Y:S02]  /*4b30*/  @!P0 LOP3.LUT R50, R55, 0xffff0000, RZ, 0xc0, !PT ;  /* 0xffff000037328812 */ /* 0x000fe400078ec0ff */
[----:B------:R-:W-:Y:S02]  /*4b40*/  @!P0 LOP3.LUT R46, R54, 0xffff0000, RZ, 0xc0, !PT ;  /* 0xffff0000362e8812 */ /* 0x000fe400078ec0ff */
[----:B-1----:R-:W-:Y:S02]  /*4b50*/  @!P0 SHF.R.U64 R3, R18, 0x10, R19 ;  /* 0x0000001012038819 */ /* 0x002fe40000001213 */
[C---:B------:R-:W-:Y:S02]  /*4b60*/  @!P0 PRMT R19, R57.reuse, 0x5410, R8 ;  /* 0x0000541039138816 */ /* 0x040fe40000000008 */
[----:B------:R-:W-:Y:S02]  /*4b70*/  @!P0 PRMT R18, R57, 0x5432, R10 ;  /* 0x0000543239128816 */ /* 0x000fe4000000000a */
[----:B------:R-:W-:Y:S02]  /*4b80*/  @!P0 SHF.L.U32 R10, R19, 0x10, RZ ;  /* 0x00000010130a8819 */ /* 0x000fe400000006ff */
[----:B------:R-:W-:Y:S01]  /*4b90*/  @!P0 PRMT R8, R31, 0x5410, R4 ;  /* 0x000054101f088816 */ /* 0x000fe20000000004 */
[----:B------:R-:W-:Y:S01]  /*4ba0*/  @!P0 IMAD.U32 R24, R18, 0x10000, RZ ;  /* 0x0001000012188824 */ /* 0x000fe200078e00ff */
[----:B------:R-:W-:Y:S01]  /*4bb0*/  @!P0 PRMT R17, R32, 0x5432, R3 ;  /* 0x0000543220118816 */ /* 0x000fe20000000003 */
[C---:B------:R-:W-:Y:S01]  /*4bc0*/  @!P0 IMAD.U32 R4, R9.reuse, 0x10000, RZ ;  /* 0x0001000009048824 */ /* 0x040fe200078e00ff */
[C---:B------:R-:W-:Y:S02]  /*4bd0*/  @!P0 SHF.L.U32 R6, R8.reuse, 0x10, RZ ;  /* 0x0000001008068819 */ /* 0x040fe400000006ff */
[----:B------:R-:W-:Y:S02]  /*4be0*/  @!P0 LOP3.LUT R9, R9, 0xffff0000, RZ, 0xc0, !PT ;  /* 0xffff000009098812 */ /* 0x000fe400078ec0ff */
[----:B------:R-:W-:Y:S01]  /*4bf0*/  @!P0 LOP3.LUT R8, R8, 0xffff0000, RZ, 0xc0, !PT ;  /* 0xffff000008088812 */ /* 0x000fe200078ec0ff */
[----:B--2---:R-:W-:Y:S02]  /*4c00*/  @!P0 IMAD.U32 R3, R12, 0x10000, RZ ;  /* 0x000100000c038824 */ /* 0x004fe400078e00ff */
[----:B------:R-:W-:Y:S02]  /*4c10*/  @!P0 IMAD.U32 R5, R13, 0x10000, RZ ;  /* 0x000100000d058824 */ /* 0x000fe400078e00ff */
[----:B------:R-:W-:Y:S02]  /*4c20*/  @!P0 FMUL.FTZ R26, R3, R10 ;  /* 0x0000000a031a8220 */ /* 0x000fe40000410000 */
[----:B------:R-:W-:Y:S02]  /*4c30*/  @!P0 FMUL.FTZ R31, R5, R24 ;  /* 0x00000018051f8220 */ /* 0x000fe40000410000 */
[-C--:B------:R-:W-:Y:S02]  /*4c40*/  @!P0 FMUL.FTZ R3, R3, R4.reuse ;  /* 0x0000000403038220 */ /* 0x080fe40000410000 */
[----:B------:R-:W-:Y:S01]  /*4c50*/  @!P0 FFMA.FTZ R64, R11, R4, -R26 ;  /* 0x000000040b408223 */ /* 0x000fe2000001081a */
[----:B------:R-:W-:Y:S01]  /*4c60*/  @!P0 LOP3.LUT R26, R18, 0xffff0000, RZ, 0xc0, !PT ;  /* 0xffff0000121a8812 */ /* 0x000fe200078ec0ff */
[-C--:B------:R-:W-:Y:S01]  /*4c70*/  @!P0 FMUL.FTZ R5, R5, R6.reuse ;  /* 0x0000000605058220 */ /* 0x080fe20000410000 */
[----:B------:R-:W-:Y:S01]  /*4c80*/  @!P0 LOP3.LUT R18, R19, 0xffff0000, RZ, 0xc0, !PT ;  /* 0xffff000013128812 */ /* 0x000fe200078ec0ff */
[----:B------:R-:W-:Y:S01]  /*4c90*/  @!P0 FFMA.FTZ R63, R25, R6, -R31 ;  /* 0x00000006193f8223 */ /* 0x000fe2000001081f */
[----:B------:R-:W-:Y:S01]  /*4ca0*/  @!P0 LOP3.LUT R4, R12, 0xffff0000, RZ, 0xc0, !PT ;  /* 0xffff00000c048812 */ /* 0x000fe200078ec0ff */
[----:B------:R-:W-:Y:S01]  /*4cb0*/  @!P0 FFMA.FTZ R3, R10, R11, R3 ;  /* 0x0000000b0a038223 */ /* 0x000fe20000010003 */
[----:B------:R-:W-:Y:S02]  /*4cc0*/  @!P0 LOP3.LUT R6, R13, 0xffff0000, RZ, 0xc0, !PT ;  /* 0xffff00000d068812 */ /* 0x000fe400078ec0ff */
[----:B------:R-:W-:Y:S01]  /*4cd0*/  @!P0 LOP3.LUT R19, R52, 0xffff0000, RZ, 0xc0, !PT ;  /* 0xffff000034138812 */ /* 0x000fe200078ec0ff */
[----:B------:R-:W-:Y:S01]  /*4ce0*/  @!P0 FMUL.FTZ R11, R4, R18 ;  /* 0x00000012040b8220 */ /* 0x000fe20000410000 */
[----:B------:R-:W-:Y:S01]  /*4cf0*/  @!P0 LOP3.LUT R31, R53, 0xffff0000, RZ, 0xc0, !PT ;  /* 0xffff0000351f8812 */ /* 0x000fe200078ec0ff */
[C---:B------:R-:W-:Y:S02]  /*4d00*/  @!P0 FMUL.FTZ R10, R6.reuse, R26 ;  /* 0x0000001a060a8220 */ /* 0x040fe40000410000 */
[----:B------:R-:W-:Y:S01]  /*4d10*/  @!P0 FFMA.FTZ R61, R19, R9, -R11 ;  /* 0x00000009133d8223 */ /* 0x000fe2000001080b */
[----:B------:R-:W-:Y:S01]  /*4d20*/  @!P0 LOP3.LUT R11, R15, 0xffff0000, RZ, 0xc0, !PT ;  /* 0xffff00000f0b8812 */ /* 0x000fe200078ec0ff */
[-C--:B------:R-:W-:Y:S01]  /*4d30*/  @!P0 FFMA.FTZ R62, R31, R8.reuse, -R10 ;  /* 0x000000081f3e8223 */ /* 0x080fe2000001080a */
[----:B------:R-:W-:Y:S01]  /*4d40*/  @!P0 SHF.L.U32 R10, R15, 0x10, RZ ;  /* 0x000000100f0a8819 */ /* 0x000fe200000006ff */
[----:B------:R-:W-:Y:S01]  /*4d50*/  @!P0 FMUL.FTZ R6, R6, R8 ;  /* 0x0000000806068220 */ /* 0x000fe20000410000 */
[----:B------:R-:W-:Y:S01]  /*4d60*/  @!P0 LOP3.LUT R8, R16, 0xffff0000, RZ, 0xc0, !PT ;  /* 0xffff000010088812 */ /* 0x000fe200078ec0ff */
[C---:B------:R-:W-:Y:S02]  /*4d70*/  @!P0 FMUL.FTZ R32, R11.reuse, R49 ;  /* 0x000000310b208220 */ /* 0x040fe40000410000 */
[----:B------:R-:W-:Y:S02]  /*4d80*/  @!P0 FMUL.FTZ R4, R4, R9 ;  /* 0x0000000904048220 */ /* 0x000fe40000410000 */
[----:B------:R-:W-:Y:S02]  /*4d90*/  @!P0 IMAD.U32 R9, R16, 0x10000, RZ ;  /* 0x0001000010098824 */ /* 0x000fe400078e00ff */
[----:B------:R-:W-:Y:S02]  /*4da0*/  @!P0 FMUL.FTZ R16, R10, R47 ;  /* 0x0000002f0a108220 */ /* 0x000fe40000410000 */
[-C--:B------:R-:W-:Y:S02]  /*4db0*/  @!P0 FMUL.FTZ R11, R11, R8.reuse ;  /* 0x000000080b0b8220 */ /* 0x080fe40000410000 */
[----:B------:R-:W-:Y:S01]  /*4dc0*/  @!P0 FFMA.FTZ R57, R50, R8, -R32 ;  /* 0x0000000832398223 */ /* 0x000fe20000010820 */
[----:B------:R-:W-:Y:S01]  /*4dd0*/  @!P0 SHF.L.U32 R8, R14, 0x10, RZ ;  /* 0x000000100e088819 */ /* 0x000fe200000006ff */
[-C--:B------:R-:W-:Y:S02]  /*4de0*/  @!P0 FFMA.FTZ R58, R48, R9.reuse, -R16 ;  /* 0x00000009303a8223 */ /* 0x080fe40000010810 */
[C---:B------:R-:W-:Y:S01]  /*4df0*/  @!P0 IMAD.U32 R32, R45.reuse, 0x10000, RZ ;  /* 0x000100002d208824 */ /* 0x040fe200078e00ff */
[----:B------:R-:W-:Y:S01]  /*4e00*/  @!P0 LOP3.LUT R45, R45, 0xffff0000, RZ, 0xc0, !PT ;  /* 0xffff00002d2d8812 */ /* 0x000fe200078ec0ff */
[C---:B------:R-:W-:Y:S01]  /*4e10*/  @!P0 IMAD.U32 R16, R17.reuse, 0x10000, RZ ;  /* 0x0001000011108824 */ /* 0x040fe200078e00ff */
[----:B------:R-:W-:Y:S01]  /*4e20*/  @!P0 LOP3.LUT R17, R17, 0xffff0000, RZ, 0xc0, !PT ;  /* 0xffff000011118812 */ /* 0x000fe200078ec0ff */
[----:B------:R-:W-:Y:S01]  /*4e30*/  @!P0 FMUL.FTZ R10, R10, R9 ;  /* 0x000000090a0a8220 */ /* 0x000fe20000410000 */
[----:B------:R-:W-:Y:S01]  /*4e40*/  @!P0 LOP3.LUT R9, R14, 0xffff0000, RZ, 0xc0, !PT ;  /* 0xffff00000e098812 */ /* 0x000fe200078ec0ff */
[----:B------:R-:W-:Y:S01]  /*4e50*/  @!P0 FFMA.FTZ R4, R18, R19, R4 ;  /* 0x0000001312048223 */ /* 0x000fe20000010004 */
[----:B------:R-:W-:Y:S01]  /*4e60*/  @!P0 F2FP.BF16.PACK_AB R19, R62, R63 ;  /* 0x0000003f3e13823e */ /* 0x000fe200000010ff */
[C---:B------:R-:W-:Y:S01]  /*4e70*/  @!P0 FMUL.FTZ R51, R8.reuse, R32 ;  /* 0x0000002008338220 */ /* 0x040fe20000410000 */
[----:B------:R-:W-:Y:S01]  /*4e80*/  @!P0 F2FP.BF16.PACK_AB R18, R61, R64 ;  /* 0x000000403d12823e */ /* 0x000fe200000010ff */
[----:B------:R-:W-:Y:S01]  /*4e90*/  @!P0 FMUL.FTZ R8, R8, R16 ;  /* 0x0000001008088220 */ /* 0x000fe20000410000 */
[----:B------:R-:W-:Y:S01]  /*4ea0*/  @!P0 F2FP.BF16.PACK_AB R3, R4, R3 ;  /* 0x000000030403823e */ /* 0x000fe200000010ff */
[----:B------:R-:W-:Y:S02]  /*4eb0*/  @!P0 FFMA.FTZ R5, R24, R25, R5 ;  /* 0x0000001918058223 */ /* 0x000fe40000010005 */
[C---:B------:R-:W-:Y:S02]  /*4ec0*/  @!P0 FMUL.FTZ R56, R9.reuse, R45 ;  /* 0x0000002d09388220 */ /* 0x040fe40000410000 */
[----:B------:R-:W-:Y:S02]  /*4ed0*/  @!P0 FMUL.FTZ R9, R9, R17 ;  /* 0x0000001109098220 */ /* 0x000fe40000410000 */
[----:B------:R-:W-:Y:S02]  /*4ee0*/  @!P0 FFMA.FTZ R6, R26, R31, R6 ;  /* 0x0000001f1a068223 */ /* 0x000fe40000010006 */
[----:B------:R-:W-:Y:S02]  /*4ef0*/  @!P0 FFMA.FTZ R8, R32, R44, R8 ;  /* 0x0000002c20088223 */ /* 0x000fe40000010008 */
[----:B------:R-:W-:Y:S01]  /*4f00*/  @!P0 FFMA.FTZ R9, R45, R46, R9 ;  /* 0x0000002e2d098223 */ /* 0x000fe20000010009 */
[----:B------:R-:W-:Y:S01]  /*4f10*/  @!P0 F2FP.BF16.PACK_AB R5, R6, R5 ;  /* 0x000000050605823e */ /* 0x000fe200000010ff */
[----:B------:R-:W-:Y:S02]  /*4f20*/  @!P0 FFMA.FTZ R10, R47, R48, R10 ;  /* 0x000000302f0a8223 */ /* 0x000fe4000001000a */
[----:B------:R-:W-:Y:S01]  /*4f30*/  @!P0 FFMA.FTZ R11, R49, R50, R11 ;  /* 0x00000032310b8223 */ /* 0x000fe2000001000b */
[----:B------:R-:W-:Y:S01]  /*4f40*/  @!P0 F2FP.BF16.PACK_AB R8, R9, R8 ;  /* 0x000000080908823e */ /* 0x000fe200000010ff */
[----:B------:R-:W-:Y:S02]  /*4f50*/  @!P0 FFMA.FTZ R51, R44, R16, -R51 ;  /* 0x000000102c338223 */ /* 0x000fe40000010833 */
[----:B------:R-:W-:Y:S01]  /*4f60*/  @!P0 FFMA.FTZ R56, R46, R17, -R56 ;  /* 0x000000112e388223 */ /* 0x000fe20000010838 */
[----:B------:R-:W-:Y:S01]  /*4f70*/  @!P0 F2FP.BF16.PACK_AB R17, R57, R58 ;  /* 0x0000003a3911823e */ /* 0x000fe200000010ff */
[----:B------:R-:W-:Y:S01]  /*4f80*/  @!P0 IMAD.MOV.U32 R52, RZ, RZ, R18 ;  /* 0x000000ffff348224 */ /* 0x000fe200078e0012 */
[----:B------:R-:W-:Y:S01]  /*4f90*/  @!P0 F2FP.BF16.PACK_AB R10, R11, R10 ;  /* 0x0000000a0b0a823e */ /* 0x000fe200000010ff */
[----:B------:R-:W-:Y:S01]  /*4fa0*/  @!P0 IMAD.MOV.U32 R53, RZ, RZ, R19 ;  /* 0x000000ffff358224 */ /* 0x000fe200078e0013 */
[----:B------:R-:W-:Y:S01]  /*4fb0*/  @!P0 F2FP.BF16.PACK_AB R16, R56, R51 ;  /* 0x000000333810823e */ /* 0x000fe200000010ff */
[----:B------:R-:W-:Y:S01]  /*4fc0*/  @!P0 IMAD.MOV.U32 R55, RZ, RZ, R17 ;  /* 0x000000ffff378224 */ /* 0x000fe200078e0011 */
[----:B------:R-:W-:Y:S01]  /*4fd0*/  @!P0 MOV R14, R8 ;  /* 0x00000008000e8202 */ /* 0x000fe20000000f00 */
[----:B------:R-:W-:Y:S01]  /*4fe0*/  @!P0 IMAD.MOV.U32 R12, RZ, RZ, R3 ;  /* 0x000000ffff0c8224 */ /* 0x000fe200078e0003 */
[----:B------:R-:W-:Y:S01]  /*4ff0*/  @!P0 MOV R54, R16 ;  /* 0x0000001000368202 */ /* 0x000fe20000000f00 */
        /* <DEDUP_REMOVED lines=8> */
.L_x_428:
[----:B------:R-:W-:Y:S05]  /*5080*/  BSYNC B0 ;  /* 0x0000000000007941 */ /* 0x000fea0003800000 */
.L_x_427:
[----:B------:R-:W-:Y:S11]  /*5090*/  ISETP.GE.AND P0, PT, R30, c[0x0][0x1d4], PT ;  /* 0x000075001e007a0c */ /* 0x000ff60003f06270 */
[----:B------:R-:W-:Y:S02]  /*50a0*/  @!UPT UIADD3 URZ, URZ, URZ, URZ ;  /* 0x0000003f3f3ff290 */ /* 0x000fe4000fffe03f */
[----:B------:R-:W-:-:S05]  /*50b0*/  @P0 BRA `(.L_x_412) ;  /* 0x00000a0000000947 */ /* 0x000fca0003800000 */
[----:B------:R-:W-:Y:S01]  /*50c0*/  SEL R3, R77, R76, !P3 ;  /* 0x0000004c4d037207 */ /* 0x000fe20005800000 */
[----:B------:R-:W2:Y:S01]  /*50d0*/  LDS.128 R48, [R136+0x3c80] ;  /* 0x003c800088307984 */ /* 0x000ea20000000c00 */
[----:B-1--4-:R-:W-:Y:S02]  /*50e0*/  IADD3 R60, P0, R78, R138, RZ ;  /* 0x0000008a4e3c7210 */ /* 0x012fe40007f1e0ff */
[----:B------:R-:W-:Y:S03]  /*50f0*/  SHF.R.S32.HI R4, RZ, 0x1f, R3 ;  /* 0x0000001fff047819 */ /* 0x000fe60000011403 */
[----:B---3--:R-:W-:Y:S01]  /*5100*/  IMAD.X R61, R79, 0x1, R139, P0 ;  /* 0x000000014f3d7824 */ /* 0x008fe200000e068b */
[----:B------:R-:W-:Y:S02]  /*5110*/  LEA.HI R3, R4, R3, RZ, 0x4 ;  /* 0x0000000304037211 */ /* 0x000fe400078f20ff */
[----:B------:R-:W-:Y:S02]  /*5120*/  ISETP.GE.AND P0, PT, R30, c[0x0][0x27c], PT ;  /* 0x00009f001e007a0c */ /* 0x000fe40003f06270 */
[----:B------:R-:W-:Y:S04]  /*5130*/  LEA.HI.SX32 R3, R3, R73, 0x1c ;  /* 0x0000004903037211 */ /* 0x000fe800078fe2ff */
[----:B------:R-:W-:Y:S01]  /*5140*/  SHF.R.S32.HI R4, RZ, 0x1f, R3 ;  /* 0x0000001fff047819 */ /* 0x000fe20000011403 */
[----:B------:R-:W-:Y:S03]  /*5150*/  IMAD.SHL.U32 R45, R3, 0x8, RZ ;  /* 0x00000008032d7824 */ /* 0x000fe600078e00ff */
[----:B------:R-:W-:Y:S03]  /*5160*/  LEA.HI R4, R4, R3, RZ, 0x2 ;  /* 0x0000000304047211 */ /* 0x000fe600078f10ff */
[----:B------:R-:W-:Y:S02]  /*5170*/  @!P0 SHF.R.U64 R11, R70, 0x10, R71 ;  /* 0x00000010460b8819 */ /* 0x000fe40000001247 */
[----:B------:R-:W-:Y:S02]  /*5180*/  SHF.R.S32.HI R3, RZ, 0x2, R4 ;  /* 0x00000002ff037819 */ /* 0x000fe40000011404 */
[----:B------:R-:W-:Y:S02]  /*5190*/  LOP3.LUT R4, R106, 0x18, R45, 0xf8, !PT ;  /* 0x000000186a047812 */ /* 0x000fe400078ef82d */
[----:B------:R-:W-:Y:S01]  /*51a0*/  @!P0 PRMT R26, R72, 0x5432, R11 ;  /* 0x00005432481a8816 */ /* 0x000fe2000000000b */
[----:B------:R-:W-:Y:S01]  /*51b0*/  IMAD R3, R3, 0x600, R7 ;  /* 0x0000060003037824 */ /* 0x000fe200078e0207 */
[----:B------:R-:W-:Y:S02]  /*51c0*/  LOP3.LUT R4, R4, R107, RZ, 0x3c, !PT ;  /* 0x0000006b04047212 */ /* 0x000fe400078e3cff */
[----:B------:R-:W-:Y:S02]  /*51d0*/  @!P0 SHF.R.U64 R8, R68, 0x10, R69 ;  /* 0x0000001044088819 */ /* 0x000fe40000001245 */
[----:B------:R-:W-:Y:S01]  /*51e0*/  @!P0 SHF.R.U64 R5, R22, 0x10, R23 ;  /* 0x0000001016058819 */ /* 0x000fe20000001217 */
[----:B------:R-:W-:Y:S01]  /*51f0*/  IMAD.IADD R3, R3, 0x1, R4 ;  /* 0x0000000103037824 */ /* 0x000fe200078e0204 */
[----:B------:R-:W-:Y:S02]  /*5200*/  @!P0 SHF.R.U32.HI R4, RZ, 0x10, R21 ;  /* 0x00000010ff048819 */ /* 0x000fe40000011615 */
[----:B------:R-:W-:Y:S01]  /*5210*/  @!P0 PRMT R18, R59, 0x5410, R8 ;  /* 0x000054103b128816 */ /* 0x000fe20000000008 */
[----:B------:R-:W-:Y:S01]  /*5220*/  IMAD.SHL.U32 R3, R3, 0x2, RZ ;  /* 0x0000000203037824 */ /* 0x000fe200078e00ff */
[----:B--2---:R-:W-:Y:S01]  /*5230*/  @!P0 SHF.L.U32 R11, R48, 0x10, RZ ;  /* 0x00000010300b8819 */ /* 0x004fe200000006ff */
[C---:B------:R-:W-:Y:S01]  /*5240*/  @!P0 IMAD.U32 R25, R50.reuse, 0x10000, RZ ;  /* 0x0001000032198824 */ /* 0x040fe200078e00ff */
[----:B------:R-:W-:Y:S02]  /*5250*/  @!P0 LOP3.LUT R44, R51, 0xffff0000, RZ, 0xc0, !PT ;  /* 0xffff0000332c8812 */ /* 0x000fe400078ec0ff */
[----:B------:R1:W2:Y:S01]  /*5260*/  LDS.128 R12, [R3+0x3c80] ;  /* 0x003c8000030c7984 */ /* 0x0002a20000000c00 */
[----:B------:R-:W-:Y:S02]  /*5270*/  @!P0 LOP3.LUT R31, R50, 0xffff0000, RZ, 0xc0, !PT ;  /* 0xffff0000321f8812 */ /* 0x000fe400078ec0ff */
[----:B------:R-:W-:Y:S02]  /*5280*/  @!P0 PRMT R8, R33, 0x5410, R4 ;  /* 0x0000541021088816 */ /* 0x000fe40000000004 */
[C---:B------:R-:W-:Y:S02]  /*5290*/  @!P0 PRMT R17, R34.reuse, 0x5432, R5 ;  /* 0x0000543222118816 */ /* 0x040fe40000000005 */
[----:B------:R-:W-:Y:S02]  /*52a0*/  @!P0 SHF.R.U32.HI R6, RZ, 0x10, R23 ;  /* 0x00000010ff068819 */ /* 0x000fe40000011617 */
[----:B------:R-:W-:Y:S02]  /*52b0*/  @!P0 SHF.R.U32.HI R10, RZ, 0x10, R69 ;  /* 0x00000010ff0a8819 */ /* 0x000fe40000011645 */
[----:B------:R-:W-:Y:S01]  /*52c0*/  @!P0 PRMT R16, R34, 0x5410, R6 ;  /* 0x0000541022108816 */ /* 0x000fe20000000006 */
[C---:B------:R-:W-:Y:S01]  /*52d0*/  @!P0 IMAD.U32 R6, R8.reuse, 0x10000, RZ ;  /* 0x0001000008068824 */ /* 0x040fe200078e00ff */
[----:B------:R-:W-:Y:S02]  /*52e0*/  @!P0 LOP3.LUT R8, R8, 0xffff0000, RZ, 0xc0, !PT ;  /* 0xffff000008088812 */ /* 0x000fe400078ec0ff */
[----:B------:R-:W-:Y:S01]  /*52f0*/  @!P0 PRMT R22, R59, 0x5432, R10 ;  /* 0x000054323b168816 */ /* 0x000fe2000000000a */
[C---:B------:R-:W-:Y:S01]  /*5300*/  @!P0 IMAD.U32 R10, R18.reuse, 0x10000, RZ ;  /* 0x00010000120a8824 */ /* 0x040fe200078e00ff */
[----:B------:R-:W-:Y:S02]  /*5310*/  @!P0 LOP3.LUT R18, R18, 0xffff0000, RZ, 0xc0, !PT ;  /* 0xffff000012128812 */ /* 0x000fe400078ec0ff */
[----:B------:R-:W-:Y:S02]  /*5320*/  @!P0 SHF.R.U32.HI R24, RZ, 0x10, R71 ;  /* 0x00000010ff188819 */ /* 0x000fe40000011647 */
[----:B-1----:R-:W-:Y:S01]  /*5330*/  @!P0 SHF.R.U64 R3, R20, 0x10, R21 ;  /* 0x0000001014038819 */ /* 0x002fe20000001215 */
[C---:B------:R-:W-:Y:S01]  /*5340*/  @!P0 IMAD.U32 R20, R22.reuse, 0x10000, RZ ;  /* 0x0001000016148824 */ /* 0x040fe200078e00ff */
[----:B------:R-:W-:Y:S01]  /*5350*/  @!P0 LOP3.LUT R22, R22, 0xffff0000, RZ, 0xc0, !PT ;  /* 0xffff000016168812 */ /* 0x000fe200078ec0ff */
[----:B------:R-:W-:Y:S01]  /*5360*/  @!P0 IMAD.U32 R21, R49, 0x10000, RZ ;  /* 0x0001000031158824 */ /* 0x000fe200078e00ff */
[----:B------:R-:W-:Y:S01]  /*5370*/  @!P0 PRMT R9, R33, 0x5432, R3 ;  /* 0x0000543221098816 */ /* 0x000fe20000000003 */
[----:B------:R-:W-:Y:S01]  /*5380*/  @!P0 IMAD.U32 R33, R51, 0x10000, RZ ;  /* 0x0001000033218824 */ /* 0x000fe200078e00ff */
[----:B------:R-:W-:Y:S03]  /*5390*/  @!P0 PRMT R24, R72, 0x5410, R24 ;  /* 0x0000541048188816 */ /* 0x000fe60000000018 */
[C---:B------:R-:W-:Y:S01]  /*53a0*/  @!P0 IMAD.U32 R4, R9.reuse, 0x10000, RZ ;  /* 0x0001000009048824 */ /* 0x040fe200078e00ff */
[----:B------:R-:W-:Y:S02]  /*53b0*/  @!P0 LOP3.LUT R9, R9, 0xffff0000, RZ, 0xc0, !PT ;  /* 0xffff000009098812 */ /* 0x000fe400078ec0ff */
[C---:B------:R-:W-:Y:S02]  /*53c0*/  @!P0 SHF.L.U32 R32, R24.reuse, 0x10, RZ ;  /* 0x0000001018208819 */ /* 0x040fe400000006ff */
[----:B------:R-:W-:Y:S01]  /*53d0*/  @!P0 LOP3.LUT R34, R24, 0xffff0000, RZ, 0xc0, !PT ;  /* 0xffff000018228812 */ /* 0x000fe200078ec0ff */
[----:B--2---:R-:W-:Y:S01]  /*53e0*/  @!P0 IMAD.U32 R3, R12, 0x10000, RZ ;  /* 0x000100000c038824 */ /* 0x004fe200078e00ff */
[----:B------:R-:W-:Y:S03]  /*53f0*/  @!P0 SHF.L.U32 R5, R13, 0x10, RZ ;  /* 0x000000100d058819 */ /* 0x000fe600000006ff */
        /* <DEDUP_REMOVED lines=10> */
[----:B------:R-:W-:Y:S01]  /*54a0*/  @!P0 LOP3.LUT R6, R13, 0xffff0000, RZ, 0xc0, !PT ;  /* 0xffff00000d068812 */ /* 0x000fe200078ec0ff */
[C---:B------:R-:W-:Y:S02]  /*54b0*/  @!P0 FMUL.FTZ R11, R4.reuse, R18 ;  /* 0x00000012040b8220 */ /* 0x040fe40000410000 */
[-C--:B------:R-:W-:Y:S02]  /*54c0*/  @!P0 FMUL.FTZ R4, R4, R9.reuse ;  /* 0x0000000904048220 */ /* 0x080fe40000410000 */
[C---:B------:R-:W-:Y:S02]  /*54d0*/  @!P0 FMUL.FTZ R10, R6.reuse, R22 ;  /* 0x00000016060a8220 */ /* 0x040fe40000410000 */
[----:B------:R-:W-:Y:S01]  /*54e0*/  @!P0 FFMA.FTZ R54, R19, R9, -R11 ;  /* 0x0000000913368223 */ /* 0x000fe2000001080b */
[----:B------:R-:W-:Y:S01]  /*54f0*/  @!P0 LOP3.LUT R11, R15, 0xffff0000, RZ, 0xc0, !PT ;  /* 0xffff00000f0b8812 */ /* 0x000fe200078ec0ff */
[-C--:B------:R-:W-:Y:S02]  /*5500*/  @!P0 FFMA.FTZ R55, R23, R8.reuse, -R10 ;  /* 0x0000000817378223 */ /* 0x080fe4000001080a */
[----:B------:R-:W-:Y:S02]  /*5510*/  @!P0 IMAD.U32 R10, R15, 0x10000, RZ ;  /* 0x000100000f0a8824 */ /* 0x000fe400078e00ff */
[----:B------:R-:W-:Y:S01]  /*5520*/  @!P0 FMUL.FTZ R6, R6, R8 ;  /* 0x0000000806068220 */ /* 0x000fe20000410000 */
[C---:B------:R-:W-:Y:S01]  /*5530*/  @!P0 LOP3.LUT R8, R16.reuse, 0xffff0000, RZ, 0xc0, !PT ;  /* 0xffff000010088812 */ /* 0x040fe200078ec0ff */
[----:B------:R-:W-:Y:S02]  /*5540*/  @!P0 IMAD.U32 R9, R16, 0x10000, RZ ;  /* 0x0001000010098824 */ /* 0x000fe400078e00ff */
[C---:B------:R-:W-:Y:S02]  /*5550*/  @!P0 FMUL.FTZ R16, R10.reuse, R32 ;  /* 0x000000200a108220 */ /* 0x040fe40000410000 */
[----:B------:R-:W-:Y:S02]  /*5560*/  @!P0 FMUL.FTZ R24, R11, R34 ;  /* 0x000000220b188220 */ /* 0x000fe40000410000 */
[-C--:B------:R-:W-:Y:S02]  /*5570*/  @!P0 FMUL.FTZ R10, R10, R9.reuse ;  /* 0x000000090a0a8220 */ /* 0x080fe40000410000 */
[----:B------:R-:W-:Y:S01]  /*5580*/  @!P0 FFMA.FTZ R53, R33, R9, -R16 ;  /* 0x0000000921358223 */ /* 0x000fe20000010810 */
[----:B------:R-:W-:Y:S01]  /*5590*/  @!P0 LOP3.LUT R9, R14, 0xffff0000, RZ, 0xc0, !PT ;  /* 0xffff00000e098812 */ /* 0x000fe200078ec0ff */
[-C--:B------:R-:W-:Y:S01]  /*55a0*/  @!P0 FFMA.FTZ R52, R44, R8.reuse, -R24 ;  /* 0x000000082c348223 */ /* 0x080fe20000010818 */
[C---:B------:R-:W-:Y:S01]  /*55b0*/  @!P0 SHF.L.U32 R24, R26.reuse, 0x10, RZ ;  /* 0x000000101a188819 */ /* 0x040fe200000006ff */
[----:B------:R-:W-:Y:S01]  /*55c0*/  @!P0 FMUL.FTZ R11, R11, R8 ;  /* 0x000000080b0b8220 */ /* 0x000fe20000410000 */
[----:B------:R-:W-:Y:S01]  /*55d0*/  @!P0 LOP3.LUT R26, R26, 0xffff0000, RZ, 0xc0, !PT ;  /* 0xffff00001a1a8812 */ /* 0x000fe200078ec0ff */
[----:B------:R-:W-:Y:S02]  /*55e0*/  @!P0 IMAD.U32 R8, R14, 0x10000, RZ ;  /* 0x000100000e088824 */ /* 0x000fe400078e00ff */
[C---:B------:R-:W-:Y:S01]  /*55f0*/  @!P0 IMAD.U32 R16, R17.reuse, 0x10000, RZ ;  /* 0x0001000011108824 */ /* 0x040fe200078e00ff */
[----:B------:R-:W-:Y:S01]  /*5600*/  @!P0 LOP3.LUT R17, R17, 0xffff0000, RZ, 0xc0, !PT ;  /* 0xffff000011118812 */ /* 0x000fe200078ec0ff */
[----:B------:R-:W-:Y:S02]  /*5610*/  @!P0 FMUL.FTZ R46, R8, R24 ;  /* 0x00000018082e8220 */ /* 0x000fe40000410000 */
[----:B------:R-:W-:Y:S02]  /*5620*/  @!P0 FMUL.FTZ R47, R9, R26 ;  /* 0x0000001a092f8220 */ /* 0x000fe40000410000 */
[----:B------:R-:W-:Y:S01]  /*5630*/  @!P0 FFMA.FTZ R4, R18, R19, R4 ;  /* 0x0000001312048223 */ /* 0x000fe20000010004 */
[----:B------:R-:W-:Y:S01]  /*5640*/  @!P0 F2FP.BF16.PACK_AB R18, R54, R57 ;  /* 0x000000393612823e */ /* 0x000fe200000010ff */
[----:B------:R-:W-:Y:S01]  /*5650*/  @!P0 FMUL.FTZ R8, R8, R16 ;  /* 0x0000001008088220 */ /* 0x000fe20000410000 */
[----:B------:R-:W-:Y:S01]  /*5660*/  @!P0 F2FP.BF16.PACK_AB R19, R55, R56 ;  /* 0x000000383713823e */ /* 0x000fe200000010ff */
[----:B------:R-:W-:Y:S01]  /*5670*/  @!P0 FFMA.FTZ R46, R25, R16, -R46 ;  /* 0x00000010192e8223 */ /* 0x000fe2000001082e */
[----:B------:R-:W-:Y:S01]  /*5680*/  @!P0 F2FP.BF16.PACK_AB R3, R4, R3 ;  /* 0x000000030403823e */ /* 0x000fe200000010ff */
[----:B------:R-:W-:Y:S01]  /*5690*/  @!P0 FFMA.FTZ R47, R31, R17, -R47 ;  /* 0x000000111f2f8223 */ /* 0x000fe2000001082f */
[----:B------:R-:W-:Y:S01]  /*56a0*/  @!P0 MOV R49, R19 ;  /* 0x0000001300318202 */ /* 0x000fe20000000f00 */
[----:B------:R-:W-:Y:S02]  /*56b0*/  @!P0 FFMA.FTZ R5, R20, R21, R5 ;  /* 0x0000001514058223 */ /* 0x000fe40000010005 */
[----:B------:R-:W-:Y:S01]  /*56c0*/  @!P0 FMUL.FTZ R9, R9, R17 ;  /* 0x0000001109098220 */ /* 0x000fe20000410000 */
[----:B------:R-:W-:Y:S01]  /*56d0*/  @!P0 F2FP.BF16.PACK_AB R17, R52, R53 ;  /* 0x000000353411823e */ /* 0x000fe200000010ff */
[----:B------:R-:W-:Y:S01]  /*56e0*/  @!P0 FFMA.FTZ R6, R22, R23, R6 ;  /* 0x0000001716068223 */ /* 0x000fe20000010006 */
[----:B------:R-:W-:Y:S01]  /*56f0*/  @!P0 F2FP.BF16.PACK_AB R16, R47, R46 ;  /* 0x0000002e2f10823e */ /* 0x000fe200000010ff */
[----:B------:R-:W-:Y:S02]  /*5700*/  @!P0 FFMA.FTZ R8, R24, R25, R8 ;  /* 0x0000001918088223 */ /* 0x000fe40000010008 */
[----:B------:R-:W-:Y:S01]  /*5710*/  @!P0 FFMA.FTZ R9, R26, R31, R9 ;  /* 0x0000001f1a098223 */ /* 0x000fe20000010009 */
[----:B------:R-:W-:Y:S01]  /*5720*/  @!P0 F2FP.BF16.PACK_AB R5, R6, R5 ;  /* 0x000000050605823e */ /* 0x000fe200000010ff */
[----:B------:R-:W-:Y:S02]  /*5730*/  @!P0 FFMA.FTZ R10, R32, R33, R10 ;  /* 0x00000021200a8223 */ /* 0x000fe4000001000a */
[----:B------:R-:W-:Y:S01]  /*5740*/  @!P0 FFMA.FTZ R11, R34, R44, R11 ;  /* 0x0000002c220b8223 */ /* 0x000fe2000001000b */
[----:B------:R-:W-:Y:S01]  /*5750*/  @!P0 F2FP.BF16.PACK_AB R8, R9, R8 ;  /* 0x000000080908823e */ /* 0x000fe200000010ff */
[----:B------:R-:W-:Y:S01]  /*5760*/  @!P0 IMAD.MOV.U32 R48, RZ, RZ, R18 ;  /* 0x000000ffff308224 */ /* 0x000fe200078e0012 */
[----:B------:R-:W-:Y:S01]  /*5770*/  @!P0 MOV R13, R5 ;  /* 0x00000005000d8202 */ /* 0x000fe20000000f00 */
[----:B------:R-:W-:Y:S01]  /*5780*/  @!P0 IMAD.MOV.U32 R50, RZ, RZ, R16 ;  /* 0x000000ffff328224 */ /* 0x000fe200078e0010 */
[----:B------:R-:W-:Y:S01]  /*5790*/  @!P0 F2FP.BF16.PACK_AB R10, R11, R10 ;  /* 0x0000000a0b0a823e */ /* 0x000fe200000010ff */
        /* <DEDUP_REMOVED lines=12> */
.L_x_408:
[----:B------:R1:W2:Y:S01]  /*5860*/  SHFL.IDX PT, R5, R26, RZ, 0x1e1f ;  /* 0x001e1fff1a057589 */ /* 0x0002a200000e0000 */
[----:B------:R-:W-:Y:S03]  /*5870*/  IMAD R3, R43, -0x30, R2 ;  /* 0xffffffd02b037824 */ /* 0x000fe600078e0202 */
[----:B------:R1:W3:Y:S02]  /*5880*/  SHFL.IDX PT, R4, R31, RZ, 0x1e1f ;  /* 0x001e1fff1f047589 */ /* 0x0002e400000e0000 */
[----:B------:R-:W-:Y:S04]  /*5890*/  IMNMX R92, R3, 0x30, PT ;  /* 0x00000030035c7817 */ /* 0x000fe80003800200 */
[----:B------:R-:W-:Y:S11]  /*58a0*/  ISETP.GT.AND P0, PT, R92, R35, PT ;  /* 0x000000235c00720c */ /* 0x000ff60003f04270 */
[----:B------:R-:W-:Y:S02]  /*58b0*/  @!UPT UIADD3 URZ, URZ, URZ, URZ ;  /* 0x0000003f3f3ff290 */ /* 0x000fe4000fffe03f */
[----:B------:R-:W-:-:S05]  /*58c0*/  @!P0 BRA `(.L_x_412) ;  /* 0x000001f000008947 */ /* 0x000fca0003800000 */
[----:B------:R-:W-:Y:S02]  /*58d0*/  ISETP.GE.AND P4, PT, R28, c[0x0][0x1d4], PT ;  /* 0x000075001c007a0c */ /* 0x000fe40003f86270 */
[----:B------:R-:W-:Y:S11]  /*58e0*/  ISETP.GE.AND P6, PT, R30, c[0x0][0x1d4], PT ;  /* 0x000075001e007a0c */ /* 0x000ff60003fc6270 */
[----:B------:R-:W4:Y:S01]  /*58f0*/  @!P4 LDS.128 R16, [R90+0x2400] ;  /* 0x002400005a10c984 */ /* 0x000f220000000c00 */
[CC--:B---3--:R-:W-:Y:S04]  /*5900*/  @!P4 LEA R10, P0, R28.reuse, R4.reuse, 0x1 ;  /* 0x000000041c0ac211 */ /* 0x0c8fe800078008ff */
[-C--:B--2---:R-:W-:Y:S02]  /*5910*/  @!P4 LEA.HI.X R11, R28, R5.reuse, R29, 0x1, P0 ;  /* 0x000000051c0bc211 */ /* 0x084fe400000f0c1d */
[----:B------:R-:W-:Y:S11]  /*5920*/  ISETP.GE.AND P0, PT, R27, c[0x0][0x1d4], PT ;  /* 0x000075001b007a0c */ /* 0x000ff60003f06270 */
[----:B------:R-:W-:Y:S02]  /*5930*/  @!UPT UIADD3 URZ, URZ, URZ, URZ ;  /* 0x0000003f3f3ff290 */ /* 0x000fe4000fffe03f */
[CC--:B------:R-:W-:Y:S04]  /*5940*/  @!P0 LEA R8, P5, R96.reuse, R4.reuse, 0x1 ;  /* 0x0000000460088211 */ /* 0x0c0fe800078a08ff */
[-C--:B------:R-:W-:Y:S02]  /*5950*/  @!P0 LEA.HI.X R9, R96, R5.reuse, R109, 0x1, P5 ;  /* 0x0000000560098211 */ /* 0x080fe400028f0c6d */
[CC--:B------:R-:W-:Y:S04]  /*5960*/  @!P6 LEA R12, P5, R95.reuse, R4.reuse, 0x1 ;  /* 0x000000045f0ce211 */ /* 0x0c0fe800078a08ff */
[-C--:B------:R-:W-:Y:S02]  /*5970*/  @!P6 LEA.HI.X R13, R95, R5.reuse, R108, 0x1, P5 ;  /* 0x000000055f0de211 */ /* 0x080fe400028f0c6c */
[----:B------:R-:W-:Y:S01]  /*5980*/  ISETP.GE.AND P5, PT, R103, c[0x0][0x1d4], PT ;  /* 0x0000750067007a0c */ /* 0x000fe20003fa6270 */
[----:B----4-:R2:W-:Y:S04]  /*5990*/  @!P4 ST.E.128 [R10.64], R16 ;  /* 0x000000100a00c985 */ /* 0x0105e8000c101d0c */
[----:B------:R-:W3:Y:S08]  /*59a0*/  @!P0 LDS.128 R16, [R91+0x2400] ;  /* 0x002400005b108984 */ /* 0x000ef00000000c00 */
[CC--:B--2---:R-:W-:Y:S04]  /*59b0*/  @!P5 LEA R10, P4, R99.reuse, R4.reuse, 0x1 ;  /* 0x00000004630ad211 */ /* 0x0c4fe800078808ff */
[-C--:B------:R-:W-:Y:S02]  /*59c0*/  @!P5 LEA.HI.X R11, R99, R5.reuse, R112, 0x1, P4 ;  /* 0x00000005630bd211 */ /* 0x080fe400020f0c70 */
[----:B------:R-:W-:Y:S01]  /*59d0*/  ISETP.GE.AND P4, PT, R102, c[0x0][0x1d4], PT ;  /* 0x0000750066007a0c */ /* 0x000fe20003f86270 */
[----:B---3--:R2:W-:Y:S04]  /*59e0*/  @!P0 ST.E.128 [R8.64], R16 ;  /* 0x0000001008008985 */ /* 0x0085e8000c101d0c */
[----:B------:R-:W3:Y:S08]  /*59f0*/  @!P6 LDS.128 R16, [R90+0x3000] ;  /* 0x003000005a10e984 */ /* 0x000ef00000000c00 */
[CC--:B--2---:R-:W-:Y:S04]  /*5a00*/  @!P4 LEA R8, P0, R98.reuse, R4.reuse, 0x1 ;  /* 0x000000046208c211 */ /* 0x0c4fe800078008ff */
[-C--:B------:R-:W-:Y:S02]  /*5a10*/  @!P4 LEA.HI.X R9, R98, R5.reuse, R111, 0x1, P0 ;  /* 0x000000056209c211 */ /* 0x080fe400000f0c6f */
[----:B------:R-:W-:Y:S01]  /*5a20*/  ISETP.GE.AND P0, PT, R101, c[0x0][0x1d4], PT ;  /* 0x0000750065007a0c */ /* 0x000fe20003f06270 */
[----:B---3--:R-:W-:Y:S04]  /*5a30*/  @!P6 ST.E.128 [R12.64], R16 ;  /* 0x000000100c00e985 */ /* 0x008fe8000c101d0c */
[----:B------:R-:W2:Y:S08]  /*5a40*/  @!P5 LDS.128 R12, [R91+0x3000] ;  /* 0x003000005b0cd984 */ /* 0x000eb00000000c00 */
[C---:B------:R-:W-:Y:S04]  /*5a50*/  @!P0 LEA R4, P6, R97.reuse, R4, 0x1 ;  /* 0x0000000461048211 */ /* 0x040fe800078c08ff */
[----:B------:R-:W-:Y:S01]  /*5a60*/  @!P0 LEA.HI.X R5, R97, R5, R110, 0x1, P6 ;  /* 0x0000000561058211 */ /* 0x000fe200030f0c6e */
[----:B--2---:R-:W-:Y:S04]  /*5a70*/  @!P5 ST.E.128 [R10.64], R12 ;  /* 0x0000000c0a00d985 */ /* 0x004fe8000c101d0c */
[----:B------:R-:W2:Y:S04]  /*5a80*/  @!P4 LDS.128 R12, [R90+0x3c00] ;  /* 0x003c00005a0cc984 */ /* 0x000ea80000000c00 */
[----:B--2---:R-:W-:Y:S04]  /*5a90*/  @!P4 ST.E.128 [R8.64], R12 ;  /* 0x0000000c0800c985 */ /* 0x004fe8000c101d0c */
[----:B------:R-:W2:Y:S04]  /*5aa0*/  @!P0 LDS.128 R8, [R91+0x3c00] ;  /* 0x003c00005b088984 */ /* 0x000ea80000000c00 */
[----:B--2---:R2:W-:Y:S02]  /*5ab0*/  @!P0 ST.E.128 [R4.64], R8 ;  /* 0x0000000804008985 */ /* 0x0045e4000c101d0c */
.L_x_412:
[----:B------:R-:W-:Y:S05]  /*5ac0*/  BSYNC B1 ;  /* 0x0000000000017941 */ /* 0x000fea0003800000 */
.L_x_407:
[----:B------:R-:W-:Y:S01]  /*5ad0*/  IMAD.IADD R3, R92, 0x1, -R119 ;  /* 0x000000015c037824 */ /* 0x000fe200078e0a77 */
[----:B------:R-:W-:Y:S01]  /*5ae0*/  ISETP.NE.AND P6, PT, R117, RZ, PT ;  /* 0x000000ff7500720c */ /* 0x000fe20003fc5270 */
[----:B-12--5:R-:W-:Y:S01]  /*5af0*/  IMAD.WIDE R8, R43, 0x30, R120 ;  /* 0x000000302b087825 */ /* 0x026fe200078e0278 */
[----:B------:R-:W-:Y:S01]  /*5b00*/  P2R R13, PR, RZ, 0x2 ;  /* 0x00000002ff0d7803 */ /* 0x000fe20000000000 */
[----:B------:R-:W-:Y:S01]  /*5b10*/  BSSY B0, `(.L_x_429) ;  /* 0x0000058000007945 */ /* 0x000fe20003800000 */
[----:B------:R-:W-:Y:S01]  /*5b20*/  ISETP.GE.AND P0, PT, R3, 0x21, PT ;  /* 0x000000210300780c */ /* 0x000fe20003f06270 */
[----:B------:R-:W-:Y:S01]  /*5b30*/  IMAD R6, R105, c[0x0][0x218], RZ ;  /* 0x0000860069067a24 */ /* 0x000fe200078e02ff */
[----:B------:R-:W-:Y:S03]  /*5b40*/  ISETP.NE.AND P1, PT, R100, RZ, PT ;  /* 0x000000ff6400720c */ /* 0x000fe60003f25270 */
[----:B------:R-:W-:Y:S08]  /*5b50*/  IMAD R6, R93, c[0x0][0x21c], R6 ;  /* 0x000087005d067a24 */ /* 0x000ff000078e0206 */
[C---:B------:R-:W-:Y:S01]  /*5b60*/  @P0 IADD3 R12, P4, R8.reuse, 0x20, RZ ;  /* 0x00000020080c0810 */ /* 0x040fe20007f9e0ff */
[----:B------:R-:W-:Y:S04]  /*5b70*/  @P0 IMAD.MOV.U32 R11, RZ, RZ, R116 ;  /* 0x000000ffff0b0224 */ /* 0x000fe800078e0074 */
[----:B------:R-:W-:Y:S01]  /*5b80*/  @P0 IMAD.X R10, RZ, RZ, R9, P4 ;  /* 0x000000ffff0a0224 */ /* 0x000fe200020e0609 */
[----:B------:R-:W-:Y:S11]  /*5b90*/  ISETP.GE.AND P4, PT, R3, 0x1, PT ;  /* 0x000000010300780c */ /* 0x000ff60003f86270 */
[----:B------:R-:W-:Y:S02]  /*5ba0*/  @!UPT UIADD3 URZ, URZ, URZ, URZ ;  /* 0x0000003f3f3ff290 */ /* 0x000fe4000fffe03f */
[----:B------:R-:W-:Y:S01]  /*5bb0*/  @P4 MOV R5, R116 ;  /* 0x0000007400054202 */ /* 0x000fe20000000f00 */
[----:B------:R-:W-:Y:S02]  /*5bc0*/  @P4 IMAD R3, R9, c[0x0][0x258], RZ ;  /* 0x0000960009034a24 */ /* 0x000fe400078e02ff */
[----:B---3--:R-:W-:Y:S04]  /*5bd0*/  @P4 IMAD.MOV.U32 R4, RZ, RZ, R114 ;  /* 0x000000ffff044224 */ /* 0x008fe800078e0072 */
[C---:B------:R-:W-:Y:S04]  /*5be0*/  @P4 IMAD.WIDE.U32 R4, R8.reuse, c[0x0][0x258], R4 ;  /* 0x0000960008044a25 */ /* 0x040fe800078e0004 */
[----:B------:R-:W-:Y:S04]  /*5bf0*/  @P4 IMAD R8, R8, c[0x0][0x25c], R3 ;  /* 0x0000970008084a24 */ /* 0x000fe800078e0203 */
[----:B------:R-:W-:Y:S01]  /*5c00*/  @P4 IMAD.IADD R3, R5, 0x1, R8 ;  /* 0x0000000105034824 */ /* 0x000fe200078e0208 */
[C---:B------:R-:W-:Y:S04]  /*5c10*/  @P4 LEA R8, P5, R4.reuse, c[0x0][0x250], 0x1 ;  /* 0x0000940004084a11 */ /* 0x040fe800078a08ff */
[----:B------:R-:W-:Y:S01]  /*5c20*/  @P4 LEA.HI.X R9, R4, c[0x0][0x254], R3, 0x1, P5 ;  /* 0x0000950004094a11 */ /* 0x000fe200028f0c03 */
[----:B------:R-:W-:Y:S02]  /*5c30*/  IMAD R3, R104, c[0x0][0x208], RZ ;  /* 0x0000820068037a24 */ /* 0x000fe400078e02ff */
[C---:B------:R-:W-:Y:S02]  /*5c40*/  IMAD.WIDE.U32 R4, R94.reuse, c[0x0][0x208], RZ ;  /* 0x000082005e047a25 */ /* 0x040fe400078e00ff */
[----:B------:R-:W-:Y:S01]  /*5c50*/  @!PT LDS RZ, [RZ] ;  /* 0x00000000fffff984 */ /* 0x000fe20000000800 */
[----:B------:R-:W-:Y:S01]  /*5c60*/  @!PT LDS RZ, [RZ] ;  /* 0x00000000fffff984 */ /* 0x000fe20000000800 */
[----:B------:R-:W-:Y:S01]  /*5c70*/  @!PT LDS RZ, [RZ] ;  /* 0x00000000fffff984 */ /* 0x000fe20000000800 */
[----:B------:R1:W-:Y:S01]  /*5c80*/  @P4 LDGSTS.E.BYPASS.LTC128B.128 [R89+0x1880], [R8.64], !P1 ;  /* 0x0188000008594fae */ /* 0x0003e2000c901d4c */
[----:B------:R-:W-:Y:S01]  /*5c90*/  ISETP.NE.AND P1, PT, R13, RZ, PT ;  /* 0x000000ff0d00720c */ /* 0x000fe20003f25270 */
[----:B------:R-:W-:Y:S04]  /*5ca0*/  IMAD R3, R94, c[0x0][0x20c], R3 ;  /* 0x000083005e037a24 */ /* 0x000fe800078e0203 */
[----:B------:R-:W-:Y:S04]  /*5cb0*/  IMAD.IADD R5, R5, 0x1, R3 ;  /* 0x0000000105057824 */ /* 0x000fe800078e0203 */
[----:B------:R-:W-:Y:S05]  /*5cc0*/  IMAD.WIDE.U32 R4, R93, c[0x0][0x218], R4 ;  /* 0x000086005d047a25 */ /* 0x000fea00078e0004 */
[----:B------:R-:W-:Y:S01]  /*5cd0*/  IADD3 R3, P5, R162, R4, RZ ;  /* 0x00000004a2037210 */ /* 0x000fe20007fbe0ff */
[----:B------:R-:W-:Y:S01]  /*5ce0*/  @P0 IMAD R4, R10, c[0x0][0x258], RZ ;  /* 0x000096000a040a24 */ /* 0x000fe200078e02ff */
[----:B------:R-:W-:Y:S02]  /*5cf0*/  @P0 MOV R10, R114 ;  /* 0x00000072000a0202 */ /* 0x000fe40000000f00 */
[----:B------:R-:W-:Y:S01]  /*5d00*/  IADD3.X R6, R151, R5, R6, P5, !PT ;  /* 0x0000000597067210 */ /* 0x000fe20002ffe406 */
[C---:B------:R-:W-:Y:S02]  /*5d10*/  @P0 IMAD R4, R12.reuse, c[0x0][0x25c], R4 ;  /* 0x000097000c040a24 */ /* 0x040fe400078e0204 */
[----:B------:R-:W-:Y:S05]  /*5d20*/  @P0 IMAD.WIDE.U32 R10, R12, c[0x0][0x258], R10 ;  /* 0x000096000c0a0a25 */ /* 0x000fea00078e000a */
[----:B------:R-:W-:Y:S02]  /*5d30*/  @P0 IADD3 R5, R11, R4, RZ ;  /* 0x000000040b050210 */ /* 0x000fe40007ffe0ff */
[C---:B------:R-:W-:Y:S04]  /*5d40*/  @P0 LEA R4, P5, R10.reuse, c[0x0][0x250], 0x1 ;  /* 0x000094000a040a11 */ /* 0x040fe800078a08ff */
[----:B------:R-:W-:Y:S02]  /*5d50*/  @P0 LEA.HI.X R5, R10, c[0x0][0x254], R5, 0x1, P5 ;  /* 0x000095000a050a11 */ /* 0x000fe400028f0c05 */
[C---:B------:R-:W-:Y:S04]  /*5d60*/  LEA R10, P5, R3.reuse, c[0x0][0x1f8], 0x1 ;  /* 0x00007e00030a7a11 */ /* 0x040fe800078a08ff */
[----:B------:R-:W-:Y:S02]  /*5d70*/  LEA.HI.X R6, R3, c[0x0][0x1fc], R6, 0x1, P5 ;  /* 0x00007f0003067a11 */ /* 0x000fe400028f0c06 */
[----:B------:R1:W2:Y:S01]  /*5d80*/  SHFL.IDX PT, R3, R10, RZ, 0x1e1f ;  /* 0x001e1fff0a037589 */ /* 0x0002a200000e0000 */
[----:B------:R-:W-:Y:S11]  /*5d90*/  ISETP.NE.AND P5, PT, R118, RZ, PT ;  /* 0x000000ff7600720c */ /* 0x000ff60003fa5270 */
[----:B------:R-:W-:Y:S02]  /*5da0*/  @!UPT UIADD3 URZ, URZ, URZ, URZ ;  /* 0x0000003f3f3ff290 */ /* 0x000fe4000fffe03f */
[----:B------:R1:W-:Y:S04]  /*5db0*/  @P4 LDGSTS.E.BYPASS.LTC128B.128 [R89+0x2480], [R8.64+0x40], !P5 ;  /* 0x0248004008594fae */ /* 0x0003e8000e901d4c */
[----:B------:R1:W-:Y:S01]  /*5dc0*/  @P4 LDGSTS.E.BYPASS.LTC128B.128 [R89+0x3080], [R8.64+0x80], !P6 ;  /* 0x0308008008594fae */ /* 0x0003e2000f101d4c */
[----:B------:R-:W-:Y:S11]  /*5dd0*/  ISETP.NE.AND P4, PT, R100, RZ, PT ;  /* 0x000000ff6400720c */ /* 0x000ff60003f85270 */
[----:B------:R-:W-:Y:S02]  /*5de0*/  @!UPT UIADD3 URZ, URZ, URZ, URZ ;  /* 0x0000003f3f3ff290 */ /* 0x000fe4000fffe03f */
        /* <DEDUP_REMOVED lines=10> */
[----:B------:R-:W-:Y:S11]  /*5e90*/  ISETP.GE.AND P6, PT, R30, c[0x0][0x1d4], PT ;  /* 0x000075001e007a0c */ /* 0x000ff60003fc6270 */
[----:B------:R-:W2:Y:S01]  /*5ea0*/  @!P4 LDS.128 R16, [R90] ;  /* 0x000000005a10c984 */ /* 0x000ea20000000c00 */
[CC--:B-1----:R-:W-:Y:S04]  /*5eb0*/  @!P4 LEA R10, P0, R28.reuse, R3.reuse, 0x1 ;  /* 0x000000031c0ac211 */ /* 0x0c2fe800078008ff */
[-C--:B---3--:R-:W-:Y:S02]  /*5ec0*/  @!P4 LEA.HI.X R11, R28, R4.reuse, R29, 0x1, P0 ;  /* 0x000000041c0bc211 */ /* 0x088fe400000f0c1d */
[----:B------:R-:W-:Y:S11]  /*5ed0*/  ISETP.GE.AND P0, PT, R27, c[0x0][0x1d4], PT ;  /* 0x000075001b007a0c */ /* 0x000ff60003f06270 */
[----:B------:R-:W-:Y:S02]  /*5ee0*/  @!UPT UIADD3 URZ, URZ, URZ, URZ ;  /* 0x0000003f3f3ff290 */ /* 0x000fe4000fffe03f */
[CC--:B------:R-:W-:Y:S04]  /*5ef0*/  @!P0 LEA R8, P5, R96.reuse, R3.reuse, 0x1 ;  /* 0x0000000360088211 */ /* 0x0c0fe800078a08ff */
[-C--:B------:R-:W-:Y:S02]  /*5f00*/  @!P0 LEA.HI.X R9, R96, R4.reuse, R109, 0x1, P5 ;  /* 0x0000000460098211 */ /* 0x080fe400028f0c6d */
[CC--:B------:R-:W-:Y:S04]  /*5f10*/  @!P6 LEA R14, P5, R95.reuse, R3.reuse, 0x1 ;  /* 0x000000035f0ee211 */ /* 0x0c0fe800078a08ff */
[-C--:B------:R-:W-:Y:S02]  /*5f20*/  @!P6 LEA.HI.X R15, R95, R4.reuse, R108, 0x1, P5 ;  /* 0x000000045f0fe211 */ /* 0x080fe400028f0c6c */
[----:B------:R-:W-:Y:S01]  /*5f30*/  ISETP.GE.AND P5, PT, R103, c[0x0][0x1d4], PT ;  /* 0x0000750067007a0c */ /* 0x000fe20003fa6270 */
[----:B--2---:R-:W-:Y:S04]  /*5f40*/  @!P4 ST.E.128 [R10.64], R16 ;  /* 0x000000100a00c985 */ /* 0x004fe8000c101d0c */
[----:B------:R-:W1:Y:S08]  /*5f50*/  @!P0 LDS.128 R16, [R91] ;  /* 0x000000005b108984 */ /* 0x000e700000000c00 */
[CC--:B------:R-:W-:Y:S04]  /*5f60*/  @!P5 LEA R12, P4, R99.reuse, R3.reuse, 0x1 ;  /* 0x00000003630cd211 */ /* 0x0c0fe800078808ff */
[-C--:B------:R-:W-:Y:S02]  /*5f70*/  @!P5 LEA.HI.X R13, R99, R4.reuse, R112, 0x1, P4 ;  /* 0x00000004630dd211 */ /* 0x080fe400020f0c70 */
[----:B------:R-:W-:Y:S01]  /*5f80*/  ISETP.GE.AND P4, PT, R102, c[0x0][0x1d4], PT ;  /* 0x0000750066007a0c */ /* 0x000fe20003f86270 */
[----:B-1----:R-:W-:Y:S11]  /*5f90*/  @!P0 ST.E.128 [R8.64], R16 ;  /* 0x0000001008008985 */ /* 0x002ff6000c101d0c */
[----:B------:R-:W-:Y:S01]  /*5fa0*/  @!UPT UIADD3 URZ, URZ, URZ, URZ ;  /* 0x0000003f3f3ff290 */ /* 0x000fe2000fffe03f */
[CC--:B------:R-:W-:Y:S01]  /*5fb0*/  @!P4 LEA R10, P0, R98.reuse, R3.reuse, 0x1 ;  /* 0x00000003620ac211 */ /* 0x0c0fe200078008ff */
[----:B------:R-:W1:Y:S03]  /*5fc0*/  @!P6 LDS.128 R16, [R90+0xc00] ;  /* 0x000c00005a10e984 */ /* 0x000e660000000c00 */
[-C--:B------:R-:W-:Y:S02]  /*5fd0*/  @!P4 LEA.HI.X R11, R98, R4.reuse, R111, 0x1, P0 ;  /* 0x00000004620bc211 */ /* 0x080fe400000f0c6f */
[----:B------:R-:W-:Y:S01]  /*5fe0*/  ISETP.GE.AND P0, PT, R101, c[0x0][0x1d4], PT ;  /* 0x0000750065007a0c */ /* 0x000fe20003f06270 */
[----:B-1----:R-:W-:Y:S11]  /*5ff0*/  @!P6 ST.E.128 [R14.64], R16 ;  /* 0x000000100e00e985 */ /* 0x002ff6000c101d0c */
[----:B------:R-:W-:Y:S01]  /*6000*/  @!UPT UIADD3 URZ, URZ, URZ, URZ ;  /* 0x0000003f3f3ff290 */ /* 0x000fe2000fffe03f */
[C---:B------:R-:W-:Y:S01]  /*6010*/  @!P0 LEA R8, P6, R97.reuse, R3, 0x1 ;  /* 0x0000000361088211 */ /* 0x040fe200078c08ff */
[----:B------:R-:W1:Y:S03]  /*6020*/  @!P5 LDS.128 R16, [R91+0xc00] ;  /* 0x000c00005b10d984 */ /* 0x000e660000000c00 */
[----:B------:R-:W-:Y:S01]  /*6030*/  @!P0 LEA.HI.X R9, R97, R4, R110, 0x1, P6 ;  /* 0x0000000461098211 */ /* 0x000fe200030f0c6e */
[----:B-1----:R-:W-:Y:S04]  /*6040*/  @!P5 ST.E.128 [R12.64], R16 ;  /* 0x000000100c00d985 */ /* 0x002fe8000c101d0c */
[----:B------:R-:W1:Y:S04]  /*6050*/  @!P4 LDS.128 R12, [R90+0x1800] ;  /* 0x001800005a0cc984 */ /* 0x000e680000000c00 */
[----:B-1----:R-:W-:Y:S04]  /*6060*/  @!P4 ST.E.128 [R10.64], R12 ;  /* 0x0000000c0a00c985 */ /* 0x002fe8000c101d0c */
[----:B------:R-:W1:Y:S04]  /*6070*/  @!P0 LDS.128 R12, [R91+0x1800] ;  /* 0x001800005b0c8984 */ /* 0x000e680000000c00 */
[----:B-1----:R1:W-:Y:S02]  /*6080*/  @!P0 ST.E.128 [R8.64], R12 ;  /* 0x0000000c08008985 */ /* 0x0023e4000c101d0c */
.L_x_430:
[----:B--2---:R-:W-:Y:S05]  /*6090*/  BSYNC B0 ;  /* 0x0000000000007941 */ /* 0x004fea0003800000 */
.L_x_429:
[----:B------:R-:W-:Y:S11]  /*60a0*/  ISETP.GT.AND P5, PT, R43, R150, PT ;  /* 0x000000962b00720c */ /* 0x000ff60003fa4270 */
[----:B------:R-:W-:Y:S02]  /*60b0*/  @!UPT UIADD3 URZ, URZ, URZ, URZ ;  /* 0x0000003f3f3ff290 */ /* 0x000fe4000fffe03f */
[----:B------:R-:W-:-:S05]  /*60c0*/  @!P5 BRA `(.L_x_431) ;  /* 0x000002300000d947 */ /* 0x000fca0003800000 */
[----:B------:R-:W-:Y:S01]  /*60d0*/  IADD3 R3, R43, -0x1, RZ ;  /* 0xffffffff2b037810 */ /* 0x000fe20007ffe0ff */
[----:B---3--:R-:W-:Y:S01]  /*60e0*/  IMAD.MOV.U32 R4, RZ, RZ, R126 ;  /* 0x000000ffff047224 */ /* 0x008fe200078e007e */
[----:B------:R-:W-:Y:S01]  /*60f0*/  ISETP.GE.AND P4, PT, R113, 0x1, PT ;  /* 0x000000017100780c */ /* 0x000fe20003f86270 */
[----:B------:R-:W-:Y:S01]  /*6100*/  IMAD.MOV.U32 R5, RZ, RZ, R123 ;  /* 0x000000ffff057224 */ /* 0x000fe200078e007b */
[----:B-1----:R-:W-:Y:S01]  /*6110*/  SHF.R.S32.HI R8, RZ, 0x1f, R3 ;  /* 0x0000001fff087819 */ /* 0x002fe20000011403 */
[C---:B------:R-:W-:Y:S01]  /*6120*/  IMAD R6, R3.reuse, UR7, RZ ;  /* 0x0000000703067c24 */ /* 0x040fe2000f8e02ff */
[----:B------:R-:W-:Y:S01]  /*6130*/  P2R R11, PR, RZ, 0x4 ;  /* 0x00000004ff0b7803 */ /* 0x000fe20000000000 */
[----:B------:R-:W-:Y:S01]  /*6140*/  IMAD.WIDE.U32 R4, R3, UR10, R4 ;  /* 0x0000000a03047c25 */ /* 0x000fe2000f8e0004 */
[----:B------:R-:W-:Y:S02]  /*6150*/  ISETP.NE.AND P2, PT, R100, RZ, PT ;  /* 0x000000ff6400720c */ /* 0x000fe40003f45270 */
[----:B------:R-:W-:Y:S01]  /*6160*/  P2R R10, PR, RZ, 0x2 ;  /* 0x00000002ff0a7803 */ /* 0x000fe20000000000 */
[----:B------:R-:W-:Y:S01]  /*6170*/  IMAD R3, R8, UR10, R6 ;  /* 0x0000000a08037c24 */ /* 0x000fe2000f8e0206 */
[----:B------:R-:W-:Y:S03]  /*6180*/  ISETP.NE.AND P1, PT, R118, RZ, PT ;  /* 0x000000ff7600720c */ /* 0x000fe60003f25270 */
[----:B------:R-:W-:Y:S01]  /*6190*/  IMAD.IADD R3, R5, 0x1, R3 ;  /* 0x0000000105037824 */ /* 0x000fe200078e0203 */
[C---:B------:R-:W-:Y:S04]  /*61a0*/  @P4 LEA R8, P0, R4.reuse, c[0x0][0x220], 0x1 ;  /* 0x0000880004084a11 */ /* 0x040fe800078008ff */
[C---:B------:R-:W-:Y:S02]  /*61b0*/  @P4 LEA.HI.X R9, R4.reuse, c[0x0][0x224], R3, 0x1, P0 ;  /* 0x0000890004094a11 */ /* 0x040fe400000f0c03 */
[----:B------:R-:W-:Y:S03]  /*61c0*/  ISETP.GE.AND P0, PT, R113, 0x21, PT ;  /* 0x000000217100780c */ /* 0x000fe60003f06270 */
[----:B------:R-:W-:Y:S01]  /*61d0*/  @!PT LDS RZ, [RZ] ;  /* 0x00000000fffff984 */ /* 0x000fe20000000800 */
[----:B------:R-:W-:Y:S01]  /*61e0*/  @!PT LDS RZ, [RZ] ;  /* 0x00000000fffff984 */ /* 0x000fe20000000800 */
[----:B------:R-:W-:Y:S01]  /*61f0*/  @!PT LDS RZ, [RZ] ;  /* 0x00000000fffff984 */ /* 0x000fe20000000800 */
[----:B------:R1:W-:Y:S01]  /*6200*/  @P4 LDGSTS.E.BYPASS.LTC128B.128 [R89+0x3c80], [R8.64], !P2 ;  /* 0x03c8000008594fae */ /* 0x0003e2000d101d4c */
[----:B------:R-:W-:Y:S03]  /*6210*/  ISETP.NE.AND P2, PT, R11, RZ, PT ;  /* 0x000000ff0b00720c */ /* 0x000fe60003f45270 */
[----:B------:R1:W-:Y:S06]  /*6220*/  @P4 LDGSTS.E.BYPASS.LTC128B.128 [R89+0x4880], [R8.64+0x40], !P1 ;  /* 0x0488004008594fae */ /* 0x0003ec000c901d4c */
[----:B------:R-:W-:Y:S04]  /*6230*/  @P0 IADD3 R5, P6, R4, UR8, RZ ;  /* 0x0000000804050c10 */ /* 0x000fe8000ffde0ff */
[----:B------:R-:W-:Y:S02]  /*6240*/  @P0 IADD3.X R3, R3, UR9, RZ, P6, !PT ;  /* 0x0000000903030c10 */ /* 0x000fe4000b7fe4ff */
[C---:B------:R-:W-:Y:S04]  /*6250*/  @P0 LEA R4, P6, R5.reuse, c[0x0][0x220], 0x1 ;  /* 0x0000880005040a11 */ /* 0x040fe800078c08ff */
[----:B------:R-:W-:Y:S02]  /*6260*/  @P0 LEA.HI.X R5, R5, c[0x0][0x224], R3, 0x1, P6 ;  /* 0x0000890005050a11 */ /* 0x000fe400030f0c03 */
[----:B------:R-:W-:Y:S11]  /*6270*/  ISETP.NE.AND P6, PT, R117, RZ, PT ;  /* 0x000000ff7500720c */ /* 0x000ff60003fc5270 */
[----:B------:R-:W-:Y:S02]  /*6280*/  @!UPT UIADD3 URZ, URZ, URZ, URZ ;  /* 0x0000003f3f3ff290 */ /* 0x000fe4000fffe03f */
[----:B------:R1:W-:Y:S01]  /*6290*/  @P4 LDGSTS.E.BYPASS.LTC128B.128 [R89+0x5480], [R8.64+0x80], !P6 ;  /* 0x0548008008594fae */ /* 0x0003e2000f101d4c */
[----:B------:R-:W-:Y:S11]  /*62a0*/  ISETP.NE.AND P4, PT, R100, RZ, PT ;  /* 0x000000ff6400720c */ /* 0x000ff60003f85270 */
[----:B------:R-:W-:Y:S02]  /*62b0*/  @!UPT UIADD3 URZ, URZ, URZ, URZ ;  /* 0x0000003f3f3ff290 */ /* 0x000fe4000fffe03f */
[----:B------:R1:W-:Y:S04]  /*62c0*/  @P0 LDGSTS.E.BYPASS.LTC128B.128 [R89+0x4480], [R4.64], !P4 ;  /* 0x0448000004590fae */ /* 0x0003e8000e101d4c */
[----:B------:R1:W-:Y:S01]  /*62d0*/  @P0 LDGSTS.E.BYPASS.LTC128B.128 [R89+0x5080], [R4.64+0x40], !P1 ;  /* 0x0508004004590fae */ /* 0x0003e2000c901d4c */
[----:B------:R-:W-:Y:S03]  /*62e0*/  ISETP.NE.AND P1, PT, R10, RZ, PT ;  /* 0x000000ff0a00720c */ /* 0x000fe60003f25270 */
[----:B------:R1:W-:Y:S04]  /*62f0*/  @P0 LDGSTS.E.BYPASS.LTC128B.128 [R89+0x5c80], [R4.64+0x80], !P6 ;  /* 0x05c8008004590fae */ /* 0x0003e8000f101d4c */
.L_x_431:
[----:B------:R-:W0:Y:S01]  /*6300*/  LDGDEPBAR ;  /* 0x00000000000079af */ /* 0x000e220000000000 */
[----:B------:R-:W-:Y:S01]  /*6310*/  IADD3 R43, R43, -0x1, RZ ;  /* 0xffffffff2b2b7810 */ /* 0x000fe20007ffe0ff */
[----:B------:R-:W-:-:S05]  /*6320*/  @P5 BRA `(.L_x_432) ;  /* 0xffffb9d000005947 */ /* 0x000fca000383ffff */
[----:B------:R-:W-:Y:S06]  /*6330*/  BAR.SYNC.DEFER_BLOCKING 0x0 ;  /* 0x0000000000007b1d */ /* 0x000fec0000010000 */
.L_x_406:
[----:B------:R-:W-:Y:S01]  /*6340*/  IMAD.MOV.U32 R7, RZ, RZ, c[0x0][0x2c4] ;  /* 0x0000b100ff077624 */ /* 0x000fe200078e00ff */
[----:B------:R-:W-:Y:S01]  /*6350*/  IADD3 R0, R196, 0x7f, RZ ;  /* 0x0000007fc4007810 */ /* 0x000fe20007ffe0ff */
[----:B------:R-:W-:-:S03]  /*6360*/  IMAD.MOV.U32 R3, RZ, RZ, c[0x0][0x32c] ;  /* 0x0000cb00ff037624 */ /* 0x000fc600078e00ff */
[----:B------:R-:W-:Y:S02]  /*6370*/  ISETP.NE.AND P2, PT, R7, 0x1, PT ;  /* 0x000000010700780c */ /* 0x000fe40003f45270 */
[----:B------:R-:W-:-:S11]  /*6380*/  ISETP.GE.AND P1, PT, R3, 0x1, PT ;  /* 0x000000010300780c */ /* 0x000fd60003f26270 */
[----:B------:R-:W-:-:S05]  /*6390*/  @P2 IMAD.HI.U32 R2, R0, c[0x0][0x2c8], RZ ;  /* 0x0000b20000022a27 */ /* 0x000fca00078e00ff */
[----:B------:R-:W-:-:S05]  /*63a0*/  @P2 SHF.R.U32.HI R0, RZ, c[0x0][0x2cc], R2 ;  /* 0x0000b300ff002a19 */ /* 0x000fca0000011602 */
[----:B------:R-:W-:-:S05]  /*63b0*/  IMAD.IADD R0, R154, 0x1, R0 ;  /* 0x000000019a007824 */ /* 0x000fca00078e0200 */
[----:B------:R-:W-:Y:S01]  /*63c0*/  IADD3 R3, R0, c[0x0][0x328], RZ ;  /* 0x0000ca0000037a10 */ /* 0x000fe20007ffe0ff */
[----:B------:R-:W-:Y:S05]  /*63d0*/  @!P1 BRA `(.L_x_433) ;  /* 0x000000f000009947 */ /* 0x000fea0003800000 */
[C---:B------:R-:W-:Y:S01]  /*63e0*/  ISETP.GT.AND P0, PT, R0.reuse, RZ, PT ;  /* 0x000000ff0000720c */ /* 0x040fe20003f04270 */
[----:B-1-3--:R-:W-:Y:S01]  /*63f0*/  IMAD.MOV.U32 R4, RZ, RZ, c[0x0][0x32c] ;  /* 0x0000cb00ff047624 */ /* 0x00afe200078e00ff */
        /* <DEDUP_REMOVED lines=8> */
.L_x_434:
[----:B------:R-:W-:-:S13]  /*6480*/  ISETP.NE.AND P0, PT, R4, 0x1, PT ;  /* 0x000000010400780c */ /* 0x000fda0003f05270 */
[----:B------:R-:W-:-:S05]  /*6490*/  @P0 IMAD.HI.U32 R0, R2, c[0x0][0x330], RZ ;  /* 0x0000cc0002000a27 */ /* 0x000fca00078e00ff */
[----:B------:R-:W-:-:S05]  /*64a0*/  @P0 SHF.R.U32.HI R2, RZ, c[0x0][0x334], R0 ;  /* 0x0000cd00ff020a19 */ /* 0x000fca0000011600 */
.L_x_435:
[----:B------:R-:W-:-:S05]  /*64b0*/  IMAD R2, R2, R4, c[0x0][0x32c] ;  /* 0x0000cb0002027624 */ /* 0x000fca00078e0204 */
[----:B------:R-:W-:-:S04]  /*64c0*/  IMNMX R3, R3, R2, PT ;  /* 0x0000000203037217 */ /* 0x000fc80003800200 */
.L_x_433:
[----:B------:R-:W-:Y:S01]  /*64d0*/  IADD3 R3, R3, 0x2f, RZ ;  /* 0x0000002f03037810 */ /* 0x000fe20007ffe0ff */
[----:B------:R-:W-:-:S04]  /*64e0*/  @P2 IMAD.HI.U32 R2, R196, c[0x0][0x2c8], RZ ;  /* 0x0000b200c4022a27 */ /* 0x000fc800078e00ff */
[----:B------:R-:W-:-:S04]  /*64f0*/  IMAD.HI R3, R3, 0x2aaaaaab, RZ ;  /* 0x2aaaaaab03037827 */ /* 0x000fc800078e02ff */
[----:B------:R-:W-:Y:S01]  /*6500*/  IMAD.MOV.U32 R0, RZ, RZ, R196 ;  /* 0x000000ffff007224 */ /* 0x000fe200078e00c4 */
[----:B------:R-:W-:Y:S02]  /*6510*/  @P2 SHF.R.U32.HI R0, RZ, c[0x0][0x2cc], R2 ;  /* 0x0000b300ff002a19 */ /* 0x000fe40000011602 */
[----:B------:R-:W-:-:S03]  /*6520*/  SHF.R.U32.HI R2, RZ, 0x1f, R3 ;  /* 0x0000001fff027819 */ /* 0x000fc60000011603 */
        /* <DEDUP_REMOVED lines=14> */
.L_x_437:
[----:B------:R-:W-:-:S04]  /*6610*/  MOV R2, c[0x0][0x32c] ;  /* 0x0000cb0000027a02 */ /* 0x000fc80000000f00 */
[----:B------:R-:W-:-:S13]  /*6620*/  ISETP.NE.AND P0, PT, R2, 0x1, PT ;  /* 0x000000010200780c */ /* 0x000fda0003f05270 */
[----:B------:R-:W-:-:S05]  /*6630*/  @P0 IMAD.HI.U32 R2, R0, c[0x0][0x330], RZ ;  /* 0x0000cc0000020a27 */ /* 0x000fca00078e00ff */
[----:B------:R-:W-:-:S05]  /*6640*/  @P0 SHF.R.U32.HI R0, RZ, c[0x0][0x334], R2 ;  /* 0x0000cd00ff000a19 */ /* 0x000fca0000011602 */
.L_x_438:
[----:B------:R-:W-:-:S05]  /*6650*/  IMAD R0, R0, c[0x0][0x32c], RZ ;  /* 0x0000cb0000007a24 */ /* 0x000fca00078e02ff */
[----:B------:R-:W-:-:S05]  /*6660*/  IMNMX R3, R3, R0, !PT ;  /* 0x0000000003037217 */ /* 0x000fca0007800200 */
.L_x_436:
        /* <DEDUP_REMOVED lines=8> */
[----:B-1----:R-:W-:Y:S01]  /*66f0*/  CS2R R12, SRZ ;  /* 0x00000000000c7805 */ /* 0x002fe2000001ff00 */
[----:B------:R-:W-:Y:S01]  /*6700*/  LEA.HI.SX32 R0, R0, R2, 0x1d ;  /* 0x0000000200007211 */ /* 0x000fe200078feaff */
[----:B------:R-:W-:Y:S01]  /*6710*/  CS2R R88, SRZ ;  /* 0x0000000000587805 */ /* 0x000fe2000001ff00 */
[----:B------:R-:W-:Y:S01]  /*6720*/  MOV R90, RZ ;  /* 0x000000ff005a7202 */ /* 0x000fe20000000f00 */
[----:B------:R-:W-:Y:S01]  /*6730*/  CS2R R86, SRZ ;  /* 0x0000000000567805 */ /* 0x000fe2000001ff00 */
[----:B---3--:R-:W-:Y:S01]  /*6740*/  IMNMX R4, RZ, R0, !PT ;  /* 0x00000000ff047217 */ /* 0x008fe20007800200 */
[----:B------:R-:W-:Y:S01]  /*6750*/  CS2R R84, SRZ ;  /* 0x0000000000547805 */ /* 0x000fe2000001ff00 */
[----:B------:R-:W-:Y:S01]  /*6760*/  CS2R R14, SRZ ;  /* 0x00000000000e7805 */ /* 0x000fe2000001ff00 */
[----:B----4-:R-:W-:Y:S01]  /*6770*/  IMAD.MOV.U32 R78, RZ, RZ, RZ ;  /* 0x000000ffff4e7224 */ /* 0x010fe200078e00ff */
        /* <DEDUP_REMOVED lines=59> */
[----:B-1----:R-:W3:Y:S01]  /*6b30*/  LDL R10, [R1+0x48] ;  /* 0x00004800010a7983 */ /* 0x002ee20000100800 */
[----:B------:R-:W-:-:S03]  /*6b40*/  ISETP.NE.U32.AND P0, PT, RZ, c[0x0][0x340], PT ;  /* 0x0000d000ff007a0c */ /* 0x000fc60003f05070 */
[----:B------:R-:W1:Y:S01]  /*6b50*/  S2R R109, SR_TID.X ;  /* 0x00000000006d7919 */ /* 0x000e620000002100 */
[----:B------:R-:W-:Y:S02]  /*6b60*/  ISETP.NE.AND.EX P2, PT, RZ, c[0x0][0x344], PT, P0 ;  /* 0x0000d100ff007a0c */ /* 0x000fe40003f45300 */
[----:B------:R-:W-:-:S05]  /*6b70*/  SHF.R.S32.HI R0, RZ, 0x1f, R160 ;  /* 0x0000001fff007819 */ /* 0x000fca00000114a0 */
[----:B------:R-:W-:-:S06]  /*6b80*/  IMAD R0, R0, c[0x0][0x178], RZ ;  /* 0x00005e0000007a24 */ /* 0x000fcc00078e02ff */
[----:B------:R-:W-:Y:S02]  /*6b90*/  @P2 IMAD.MOV.U32 R2, RZ, RZ, 0x4 ;  /* 0x00000004ff022424 */ /* 0x000fe400078e00ff */
[----:B------:R-:W-:Y:S01]  /*6ba0*/  IMAD R0, R160, c[0x0][0x17c], R0 ;  /* 0x00005f00a0007a24 */ /* 0x000fe200078e0200 */
[----:B-1----:R-:W-:-:S04]  /*6bb0*/  SHF.R.S32.HI R9, RZ, 0x1f, R109 ;  /* 0x0000001fff097819 */ /* 0x002fc8000001146d */
[----:B------:R-:W-:-:S04]  /*6bc0*/  LEA.HI R4, R9, R109, RZ, 0x2 ;  /* 0x0000006d09047211 */ /* 0x000fc800078f10ff */
[----:B------:R-:W-:Y:S01]  /*6bd0*/  SHF.R.S32.HI R112, RZ, 0x2, R4 ;  /* 0x00000002ff707819 */ /* 0x000fe20000011404 */
[----:B------:R-:W1:Y:S01]  /*6be0*/  S2R R5, SR_CTAID.Y ;  /* 0x0000000000057919 */ /* 0x000e620000002600 */
[----:B---3--:R-:W-:-:S05]  /*6bf0*/  @P2 IMAD.WIDE R2, R10, R2, c[0x0][0x340] ;  /* 0x0000d0000a022625 */ /* 0x008fca00078e0202 */
[----:B------:R3:W5:Y:S01]  /*6c00*/  @P2 LDG.E R14, [R2.64] ;  /* 0x0000000c020e2981 */ /* 0x000762000c1e1900 */
[----:B------:R-:W-:Y:S02]  /*6c10*/  ISETP.NE.AND P5, PT, R7, 0x1, PT ;  /* 0x000000010700780c */ /* 0x000fe40003fa5270 */
[----:B-1----:R-:W-:Y:S01]  /*6c20*/  SHF.R.S32.HI R48, RZ, 0x1f, R5 ;  /* 0x0000001fff307819 */ /* 0x002fe20000011405 */
[----:B------:R-:W1:Y:S01]  /*6c30*/  S2R R29, SR_CTAID.Y ;  /* 0x00000000001d7919 */ /* 0x000e620000002600 */
[----:B------:R-:W-:-:S03]  /*6c40*/  ISETP.NE.U32.AND P0, PT, RZ, c[0x0][0x348], PT ;  /* 0x0000d200ff007a0c */ /* 0x000fc60003f05070 */
[----:B------:R-:W-:Y:S01]  /*6c50*/  IMAD R6, R48, c[0x0][0x1b8], RZ ;  /* 0x00006e0030067a24 */ /* 0x000fe200078e02ff */
[----:B------:R-:W-:Y:S01]  /*6c60*/  ISETP.NE.AND.EX P0, PT, RZ, c[0x0][0x34c], PT, P0 ;  /* 0x0000d300ff007a0c */ /* 0x000fe20003f05300 */
[----:B---3--:R-:W-:-:S04]  /*6c70*/  IMAD.WIDE.U32 R2, R160, c[0x0][0x178], RZ ;  /* 0x00005e00a0027a25 */ /* 0x008fc800078e00ff */
[----:B------:R-:W-:Y:S01]  /*6c80*/  IMAD.IADD R3, R3, 0x1, R0 ;  /* 0x0000000103037824 */ /* 0x000fe200078e0200 */
[----:B------:R-:W-:Y:S01]  /*6c90*/  LOP3.LUT R0, R4, 0xfffffffc, RZ, 0xc0, !PT ;  /* 0xfffffffc04007812 */ /* 0x000fe200078ec0ff */
[C---:B-1----:R-:W-:Y:S02]  /*6ca0*/  IMAD R6, R29.reuse, c[0x0][0x1bc], R6 ;  /* 0x00006f001d067a24 */ /* 0x042fe400078e0206 */
[----:B------:R-:W-:-:S04]  /*6cb0*/  IMAD.WIDE.U32 R2, R29, c[0x0][0x1b8], R2 ;  /* 0x00006e001d027a25 */ /* 0x000fc800078e0002 */
[----:B------:R-:W-:Y:S01]  /*6cc0*/  IMAD.IADD R121, R109, 0x1, -R0 ;  /* 0x000000016d797824 */ /* 0x000fe200078e0a00 */
[----:B------:R-:W-:-:S03]  /*6cd0*/  SHF.R.S32.HI R0, RZ, 0x1f, R10 ;  /* 0x0000001fff007819 */ /* 0x000fc6000001140a */
[----:B------:R-:W-:Y:S01]  /*6ce0*/  IMAD R15, R121, 0x20, R112 ;  /* 0x00000020790f7824 */ /* 0x000fe200078e0270 */
[----:B------:R-:W-:-:S03]  /*6cf0*/  SEL R7, R0, RZ, !P0 ;  /* 0x000000ff00077207 */ /* 0x000fc60004000000 */
[----:B------:R-:W-:Y:S01]  /*6d00*/  IMAD.IADD R5, R196, 0x1, R15 ;  /* 0x00000001c4057824 */ /* 0x000fe200078e020f */
[----:B------:R1:W-:Y:S04]  /*6d10*/  STL [R1+0x24], R15 ;  /* 0x0000240f01007387 */ /* 0x0003e80000100800 */
[----:B------:R-:W3:Y:S01]  /*6d20*/  LDL R11, [R1+0x18] ;  /* 0x00001800010b7983 */ /* 0x000ee20000100800 */
[----:B--2---:R-:W-:Y:S01]  /*6d30*/  @P5 IMAD.HI.U32 R8, R5, c[0x0][0x2c8], RZ ;  /* 0x0000b20005085a27 */ /* 0x004fe200078e00ff */
[----:B------:R-:W-:Y:S01]  /*6d40*/  SEL R4, R10, RZ, !P0 ;  /* 0x000000ff0a047207 */ /* 0x000fe20004000000 */
[----:B------:R-:W-:Y:S01]  /*6d50*/  BSSY B0, `(.L_x_440) ;  /* 0x000004b000007945 */ /* 0x000fe20003800000 */
[-C--:B------:R-:W-:Y:S01]  /*6d60*/  LEA.HI R108, R9, R109.reuse, RZ, 0x3 ;  /* 0x0000006d096c7211 */ /* 0x080fe200078f18ff */
[----:B------:R-:W-:Y:S01]  /*6d70*/  IMAD.IADD R3, R3, 0x1, R6 ;  /* 0x0000000103037824 */ /* 0x000fe200078e0206 */
[----:B------:R-:W-:Y:S01]  /*6d80*/  LEA.HI R126, R9, R109, RZ, 0x5 ;  /* 0x0000006d097e7211 */ /* 0x000fe200078f28ff */
[----:B------:R-:W-:Y:S01]  /*6d90*/  IMAD.MOV.U32 R0, RZ, RZ, R5 ;  /* 0x000000ffff007224 */ /* 0x000fe200078e0005 */
[----:B------:R-:W-:Y:S01]  /*6da0*/  @P5 SHF.R.U32.HI R0, RZ, c[0x0][0x2cc], R8 ;  /* 0x0000b300ff005a19 */ /* 0x000fe20000011608 */
[----:B------:R-:W-:Y:S01]  /*6db0*/  IMAD R6, R7, c[0x0][0x1c0], RZ ;  /* 0x0000700007067a24 */ /* 0x000fe200078e02ff */
[----:B------:R-:W-:Y:S01]  /*6dc0*/  SHF.R.S32.HI R107, RZ, 0x3, R108 ;  /* 0x00000003ff6b7819 */ /* 0x000fe2000001146c */
[----:B------:R-:W-:Y:S01]  /*6dd0*/  IMAD.WIDE.U32 R2, R4, c[0x0][0x1c0], R2 ;  /* 0x0000700004027a25 */ /* 0x000fe200078e0002 */
[----:B------:R-:W-:-:S03]  /*6de0*/  SHF.R.S32.HI R124, RZ, 0x5, R126 ;  /* 0x00000005ff7c7819 */ /* 0x000fc6000001147e */
[----:B------:R-:W-:Y:S01]  /*6df0*/  IMAD R7, R4, c[0x0][0x1c4], R6 ;  /* 0x0000710004077a24 */ /* 0x000fe200078e0206 */
[--C-:B------:R-:W-:Y:S01]  /*6e00*/  SHF.R.S32.HI R6, RZ, 0x1f, R0.reuse ;  /* 0x0000001fff067819 */ /* 0x100fe20000011400 */
[----:B------:R-:W-:Y:S02]  /*6e10*/  IMAD.MOV R4, RZ, RZ, -R0 ;  /* 0x000000ffff047224 */ /* 0x000fe400078e0a00 */
[----:B------:R-:W-:Y:S02]  /*6e20*/  IMAD.IADD R3, R3, 0x1, R7 ;  /* 0x0000000103037824 */ /* 0x000fe400078e0207 */
[----:B------:R-:W-:Y:S02]  /*6e30*/  IMAD R6, R6, c[0x0][0x1b0], RZ ;  /* 0x00006c0006067a24 */ /* 0x000fe400078e02ff */
[----:B------:R-:W-:Y:S02]  /*6e40*/  IMAD R4, R4, c[0x0][0x2c4], R5 ;  /* 0x0000b10004047a24 */ /* 0x000fe400078e0205 */
[C---:B------:R-:W-:Y:S01]  /*6e50*/  IMAD R5, R0.reuse, c[0x0][0x1b4], R6 ;  /* 0x00006d0000057a24 */ /* 0x040fe200078e0206 */
[----:B------:R-:W-:Y:S01]  /*6e60*/  LEA.HI R6, R9, R109, RZ, 0x4 ;  /* 0x0000006d09067211 */ /* 0x000fe200078f20ff */
[----:B------:R-:W-:Y:S01]  /*6e70*/  IMAD.WIDE.U32 R2, R0, c[0x0][0x1b0], R2 ;  /* 0x00006c0000027a25 */ /* 0x000fe200078e0002 */
[----:B------:R-:W-:-:S02]  /*6e80*/  SHF.R.S32.HI R0, RZ, 0x1f, R4 ;  /* 0x0000001fff007819 */ /* 0x000fc40000011404 */
[----:B------:R-:W-:Y:S01]  /*6e90*/  LOP3.LUT R6, R6, 0xfffffff0, RZ, 0xc0, !PT ;  /* 0xfffffff006067812 */ /* 0x000fe200078ec0ff */
[----:B------:R-:W-:Y:S02]  /*6ea0*/  IMAD.IADD R3, R3, 0x1, R5 ;  /* 0x0000000103037824 */ /* 0x000fe400078e0205 */
[----:B------:R-:W-:Y:S02]  /*6eb0*/  IMAD R5, R0, c[0x0][0x1a8], RZ ;  /* 0x00006a0000057a24 */ /* 0x000fe400078e02ff */
[----:B------:R-:W-:Y:S02]  /*6ec0*/  IMAD.SHL.U32 R0, R107, 0x40, RZ ;  /* 0x000000406b007824 */ /* 0x000fe400078e00ff */
[----:B------:R-:W-:Y:S02]  /*6ed0*/  IMAD.IADD R98, R109, 0x1, -R6 ;  /* 0x000000016d627824 */ /* 0x000fe400078e0a06 */
[----:B------:R-:W-:Y:S01]  /*6ee0*/  IMAD.SHL.U32 R227, R121, 0x8, RZ ;  /* 0x0000000879e37824 */ /* 0x000fe200078e00ff */
[----:B------:R-:W-:Y:S01]  /*6ef0*/  LOP3.LUT R0, R0, 0xc0, RZ, 0xc0, !PT ;  /* 0x000000c000007812 */ /* 0x000fe200078ec0ff */
[----:B------:R-:W-:Y:S01]  /*6f00*/  IMAD R7, R4, c[0x0][0x1ac], R5 ;  /* 0x00006b0004077a24 */ /* 0x000fe200078e0205 */
[----:B------:R-:W-:Y:S01]  /*6f10*/  LEA.HI R103, R98, R98, RZ, 0x1 ;  /* 0x0000006262677211 */ /* 0x000fe200078f08ff */
[----:B------:R-:W-:Y:S01]  /*6f20*/  IMAD.WIDE.U32 R2, R4, c[0x0][0x1a8], R2 ;  /* 0x00006a0004027a25 */ /* 0x000fe200078e0002 */
[----:B------:R-:W-:-:S02]  /*6f30*/  SHF.R.U32.HI R5, RZ, 0x3, R0 ;  /* 0x00000003ff057819 */ /* 0x000fc40000011600 */
[----:B------:R-:W-:Y:S01]  /*6f40*/  LOP3.LUT R4, R0, 0x18, R227, 0xf8, !PT ;  /* 0x0000001800047812 */ /* 0x000fe200078ef8e3 */
[----:B------:R-:W-:Y:S01]  /*6f50*/  IMAD.IADD R0, R3, 0x1, R7 ;  /* 0x0000000103007824 */ /* 0x000fe200078e0207 */
[C---:B------:R-:W-:Y:S02]  /*6f60*/  LEA R13, P0, R2.reuse, c[0x0][0x160], 0x1 ;  /* 0x00005800020d7a11 */ /* 0x040fe400078008ff */
[--C-:B------:R-:W-:Y:S02]  /*6f70*/  SHF.R.S32.HI R6, RZ, 0x1, R103.reuse ;  /* 0x00000001ff067819 */ /* 0x100fe40000011467 */
[----:B------:R-:W-:Y:S02]  /*6f80*/  SHF.R.S32.HI R3, RZ, 0x1f, R103 ;  /* 0x0000001fff037819 */ /* 0x000fe40000011467 */
[----:B------:R-:W-:Y:S02]  /*6f90*/  LEA.HI.X R12, R2, c[0x0][0x164], R0, 0x1, P0 ;  /* 0x00005900020c7a11 */ /* 0x000fe400000f0c00 */
[----:B------:R-:W-:Y:S01]  /*6fa0*/  LOP3.LUT R7, R4, R5, RZ, 0x3c, !PT ;  /* 0x0000000504077212 */ /* 0x000fe200078e3cff */
[----:B------:R1:W2:Y:S01]  /*6fb0*/  SHFL.IDX PT, R2, R13, RZ, 0x1c1f ;  /* 0x001c1fff0d027589 */ /* 0x0002a200000e0000 */
[----:B------:R-:W-:-:S02]  /*6fc0*/  LEA.HI R0, R3, R6, RZ, 0x2 ;  /* 0x0000000603007211 */ /* 0x000fc400078f10ff */
[----:B------:R-:W-:Y:S01]  /*6fd0*/  LEA.HI R5, R112, R112, RZ, 0x1 ;  /* 0x0000007070057211 */ /* 0x000fe200078f08ff */
[----:B------:R1:W4:Y:S01]  /*6fe0*/  SHFL.IDX PT, R3, R12, RZ, 0x1c1f ;  /* 0x001c1fff0c037589 */ /* 0x00032200000e0000 */
[----:B------:R-:W-:Y:S02]  /*6ff0*/  LOP3.LUT R4, R0, 0xfffffffc, RZ, 0xc0, !PT ;  /* 0xfffffffc00047812 */ /* 0x000fe400078ec0ff */
[----:B------:R-:W-:Y:S02]  /*7000*/  LOP3.LUT R0, R5, 0x7fffffe, RZ, 0xc0, !PT ;  /* 0x07fffffe05007812 */ /* 0x000fe400078ec0ff */
[C---:B------:R-:W-:Y:S01]  /*7010*/  IADD3 R111, R227.reuse, 0x20, RZ ;  /* 0x00000020e36f7810 */ /* 0x040fe20007ffe0ff */
[----:B------:R-:W-:Y:S01]  /*7020*/  IMAD.IADD R106, R6, 0x1, -R4 ;  /* 0x00000001066a7824 */ /* 0x000fe200078e0a04 */
[C---:B------:R-:W-:Y:S01]  /*7030*/  IADD3 R110, R227.reuse, 0x40, RZ ;  /* 0x00000040e36e7810 */ /* 0x040fe20007ffe0ff */
[----:B------:R-:W-:Y:S01]  /*7040*/  IMAD.IADD R0, R112, 0x1, -R0 ;  /* 0x0000000170007824 */ /* 0x000fe200078e0a00 */
[----:B------:R-:W-:Y:S01]  /*7050*/  ISETP.GE.AND P1, PT, R227, c[0x0][0x198], PT ;  /* 0x00006600e3007a0c */ /* 0x000fe20003f26270 */
[----:B------:R-:W-:Y:S01]  /*7060*/  IMAD.MOV.U32 R4, RZ, RZ, 0x10 ;  /* 0x00000010ff047424 */ /* 0x000fe200078e00ff */
[----:B------:R-:W-:Y:S01]  /*7070*/  LOP3.LUT P0, RZ, R106, 0x2, RZ, 0xc0, !PT ;  /* 0x000000026aff7812 */ /* 0x000fe2000780c0ff */
[----:B------:R-:W-:Y:S01]  /*7080*/  IMAD R0, R124, 0x8, R0 ;  /* 0x000000087c007824 */ /* 0x000fe200078e0200 */
[----:B------:R-:W-:-:S02]  /*7090*/  ISETP.GE.AND P3, PT, R110, c[0x0][0x198], PT ;  /* 0x000066006e007a0c */ /* 0x000fc40003f66270 */
[----:B------:R-:W-:Y:S01]  /*70a0*/  SEL R4, R4, 0xfffffff0, !P0 ;  /* 0xfffffff004047807 */ /* 0x000fe20004000000 */
[----:B------:R-:W-:Y:S02]  /*70b0*/  IMAD.U32 R222, R0, 0x20, R7 ;  /* 0x0000002000de7824 */ /* 0x000fe400078e0007 */
[----:B------:R-:W-:Y:S01]  /*70c0*/  @!P2 IMAD.MOV.U32 R14, RZ, RZ, R10 ;  /* 0x000000ffff0ea224 */ /* 0x000fe200078e000a */
[----:B------:R-:W-:Y:S01]  /*70d0*/  ISETP.GE.AND P2, PT, R111, c[0x0][0x198], PT ;  /* 0x000066006f007a0c */ /* 0x000fe20003f46270 */
[----:B---3--:R-:W-:Y:S02]  /*70e0*/  IMAD R40, R11, c[0x0][0x2c4], RZ ;  /* 0x0000b1000b287a24 */ /* 0x008fe400078e02ff */
[----:B------:R-:W-:-:S05]  /*70f0*/  IMAD.IADD R11, R196, 0x1, R112 ;  /* 0x00000001c40b7824 */ /* 0x000fca00078e0270 */
[----:B------:R-:W-:-:S13]  /*7100*/  ISETP.GE.AND P4, PT, R11, R40, PT ;  /* 0x000000280b00720c */ /* 0x000fda0003f86270 */
[----:B------:R-:W-:Y:S05]  /*7110*/  @P4 BRA `(.L_x_441) ;  /* 0x000000e000004947 */ /* 0x000fea0003800000 */
[----:B-12-4-:R-:W-:Y:S01]  /*7120*/  SHF.R.S32.HI R5, RZ, 0x1f, R111 ;  /* 0x0000001fff057819 */ /* 0x016fe2000001146f */
[----:B------:R-:W-:Y:S01]  /*7130*/  IMAD.WIDE R8, R227, 0x2, R2 ;  /* 0x00000002e3087825 */ /* 0x000fe200078e0202 */
        /* <DEDUP_REMOVED lines=12> */
.L_x_441:
[----:B-12-4-:R-:W-:Y:S05]  /*7200*/  BSYNC B0 ;  /* 0x0000000000007941 */ /* 0x016fea0003800000 */
.L_x_440:
        /* <DEDUP_REMOVED lines=20> */
.L_x_443:
[----:B------:R-:W-:Y:S05]  /*7350*/  BSYNC B0 ;  /* 0x0000000000007941 */ /* 0x000fea0003800000 */
.L_x_442:
        /* <DEDUP_REMOVED lines=20> */
.L_x_445:
[----:B------:R-:W-:Y:S05]  /*74a0*/  BSYNC B0 ;  /* 0x0000000000007941 */ /* 0x000fea0003800000 */
.L_x_444:
[----:B--2---:R-:W2:Y:S04]  /*74b0*/  LDL R16, [R1+0x14] ;  /* 0x0000140001107983 */ /* 0x004ea80000100800 */
[----:B---3--:R-:W3:Y:S04]  /*74c0*/  LDL R9, [R1+0x3c] ;  /* 0x00003c0001097983 */ /* 0x008ee80000100800 */
[----:B------:R-:W-:Y:S04]  /*74d0*/  SHFL.IDX PT, R2, R13, 0x3, 0x1c1f ;  /* 0x007c1f000d027f89 */ /* 0x000fe800000e0000 */
[----:B----4-:R-:W4:Y:S01]  /*74e0*/  SHFL.IDX PT, R3, R12, 0x3, 0x1c1f ;  /* 0x007c1f000c037f89 */ /* 0x010f2200000e0000 */
[----:B------:R-:W-:-:S04]  /*74f0*/  IADD3 R0, R11, 0x60, RZ ;  /* 0x000000600b007810 */ /* 0x000fc80007ffe0ff */
[----:B------:R-:W-:Y:S01]  /*7500*/  ISETP.GE.AND P0, PT, R0, R40, PT ;  /* 0x000000280000720c */ /* 0x000fe20003f06270 */
[----:B------:R-:W-:-:S05]  /*7510*/  IMAD.MOV.U32 R5, RZ, RZ, c[0x0][0x2b8] ;  /* 0x0000ae00ff057624 */ /* 0x000fca00078e00ff */
[----:B------:R-:W-:-:S07]  /*7520*/  ISETP.NE.AND P4, PT, R5, 0x1, PT ;  /* 0x000000010500780c */ /* 0x000fce0003f85270 */
[----:B------:R-:W-:Y:S01]  /*7530*/  @!P0 IMAD.SHL.U32 R11, R222, 0x2, RZ ;  /* 0x00000002de0b8824 */ /* 0x000fe200078e00ff */
[----:B------:R-:W-:Y:S01]  /*7540*/  @!P0 SHF.R.S32.HI R5, RZ, 0x1f, R111 ;  /* 0x0000001fff058819 */ /* 0x000fe2000001146f */
[----:B----4-:R-:W-:Y:S01]  /*7550*/  @!P0 IMAD.WIDE R6, R227, 0x2, R2 ;  /* 0x00000002e3068825 */ /* 0x010fe200078e0202 */
[----:B-----5:R-:W-:-:S04]  /*7560*/  SHF.R.S32.HI R8, RZ, 0x1f, R14 ;  /* 0x0000001fff087819 */ /* 0x020fc8000001140e */
[----:B------:R-:W-:Y:S01]  /*7570*/  @!PT LDS RZ, [RZ] ;  /* 0x00000000fffff984 */ /* 0x000fe20000000800 */
[----:B------:R4:W-:Y:S01]  /*7580*/  @!P0 LDGSTS.E.BYPASS.LTC128B.128 [R11+0x7880], [R6.64], !P1 ;  /* 0x07880000060b8fae */ /* 0x0009e2000c901d4c */
[----:B------:R-:W-:-:S04]  /*7590*/  IMAD.MOV.U32 R120, RZ, RZ, 0x30 ;  /* 0x00000030ff787424 */ /* 0x000fc800078e00ff */
[----:B------:R-:W-:-:S04]  /*75a0*/  IMAD R123, R247, R120, -0x30 ;  /* 0xffffffd0f77b7424 */ /* 0x000fc800078e0278 */
[----:B------:R-:W-:Y:S01]  /*75b0*/  IMAD.IADD R0, R15, 0x1, R123 ;  /* 0x000000010f007824 */ /* 0x000fe200078e027b */
[----:B----4-:R-:W-:Y:S01]  /*75c0*/  @!P0 LEA.HI R6, R5, R111, RZ, 0x3 ;  /* 0x0000006f05068211 */ /* 0x010fe200078f18ff */
[----:B------:R-:W-:-:S03]  /*75d0*/  IMAD R5, R8, c[0x0][0x2b0], RZ ;  /* 0x0000ac0008057a24 */ /* 0x000fc600078e02ff */
[----:B------:R-:W-:Y:S02]  /*75e0*/  @!P0 LOP3.LUT R6, R6, 0xfffffff8, RZ, 0xc0, !PT ;  /* 0xfffffff806068812 */ /* 0x000fe400078ec0ff */
[----:B------:R-:W-:-:S03]  /*75f0*/  @!P0 SHF.R.S32.HI R8, RZ, 0x1f, R110 ;  /* 0x0000001fff088819 */ /* 0x000fc6000001146e */
[----:B------:R-:W-:Y:S01]  /*7600*/  @!P0 IMAD.WIDE R6, R6, 0x2, R2 ;  /* 0x0000000206068825 */ /* 0x000fe200078e0202 */
[----:B------:R-:W-:-:S04]  /*7610*/  @!P0 LEA.HI R8, R8, R110, RZ, 0x3 ;  /* 0x0000006e08088211 */ /* 0x000fc800078f18ff */
[----:B------:R4:W-:Y:S01]  /*7620*/  @!P0 LDGSTS.E.BYPASS.LTC128B.128 [R11+0x9880], [R6.64], !P2 ;  /* 0x09880000060b8fae */ /* 0x0009e2000d101d4c */
[C---:B------:R-:W-:Y:S02]  /*7630*/  IMAD R10, R14.reuse, c[0x0][0x2b4], R5 ;  /* 0x0000ad000e0a7a24 */ /* 0x040fe400078e0205 */
[----:B------:R-:W-:Y:S01]  /*7640*/  IMAD.WIDE.U32 R18, R14, c[0x0][0x2b0], RZ ;  /* 0x0000ac000e127a25 */ /* 0x000fe200078e00ff */
[----:B----4-:R-:W-:-:S05]  /*7650*/  @!P0 LOP3.LUT R7, R8, 0xfffffff8, RZ, 0xc0, !PT ;  /* 0xfffffff808078812 */ /* 0x010fca00078ec0ff */
[----:B------:R-:W-:-:S05]  /*7660*/  @!P0 IMAD.WIDE R2, R7, 0x2, R2 ;  /* 0x0000000207028825 */ /* 0x000fca00078e0202 */
[----:B------:R4:W-:Y:S04]  /*7670*/  @!P0 LDGSTS.E.BYPASS.LTC128B.128 [R11+0xb880], [R2.64], !P3 ;  /* 0x0b880000020b8fae */ /* 0x0009e8000d901d4c */
[----:B------:R-:W0:Y:S01]  /*7680*/  LDGDEPBAR ;  /* 0x00000000000079af */ /* 0x000e220000000000 */
[----:B-1----:R-:W-:Y:S02]  /*7690*/  IMAD.IADD R12, R19, 0x1, R10 ;  /* 0x00000001130c7824 */ /* 0x002fe400078e020a */
[----:B------:R-:W-:Y:S01]  /*76a0*/  IMAD.MOV.U32 R224, RZ, RZ, RZ ;  /* 0x000000ffffe07224 */ /* 0x000fe200078e00ff */
[C---:B--2---:R-:W-:Y:S01]  /*76b0*/  ISETP.GE.AND P1, PT, R0.reuse, R16, PT ;  /* 0x000000100000720c */ /* 0x044fe20003f26270 */
[----:B---3--:R-:W-:-:S03]  /*76c0*/  IMAD.IADD R9, R0, 0x1, R9 ;  /* 0x0000000100097824 */ /* 0x008fc600078e0209 */
[----:B------:R-:W-:Y:S01]  /*76d0*/  ISETP.GT.OR P1, PT, R15, 0x2f, P1 ;  /* 0x0000002f0f00780c */ /* 0x000fe20000f24670 */
[----:B------:R-:W-:-:S04]  /*76e0*/  @P4 IMAD.HI.U32 R5, R9, c[0x0][0x2bc], RZ ;  /* 0x0000af0009054a27 */ /* 0x000fc800078e00ff */
[----:B------:R-:W-:Y:S01]  /*76f0*/  IMAD.MOV.U32 R0, RZ, RZ, R9 ;  /* 0x000000ffff007224 */ /* 0x000fe200078e0009 */
[----:B------:R-:W-:Y:S01]  /*7700*/  @P4 SHF.R.U32.HI R0, RZ, c[0x0][0x2c0], R5 ;  /* 0x0000b000ff004a19 */ /* 0x000fe20000011605 */
[----:B------:R-:W-:Y:S06]  /*7710*/  BAR.SYNC.DEFER_BLOCKING 0x0 ;  /* 0x0000000000007b1d */ /* 0x000fec0000010000 */
[----:B------:R-:W-:-:S04]  /*7720*/  @!P1 IADD3 R5, P2, R0, R18, RZ ;  /* 0x0000001200059210 */ /* 0x000fc80007f5e0ff */
[----:B------:R-:W-:Y:S02]  /*7730*/  @!P1 LEA.HI.X.SX32 R8, R0, R12, 0x1, P2 ;  /* 0x0000000c00089211 */ /* 0x000fe400010f0eff */
[----:B------:R-:W-:-:S04]  /*7740*/  @!P1 LEA R6, P2, R5, c[0x0][0x2a0], 0x2 ;  /* 0x0000a80005069a11 */ /* 0x000fc800078410ff */
[----:B------:R-:W-:-:S05]  /*7750*/  @!P1 LEA.HI.X R7, R5, c[0x0][0x2a4], R8, 0x2, P2 ;  /* 0x0000a90005079a11 */ /* 0x000fca00010f1408 */
[----:B------:R1:W2:Y:S01]  /*7760*/  @!P1 LDG.E R224, [R6.64] ;  /* 0x0000000c06e09981 */ /* 0x0002a2000c1e1900 */
[----:B------:R-:W-:-:S04]  /*7770*/  IMAD.MOV R0, RZ, RZ, -R0 ;  /* 0x000000ffff007224 */ /* 0x000fc800078e0a00 */
[----:B------:R-:W-:-:S05]  /*7780*/  IMAD R226, R0, c[0x0][0x2b8], R9 ;  /* 0x0000ae0000e27a24 */ /* 0x000fca00078e0209 */
[----:B------:R-:W-:Y:S01]  /*7790*/  SHF.R.S32.HI R104, RZ, 0x1f, R226 ;  /* 0x0000001fff687819 */ /* 0x000fe200000114e2 */
[----:B----4-:R-:W-:-:S04]  /*77a0*/  IMAD.WIDE.U32 R2, R226, c[0x0][0x1e0], RZ ;  /* 0x00007800e2027a25 */ /* 0x010fc800078e00ff */
[----:B------:R-:W-:-:S04]  /*77b0*/  IMAD R0, R104, c[0x0][0x1e0], RZ ;  /* 0x0000780068007a24 */ /* 0x000fc800078e02ff */
[----:B------:R-:W-:Y:S01]  /*77c0*/  IMAD R0, R226, c[0x0][0x1e4], R0 ;  /* 0x00007900e2007a24 */ /* 0x000fe200078e0200 */
[----:B------:R-:W-:Y:S03]  /*77d0*/  STL.64 [R1+0x30], R18 ;  /* 0x0000301201007387 */ /* 0x000fe60000100a00 */
[----:B------:R-:W-:Y:S02]  /*77e0*/  IMAD.IADD R3, R3, 0x1, R0 ;  /* 0x0000000103037824 */ /* 0x000fe400078e0200 */
[----:B------:R-:W-:Y:S01]  /*77f0*/  IMAD R0, R48, c[0x0][0x1e8], RZ ;  /* 0x00007a0030007a24 */ /* 0x000fe200078e02ff */
[----:B------:R3:W-:Y:S01]  /*7800*/  STL [R1+0x38], R12 ;  /* 0x0000380c01007387 */ /* 0x0007e20000100800 */
[----:B------:R-:W-:Y:S02]  /*7810*/  IMAD R120, R247, -0x30, R120 ;  /* 0xffffffd0f7787824 */ /* 0x000fe400078e0278 */
[----:B------:R-:W-:-:S02]  /*7820*/  IMAD R0, R29, c[0x0][0x1ec], R0 ;  /* 0x00007b001d007a24 */ /* 0x000fc400078e0200 */
[----:B------:R-:W-:-:S05]  /*7830*/  IMAD.IADD R122, R16, 0x1, R120 ;  /* 0x00000001107a7824 */ /* 0x000fca00078e0278 */
[----:B-1----:R-:W-:Y:S01]  /*7840*/  IMNMX R6, R122, 0x30, PT ;  /* 0x000000307a067817 */ /* 0x002fe20003800200 */
[----:B---3--:R-:W-:-:S04]  /*7850*/  IMAD.WIDE.U32 R12, R29, c[0x0][0x1e8], RZ ;  /* 0x00007a001d0c7a25 */ /* 0x008fc800078e00ff */
[----:B------:R-:W-:Y:S02]  /*7860*/  IMAD.IADD R10, R13, 0x1, R0 ;  /* 0x000000010d0a7824 */ /* 0x000fe400078e0200 */
[----:B------:R-:W-:Y:S01]  /*7870*/  IMAD.IADD R14, R6, 0x1, -R112 ;  /* 0x00000001060e7824 */ /* 0x000fe200078e0a70 */
[----:B------:R-:W-:Y:S02]  /*7880*/  LOP3.LUT R157, R157, 0xfffff7ff, RZ, 0xc0, !PT ;  /* 0xfffff7ff9d9d7812 */ /* 0x000fe400078ec0ff */
[----:B------:R-:W-:Y:S02]  /*7890*/  ISETP.GE.AND P2, PT, R227, c[0x0][0x1d4], PT ;  /* 0x00007500e3007a0c */ /* 0x000fe40003f46270 */
[----:B------:R-:W-:Y:S02]  /*78a0*/  @P4 LOP3.LUT R157, R157, 0x800, RZ, 0xfc, !PT ;  /* 0x000008009d9d4812 */ /* 0x000fe400078efcff */
[----:B------:R-:W-:Y:S02]  /*78b0*/  ISETP.GE.AND P6, PT, R111, c[0x0][0x1d4], PT ;  /* 0x000075006f007a0c */ /* 0x000fe40003fc6270 */
[----:B------:R-:W-:-:S02]  /*78c0*/  ISETP.GE.AND P4, PT, R110, c[0x0][0x1d4], PT ;  /* 0x000075006e007a0c */ /* 0x000fc40003f86270 */
[----:B------:R-:W-:-:S05]  /*78d0*/  LOP3.LUT R157, R157, 0xfffffdff, RZ, 0xc0, !PT ;  /* 0xfffffdff9d9d7812 */ /* 0x000fca00078ec0ff */
[----:B------:R-:W-:-:S04]  /*78e0*/  @P2 LOP3.LUT R157, R157, 0x200, RZ, 0xfc, !PT ;  /* 0x000002009d9d2812 */ /* 0x000fc800078efcff */
[----:B------:R-:W-:-:S04]  /*78f0*/  LOP3.LUT R157, R157, 0xfffffeff, RZ, 0xc0, !PT ;  /* 0xfffffeff9d9d7812 */ /* 0x000fc800078ec0ff */
[----:B------:R-:W-:-:S04]  /*7900*/  @P6 LOP3.LUT R157, R157, 0x100, RZ, 0xfc, !PT ;  /* 0x000001009d9d6812 */ /* 0x000fc800078efcff */
[----:B------:R-:W-:-:S04]  /*7910*/  LOP3.LUT R157, R157, 0xffffff7f, RZ, 0xc0, !PT ;  /* 0xffffff7f9d9d7812 */ /* 0x000fc800078ec0ff */
[----:B------:R-:W-:-:S04]  /*7920*/  @P4 LOP3.LUT R157, R157, 0x80, RZ, 0xfc, !PT ;  /* 0x000000809d9d4812 */ /* 0x000fc800078efcff */
[----:B------:R-:W-:Y:S01]  /*7930*/  LOP3.LUT R157, R157, 0xffffffbf, RZ, 0xc0, !PT ;  /* 0xffffffbf9d9d7812 */ /* 0x000fe200078ec0ff */
[----:B------:R-:W-:Y:S01]  /*7940*/  IMAD.WIDE.U32 R114, R29, c[0x0][0x210], RZ ;  /* 0x000084001d727a25 */ /* 0x000fe200078e00ff */
[----:B------:R-:W-:Y:S02]  /*7950*/  IADD3 R125, R247, -0x1, RZ ;  /* 0xfffffffff77d7810 */ /* 0x000fe40007ffe0ff */
        /* <DEDUP_REMOVED lines=8> */
[----:B------:R-:W-:Y:S01]  /*79e0*/  ISETP.GE.AND P0, PT, R14, 0x1, PT ;  /* 0x000000010e00780c */ /* 0x000fe20003f06270 */
[----:B------:R-:W-:Y:S04]  /*79f0*/  SHFL.IDX PT, R2, R13, RZ, 0x1c1f ;  /* 0x001c1fff0d027589 */ /* 0x000fe800000e0000 */
[----:B------:R-:W1:Y:S08]  /*7a00*/  SHFL.IDX PT, R3, R12, RZ, 0x1c1f ;  /* 0x001c1fff0c037589 */ /* 0x000e7000000e0000 */
[----:B------:R-:W-:-:S02]  /*7a10*/  @P0 SHF.R.S32.HI R5, RZ, 0x1f, R111 ;  /* 0x0000001fff050819 */ /* 0x000fc4000001146f */
[----:B------:R-:W-:Y:S02]  /*7a20*/  @P0 SHF.R.S32.HI R0, RZ, 0x1f, R110 ;  /* 0x0000001fff000819 */ /* 0x000fe4000001146e */
[----:B------:R-:W-:Y:S02]  /*7a30*/  @P0 LEA.HI R5, R5, R111, RZ, 0x3 ;  /* 0x0000006f05050211 */ /* 0x000fe400078f18ff */
[----:B------:R-:W-:Y:S02]  /*7a40*/  @P0 LEA.HI R0, R0, R110, RZ, 0x3 ;  /* 0x0000006e00000211 */ /* 0x000fe400078f18ff */
[----:B------:R-:W-:Y:S02]  /*7a50*/  @P0 LOP3.LUT R8, R5, 0xfffffff8, RZ, 0xc0, !PT ;  /* 0xfffffff805080812 */ /* 0x000fe400078ec0ff */
[----:B------:R-:W-:Y:S01]  /*7a60*/  @P0 LOP3.LUT R0, R0, 0xfffffff8, RZ, 0xc0, !PT ;  /* 0xfffffff800000812 */ /* 0x000fe200078ec0ff */
[----:B------:R-:W-:Y:S02]  /*7a70*/  @P0 IMAD.SHL.U32 R5, R222, 0x2, RZ ;  /* 0x00000002de050824 */ /* 0x000fe400078e00ff */
[----:B-1----:R-:W-:-:S04]  /*7a80*/  @P0 IMAD.WIDE R10, R227, 0x2, R2 ;  /* 0x00000002e30a0825 */ /* 0x002fc800078e0202 */
[--C-:B------:R-:W-:Y:S01]  /*7a90*/  @P0 IMAD.WIDE R8, R8, 0x2, R2.reuse ;  /* 0x0000000208080825 */ /* 0x100fe200078e0202 */
[----:B------:R-:W-:Y:S01]  /*7aa0*/  @!PT LDS RZ, [RZ] ;  /* 0x00000000fffff984 */ /* 0x000fe20000000800 */
[----:B------:R1:W-:Y:S03]  /*7ab0*/  @P0 LDGSTS.E.BYPASS.LTC128B.128 [R5+0x3c80], [R10.64], !P2 ;  /* 0x03c800000a050fae */ /* 0x0003e6000d101d4c */
[----:B------:R-:W-:Y:S01]  /*7ac0*/  @P0 IMAD.WIDE R6, R0, 0x2, R2 ;  /* 0x0000000200060825 */ /* 0x000fe200078e0202 */
[----:B------:R1:W-:Y:S04]  /*7ad0*/  @P0 LDGSTS.E.BYPASS.LTC128B.128 [R5+0x4880], [R8.64], !P6 ;  /* 0x0488000008050fae */ /* 0x0003e8000f101d4c */
[----:B------:R1:W-:Y:S01]  /*7ae0*/  @P0 LDGSTS.E.BYPASS.LTC128B.128 [R5+0x5480], [R6.64], !P4 ;  /* 0x0548000006050fae */ /* 0x0003e2000e101d4c */
[----:B------:R-:W-:-:S03]  /*7af0*/  ISETP.GE.AND P0, PT, R14, 0x21, PT ;  /* 0x000000210e00780c */ /* 0x000fc60003f06270 */
[----:B------:R-:W-:Y:S04]  /*7b00*/  SHFL.IDX PT, R2, R13, 0x1, 0x1c1f ;  /* 0x003c1f000d027f89 */ /* 0x000fe800000e0000 */
[----:B------:R-:W2:Y:S06]  /*7b10*/  SHFL.IDX PT, R3, R12, 0x1, 0x1c1f ;  /* 0x003c1f000c037f89 */ /* 0x000eac00000e0000 */
[----:B------:R-:W-:-:S02]  /*7b20*/  @P0 SHF.R.S32.HI R0, RZ, 0x1f, R110 ;  /* 0x0000001fff000819 */ /* 0x000fc4000001146e */
[----:B-1----:R-:W-:-:S04]  /*7b30*/  @P0 SHF.R.S32.HI R5, RZ, 0x1f, R111 ;  /* 0x0000001fff050819 */ /* 0x002fc8000001146f */
[----:B------:R-:W-:Y:S02]  /*7b40*/  @P0 LEA.HI R6, R5, R111, RZ, 0x3 ;  /* 0x0000006f05060211 */ /* 0x000fe400078f18ff */
[----:B------:R-:W-:Y:S02]  /*7b50*/  @P0 LEA.HI R5, R0, R110, RZ, 0x3 ;  /* 0x0000006e00050211 */ /* 0x000fe400078f18ff */
[----:B------:R-:W-:Y:S02]  /*7b60*/  @P0 LOP3.LUT R6, R6, 0xfffffff8, RZ, 0xc0, !PT ;  /* 0xfffffff806060812 */ /* 0x000fe400078ec0ff */
[----:B------:R-:W-:Y:S01]  /*7b70*/  @P0 LOP3.LUT R5, R5, 0xfffffff8, RZ, 0xc0, !PT ;  /* 0xfffffff805050812 */ /* 0x000fe200078ec0ff */
[----:B------:R-:W-:Y:S02]  /*7b80*/  @P0 IMAD.SHL.U32 R0, R222, 0x2, RZ ;  /* 0x00000002de000824 */ /* 0x000fe400078e00ff */
[----:B--2---:R-:W-:-:S04]  /*7b90*/  @P0 IMAD.WIDE R8, R227, 0x2, R2 ;  /* 0x00000002e3080825 */ /* 0x004fc800078e0202 */
[--C-:B------:R-:W-:Y:S01]  /*7ba0*/  @P0 IMAD.WIDE R6, R6, 0x2, R2.reuse ;  /* 0x0000000206060825 */ /* 0x100fe200078e0202 */
[----:B------:R1:W-:Y:S03]  /*7bb0*/  @P0 LDGSTS.E.BYPASS.LTC128B.128 [R0+0x4480], [R8.64], !P2 ;  /* 0x0448000008000fae */ /* 0x0003e6000d101d4c */
[----:B------:R-:W-:Y:S01]  /*7bc0*/  @P0 IMAD.WIDE R2, R5, 0x2, R2 ;  /* 0x0000000205020825 */ /* 0x000fe200078e0202 */
[----:B------:R1:W-:Y:S04]  /*7bd0*/  @P0 LDGSTS.E.BYPASS.LTC128B.128 [R0+0x5080], [R6.64], !P6 ;  /* 0x0508000006000fae */ /* 0x0003e8000f101d4c */
[----:B------:R1:W-:Y:S01]  /*7be0*/  @P0 LDGSTS.E.BYPASS.LTC128B.128 [R0+0x5c80], [R2.64], !P4 ;  /* 0x05c8000002000fae */ /* 0x0003e2000e101d4c */
[----:B------:R-:W-:-:S02]  /*7bf0*/  ISETP.GT.AND P0, PT, R15, 0x2f, PT ;  /* 0x0000002f0f00780c */ /* 0x000fc40003f04270 */
[----:B------:R-:W-:Y:S01]  /*7c00*/  SHF.R.S32.HI R5, RZ, 0x1f, R109 ;  /* 0x0000001fff057819 */ /* 0x000fe2000001146d */
[----:B------:R-:W0:Y:S10]  /*7c10*/  LDGDEPBAR ;  /* 0x00000000000079af */ /* 0x000e340000000000 */
[----:B------:R-:W-:-:S02]  /*7c20*/  @P0 LOP3.LUT R157, R157, 0x40, RZ, 0xfc, !PT ;  /* 0x000000409d9d0812 */ /* 0x000fc400078efcff */
[----:B------:R-:W-:Y:S01]  /*7c30*/  ISETP.LT.AND P0, PT, RZ, c[0x0][0x27c], PT ;  /* 0x00009f00ff007a0c */ /* 0x000fe20003f01270 */
[----:B-1----:R-:W-:Y:S01]  /*7c40*/  IMAD R0, R48, c[0x0][0x210], RZ ;  /* 0x0000840030007a24 */ /* 0x002fe200078e02ff */
[----:B------:R-:W-:-:S03]  /*7c50*/  LEA.HI R2, R5, R109, RZ, 0x4 ;  /* 0x0000006d05027211 */ /* 0x000fc600078f20ff */
[----:B------:R-:W-:Y:S01]  /*7c60*/  IMAD R0, R29, c[0x0][0x214], R0 ;  /* 0x000085001d007a24 */ /* 0x000fe200078e0200 */
[----:B------:R-:W-:-:S03]  /*7c70*/  SHF.R.S32.HI R89, RZ, 0x4, R2 ;  /* 0x00000004ff597819 */ /* 0x000fc60000011402 */
[----:B------:R-:W-:-:S04]  /*7c80*/  IMAD.IADD R113, R115, 0x1, R0 ;  /* 0x0000000173717824 */ /* 0x000fc800078e0200 */
[----:B------:R-:W-:Y:S05]  /*7c90*/  @P0 BRA `(.L_x_446) ;  /* 0x0000002000000947 */ /* 0x000fea0003800000 */
[----:B------:R-:W-:-:S04]  /*7ca0*/  DEPBAR.LE SB0, 0x1 ;  /* 0x000080400000791a */ /* 0x000fc80000000000 */
[----:B------:R-:W-:Y:S05]  /*7cb0*/  BRA `(.L_x_447) ;  /* 0x000075a000007947 */ /* 0x000fea0003800000 */
.L_x_446:
[----:B------:R-:W-:Y:S01]  /*7cc0*/  ULDC.U8 UR4, c[0x0][0x298] ;  /* 0x0000a60000047ab9 */ /* 0x000fe20000000000 */
[----:B------:R-:W-:Y:S01]  /*7cd0*/  SHF.R.S32.HI R0, RZ, 0x1f, R159 ;  /* 0x0000001fff007819 */ /* 0x000fe2000001149f */
[----:B------:R-:W-:Y:S01]  /*7ce0*/  IMAD.WIDE.U32 R10, R159, c[0x0][0x280], RZ ;  /* 0x0000a0009f0a7a25 */ /* 0x000fe200078e00ff */
[----:B------:R-:W-:Y:S01]  /*7cf0*/  ISETP.NE.AND P0, PT, RZ, UR4, PT ;  /* 0x00000004ff007c0c */ /* 0x000fe2000bf05270 */
[----:B------:R-:W-:Y:S01]  /*7d00*/  BSSY B2, `(.L_x_447) ;  /* 0x0000755000027945 */ /* 0x000fe20003800000 */
[-C--:B------:R-:W-:Y:S01]  /*7d10*/  LEA.HI R3, R109, R109.reuse, RZ, 0x1 ;  /* 0x0000006d6d037211 */ /* 0x080fe200078f08ff */
[C---:B------:R-:W-:Y:S02]  /*7d20*/  IMAD R2, R0.reuse, c[0x0][0x280], RZ ;  /* 0x0000a00000027a24 */ /* 0x040fe400078e02ff */
[----:B------:R-:W-:Y:S01]  /*7d30*/  IMAD R0, R0, c[0x0][0x290], RZ ;  /* 0x0000a40000007a24 */ /* 0x000fe200078e02ff */
[----:B------:R-:W-:Y:S01]  /*7d40*/  SHF.R.S32.HI R56, RZ, 0x1, R3 ;  /* 0x00000001ff387819 */ /* 0x000fe20000011403 */
[----:B------:R-:W-:Y:S01]  /*7d50*/  IMAD R2, R159, c[0x0][0x284], R2 ;  /* 0x0000a1009f027a24 */ /* 0x000fe200078e0202 */
[----:B------:R-:W-:Y:S01]  /*7d60*/  LOP3.LUT R3, R3, 0xfffffffe, RZ, 0xc0, !PT ;  /* 0xfffffffe03037812 */ /* 0x000fe200078ec0ff */
[C---:B------:R-:W-:Y:S01]  /*7d70*/  IMAD R0, R159.reuse, c[0x0][0x294], R0 ;  /* 0x0000a5009f007a24 */ /* 0x040fe200078e0200 */
[----:B------:R-:W-:Y:S01]  /*7d80*/  IADD3 R28, R196, R56, RZ ;  /* 0x00000038c41c7210 */ /* 0x000fe20007ffe0ff */
[----:B------:R-:W-:Y:S01]  /*7d90*/  IMAD.WIDE.U32 R8, R159, c[0x0][0x290], RZ ;  /* 0x0000a4009f087a25 */ /* 0x000fe200078e00ff */
[----:B------:R-:W-:-:S02]  /*7da0*/  IADD3 R45, -R3, R109, RZ ;  /* 0x0000006d032d7210 */ /* 0x000fc40007ffe1ff */
[----:B------:R-:W-:Y:S01]  /*7db0*/  IADD3 R7, R2, R11, RZ ;  /* 0x0000000b02077210 */ /* 0x000fe20007ffe0ff */
[----:B------:R-:W-:Y:S01]  /*7dc0*/  IMAD.IADD R3, R0, 0x1, R9 ;  /* 0x0000000100037824 */ /* 0x000fe200078e0209 */
[C---:B------:R-:W-:Y:S01]  /*7dd0*/  SHF.L.U32 R57, R45.reuse, 0x3, RZ ;  /* 0x000000032d397819 */ /* 0x040fe200000006ff */
[----:B------:R-:W-:Y:S01]  /*7de0*/  IMAD R0, R45, 0x40, R28 ;  /* 0x000000402d007824 */ /* 0x000fe200078e021c */
[----:B------:R-:W-:Y:S05]  /*7df0*/  @!P0 BRA `(.L_x_448) ;  /* 0x0000381000008947 */ /* 0x000fea0003800000 */
[----:B------:R-:W-:Y:S01]  /*7e00*/  @P5 IMAD.HI.U32 R2, R0, c[0x0][0x2c8], RZ ;  /* 0x0000b20000025a27 */ /* 0x000fe200078e00ff */
[----:B------:R-:W-:Y:S01]  /*7e10*/  MOV R6, R10 ;  /* 0x0000000a00067202 */ /* 0x000fe20000000f00 */
[----:B------:R-:W-:Y:S01]  /*7e20*/  BSSY B0, `(.L_x_449) ;  /* 0x0000062000007945 */ /* 0x000fe20003800000 */
[----:B------:R-:W-:Y:S01]  /*7e30*/  CS2R R68, SRZ ;  /* 0x0000000000447805 */ /* 0x000fe2000001ff00 */
[----:B------:R-:W-:Y:S01]  /*7e40*/  IMAD.SHL.U32 R18, R45, 0x4, RZ ;  /* 0x000000042d127824 */ /* 0x000fe200078e00ff */
[----:B------:R-:W-:Y:S01]  /*7e50*/  @P5 SHF.R.U32.HI R0, RZ, c[0x0][0x2cc], R2 ;  /* 0x0000b300ff005a19 */ /* 0x000fe20000011602 */
[----:B------:R-:W-:Y:S01]  /*7e60*/  CS2R R38, SRZ ;  /* 0x0000000000267805 */ /* 0x000fe2000001ff00 */
[----:B------:R-:W-:Y:S01]  /*7e70*/  CS2R R34, SRZ ;  /* 0x0000000000227805 */ /* 0x000fe2000001ff00 */
[----:B------:R-:W-:Y:S01]  /*7e80*/  CS2R R30, SRZ ;  /* 0x00000000001e7805 */ /* 0x000fe2000001ff00 */
[----:B------:R-:W-:Y:S01]  /*7e90*/  SHF.R.S32.HI R5, RZ, 0x1f, R0 ;  /* 0x0000001fff057819 */ /* 0x000fe20000011400 */
[----:B------:R-:W-:Y:S01]  /*7ea0*/  IMAD.WIDE.U32 R6, R0, c[0x0][0x280], R6 ;  /* 0x0000a00000067a25 */ /* 0x000fe200078e0006 */
[----:B------:R-:W-:Y:S01]  /*7eb0*/  CS2R R24, SRZ ;  /* 0x0000000000187805 */ /* 0x000fe2000001ff00 */
[----:B------:R-:W-:Y:S01]  /*7ec0*/  CS2R R20, SRZ ;  /* 0x0000000000147805 */ /* 0x000fe2000001ff00 */
[----:B------:R-:W-:Y:S01]  /*7ed0*/  CS2R R12, SRZ ;  /* 0x00000000000c7805 */ /* 0x000fe2000001ff00 */
[C---:B------:R-:W-:Y:S01]  /*7ee0*/  IMAD R2, R5.reuse, c[0x0][0x280], RZ ;  /* 0x0000a00005027a24 */ /* 0x040fe200078e02ff */
[----:B------:R-:W-:Y:S01]  /*7ef0*/  LEA R29, P0, R6, c[0x0][0x270], 0x1 ;  /* 0x00009c00061d7a11 */ /* 0x000fe200078008ff */
[----:B------:R-:W-:Y:S01]  /*7f00*/  IMAD R5, R5, c[0x0][0x290], RZ ;  /* 0x0000a40005057a24 */ /* 0x000fe200078e02ff */
[----:B------:R-:W-:Y:S01]  /*7f10*/  CS2R R42, SRZ ;  /* 0x00000000002a7805 */ /* 0x000fe2000001ff00 */
[----:B------:R-:W-:Y:S01]  /*7f20*/  IMAD R2, R0, c[0x0][0x284], R2 ;  /* 0x0000a10000027a24 */ /* 0x000fe200078e0202 */
[----:B------:R-:W-:Y:S01]  /*7f30*/  CS2R R36, SRZ ;  /* 0x0000000000247805 */ /* 0x000fe2000001ff00 */
[----:B------:R-:W-:Y:S01]  /*7f40*/  CS2R R32, SRZ ;  /* 0x0000000000207805 */ /* 0x000fe2000001ff00 */
[----:B------:R-:W-:Y:S01]  /*7f50*/  CS2R R26, SRZ ;  /* 0x00000000001a7805 */ /* 0x000fe2000001ff00 */
[----:B------:R-:W-:Y:S01]  /*7f60*/  CS2R R22, SRZ ;  /* 0x0000000000167805 */ /* 0x000fe2000001ff00 */
[----:B------:R-:W-:Y:S01]  /*7f70*/  IADD3 R2, R7, R2, RZ ;  /* 0x0000000207027210 */ /* 0x000fe20007ffe0ff */
[----:B------:R-:W-:-:S03]  /*7f80*/  CS2R R14, SRZ ;  /* 0x00000000000e7805 */ /* 0x000fc6000001ff00 */
[----:B------:R-:W-:Y:S01]  /*7f90*/  LEA.HI.X R19, R6, c[0x0][0x274], R2, 0x1, P0 ;  /* 0x00009d0006137a11 */ /* 0x000fe200000f0c02 */
[----:B------:R-:W-:Y:S02]  /*7fa0*/  IMAD.MOV.U32 R2, RZ, RZ, R8 ;  /* 0x000000ffff027224 */ /* 0x000fe400078e0008 */
[----:B------:R1:W2:Y:S02]  /*7fb0*/  SHFL.IDX PT, R8, R29, RZ, 0x1e1f ;  /* 0x001e1fff1d087589 */ /* 0x0002a400000e0000 */
[C---:B------:R-:W-:Y:S02]  /*7fc0*/  IMAD.WIDE.U32 R2, R0.reuse, c[0x0][0x290], R2 ;  /* 0x0000a40000027a25 */ /* 0x040fe400078e0002 */
[----:B------:R1:W3:Y:S02]  /*7fd0*/  SHFL.IDX PT, R9, R19, RZ, 0x1e1f ;  /* 0x001e1fff13097589 */ /* 0x0002e400000e0000 */
[----:B------:R-:W-:Y:S01]  /*7fe0*/  IMAD R0, R0, c[0x0][0x294], R5 ;  /* 0x0000a50000007a24 */ /* 0x000fe200078e0205 */
[----:B------:R-:W-:-:S04]  /*7ff0*/  LEA R17, P0, R2, c[0x0][0x288], 0x1 ;  /* 0x0000a20002117a11 */ /* 0x000fc800078008ff */
[----:B------:R-:W-:Y:S01]  /*8000*/  IADD3 R0, R3, R0, RZ ;  /* 0x0000000003007210 */ /* 0x000fe20007ffe0ff */
[----:B------:R1:W4:Y:S03]  /*8010*/  SHFL.IDX PT, R10, R17, RZ, 0x1e1f ;  /* 0x001e1fff110a7589 */ /* 0x00032600000e0000 */
[----:B------:R-:W-:Y:S02]  /*8020*/  LEA.HI.X R16, R2, c[0x0][0x28c], R0, 0x1, P0 ;  /* 0x0000a30002107a11 */ /* 0x000fe400000f0c00 */
[----:B------:R-:W-:-:S03]  /*8030*/  ISETP.GE.AND P0, PT, R28, R40, PT ;  /* 0x000000281c00720c */ /* 0x000fc60003f06270 */
[----:B------:R1:W1:Y:S10]  /*8040*/  SHFL.IDX PT, R11, R16, RZ, 0x1e1f ;  /* 0x001e1fff100b7589 */ /* 0x00027400000e0000 */
[----:B------:R-:W-:Y:S05]  /*8050*/  @P0 BRA `(.L_x_450) ;  /* 0x000003e000000947 */ /* 0x000fea0003800000 */
[----:B--23--:R-:W-:Y:S01]  /*8060*/  ISETP.GE.AND P0, PT, R18, c[0x0][0x27c], PT ;  /* 0x00009f0012007a0c */ /* 0x00cfe20003f06270 */
[----:B------:R-:W-:Y:S01]  /*8070*/  CS2R R14, SRZ ;  /* 0x00000000000e7805 */ /* 0x000fe2000001ff00 */
[----:B------:R-:W-:-:S11]  /*8080*/  CS2R R12, SRZ ;  /* 0x00000000000c7805 */ /* 0x000fd6000001ff00 */
[----:B-1--4-:R-:W-:-:S04]  /*8090*/  @!P0 IMAD.WIDE R2, R18, 0x2, R10 ;  /* 0x0000000212028825 */ /* 0x012fc800078e020a */
[C---:B------:R-:W-:Y:S01]  /*80a0*/  @!P0 IMAD.WIDE R6, R18.reuse, 0x2, R8 ;  /* 0x0000000212068825 */ /* 0x040fe200078e0208 */
[----:B------:R1:W5:Y:S04]  /*80b0*/  @!P0 LD.E.64 R14, [R2.64] ;  /* 0x0000000c020e8980 */ /* 0x000368000c101b00 */
[----:B------:R2:W5:Y:S01]  /*80c0*/  @!P0 LD.E.64 R12, [R6.64] ;  /* 0x0000000c060c8980 */ /* 0x000562000c101b00 */
[----:B-1----:R-:W-:-:S04]  /*80d0*/  IADD3 R2, R18, 0x8, RZ ;  /* 0x0000000812027810 */ /* 0x002fc80007ffe0ff */
[----:B------:R-:W-:Y:S01]  /*80e0*/  ISETP.GE.AND P0, PT, R2, c[0x0][0x27c], PT ;  /* 0x00009f0002007a0c */ /* 0x000fe20003f06270 */
[----:B------:R-:W-:-:S12]  /*80f0*/  CS2R R22, SRZ ;  /* 0x0000000000167805 */ /* 0x000fd8000001ff00 */
[----:B------:R-:W-:-:S04]  /*8100*/  @!P0 SHF.R.S32.HI R0, RZ, 0x1f, R2 ;  /* 0x0000001fff008819 */ /* 0x000fc80000011402 */
[----:B------:R-:W-:-:S04]  /*8110*/  @!P0 LEA.HI R0, R0, R2, RZ, 0x2 ;  /* 0x0000000200008211 */ /* 0x000fc800078f10ff */
[----:B------:R-:W-:Y:S01]  /*8120*/  @!P0 LOP3.LUT R0, R0, 0xfffffffc, RZ, 0xc0, !PT ;  /* 0xfffffffc00008812 */ /* 0x000fe200078ec0ff */
[----:B------:R-:W-:-:S04]  /*8130*/  CS2R R20, SRZ ;  /* 0x0000000000147805 */ /* 0x000fc8000001ff00 */
[----:B------:R-:W-:-:S04]  /*8140*/  @!P0 IMAD.WIDE R2, R0, 0x2, R10 ;  /* 0x0000000200028825 */ /* 0x000fc800078e020a */
[----:B--2---:R-:W-:Y:S01]  /*8150*/  @!P0 IMAD.WIDE R6, R0, 0x2, R8 ;  /* 0x0000000200068825 */ /* 0x004fe200078e0208 */
        /* <DEDUP_REMOVED lines=42> */
[----:B--2---:R-:W-:-:S04]  /*8400*/  @!P0 IMAD.WIDE R6, R0, 0x2, R8 ;  /* 0x0000000200068825 */ /* 0x004fc800078e0208 */
[----:B------:R-:W-:Y:S01]  /*8410*/  @!P0 IMAD.WIDE R2, R0, 0x2, R10 ;  /* 0x0000000200028825 */ /* 0x000fe200078e020a */
[----:B------:R1:W5:Y:S04]  /*8420*/  @!P0 LD.E.64 R38, [R6.64] ;  /* 0x0000000c06268980 */ /* 0x000368000c101b00 */
[----:B------:R1:W5:Y:S02]  /*8430*/  @!P0 LD.E.64 R42, [R2.64] ;  /* 0x0000000c022a8980 */ /* 0x000364000c101b00 */
.L_x_450:
[----:B--23--:R-:W-:Y:S05]  /*8440*/  BSYNC B0 ;  /* 0x0000000000007941 */ /* 0x00cfea0003800000 */
.L_x_449:
[----:B-1---5:R-:W-:Y:S01]  /*8450*/  IMAD.MOV.U32 R2, RZ, RZ, R38 ;  /* 0x000000ffff027224 */ /* 0x022fe200078e0026 */
[----:B------:R1:W2:Y:S01]  /*8460*/  SHFL.IDX PT, R11, R16, 0x1, 0x1e1f ;  /* 0x003e1f00100b7f89 */ /* 0x0002a200000e0000 */
[----:B------:R-:W-:Y:S01]  /*8470*/  IMAD.MOV.U32 R0, RZ, RZ, R39 ;  /* 0x000000ffff007224 */ /* 0x000fe200078e0027 */
[----:B------:R-:W-:Y:S01]  /*8480*/  BSSY B0, `(.L_x_451) ;  /* 0x0000072000007945 */ /* 0x000fe20003800000 */
[----:B------:R-:W-:Y:S01]  /*8490*/  IMAD.MOV.U32 R5, RZ, RZ, R34 ;  /* 0x000000ffff057224 */ /* 0x000fe200078e0022 */
[----:B------:R3:W4:Y:S01]  /*84a0*/  SHFL.IDX PT, R9, R19, 0x1, 0x1e1f ;  /* 0x003e1f0013097f89 */ /* 0x00072200000e0000 */
[----:B------:R-:W-:Y:S01]  /*84b0*/  IMAD.MOV.U32 R3, RZ, RZ, R35 ;  /* 0x000000ffff037224 */ /* 0x000fe200078e0023 */
[----:B------:R-:W-:Y:S01]  /*84c0*/  PRMT R82, R0, 0x5410, R2 ;  /* 0x0000541000527816 */ /* 0x000fe20000000002 */
[----:B------:R-:W-:Y:S01]  /*84d0*/  IMAD.MOV.U32 R0, RZ, RZ, R31 ;  /* 0x000000ffff007224 */ /* 0x000fe200078e001f */
[----:B------:R-:W-:Y:S01]  /*84e0*/  MOV R2, R30 ;  /* 0x0000001e00027202 */ /* 0x000fe20000000f00 */
[----:B------:R3:W1:Y:S01]  /*84f0*/  SHFL.IDX PT, R8, R29, 0x1, 0x1e1f ;  /* 0x003e1f001d087f89 */ /* 0x00066200000e0000 */
[----:B------:R-:W-:Y:S01]  /*8500*/  PRMT R78, R3, 0x5410, R5 ;  /* 0x00005410034e7816 */ /* 0x000fe20000000005 */
[----:B------:R-:W-:Y:S01]  /*8510*/  IMAD.MOV.U32 R5, RZ, RZ, R24 ;  /* 0x000000ffff057224 */ /* 0x000fe200078e0018 */
[----:B------:R-:W-:Y:S01]  /*8520*/  PRMT R75, R0, 0x5410, R2 ;  /* 0x00005410004b7816 */ /* 0x000fe20000000002 */
[----:B------:R-:W-:Y:S01]  /*8530*/  IMAD.MOV.U32 R0, RZ, RZ, R21 ;  /* 0x000000ffff007224 */ /* 0x000fe200078e0015 */
[----:B------:R-:W-:Y:S01]  /*8540*/  MOV R2, R20 ;  /* 0x0000001400027202 */ /* 0x000fe20000000f00 */
[----:B------:R-:W-:Y:S01]  /*8550*/  IMAD.MOV.U32 R3, RZ, RZ, R25 ;  /* 0x000000ffff037224 */ /* 0x000fe200078e0019 */
[----:B----4-:R3:W4:Y:S01]  /*8560*/  SHFL.IDX PT, R10, R17, 0x1, 0x1e1f ;  /* 0x003e1f00110a7f89 */ /* 0x01072200000e0000 */
[----:B------:R-:W-:Y:S01]  /*8570*/  CS2R R62, SRZ ;  /* 0x00000000003e7805 */ /* 0x000fe2000001ff00 */
[----:B------:R-:W-:Y:S01]  /*8580*/  PRMT R71, R0, 0x5410, R2 ;  /* 0x0000541000477816 */ /* 0x000fe20000000002 */
[----:B------:R-:W-:Y:S01]  /*8590*/  IMAD.MOV.U32 R0, RZ, RZ, R43 ;  /* 0x000000ffff007224 */ /* 0x000fe200078e002b */
[----:B------:R-:W-:Y:S01]  /*85a0*/  MOV R2, R42 ;  /* 0x0000002a00027202 */ /* 0x000fe20000000f00 */
[----:B------:R-:W-:Y:S01]  /*85b0*/  CS2R R58, SRZ ;  /* 0x00000000003a7805 */ /* 0x000fe2000001ff00 */
[----:B------:R-:W-:Y:S01]  /*85c0*/  PRMT R73, R3, 0x5410, R5 ;  /* 0x0000541003497816 */ /* 0x000fe20000000005 */
[----:B------:R-:W-:Y:S01]  /*85d0*/  IMAD.MOV.U32 R5, RZ, RZ, R12 ;  /* 0x000000ffff057224 */ /* 0x000fe200078e000c */
[----:B------:R-:W-:Y:S01]  /*85e0*/  PRMT R80, R0, 0x5410, R2 ;  /* 0x0000541000507816 */ /* 0x000fe20000000002 */
[----:B------:R-:W-:Y:S01]  /*85f0*/  IMAD.MOV.U32 R0, RZ, RZ, R33 ;  /* 0x000000ffff007224 */ /* 0x000fe200078e0021 */
[----:B------:R-:W-:Y:S01]  /*8600*/  MOV R2, R32 ;  /* 0x0000002000027202 */ /* 0x000fe20000000f00 */
[----:B------:R-:W-:Y:S01]  /*8610*/  IMAD.MOV.U32 R3, RZ, RZ, R13 ;  /* 0x000000ffff037224 */ /* 0x000fe200078e000d */
[----:B------:R-:W-:Y:S01]  /*8620*/  CS2R R52, SRZ ;  /* 0x0000000000347805 */ /* 0x000fe2000001ff00 */
        /* <DEDUP_REMOVED lines=13> */
[----:B-1----:R-:W-:Y:S01]  /*8700*/  PRMT R16, R0, 0x5410, R2 ;  /* 0x0000541000107816 */ /* 0x002fe20000000002 */
[----:B------:R-:W-:Y:S01]  /*8710*/  CS2R R60, SRZ ;  /* 0x00000000003c7805 */ /* 0x000fe2000001ff00 */
[----:B------:R-:W-:Y:S01]  /*8720*/  IADD3 R0, R28, 0x40, RZ ;  /* 0x000000401c007810 */ /* 0x000fe20007ffe0ff */
[----:B------:R-:W-:Y:S01]  /*8730*/  CS2R R54, SRZ ;  /* 0x0000000000367805 */ /* 0x000fe2000001ff00 */
[----:B------:R-:W-:Y:S01]  /*8740*/  PRMT R76, R3, 0x5410, R5 ;  /* 0x00005410034c7816 */ /* 0x000fe20000000005 */
[----:B------:R-:W-:Y:S01]  /*8750*/  IMAD.MOV.U32 R5, RZ, RZ, R22 ;  /* 0x000000ffff057224 */ /* 0x000fe200078e0016 */
[----:B------:R-:W-:Y:S01]  /*8760*/  ISETP.GE.AND P0, PT, R0, R40, PT ;  /* 0x000000280000720c */ /* 0x000fe20003f06270 */
[----:B------:R-:W-:Y:S01]  /*8770*/  IMAD.MOV.U32 R3, RZ, RZ, R23 ;  /* 0x000000ffff037224 */ /* 0x000fe200078e0017 */
[----:B------:R-:W-:Y:S01]  /*8780*/  CS2R R50, SRZ ;  /* 0x0000000000327805 */ /* 0x000fe2000001ff00 */
[----:B------:R-:W-:-:S03]  /*8790*/  CS2R R46, SRZ ;  /* 0x00000000002e7805 */ /* 0x000fc6000001ff00 */
[----:B------:R-:W-:-:S07]  /*87a0*/  PRMT R70, R3, 0x5410, R5 ;  /* 0x0000541003467816 */ /* 0x000fce0000000005 */
[----:B------:R-:W-:Y:S05]  /*87b0*/  @P0 BRA `(.L_x_452) ;  /* 0x000003e000000947 */ /* 0x000fea0003800000 */
[----:B--234-:R-:W-:Y:S01]  /*87c0*/  ISETP.GE.AND P0, PT, R18, c[0x0][0x27c], PT ;  /* 0x00009f0012007a0c */ /* 0x01cfe20003f06270 */
[----:B------:R-:W-:Y:S01]  /*87d0*/  CS2R R46, SRZ ;  /* 0x00000000002e7805 */ /* 0x000fe2000001ff00 */
[----:B------:R-:W-:-:S11]  /*87e0*/  CS2R R44, SRZ ;  /* 0x00000000002c7805 */ /* 0x000fd6000001ff00 */
[----:B------:R-:W-:-:S04]  /*87f0*/  @!P0 IMAD.WIDE R2, R18, 0x2, R10 ;  /* 0x0000000212028825 */ /* 0x000fc800078e020a */
        /* <DEDUP_REMOVED lines=58> */
.L_x_452:
[----:B--234-:R-:W-:Y:S05]  /*8ba0*/  BSYNC B0 ;  /* 0x0000000000007941 */ /* 0x01cfea0003800000 */
.L_x_451:
[----:B------:R-:W-:Y:S01]  /*8bb0*/  SHF.R.S32.HI R0, RZ, 0x1f, R112 ;  /* 0x0000001fff007819 */ /* 0x000fe20000011470 */
[----:B------:R-:W-:-:S04]  /*8bc0*/  DEPBAR.LE SB0, 0x1 ;  /* 0x000080400000791a */ /* 0x000fc80000000000 */
[----:B------:R-:W-:Y:S01]  /*8bd0*/  LEA.HI R0, R0, R112, RZ, 0x2 ;  /* 0x0000007000007211 */ /* 0x000fe200078f10ff */
[----:B------:R-:W-:Y:S01]  /*8be0*/  BSSY B1, `(.L_x_453) ;  /* 0x000016f000017945 */ /* 0x000fe20003800000 */
[----:B-1----:R-:W-:Y:S02]  /*8bf0*/  LEA.HI R2, R56, R56, RZ, 0x1 ;  /* 0x0000003838027211 */ /* 0x002fe400078f08ff */
[----:B------:R-:W-:Y:S02]  /*8c00*/  LOP3.LUT R0, R0, 0xfffffffc, RZ, 0xc0, !PT ;  /* 0xfffffffc00007812 */ /* 0x000fe400078ec0ff */
[----:B------:R-:W-:-:S03]  /*8c10*/  LOP3.LUT R2, R2, 0x7fffffe, RZ, 0xc0, !PT ;  /* 0x07fffffe02027812 */ /* 0x000fc600078ec0ff */
[----:B------:R-:W-:Y:S02]  /*8c20*/  IMAD.IADD R3, R112, 0x1, -R0 ;  /* 0x0000000170037824 */ /* 0x000fe400078e0a00 */
[----:B------:R-:W-:Y:S02]  /*8c30*/  IMAD.IADD R2, R56, 0x1, -R2 ;  /* 0x0000000138027824 */ /* 0x000fe400078e0a02 */
[----:B------:R-:W-:Y:S01]  /*8c40*/  IMAD.SHL.U32 R0, R3, 0x40, RZ ;  /* 0x0000004003007824 */ /* 0x000fe200078e00ff */
[----:B------:R-:W-:Y:S01]  /*8c50*/  BAR.SYNC.DEFER_BLOCKING 0x0 ;  /* 0x0000000000007b1d */ /* 0x000fe20000010000 */
[----:B------:R-:W-:Y:S01]  /*8c60*/  IMAD R2, R89, 0x8, R2 ;  /* 0x0000000859027824 */ /* 0x000fe200078e0202 */
[----:B------:R-:W-:Y:S01]  /*8c70*/  LOP3.LUT P0, RZ, R3, 0x2, RZ, 0xc0, !PT ;  /* 0x0000000203ff7812 */ /* 0x000fe2000780c0ff */
[----:B-----5:R-:W-:Y:S01]  /*8c80*/  IMAD.MOV.U32 R3, RZ, RZ, R62 ;  /* 0x000000ffff037224 */ /* 0x020fe200078e003e */
[----:B------:R-:W-:-:S04]  /*8c90*/  LOP3.LUT R0, R0, 0xc0, RZ, 0xc0, !PT ;  /* 0x000000c000007812 */ /* 0x000fc800078ec0ff */
[----:B------:R-:W-:Y:S02]  /*8ca0*/  LOP3.LUT R5, R0, 0x8, R57, 0xf8, !PT ;  /* 0x0000000800057812 */ /* 0x000fe400078ef839 */
[----:B------:R-:W-:-:S04]  /*8cb0*/  SHF.R.U32.HI R0, RZ, 0x3, R0 ;  /* 0x00000003ff007819 */ /* 0x000fc80000011600 */
[----:B------:R-:W-:Y:S01]  /*8cc0*/  LOP3.LUT R0, R5, R0, RZ, 0x3c, !PT ;  /* 0x0000000005007212 */ /* 0x000fe200078e3cff */
[----:B------:R-:W-:-:S04]  /*8cd0*/  IMAD.MOV.U32 R5, RZ, RZ, R69 ;  /* 0x000000ffff057224 */ /* 0x000fc800078e0045 */
[----:B------:R-:W-:Y:S02]  /*8ce0*/  IMAD.U32 R6, R2, 0x20, R0 ;  /* 0x0000002002067824 */ /* 0x000fe400078e0000 */
[----:B------:R-:W-:Y:S02]  /*8cf0*/  IMAD.MOV.U32 R0, RZ, RZ, R68 ;  /* 0x000000ffff007224 */ /* 0x000fe400078e0044 */
[----:B------:R-:W-:Y:S01]  /*8d00*/  IMAD.MOV.U32 R2, RZ, RZ, R63 ;  /* 0x000000ffff027224 */ /* 0x000fe200078e003f */
[----:B------:R-:W-:Y:S02]  /*8d10*/  IADD3 R7, R6, 0x10, RZ ;  /* 0x0000001006077810 */ /* 0x000fe40007ffe0ff */
[----:B------:R-:W-:Y:S01]  /*8d20*/  PRMT R91, R5, 0x5410, R0 ;  /* 0x00005410055b7816 */ /* 0x000fe20000000000 */
[----:B------:R-:W-:Y:S01]  /*8d30*/  IMAD.MOV.U32 R0, RZ, RZ, R58 ;  /* 0x000000ffff007224 */ /* 0x000fe200078e003a */
[----:B------:R-:W-:Y:S01]  /*8d40*/  PRMT R88, R2, 0x5410, R3 ;  /* 0x0000541002587816 */ /* 0x000fe20000000003 */
[----:B------:R-:W-:Y:S01]  /*8d50*/  IMAD.MOV.U32 R5, RZ, RZ, R59 ;  /* 0x000000ffff057224 */ /* 0x000fe200078e003b */
[----:B------:R-:W-:Y:S01]  /*8d60*/  @P0 IADD3 R7, R6, -0x10, RZ ;  /* 0xfffffff006070810 */ /* 0x000fe20007ffe0ff */
[----:B------:R-:W-:Y:S01]  /*8d70*/  IMAD.MOV.U32 R3, RZ, RZ, R52 ;  /* 0x000000ffff037224 */ /* 0x000fe200078e0034 */
[----:B------:R-:W-:Y:S01]  /*8d80*/  PRMT R86, R86, 0x5410, R0 ;  /* 0x0000541056567816 */ /* 0x000fe20000000000 */
[----:B------:R-:W-:Y:S01]  /*8d90*/  IMAD.MOV.U32 R0, RZ, RZ, R48 ;  /* 0x000000ffff007224 */ /* 0x000fe200078e0030 */
[----:B------:R-:W-:Y:S01]  /*8da0*/  LEA R28, R6, 0x6080, 0x1 ;  /* 0x00006080061c7811 */ /* 0x000fe200078e08ff */
[----:B------:R-:W-:Y:S01]  /*8db0*/  IMAD.MOV.U32 R2, RZ, RZ, R53 ;  /* 0x000000ffff027224 */ /* 0x000fe200078e0035 */
[----:B------:R-:W-:Y:S01]  /*8dc0*/  PRMT R86, R5, 0x7610, R86 ;  /* 0x0000761005567816 */ /* 0x000fe20000000056 */
        /* <DEDUP_REMOVED lines=18> */
[----:B------:R-:W-:Y:S01]  /*8ef0*/  IMAD.IADD R5, R40, 0x1, -R196 ;  /* 0x0000000128057824 */ /* 0x000fe200078e0ac4 */
[----:B------:R-:W-:Y:S01]  /*8f00*/  PRMT R79, R79, 0x5410, R0 ;  /* 0x000054104f4f7816 */ /* 0x000fe20000000000 */
[----:B------:R-:W-:-:S02]  /*8f10*/  IMAD.MOV.U32 R2, RZ, RZ, R65 ;  /* 0x000000ffff027224 */ /* 0x000fc400078e0041 */
[----:B------:R-:W-:Y:S01]  /*8f20*/  IMAD.MOV.U32 R0, RZ, RZ, R47 ;  /* 0x000000ffff007224 */ /* 0x000fe200078e002f */
[----:B------:R-:W-:Y:S02]  /*8f30*/  IMNMX R40, R5, 0x80, PT ;  /* 0x0000008005287817 */ /* 0x000fe40003800200 */
[----:B------:R-:W-:Y:S01]  /*8f40*/  PRMT R87, R2, 0x5410, R3 ;  /* 0x0000541002577816 */ /* 0x000fe20000000003 */
[----:B------:R-:W-:Y:S01]  /*8f50*/  IMAD.MOV.U32 R3, RZ, RZ, R54 ;  /* 0x000000ffff037224 */ /* 0x000fe200078e0036 */
[----:B------:R-:W-:Y:S01]  /*8f60*/  ISETP.GE.AND P0, PT, R56, R40, PT ;  /* 0x000000283800720c */ /* 0x000fe20003f06270 */
[----:B------:R-:W-:-:S05]  /*8f70*/  IMAD.MOV.U32 R2, RZ, RZ, R55 ;  /* 0x000000ffff027224 */ /* 0x000fca00078e0037 */
[----:B------:R-:W-:Y:S01]  /*8f80*/  PRMT R83, R2, 0x5410, R3 ;  /* 0x0000541002537816 */ /* 0x000fe20000000003 */
[----:B------:R-:W-:Y:S02]  /*8f90*/  IMAD.MOV.U32 R3, RZ, RZ, R51 ;  /* 0x000000ffff037224 */ /* 0x000fe400078e0033 */
[----:B------:R-:W-:-:S03]  /*8fa0*/  IMAD.MOV.U32 R2, RZ, RZ, R46 ;  /* 0x000000ffff027224 */ /* 0x000fc600078e002e */
[----:B------:R-:W-:Y:S02]  /*8fb0*/  PRMT R79, R3, 0x7610, R79 ;  /* 0x00007610034f7816 */ /* 0x000fe4000000004f */
[----:B------:R-:W-:Y:S01]  /*8fc0*/  PRMT R57, R0, 0x5410, R2 ;  /* 0x0000541000397816 */ /* 0x000fe20000000002 */
[----:B------:R-:W-:Y:S05]  /*8fd0*/  @P0 BRA `(.L_x_454) ;  /* 0x000012f000000947 */ /* 0x000fea0003800000 */
[----:B------:R-:W-:Y:S01]  /*8fe0*/  ISETP.GE.AND P0, PT, R18, c[0x0][0x27c], PT ;  /* 0x00009f0012007a0c */ /* 0x000fe20003f06270 */
[----:B------:R-:W-:-:S12]  /*8ff0*/  BSSY B0, `(.L_x_455) ;  /* 0x0000030000007945 */ /* 0x000fd80003800000 */
[----:B------:R-:W-:Y:S05]  /*9000*/  @P0 BRA `(.L_x_456) ;  /* 0x000002e000000947 */ /* 0x000fea0003800000 */
[----:B------:R-:W1:Y:S01]  /*9010*/  LDS.128 R8, [R28] ;  /* 0x000000001c087984 */ /* 0x000e620000000c00 */
[----:B------:R-:W-:Y:S02]  /*9020*/  SHF.R.U64 R0, R12, 0x10, R13 ;  /* 0x000000100c007819 */ /* 0x000fe4000000120d */
[----:B------:R-:W-:Y:S02]  /*9030*/  SHF.R.U32.HI R5, RZ, 0x10, R15 ;  /* 0x00000010ff057819 */ /* 0x000fe4000001160f */
[----:B------:R-:W-:Y:S02]  /*9040*/  SHF.R.U32.HI R2, RZ, 0x10, R13 ;  /* 0x00000010ff027819 */ /* 0x000fe4000001160d */
[----:B------:R-:W-:Y:S02]  /*9050*/  SHF.R.U64 R3, R14, 0x10, R15 ;  /* 0x000000100e037819 */ /* 0x000fe4000000120f */
[----:B------:R-:W-:Y:S02]  /*9060*/  PRMT R13, R41, 0x5432, R0 ;  /* 0x00005432290d7816 */ /* 0x000fe40000000000 */
[----:B------:R-:W-:-:S02]  /*9070*/  PRMT R0, R16, 0x5410, R5 ;  /* 0x0000541010007816 */ /* 0x000fc40000000005 */
[----:B------:R-:W-:Y:S02]  /*9080*/  PRMT R2, R41, 0x5410, R2 ;  /* 0x0000541029027816 */ /* 0x000fe40000000002 */
[----:B------:R-:W-:Y:S01]  /*9090*/  PRMT R12, R16, 0x5432, R3 ;  /* 0x00005432100c7816 */ /* 0x000fe20000000003 */
[C---:B------:R-:W-:Y:S01]  /*90a0*/  IMAD.U32 R16, R0.reuse, 0x10000, RZ ;  /* 0x0001000000107824 */ /* 0x040fe200078e00ff */
[----:B------:R-:W-:Y:S01]  /*90b0*/  LOP3.LUT R19, R0, 0xffff0000, RZ, 0xc0, !PT ;  /* 0xffff000000137812 */ /* 0x000fe200078ec0ff */
[----:B------:R-:W-:Y:S01]  /*90c0*/  IMAD.U32 R17, R2, 0x10000, RZ ;  /* 0x0001000002117824 */ /* 0x000fe200078e00ff */
[C---:B-1----:R-:W-:Y:S01]  /*90d0*/  LOP3.LUT R3, R10.reuse, 0xffff0000, RZ, 0xc0, !PT ;  /* 0xffff00000a037812 */ /* 0x042fe200078ec0ff */
[----:B------:R-:W-:Y:S01]  /*90e0*/  IMAD.U32 R5, R10, 0x10000, RZ ;  /* 0x000100000a057824 */ /* 0x000fe200078e00ff */
[C---:B------:R-:W-:Y:S01]  /*90f0*/  LOP3.LUT R10, R11.reuse, 0xffff0000, RZ, 0xc0, !PT ;  /* 0xffff00000b0a7812 */ /* 0x040fe200078ec0ff */
[----:B------:R-:W-:Y:S01]  /*9100*/  IMAD.U32 R7, R11, 0x10000, RZ ;  /* 0x000100000b077824 */ /* 0x000fe200078e00ff */
[----:B------:R-:W-:Y:S01]  /*9110*/  LOP3.LUT R11, R2, 0xffff0000, RZ, 0xc0, !PT ;  /* 0xffff0000020b7812 */ /* 0x000fe200078ec0ff */
[CC--:B------:R-:W-:Y:S01]  /*9120*/  FMUL.FTZ R0, R3.reuse, R16.reuse ;  /* 0x0000001003007220 */ /* 0x0c0fe20000410000 */
[C---:B------:R-:W-:Y:S01]  /*9130*/  SHF.L.U32 R14, R8.reuse, 0x10, RZ ;  /* 0x00000010080e7819 */ /* 0x040fe200000006ff */
[-C--:B------:R-:W-:Y:S01]  /*9140*/  FMUL.FTZ R3, R3, R17.reuse ;  /* 0x0000001103037220 */ /* 0x080fe20000410000 */
[----:B------:R-:W-:Y:S01]  /*9150*/  LOP3.LUT R6, R8, 0xffff0000, RZ, 0xc0, !PT ;  /* 0xffff000008067812 */ /* 0x000fe200078ec0ff */
[----:B------:R-:W-:Y:S01]  /*9160*/  FFMA.FTZ R17, R5, R17, -R0 ;  /* 0x0000001105117223 */ /* 0x000fe20000010800 */
[C---:B------:R-:W-:Y:S01]  /*9170*/  SHF.L.U32 R15, R9.reuse, 0x10, RZ ;  /* 0x00000010090f7819 */ /* 0x040fe200000006ff */
[C---:B------:R-:W-:Y:S01]  /*9180*/  FMUL.FTZ R2, R10.reuse, R19 ;  /* 0x000000130a027220 */ /* 0x040fe20000410000 */
[----:B------:R-:W-:Y:S01]  /*9190*/  LOP3.LUT R8, R9, 0xffff0000, RZ, 0xc0, !PT ;  /* 0xffff000009087812 */ /* 0x000fe200078ec0ff */
[-C--:B------:R-:W-:Y:S01]  /*91a0*/  FMUL.FTZ R0, R10, R11.reuse ;  /* 0x0000000b0a007220 */ /* 0x080fe20000410000 */
[----:B------:R-:W-:Y:S01]  /*91b0*/  SHF.L.U32 R9, R13, 0x10, RZ ;  /* 0x000000100d097819 */ /* 0x000fe200000006ff */
[C---:B------:R-:W-:Y:S01]  /*91c0*/  IMAD.U32 R10, R12.reuse, 0x10000, RZ ;  /* 0x000100000c0a7824 */ /* 0x040fe200078e00ff */
[----:B------:R-:W-:Y:S01]  /*91d0*/  LOP3.LUT R12, R12, 0xffff0000, RZ, 0xc0, !PT ;  /* 0xffff00000c0c7812 */ /* 0x000fe200078ec0ff */
[----:B------:R-:W-:Y:S01]  /*91e0*/  FFMA.FTZ R16, R5, R16, R3 ;  /* 0x0000001005107223 */ /* 0x000fe20000010003 */
[----:B------:R-:W-:Y:S01]  /*91f0*/  LOP3.LUT R13, R13, 0xffff0000, RZ, 0xc0, !PT ;  /* 0xffff00000d0d7812 */ /* 0x000fe200078ec0ff */
[----:B------:R-:W-:-:S02]  /*9200*/  FFMA.FTZ R5, R7, R11, -R2 ;  /* 0x0000000b07057223 */ /* 0x000fc40000010802 */
[----:B------:R-:W-:Y:S02]  /*9210*/  FFMA.FTZ R11, R7, R19, R0 ;  /* 0x00000013070b7223 */ /* 0x000fe40000010000 */
[----:B------:R-:W-:Y:S02]  /*9220*/  FMUL.FTZ R3, R6, R10 ;  /* 0x0000000a06037220 */ /* 0x000fe40000410000 */
[----:B------:R-:W-:Y:S01]  /*9230*/  FMUL.FTZ R0, R8, R12 ;  /* 0x0000000c08007220 */ /* 0x000fe20000410000 */
[----:B------:R-:W-:Y:S01]  /*9240*/  F2FP.BF16.PACK_AB R11, R11, R5 ;  /* 0x000000050b0b723e */ /* 0x000fe200000010ff */
[----:B------:R-:W-:Y:S02]  /*9250*/  FMUL.FTZ R2, R6, R9 ;  /* 0x0000000906027220 */ /* 0x000fe40000410000 */
[----:B------:R-:W-:Y:S02]  /*9260*/  FMUL.FTZ R8, R8, R13 ;  /* 0x0000000d08087220 */ /* 0x000fe40000410000 */
[----:B------:R-:W-:-:S02]  /*9270*/  FFMA.FTZ R3, R14, R9, -R3 ;  /* 0x000000090e037223 */ /* 0x000fc40000010803 */
[----:B------:R-:W-:Y:S01]  /*9280*/  FFMA.FTZ R2, R14, R10, R2 ;  /* 0x0000000a0e027223 */ /* 0x000fe20000010002 */
[----:B------:R-:W-:Y:S01]  /*9290*/  F2FP.BF16.PACK_AB R10, R16, R17 ;  /* 0x00000011100a723e */ /* 0x000fe200000010ff */
[C---:B------:R-:W-:Y:S02]  /*92a0*/  FFMA.FTZ R0, R15.reuse, R13, -R0 ;  /* 0x0000000d0f007223 */ /* 0x040fe40000010800 */
[----:B------:R-:W-:Y:S01]  /*92b0*/  FFMA.FTZ R9, R15, R12, R8 ;  /* 0x0000000c0f097223 */ /* 0x000fe20000010008 */
[----:B------:R-:W-:-:S04]  /*92c0*/  F2FP.BF16.PACK_AB R8, R2, R3 ;  /* 0x000000030208723e */ /* 0x000fc800000010ff */
[----:B------:R-:W-:-:S05]  /*92d0*/  F2FP.BF16.PACK_AB R9, R9, R0 ;  /* 0x000000000909723e */ /* 0x000fca00000010ff */
[----:B------:R1:W-:Y:S02]  /*92e0*/  STS.128 [R28], R8 ;  /* 0x000000081c007388 */ /* 0x0003e40000000c00 */
.L_x_456:
[----:B------:R-:W-:Y:S05]  /*92f0*/  BSYNC B0 ;  /* 0x0000000000007941 */ /* 0x000fea0003800000 */
.L_x_455:
[----:B------:R-:W-:Y:S01]  /*9300*/  IADD3 R0, R18, 0x8, RZ ;  /* 0x0000000812007810 */ /* 0x000fe20007ffe0ff */
[----:B------:R-:W-:Y:S03]  /*9310*/  BSSY B0, `(.L_x_457) ;  /* 0x0000031000007945 */ /* 0x000fe60003800000 */
[----:B------:R-:W-:-:S13]  /*9320*/  ISETP.GE.AND P0, PT, R0, c[0x0][0x27c], PT ;  /* 0x00009f0000007a0c */ /* 0x000fda0003f06270 */
[----:B------:R-:W-:Y:S05]  /*9330*/  @P0 BRA `(.L_x_458) ;  /* 0x000002e000000947 */ /* 0x000fea0003800000 */
[----:B-1----:R-:W1:Y:S01]  /*9340*/  LDS.128 R8, [R29] ;  /* 0x000000001d087984 */ /* 0x002e620000000c00 */
        /* <DEDUP_REMOVED lines=45> */
.L_x_458:
[----:B------:R-:W-:Y:S05]  /*9620*/  BSYNC B0 ;  /* 0x0000000000007941 */ /* 0x000fea0003800000 */
.L_x_457:
[----:B------:R-:W-:Y:S01]  /*9630*/  IADD3 R0, R18, 0x10, RZ ;  /* 0x0000001012007810 */ /* 0x000fe20007ffe0ff */
[----:B------:R-:W-:Y:S03]  /*9640*/  BSSY B0, `(.L_x_459) ;  /* 0x0000031000007945 */ /* 0x000fe60003800000 */
[----:B------:R-:W-:-:S13]  /*9650*/  ISETP.GE.AND P0, PT, R0, c[0x0][0x27c], PT ;  /* 0x00009f0000007a0c */ /* 0x000fda0003f06270 */
[----:B------:R-:W-:Y:S05]  /*9660*/  @P0 BRA `(.L_x_460) ;  /* 0x000002e000000947 */ /* 0x000fea0003800000 */
[----:B-1----:R-:W1:Y:S01]  /*9670*/  LDS.128 R8, [R28+0x2000] ;  /* 0x002000001c087984 */ /* 0x002e620000000c00 */
        /* <DEDUP_REMOVED lines=44> */
[----:B------:R1:W-:Y:S02]  /*9940*/  STS.128 [R28+0x2000], R8 ;  /* 0x002000081c007388 */ /* 0x0003e40000000c00 */
.L_x_460:
[----:B------:R-:W-:Y:S05]  /*9950*/  BSYNC B0 ;  /* 0x0000000000007941 */ /* 0x000fea0003800000 */
.L_x_459:
        /* <DEDUP_REMOVED lines=50> */
.L_x_462:
[----:B------:R-:W-:Y:S05]  /*9c80*/  BSYNC B0 ;  /* 0x0000000000007941 */ /* 0x000fea0003800000 */
.L_x_461:
        /* <DEDUP_REMOVED lines=50> */
.L_x_464:
[----:B------:R-:W-:Y:S05]  /*9fb0*/  BSYNC B0 ;  /* 0x0000000000007941 */ /* 0x000fea0003800000 */
.L_x_463:
[----:B------:R-:W-:-:S04]  /*9fc0*/  IADD3 R0, R18, 0x28, RZ ;  /* 0x0000002812007810 */ /* 0x000fc80007ffe0ff */
        /* <DEDUP_REMOVED lines=48> */
.L_x_454:
[----:B------:R-:W-:Y:S05]  /*a2d0*/  BSYNC B1 ;  /* 0x0000000000017941 */ /* 0x000fea0003800000 */
.L_x_453:
[----:B------:R-:W-:-:S04]  /*a2e0*/  IADD3 R0, R56, 0x40, RZ ;  /* 0x0000004038007810 */ /* 0x000fc80007ffe0ff */
[----:B------:R-:W-:-:S13]  /*a2f0*/  ISETP.GE.AND P0, PT, R0, R40, PT ;  /* 0x000000280000720c */ /* 0x000fda0003f06270 */
[----:B------:R-:W-:Y:S05]  /*a300*/  @P0 BRA `(.L_x_465) ;  /* 0x00004f4000000947 */ /* 0x000fea0003800000 */
[----:B------:R-:W-:Y:S01]  /*a310*/  ISETP.GE.AND P0, PT, R18, c[0x0][0x27c], PT ;  /* 0x00009f0012007a0c */ /* 0x000fe20003f06270 */
[----:B------:R-:W-:-:S12]  /*a320*/  BSSY B0, `(.L_x_466) ;  /* 0x0000030000007945 */ /* 0x000fd80003800000 */
        /* <DEDUP_REMOVED lines=47> */
.L_x_467:
[----:B------:R-:W-:Y:S05]  /*a620*/  BSYNC B0 ;  /* 0x0000000000007941 */ /* 0x000fea0003800000 */
.L_x_466:
        /* <DEDUP_REMOVED lines=50> */
.L_x_469:
[----:B------:R-:W-:Y:S05]  /*a950*/  BSYNC B0 ;  /* 0x0000000000007941 */ /* 0x000fea0003800000 */
.L_x_468:
        /* <DEDUP_REMOVED lines=50> */
.L_x_471:
[----:B------:R-:W-:Y:S05]  /*ac80*/  BSYNC B0 ;  /* 0x0000000000007941 */ /* 0x000fea0003800000 */
.L_x_470:
        /* <DEDUP_REMOVED lines=50> */
.L_x_473:
[----:B------:R-:W-:Y:S05]  /*afb0*/  BSYNC B0 ;  /* 0x0000000000007941 */ /* 0x000fea0003800000 */
.L_x_472:
        /* <DEDUP_REMOVED lines=50> */
.L_x_475:
[----:B------:R-:W-:Y:S05]  /*b2e0*/  BSYNC B0 ;  /* 0x0000000000007941 */ /* 0x000fea0003800000 */
.L_x_474:
        /* <DEDUP_REMOVED lines=48> */
[----:B------:R1:W-:Y:S01]  /*b5f0*/  STS.128 [R29+0x5000], R8 ;  /* 0x005000081d007388 */ /* 0x0003e20000000c00 */
[----:B------:R-:W-:Y:S05]  /*b600*/  BRA `(.L_x_465) ;  /* 0x00003c4000007947 */ /* 0x000fea0003800000 */
.L_x_448:
[----:B------:R-:W-:Y:S01]  /*b610*/  @P5 IMAD.HI.U32 R2, R0, c[0x0][0x2c8], RZ ;  /* 0x0000b20000025a27 */ /* 0x000fe200078e00ff */
[----:B------:R-:W-:Y:S01]  /*b620*/  BSSY B0, `(.L_x_476) ;  /* 0x0000047000007945 */ /* 0x000fe20003800000 */
[----:B------:R-:W-:Y:S01]  /*b630*/  CS2R R82, SRZ ;  /* 0x0000000000527805 */ /* 0x000fe2000001ff00 */
[----:B------:R-:W-:Y:S01]  /*b640*/  CS2R R50, SRZ ;  /* 0x0000000000327805 */ /* 0x000fe2000001ff00 */
[----:B------:R-:W-:Y:S01]  /*b650*/  IMAD.MOV.U32 R6, RZ, RZ, R10 ;  /* 0x000000ffff067224 */ /* 0x000fe200078e000a */
        /* <DEDUP_REMOVED lines=17> */
[----:B------:R-:W-:Y:S01]  /*b770*/  IMAD.IADD R2, R7, 0x1, R2 ;  /* 0x0000000107027824 */ /* 0x000fe200078e0202 */
[----:B------:R-:W-:-:S04]  /*b780*/  CS2R R20, SRZ ;  /* 0x0000000000147805 */ /* 0x000fc8000001ff00 */
[----:B------:R-:W-:Y:S02]  /*b790*/  LEA.HI.X R14, R6, c[0x0][0x274], R2, 0x1, P0 ;  /* 0x00009d00060e7a11 */ /* 0x000fe400000f0c02 */
[----:B------:R-:W-:Y:S01]  /*b7a0*/  MOV R2, R8 ;  /* 0x0000000800027202 */ /* 0x000fe20000000f00 */
[----:B------:R1:W2:Y:S04]  /*b7b0*/  SHFL.IDX PT, R6, R15, RZ, 0x1e1f ;  /* 0x001e1fff0f067589 */ /* 0x0002a800000e0000 */
[C---:B------:R-:W-:Y:S01]  /*b7c0*/  IMAD.WIDE.U32 R2, R0.reuse, c[0x0][0x290], R2 ;  /* 0x0000a40000027a25 */ /* 0x040fe200078e0002 */
[----:B------:R1:W3:Y:S03]  /*b7d0*/  SHFL.IDX PT, R7, R14, RZ, 0x1e1f ;  /* 0x001e1fff0e077589 */ /* 0x0002e600000e0000 */
[----:B------:R-:W-:Y:S01]  /*b7e0*/  IMAD R0, R0, c[0x0][0x294], R5 ;  /* 0x0000a50000007a24 */ /* 0x000fe200078e0205 */
[----:B------:R-:W-:-:S04]  /*b7f0*/  LEA R13, P0, R2, c[0x0][0x288], 0x1 ;  /* 0x0000a200020d7a11 */ /* 0x000fc800078008ff */
[----:B------:R-:W-:-:S04]  /*b800*/  IADD3 R0, R3, R0, RZ ;  /* 0x0000000003007210 */ /* 0x000fc80007ffe0ff */
[----:B------:R-:W-:Y:S02]  /*b810*/  LEA.HI.X R12, R2, c[0x0][0x28c], R0, 0x1, P0 ;  /* 0x0000a300020c7a11 */ /* 0x000fe400000f0c00 */
[----:B------:R-:W-:Y:S01]  /*b820*/  ISETP.GE.AND P0, PT, R28, R40, PT ;  /* 0x000000281c00720c */ /* 0x000fe20003f06270 */
[----:B------:R1:W4:Y:S04]  /*b830*/  SHFL.IDX PT, R2, R13, RZ, 0x1e1f ;  /* 0x001e1fff0d027589 */ /* 0x00032800000e0000 */
[----:B------:R1:W1:Y:S08]  /*b840*/  SHFL.IDX PT, R3, R12, RZ, 0x1e1f ;  /* 0x001e1fff0c037589 */ /* 0x00027000000e0000 */
[----:B------:R-:W-:Y:S05]  /*b850*/  @P0 BRA `(.L_x_477) ;  /* 0x0000023000000947 */ /* 0x000fea0003800000 */
[C---:B--23--:R-:W-:Y:S01]  /*b860*/  ISETP.GE.AND P0, PT, R57.reuse, c[0x0][0x27c], PT ;  /* 0x00009f0039007a0c */ /* 0x04cfe20003f06270 */
[----:B------:R-:W-:Y:S01]  /*b870*/  CS2R R18, SRZ ;  /* 0x0000000000127805 */ /* 0x000fe2000001ff00 */
[----:B------:R-:W-:Y:S01]  /*b880*/  CS2R R16, SRZ ;  /* 0x0000000000107805 */ /* 0x000fe2000001ff00 */
[----:B------:R-:W-:Y:S01]  /*b890*/  CS2R R22, SRZ ;  /* 0x0000000000167805 */ /* 0x000fe2000001ff00 */
[----:B------:R-:W-:Y:S01]  /*b8a0*/  CS2R R20, SRZ ;  /* 0x0000000000147805 */ /* 0x000fe2000001ff00 */
[----:B------:R-:W-:-:S08]  /*b8b0*/  IADD3 R5, R57, 0x10, RZ ;  /* 0x0000001039057810 */ /* 0x000fd00007ffe0ff */
[----:B------:R-:W-:-:S04]  /*b8c0*/  @!P0 IMAD.WIDE R10, R57, 0x2, R6 ;  /* 0x00000002390a8825 */ /* 0x000fc800078e0206 */
[----:B-1--4-:R-:W-:Y:S01]  /*b8d0*/  @!P0 IMAD.WIDE R8, R57, 0x2, R2 ;  /* 0x0000000239088825 */ /* 0x012fe200078e0202 */
[----:B------:R1:W5:Y:S04]  /*b8e0*/  @!P0 LD.E.128 R16, [R10.64] ;  /* 0x0000000c0a108980 */ /* 0x000368000c101d00 */
[----:B------:R2:W5:Y:S01]  /*b8f0*/  @!P0 LD.E.128 R20, [R8.64] ;  /* 0x0000000c08148980 */ /* 0x000562000c101d00 */
[----:B------:R-:W-:Y:S01]  /*b900*/  ISETP.GE.AND P0, PT, R5, c[0x0][0x27c], PT ;  /* 0x00009f0005007a0c */ /* 0x000fe20003f06270 */
[----:B------:R-:W-:Y:S01]  /*b910*/  CS2R R34, SRZ ;  /* 0x0000000000227805 */ /* 0x000fe2000001ff00 */
[----:B------:R-:W-:Y:S01]  /*b920*/  CS2R R32, SRZ ;  /* 0x0000000000207805 */ /* 0x000fe2000001ff00 */
[----:B------:R-:W-:Y:S01]  /*b930*/  CS2R R38, SRZ ;  /* 0x0000000000267805 */ /* 0x000fe2000001ff00 */
[----:B------:R-:W-:-:S09]  /*b940*/  CS2R R36, SRZ ;  /* 0x0000000000247805 */ /* 0x000fd2000001ff00 */
[----:B------:R-:W-:-:S04]  /*b950*/  @!P0 SHF.R.S32.HI R0, RZ, 0x1f, R5 ;  /* 0x0000001fff008819 */ /* 0x000fc80000011405 */
[----:B------:R-:W-:-:S04]  /*b960*/  @!P0 LEA.HI R0, R0, R5, RZ, 0x3 ;  /* 0x0000000500008211 */ /* 0x000fc800078f18ff */
[----:B------:R-:W-:Y:S02]  /*b970*/  @!P0 LOP3.LUT R0, R0, 0xfffffff8, RZ, 0xc0, !PT ;  /* 0xfffffff800008812 */ /* 0x000fe400078ec0ff */
[----:B------:R-:W-:-:S03]  /*b980*/  IADD3 R5, R57, 0x20, RZ ;  /* 0x0000002039057810 */ /* 0x000fc60007ffe0ff */
[----:B-1----:R-:W-:-:S04]  /*b990*/  @!P0 IMAD.WIDE R10, R0, 0x2, R6 ;  /* 0x00000002000a8825 */ /* 0x002fc800078e0206 */
[----:B--2---:R-:W-:Y:S01]  /*b9a0*/  @!P0 IMAD.WIDE R8, R0, 0x2, R2 ;  /* 0x0000000200088825 */ /* 0x004fe200078e0202 */
        /* <DEDUP_REMOVED lines=9> */
[----:B------:R-:W-:-:S05]  /*ba40*/  @!P0 LOP3.LUT R0, R0, 0xfffffff8, RZ, 0xc0, !PT ;  /* 0xfffffff800008812 */ /* 0x000fca00078ec0ff */
[----:B------:R-:W-:-:S04]  /*ba50*/  @!P0 IMAD.WIDE R6, R0, 0x2, R6 ;  /* 0x0000000200068825 */ /* 0x000fc800078e0206 */
[----:B------:R-:W-:Y:S01]  /*ba60*/  @!P0 IMAD.WIDE R2, R0, 0x2, R2 ;  /* 0x0000000200028825 */ /* 0x000fe200078e0202 */
[----:B------:R1:W5:Y:S04]  /*ba70*/  @!P0 LD.E.128 R48, [R6.64] ;  /* 0x0000000c06308980 */ /* 0x000368000c101d00 */
[----:B------:R1:W5:Y:S02]  /*ba80*/  @!P0 LD.E.128 R52, [R2.64] ;  /* 0x0000000c02348980 */ /* 0x000364000c101d00 */
.L_x_477:
[----:B--23--:R-:W-:Y:S05]  /*ba90*/  BSYNC B0 ;  /* 0x0000000000007941 */ /* 0x00cfea0003800000 */
.L_x_476:
[----:B-1--45:R-:W-:Y:S01]  /*baa0*/  IMAD.MOV.U32 R2, RZ, RZ, R50 ;  /* 0x000000ffff027224 */ /* 0x032fe200078e0032 */
[----:B------:R1:W2:Y:S01]  /*bab0*/  SHFL.IDX PT, R9, R14, 0x1, 0x1e1f ;  /* 0x003e1f000e097f89 */ /* 0x0002a200000e0000 */
[----:B------:R-:W-:Y:S01]  /*bac0*/  IMAD.MOV.U32 R0, RZ, RZ, R51 ;  /* 0x000000ffff007224 */ /* 0x000fe200078e0033 */
[----:B------:R-:W-:Y:S01]  /*bad0*/  BSSY B0, `(.L_x_478) ;  /* 0x0000057000007945 */ /* 0x000fe20003800000 */
[----:B------:R-:W-:Y:S01]  /*bae0*/  IMAD.MOV.U32 R5, RZ, RZ, R48 ;  /* 0x000000ffff057224 */ /* 0x000fe200078e0030 */
[----:B------:R1:W3:Y:S01]  /*baf0*/  SHFL.IDX PT, R8, R15, 0x1, 0x1e1f ;  /* 0x003e1f000f087f89 */ /* 0x0002e200000e0000 */
[----:B------:R-:W-:Y:S01]  /*bb00*/  IMAD.MOV.U32 R3, RZ, RZ, R49 ;  /* 0x000000ffff037224 */ /* 0x000fe200078e0031 */
[----:B------:R-:W-:Y:S01]  /*bb10*/  PRMT R88, R0, 0x5410, R2 ;  /* 0x0000541000587816 */ /* 0x000fe20000000002 */
[----:B------:R-:W-:Y:S01]  /*bb20*/  IMAD.MOV.U32 R0, RZ, RZ, R35 ;  /* 0x000000ffff007224 */ /* 0x000fe200078e0023 */
[----:B------:R-:W-:Y:S01]  /*bb30*/  MOV R2, R34 ;  /* 0x0000002200027202 */ /* 0x000fe20000000f00 */
[----:B------:R1:W4:Y:S01]  /*bb40*/  SHFL.IDX PT, R11, R12, 0x1, 0x1e1f ;  /* 0x003e1f000c0b7f89 */ /* 0x00032200000e0000 */
[----:B------:R-:W-:Y:S01]  /*bb50*/  PRMT R87, R3, 0x5410, R5 ;  /* 0x0000541003577816 */ /* 0x000fe20000000005 */
[----:B------:R-:W-:Y:S01]  /*bb60*/  IMAD.MOV.U32 R5, RZ, RZ, R32 ;  /* 0x000000ffff057224 */ /* 0x000fe200078e0020 */
[----:B------:R-:W-:Y:S01]  /*bb70*/  PRMT R84, R0, 0x5410, R2 ;  /* 0x0000541000547816 */ /* 0x000fe20000000002 */
[----:B------:R-:W-:Y:S01]  /*bb80*/  IMAD.MOV.U32 R0, RZ, RZ, R19 ;  /* 0x000000ffff007224 */ /* 0x000fe200078e0013 */
[----:B------:R-:W-:Y:S01]  /*bb90*/  MOV R2, R18 ;  /* 0x0000001200027202 */ /* 0x000fe20000000f00 */
[----:B------:R-:W-:Y:S01]  /*bba0*/  IMAD.MOV.U32 R3, RZ, RZ, R33 ;  /* 0x000000ffff037224 */ /* 0x000fe200078e0021 */
[----:B------:R1:W1:Y:S01]  /*bbb0*/  SHFL.IDX PT, R10, R13, 0x1, 0x1e1f ;  /* 0x003e1f000d0a7f89 */ /* 0x00026200000e0000 */
        /* <DEDUP_REMOVED lines=37> */
[----:B-1234-:R-:W-:Y:S01]  /*be10*/  ISETP.GE.AND P0, PT, R57, c[0x0][0x27c], PT ;  /* 0x00009f0039007a0c */ /* 0x01efe20003f06270 */
[----:B------:R-:W-:Y:S01]  /*be20*/  CS2R R66, SRZ ;  /* 0x0000000000427805 */ /* 0x000fe2000001ff00 */
[----:B------:R-:W-:Y:S01]  /*be30*/  CS2R R64, SRZ ;  /* 0x0000000000407805 */ /* 0x000fe2000001ff00 */
[----:B------:R-:W-:Y:S01]  /*be40*/  CS2R R62, SRZ ;  /* 0x00000000003e7805 */ /* 0x000fe2000001ff00 */
[----:B------:R-:W-:-:S09]  /*be50*/  CS2R R60, SRZ ;  /* 0x00000000003c7805 */ /* 0x000fd2000001ff00 */
[----:B------:R-:W-:-:S04]  /*be60*/  @!P0 IMAD.WIDE R2, R57, 0x2, R10 ;  /* 0x0000000239028825 */ /* 0x000fc800078e020a */
[C---:B------:R-:W-:Y:S01]  /*be70*/  @!P0 IMAD.WIDE R6, R57.reuse, 0x2, R8 ;  /* 0x0000000239068825 */ /* 0x040fe200078e0208 */
[----:B------:R1:W5:Y:S04]  /*be80*/  @!P0 LD.E.128 R64, [R2.64] ;  /* 0x0000000c02408980 */ /* 0x000368000c101d00 */
[----:B------:R2:W5:Y:S01]  /*be90*/  @!P0 LD.E.128 R60, [R6.64] ;  /* 0x0000000c063c8980 */ /* 0x000562000c101d00 */
[----:B-1----:R-:W-:-:S04]  /*bea0*/  IADD3 R2, R57, 0x10, RZ ;  /* 0x0000001039027810 */ /* 0x002fc80007ffe0ff */
[----:B------:R-:W-:Y:S01]  /*beb0*/  ISETP.GE.AND P0, PT, R2, c[0x0][0x27c], PT ;  /* 0x00009f0002007a0c */ /* 0x000fe20003f06270 */
[----:B------:R-:W-:-:S12]  /*bec0*/  CS2R R74, SRZ ;  /* 0x00000000004a7805 */ /* 0x000fd8000001ff00 */
[----:B------:R-:W-:-:S04]  /*bed0*/  @!P0 SHF.R.S32.HI R0, RZ, 0x1f, R2 ;  /* 0x0000001fff008819 */ /* 0x000fc80000011402 */
[----:B------:R-:W-:-:S04]  /*bee0*/  @!P0 LEA.HI R0, R0, R2, RZ, 0x3 ;  /* 0x0000000200008211 */ /* 0x000fc800078f18ff */
[----:B------:R-:W-:Y:S01]  /*bef0*/  @!P0 LOP3.LUT R0, R0, 0xfffffff8, RZ, 0xc0, !PT ;  /* 0xfffffff800008812 */ /* 0x000fe200078ec0ff */
[----:B------:R-:W-:Y:S01]  /*bf00*/  CS2R R72, SRZ ;  /* 0x0000000000487805 */ /* 0x000fe2000001ff00 */
[----:B------:R-:W-:-:S03]  /*bf10*/  CS2R R70, SRZ ;  /* 0x0000000000467805 */ /* 0x000fc6000001ff00 */
[----:B------:R-:W-:Y:S01]  /*bf20*/  @!P0 IMAD.WIDE R2, R0, 0x2, R10 ;  /* 0x0000000200028825 */ /* 0x000fe200078e020a */
[----:B------:R-:W-:-:S03]  /*bf30*/  CS2R R68, SRZ ;  /* 0x0000000000447805 */ /* 0x000fc6000001ff00 */
[----:B--2---:R-:W-:Y:S01]  /*bf40*/  @!P0 IMAD.WIDE R6, R0, 0x2, R8 ;  /* 0x0000000200068825 */ /* 0x004fe200078e0208 */
        /* <DEDUP_REMOVED lines=9> */
[----:B------:R-:W-:Y:S01]  /*bfe0*/  CS2R R78, SRZ ;  /* 0x00000000004e7805 */ /* 0x000fe2000001ff00 */
[----:B------:R-:W-:Y:S02]  /*bff0*/  CS2R R76, SRZ ;  /* 0x00000000004c7805 */ /* 0x000fe4000001ff00 */
[----:B--2---:R-:W-:-:S04]  /*c000*/  @!P0 IMAD.WIDE R6, R0, 0x2, R8 ;  /* 0x0000000200068825 */ /* 0x004fc800078e0208 */
[----:B------:R-:W-:Y:S01]  /*c010*/  @!P0 IMAD.WIDE R2, R0, 0x2, R10 ;  /* 0x0000000200028825 */ /* 0x000fe200078e020a */
[----:B------:R1:W5:Y:S04]  /*c020*/  @!P0 LD.E.128 R80, [R6.64] ;  /* 0x0000000c06508980 */ /* 0x000368000c101d00 */
[----:B------:R1:W5:Y:S02]  /*c030*/  @!P0 LD.E.128 R76, [R2.64] ;  /* 0x0000000c024c8980 */ /* 0x000364000c101d00 */
.L_x_479:
[----:B-1234-:R-:W-:Y:S05]  /*c040*/  BSYNC B0 ;  /* 0x0000000000007941 */ /* 0x01efea0003800000 */
.L_x_478:
[----:B-----5:R-:W-:Y:S01]  /*c050*/  IMAD.MOV.U32 R0, RZ, RZ, R80 ;  /* 0x000000ffff007224 */ /* 0x020fe200078e0050 */
[----:B------:R-:W-:-:S04]  /*c060*/  DEPBAR.LE SB0, 0x1 ;  /* 0x000080400000791a */ /* 0x000fc80000000000 */
[----:B------:R-:W-:Y:S01]  /*c070*/  IMAD.MOV.U32 R5, RZ, RZ, R81 ;  /* 0x000000ffff057224 */ /* 0x000fe200078e0051 */
[----:B------:R-:W-:Y:S01]  /*c080*/  PRMT R101, R101, 0x5410, R0 ;  /* 0x0000541065657816 */ /* 0x000fe20000000000 */
[----:B------:R-:W-:Y:S01]  /*c090*/  IMAD.MOV.U32 R3, RZ, RZ, R82 ;  /* 0x000000ffff037224 */ /* 0x000fe200078e0052 */
[----:B------:R-:W-:Y:S01]  /*c0a0*/  MOV R0, R68 ;  /* 0x0000004400007202 */ /* 0x000fe20000000f00 */
        /* <DEDUP_REMOVED lines=11> */
[----:B------:R-:W-:Y:S01]  /*c160*/  MOV R5, R61 ;  /* 0x0000003d00057202 */ /* 0x000fe20000000f00 */
[----:B------:R-:W-:Y:S01]  /*c170*/  BSSY B1, `(.L_x_480) ;  /* 0x0000190000017945 */ /* 0x000fe20003800000 */
[----:B------:R-:W-:Y:S01]  /*c180*/  PRMT R97, R2, 0x5410, R3 ;  /* 0x0000541002617816 */ /* 0x000fe20000000003 */
[----:B------:R-:W-:Y:S01]  /*c190*/  IMAD.MOV.U32 R3, RZ, RZ, R62 ;  /* 0x000000ffff037224 */ /* 0x000fe200078e003e */
[----:B------:R-:W-:Y:S01]  /*c1a0*/  PRMT R92, R5, 0x7610, R92 ;  /* 0x00007610055c7816 */ /* 0x000fe2000000005c */
[----:B------:R-:W-:Y:S01]  /*c1b0*/  IMAD.MOV.U32 R2, RZ, RZ, R63 ;  /* 0x000000ffff027224 */ /* 0x000fe200078e003f */
[----:B------:R-:W-:Y:S01]  /*c1c0*/  PRMT R99, R99, 0x5410, R0 ;  /* 0x0000541063637816 */ /* 0x000fe20000000000 */
[----:B------:R-:W-:-:S02]  /*c1d0*/  IMAD.MOV.U32 R5, RZ, RZ, R77 ;  /* 0x000000ffff057224 */ /* 0x000fc400078e004d */
[----:B------:R-:W-:Y:S01]  /*c1e0*/  IMAD.MOV.U32 R0, RZ, RZ, R72 ;  /* 0x000000ffff007224 */ /* 0x000fe200078e0048 */
[----:B------:R-:W-:Y:S01]  /*c1f0*/  PRMT R93, R2, 0x5410, R3 ;  /* 0x00005410025d7816 */ /* 0x000fe20000000003 */
[----:B------:R-:W-:Y:S01]  /*c200*/  IMAD.MOV.U32 R3, RZ, RZ, R78 ;  /* 0x000000ffff037224 */ /* 0x000fe200078e004e */
[----:B------:R-:W-:Y:S01]  /*c210*/  PRMT R99, R5, 0x7610, R99 ;  /* 0x0000761005637816 */ /* 0x000fe20000000063 */
[----:B------:R-:W-:Y:S01]  /*c220*/  IMAD.MOV.U32 R2, RZ, RZ, R79 ;  /* 0x000000ffff027224 */ /* 0x000fe200078e004f */
[----:B------:R-:W-:Y:S02]  /*c230*/  IADD3 R5, -R196, R40, RZ ;  /* 0x00000028c4057210 */ /* 0x000fe40007ffe1ff */
[----:B------:R-:W-:Y:S01]  /*c240*/  PRMT R94, R94, 0x5410, R0 ;  /* 0x000054105e5e7816 */ /* 0x000fe20000000000 */
[----:B------:R-:W-:Y:S01]  /*c250*/  IMAD.MOV.U32 R0, RZ, RZ, R66 ;  /* 0x000000ffff007224 */ /* 0x000fe200078e0042 */
[----:B------:R-:W-:Y:S02]  /*c260*/  IMNMX R46, R5, 0x80, PT ;  /* 0x00000080052e7817 */ /* 0x000fe40003800200 */
[----:B------:R-:W-:Y:S01]  /*c270*/  PRMT R100, R2, 0x5410, R3 ;  /* 0x0000541002647816 */ /* 0x000fe20000000003 */
[----:B------:R-:W-:Y:S01]  /*c280*/  IMAD.MOV.U32 R2, RZ, RZ, R75 ;  /* 0x000000ffff027224 */ /* 0x000fe200078e004b */
[----:B------:R-:W-:Y:S01]  /*c290*/  MOV R3, R74 ;  /* 0x0000004a00037202 */ /* 0x000fe20000000f00 */
[----:B------:R-:W-:Y:S01]  /*c2a0*/  BAR.SYNC.DEFER_BLOCKING 0x0 ;  /* 0x0000000000007b1d */ /* 0x000fe20000010000 */
[----:B------:R-:W-:-:S02]  /*c2b0*/  ISETP.GE.AND P0, PT, R56, R46, PT ;  /* 0x0000002e3800720c */ /* 0x000fc40003f06270 */
[----:B------:R-:W-:Y:S01]  /*c2c0*/  PRMT R95, R2, 0x5410, R3 ;  /* 0x00005410025f7816 */ /* 0x000fe20000000003 */
[----:B------:R-:W-:Y:S01]  /*c2d0*/  IMAD.MOV.U32 R2, RZ, RZ, R73 ;  /* 0x000000ffff027224 */ /* 0x000fe200078e0049 */
[----:B------:R-:W-:Y:S01]  /*c2e0*/  PRMT R91, R91, 0x5410, R0 ;  /* 0x000054105b5b7816 */ /* 0x000fe20000000000 */
[----:B------:R-:W-:Y:S02]  /*c2f0*/  IMAD.MOV.U32 R3, RZ, RZ, R67 ;  /* 0x000000ffff037224 */ /* 0x000fe400078e0043 */
[----:B------:R-:W-:Y:S01]  /*c300*/  IMAD.MOV.U32 R0, RZ, RZ, R65 ;  /* 0x000000ffff007224 */ /* 0x000fe200078e0041 */
[----:B------:R-:W-:Y:S01]  /*c310*/  PRMT R94, R2, 0x7610, R94 ;  /* 0x00007610025e7816 */ /* 0x000fe2000000005e */
[----:B------:R-:W-:Y:S01]  /*c320*/  IMAD.MOV.U32 R2, RZ, RZ, R64 ;  /* 0x000000ffff027224 */ /* 0x000fe200078e0040 */
[----:B------:R-:W-:-:S04]  /*c330*/  PRMT R91, R3, 0x7610, R91 ;  /* 0x00007610035b7816 */ /* 0x000fc8000000005b */
[----:B------:R-:W-:Y:S01]  /*c340*/  PRMT R90, R0, 0x5410, R2 ;  /* 0x00005410005a7816 */ /* 0x000fe20000000002 */
[----:B------:R-:W-:Y:S05]  /*c350*/  @P0 BRA `(.L_x_481) ;  /* 0x0000171000000947 */ /* 0x000fea0003800000 */
[----:B------:R-:W-:Y:S01]  /*c360*/  ISETP.GE.AND P0, PT, R57, c[0x0][0x27c], PT ;  /* 0x00009f0039007a0c */ /* 0x000fe20003f06270 */
[----:B------:R-:W-:-:S12]  /*c370*/  BSSY B0, `(.L_x_482) ;  /* 0x0000075000007945 */ /* 0x000fd80003800000 */
[----:B------:R-:W-:Y:S05]  /*c380*/  @P0 BRA `(.L_x_483) ;  /* 0x0000073000000947 */ /* 0x000fea0003800000 */
[----:B------:R-:W-:Y:S01]  /*c390*/  IMAD.MOV.U32 R3, RZ, RZ, c[0x0][0x27c] ;  /* 0x00009f00ff037624 */ /* 0x000fe200078e00ff */
[----:B------:R-:W-:Y:S01]  /*c3a0*/  LEA.HI R2, R56, R56, RZ, 0x1 ;  /* 0x0000003838027211 */ /* 0x000fe200078f08ff */
[----:B------:R-:W-:-:S03]  /*c3b0*/  IMAD.SHL.U32 R0, R112, 0x40, RZ ;  /* 0x0000004070007824 */ /* 0x000fc600078e00ff */
[----:B------:R-:W-:Y:S02]  /*c3c0*/  LOP3.LUT R2, R2, 0x7fffffe, RZ, 0xc0, !PT ;  /* 0x07fffffe02027812 */ /* 0x000fe400078ec0ff */
[----:B------:R-:W-:Y:S02]  /*c3d0*/  LEA.HI R3, R3, R45, RZ, 0x1d ;  /* 0x0000002d03037211 */ /* 0x000fe400078fe8ff */
[----:B------:R-:W-:Y:S01]  /*c3e0*/  LOP3.LUT R0, R0, 0xc0, RZ, 0xc0, !PT ;  /* 0x000000c000007812 */ /* 0x000fe200078ec0ff */
[----:B------:R-:W-:Y:S01]  /*c3f0*/  IMAD.IADD R2, R56, 0x1, -R2 ;  /* 0x0000000138027824 */ /* 0x000fe200078e0a02 */
[----:B------:R-:W-:Y:S02]  /*c400*/  SHF.R.S32.HI R6, RZ, 0x1f, R3 ;  /* 0x0000001fff067819 */ /* 0x000fe40000011403 */
[----:B------:R-:W-:Y:S01]  /*c410*/  LOP3.LUT R5, R0, 0x18, R57, 0xf8, !PT ;  /* 0x0000001800057812 */ /* 0x000fe200078ef839 */
[----:B------:R-:W-:Y:S01]  /*c420*/  IMAD R2, R89, 0x8, R2 ;  /* 0x0000000859027824 */ /* 0x000fe200078e0202 */
[----:B------:R-:W-:-:S02]  /*c430*/  SHF.R.U32.HI R8, RZ, 0x3, R0 ;  /* 0x00000003ff087819 */ /* 0x000fc40000011600 */
[----:B------:R-:W-:Y:S01]  /*c440*/  LEA.HI R6, R6, R3, RZ, 0x2 ;  /* 0x0000000306067211 */ /* 0x000fe200078f10ff */
[----:B------:R-:W-:Y:S01]  /*c450*/  IMAD.SHL.U32 R3, R3, 0x8, RZ ;  /* 0x0000000803037824 */ /* 0x000fe200078e00ff */
[-C--:B------:R-:W-:Y:S01]  /*c460*/  LOP3.LUT R7, R5, R8.reuse, RZ, 0x3c, !PT ;  /* 0x0000000805077212 */ /* 0x080fe200078e3cff */
[----:B------:R-:W-:Y:S01]  /*c470*/  IMAD.SHL.U32 R5, R2, 0x20, RZ ;  /* 0x0000002002057824 */ /* 0x000fe200078e00ff */
[----:B------:R-:W-:Y:S02]  /*c480*/  SHF.L.U32 R2, R6, 0xa, RZ ;  /* 0x0000000a06027819 */ /* 0x000fe400000006ff */
[----:B------:R-:W-:Y:S01]  /*c490*/  LOP3.LUT R0, R0, 0x18, R3, 0xf8, !PT ;  /* 0x0000001800007812 */ /* 0x000fe200078ef803 */
[----:B------:R-:W-:Y:S01]  /*c4a0*/  IMAD.IADD R3, R5, 0x1, R7 ;  /* 0x0000000105037824 */ /* 0x000fe200078e0207 */
[----:B------:R-:W-:Y:S02]  /*c4b0*/  LOP3.LUT R2, R2, 0x7ffff000, RZ, 0xc0, !PT ;  /* 0x7ffff00002027812 */ /* 0x000fe400078ec0ff */
[----:B------:R-:W-:Y:S01]  /*c4c0*/  LOP3.LUT R0, R0, R8, RZ, 0x3c, !PT ;  /* 0x0000000800007212 */ /* 0x000fe200078e3cff */
[----:B------:R-:W-:Y:S01]  /*c4d0*/  IMAD.SHL.U32 R43, R3, 0x2, RZ ;  /* 0x00000002032b7824 */ /* 0x000fe200078e00ff */
[----:B------:R-:W-:-:S02]  /*c4e0*/  SHF.R.U64 R3, R18, 0x10, R19 ;  /* 0x0000001012037819 */ /* 0x000fc40000001213 */
[----:B------:R-:W-:Y:S02]  /*c4f0*/  IADD3 R0, R0, R2, R5 ;  /* 0x0000000200007210 */ /* 0x000fe40007ffe005 */
[----:B------:R-:W1:Y:S01]  /*c500*/  LDS.128 R12, [R43+0x6080] ;  /* 0x006080002b0c7984 */ /* 0x000e620000000c00 */
[--C-:B------:R-:W-:Y:S02]  /*c510*/  SHF.R.U32.HI R2, RZ, 0x10, R17.reuse ;  /* 0x00000010ff027819 */ /* 0x100fe40000011611 */
[----:B------:R-:W-:Y:S01]  /*c520*/  IMAD.SHL.U32 R41, R0, 0x2, RZ ;  /* 0x0000000200297824 */ /* 0x000fe200078e00ff */
[----:B------:R-:W-:Y:S02]  /*c530*/  SHF.R.U64 R0, R16, 0x10, R17 ;  /* 0x0000001010007819 */ /* 0x000fe40000001211 */
[----:B------:R-:W-:Y:S02]  /*c540*/  SHF.R.U32.HI R5, RZ, 0x10, R19 ;  /* 0x00000010ff057819 */ /* 0x000fe40000011613 */
[----:B------:R-:W2:Y:S01]  /*c550*/  LDS.128 R8, [R41+0x6080] ;  /* 0x0060800029087984 */ /* 0x000ea20000000c00 */
[----:B------:R-:W-:-:S02]  /*c560*/  SHF.R.U64 R6, R20, 0x10, R21 ;  /* 0x0000001014067819 */ /* 0x000fc40000001215 */
[----:B------:R-:W-:Y:S02]  /*c570*/  SHF.R.U32.HI R7, RZ, 0x10, R21 ;  /* 0x00000010ff077819 */ /* 0x000fe40000011615 */
[C---:B------:R-:W-:Y:S02]  /*c580*/  PRMT R18, R25.reuse, 0x5432, R0 ;  /* 0x0000543219127816 */ /* 0x040fe40000000000 */
[----:B------:R-:W-:Y:S02]  /*c590*/  PRMT R21, R25, 0x5410, R2 ;  /* 0x0000541019157816 */ /* 0x000fe40000000002 */
[C---:B------:R-:W-:Y:S02]  /*c5a0*/  PRMT R25, R26.reuse, 0x5432, R3 ;  /* 0x000054321a197816 */ /* 0x040fe40000000003 */
[----:B------:R-:W-:Y:S02]  /*c5b0*/  PRMT R26, R26, 0x5410, R5 ;  /* 0x000054101a1a7816 */ /* 0x000fe40000000005 */
[----:B------:R-:W-:-:S02]  /*c5c0*/  PRMT R5, R24, 0x5432, R6 ;  /* 0x0000543218057816 */ /* 0x000fc40000000006 */
[--C-:B------:R-:W-:Y:S02]  /*c5d0*/  SHF.R.U32.HI R17, RZ, 0x10, R23.reuse ;  /* 0x00000010ff117819 */ /* 0x100fe40000011617 */
[----:B------:R-:W-:Y:S01]  /*c5e0*/  SHF.R.U64 R16, R22, 0x10, R23 ;  /* 0x0000001016107819 */ /* 0x000fe20000001217 */
[----:B------:R-:W-:Y:S01]  /*c5f0*/  IMAD.U32 R30, R5, 0x10000, RZ ;  /* 0x00010000051e7824 */ /* 0x000fe200078e00ff */
[----:B------:R-:W-:Y:S02]  /*c600*/  PRMT R19, R24, 0x5410, R7 ;  /* 0x0000541018137816 */ /* 0x000fe40000000007 */
[C---:B------:R-:W-:Y:S02]  /*c610*/  PRMT R23, R27.reuse, 0x5410, R17 ;  /* 0x000054101b177816 */ /* 0x040fe40000000011 */
[----:B------:R-:W-:Y:S02]  /*c620*/  PRMT R24, R27, 0x5432, R16 ;  /* 0x000054321b187816 */ /* 0x000fe40000000010 */
[----:B------:R-:W-:-:S02]  /*c630*/  SHF.L.U32 R29, R18, 0x10, RZ ;  /* 0x00000010121d7819 */ /* 0x000fc400000006ff */
[----:B------:R-:W-:Y:S01]  /*c640*/  LOP3.LUT R44, R5, 0xffff0000, RZ, 0xc0, !PT ;  /* 0xffff0000052c7812 */ /* 0x000fe200078ec0ff */
[----:B------:R-:W-:Y:S02]  /*c650*/  IMAD.U32 R5, R21, 0x10000, RZ ;  /* 0x0001000015057824 */ /* 0x000fe400078e00ff */
[C---:B-1----:R-:W-:Y:S01]  /*c660*/  IMAD.U32 R17, R13.reuse, 0x10000, RZ ;  /* 0x000100000d117824 */ /* 0x042fe200078e00ff */
[----:B------:R-:W-:Y:S01]  /*c670*/  LOP3.LUT R20, R13, 0xffff0000, RZ, 0xc0, !PT ;  /* 0xffff00000d147812 */ /* 0x000fe200078ec0ff */
[----:B------:R-:W-:Y:S01]  /*c680*/  IMAD.U32 R16, R12, 0x10000, RZ ;  /* 0x000100000c107824 */ /* 0x000fe200078e00ff */
[C---:B------:R-:W-:Y:S01]  /*c690*/  SHF.L.U32 R13, R15.reuse, 0x10, RZ ;  /* 0x000000100f0d7819 */ /* 0x040fe200000006ff */
[----:B------:R-:W-:Y:S01]  /*c6a0*/  IMAD.U32 R22, R14, 0x10000, RZ ;  /* 0x000100000e167824 */ /* 0x000fe200078e00ff */
[----:B------:R-:W-:Y:S02]  /*c6b0*/  LOP3.LUT R27, R15, 0xffff0000, RZ, 0xc0, !PT ;  /* 0xffff00000f1b7812 */ /* 0x000fe400078ec0ff */
[----:B------:R-:W-:Y:S01]  /*c6c0*/  LOP3.LUT R12, R12, 0xffff0000, RZ, 0xc0, !PT ;  /* 0xffff00000c0c7812 */ /* 0x000fe200078ec0ff */
[C---:B--2---:R-:W-:Y:S01]  /*c6d0*/  IMAD.U32 R2, R8.reuse, 0x10000, RZ ;  /* 0x0001000008027824 */ /* 0x044fe200078e00ff */
[----:B------:R-:W-:Y:S01]  /*c6e0*/  LOP3.LUT R3, R8, 0xffff0000, RZ, 0xc0, !PT ;  /* 0xffff000008037812 */ /* 0x000fe200078ec0ff */
[C---:B------:R-:W-:Y:S01]  /*c6f0*/  IMAD.U32 R6, R9.reuse, 0x10000, RZ ;  /* 0x0001000009067824 */ /* 0x040fe200078e00ff */
[----:B------:R-:W-:Y:S01]  /*c700*/  LOP3.LUT R8, R9, 0xffff0000, RZ, 0xc0, !PT ;  /* 0xffff000009087812 */ /* 0x000fe200078ec0ff */
[----:B------:R-:W-:Y:S01]  /*c710*/  FMUL.FTZ R0, R2, R30 ;  /* 0x0000001e02007220 */ /* 0x000fe20000410000 */
[C---:B------:R-:W-:Y:S01]  /*c720*/  LOP3.LUT R15, R10.reuse, 0xffff0000, RZ, 0xc0, !PT ;  /* 0xffff00000a0f7812 */ /* 0x040fe200078ec0ff */
[----:B------:R-:W-:Y:S01]  /*c730*/  IMAD.U32 R9, R10, 0x10000, RZ ;  /* 0x000100000a097824 */ /* 0x000fe200078e00ff */
[----:B------:R-:W-:Y:S01]  /*c740*/  LOP3.LUT R10, R18, 0xffff0000, RZ, 0xc0, !PT ;  /* 0xffff0000120a7812 */ /* 0x000fe200078ec0ff */
[----:B------:R-:W-:Y:S01]  /*c750*/  FFMA.FTZ R42, R16, R29, -R0 ;  /* 0x0000001d102a7223 */ /* 0x000fe20000010800 */
[----:B------:R-:W-:Y:S01]  /*c760*/  LOP3.LUT R28, R14, 0xffff0000, RZ, 0xc0, !PT ;  /* 0xffff00000e1c7812 */ /* 0x000fe200078ec0ff */
[----:B------:R-:W-:Y:S01]  /*c770*/  FMUL.FTZ R0, R3, R44 ;  /* 0x0000002c03007220 */ /* 0x000fe20000410000 */
[C---:B------:R-:W-:Y:S01]  /*c780*/  LOP3.LUT R14, R11.reuse, 0xffff0000, RZ, 0xc0, !PT ;  /* 0xffff00000b0e7812 */ /* 0x040fe200078ec0ff */
[----:B------:R-:W-:-:S02]  /*c790*/  IMAD.U32 R7, R11, 0x10000, RZ ;  /* 0x000100000b077824 */ /* 0x000fc400078e00ff */
[----:B------:R-:W-:Y:S02]  /*c7a0*/  FMUL.FTZ R2, R2, R29 ;  /* 0x0000001d02027220 */ /* 0x000fe40000410000 */
[----:B------:R-:W-:Y:S02]  /*c7b0*/  IMAD.U32 R11, R19, 0x10000, RZ ;  /* 0x00010000130b7824 */ /* 0x000fe400078e00ff */
[-C--:B------:R-:W-:Y:S02]  /*c7c0*/  FMUL.FTZ R3, R3, R10.reuse ;  /* 0x0000000a03037220 */ /* 0x080fe40000410000 */
[----:B------:R-:W-:Y:S01]  /*c7d0*/  FFMA.FTZ R31, R12, R10, -R0 ;  /* 0x0000000a0c1f7223 */ /* 0x000fe20000010800 */
[----:B------:R-:W-:Y:S01]  /*c7e0*/  LOP3.LUT R10, R21, 0xffff0000, RZ, 0xc0, !PT ;  /* 0xffff0000150a7812 */ /* 0x000fe200078ec0ff */
[----:B------:R-:W-:Y:S01]  /*c7f0*/  FFMA.FTZ R40, R16, R30, R2 ;  /* 0x0000001e10287223 */ /* 0x000fe20000010002 */
[----:B------:R-:W-:Y:S01]  /*c800*/  SHF.L.U32 R16, R23, 0x10, RZ ;  /* 0x0000001017107819 */ /* 0x000fe200000006ff */
[----:B------:R-:W-:-:S02]  /*c810*/  FMUL.FTZ R0, R6, R5 ;  /* 0x0000000506007220 */ /* 0x000fc40000410000 */
[-C--:B------:R-:W-:Y:S02]  /*c820*/  FMUL.FTZ R2, R6, R11.reuse ;  /* 0x0000000b06027220 */ /* 0x080fe40000410000 */
[----:B------:R-:W-:Y:S01]  /*c830*/  FFMA.FTZ R30, R12, R44, R3 ;  /* 0x0000002c0c1e7223 */ /* 0x000fe20000010003 */
[----:B------:R-:W-:Y:S01]  /*c840*/  LOP3.LUT R12, R24, 0xffff0000, RZ, 0xc0, !PT ;  /* 0xffff0000180c7812 */ /* 0x000fe200078ec0ff */
[----:B------:R-:W-:Y:S02]  /*c850*/  IMAD.U32 R3, R26, 0x10000, RZ ;  /* 0x000100001a037824 */ /* 0x000fe400078e00ff */
[----:B------:R-:W-:Y:S01]  /*c860*/  FFMA.FTZ R18, R17, R11, R0 ;  /* 0x0000000b11127223 */ /* 0x000fe20000010000 */
[----:B------:R-:W-:Y:S01]  /*c870*/  LOP3.LUT R11, R19, 0xffff0000, RZ, 0xc0, !PT ;  /* 0xffff0000130b7812 */ /* 0x000fe200078ec0ff */
[----:B------:R-:W-:Y:S02]  /*c880*/  FFMA.FTZ R29, R17, R5, -R2 ;  /* 0x00000005111d7223 */ /* 0x000fe40000010802 */
[----:B------:R-:W-:-:S02]  /*c890*/  FMUL.FTZ R2, R7, R16 ;  /* 0x0000001007027220 */ /* 0x000fc40000410000 */
[-C--:B------:R-:W-:Y:S02]  /*c8a0*/  FMUL.FTZ R0, R7, R3.reuse ;  /* 0x0000000307007220 */ /* 0x080fe40000410000 */
[----:B------:R-:W-:Y:S02]  /*c8b0*/  IMAD.U32 R7, R24, 0x10000, RZ ;  /* 0x0001000018077824 */ /* 0x000fe400078e00ff */
[----:B------:R-:W-:Y:S02]  /*c8c0*/  FFMA.FTZ R17, R13, R3, -R2 ;  /* 0x000000030d117223 */ /* 0x000fe40000010802 */
[----:B------:R-:W-:Y:S02]  /*c8d0*/  IMAD.U32 R6, R25, 0x10000, RZ ;  /* 0x0001000019067824 */ /* 0x000fe400078e00ff */
[----:B------:R-:W-:Y:S02]  /*c8e0*/  FMUL.FTZ R5, R8, R11 ;  /* 0x0000000b08057220 */ /* 0x000fe40000410000 */
[----:B------:R-:W-:-:S02]  /*c8f0*/  FMUL.FTZ R2, R9, R7 ;  /* 0x0000000709027220 */ /* 0x000fc40000410000 */
[----:B------:R-:W-:Y:S02]  /*c900*/  FFMA.FTZ R16, R13, R16, R0 ;  /* 0x000000100d107223 */ /* 0x000fe40000010000 */
[-C--:B------:R-:W-:Y:S01]  /*c910*/  FMUL.FTZ R3, R8, R10.reuse ;  /* 0x0000000a08037220 */ /* 0x080fe20000410000 */
[----:B------:R-:W-:Y:S01]  /*c920*/  LOP3.LUT R8, R26, 0xffff0000, RZ, 0xc0, !PT ;  /* 0xffff00001a087812 */ /* 0x000fe200078ec0ff */
[----:B------:R-:W-:Y:S02]  /*c930*/  FFMA.FTZ R13, R20, R10, -R5 ;  /* 0x0000000a140d7223 */ /* 0x000fe40000010805 */
[-C--:B------:R-:W-:Y:S01]  /*c940*/  FMUL.FTZ R0, R9, R6.reuse ;  /* 0x0000000609007220 */ /* 0x080fe20000410000 */
[----:B------:R-:W-:Y:S01]  /*c950*/  LOP3.LUT R9, R23, 0xffff0000, RZ, 0xc0, !PT ;  /* 0xffff000017097812 */ /* 0x000fe200078ec0ff */
[----:B------:R-:W-:Y:S01]  /*c960*/  FFMA.FTZ R10, R22, R6, -R2 ;  /* 0x00000006160a7223 */ /* 0x000fe20000010802 */
[----:B------:R-:W-:Y:S01]  /*c970*/  LOP3.LUT R6, R25, 0xffff0000, RZ, 0xc0, !PT ;  /* 0xffff000019067812 */ /* 0x000fe200078ec0ff */
[----:B------:R-:W-:Y:S01]  /*c980*/  FFMA.FTZ R11, R20, R11, R3 ;  /* 0x0000000b140b7223 */ /* 0x000fe20000010003 */
[----:B------:R-:W-:Y:S01]  /*c990*/  F2FP.BF16.PACK_AB R13, R13, R29 ;  /* 0x0000001d0d0d723e */ /* 0x000fe200000010ff */
[----:B------:R-:W-:-:S02]  /*c9a0*/  FFMA.FTZ R7, R22, R7, R0 ;  /* 0x0000000716077223 */ /* 0x000fc40000010000 */
[C---:B------:R-:W-:Y:S02]  /*c9b0*/  FMUL.FTZ R5, R15.reuse, R12 ;  /* 0x0000000c0f057220 */ /* 0x040fe40000410000 */
[CC--:B------:R-:W-:Y:S02]  /*c9c0*/  FMUL.FTZ R2, R14.reuse, R9.reuse ;  /* 0x000000090e027220 */ /* 0x0c0fe40000410000 */
[----:B------:R-:W-:Y:S02]  /*c9d0*/  FMUL.FTZ R3, R15, R6 ;  /* 0x000000060f037220 */ /* 0x000fe40000410000 */
[----:B------:R-:W-:Y:S02]  /*c9e0*/  FMUL.FTZ R0, R14, R8 ;  /* 0x000000080e007220 */ /* 0x000fe40000410000 */
        /* <DEDUP_REMOVED lines=9> */
[----:B------:R-:W-:Y:S02]  /*ca80*/  F2FP.BF16.PACK_AB R10, R3, R7 ;  /* 0x00000007030a723e */ /* 0x000fe400000010ff */
[----:B------:R-:W-:Y:S01]  /*ca90*/  F2FP.BF16.PACK_AB R11, R0, R16 ;  /* 0x00000010000b723e */ /* 0x000fe200000010ff */
[----:B------:R1:W-:Y:S04]  /*caa0*/  STS.128 [R43+0x6080], R12 ;  /* 0x0060800c2b007388 */ /* 0x0003e80000000c00 */
[----:B------:R1:W-:Y:S02]  /*cab0*/  STS.128 [R41+0x6080], R8 ;  /* 0x0060800829007388 */ /* 0x0003e40000000c00 */
.L_x_483:
[----:B------:R-:W-:Y:S05]  /*cac0*/  BSYNC B0 ;  /* 0x0000000000007941 */ /* 0x000fea0003800000 */
.L_x_482:
[----:B------:R-:W-:Y:S01]  /*cad0*/  IADD3 R0, R57, 0x10, RZ ;  /* 0x0000001039007810 */ /* 0x000fe20007ffe0ff */
[----:B------:R-:W-:Y:S03]  /*cae0*/  BSSY B0, `(.L_x_484) ;  /* 0x000007c000007945 */ /* 0x000fe60003800000 */
[----:B------:R-:W-:-:S13]  /*caf0*/  ISETP.GE.AND P0, PT, R0, c[0x0][0x27c], PT ;  /* 0x00009f0000007a0c */ /* 0x000fda0003f06270 */
[----:B------:R-:W-:Y:S05]  /*cb00*/  @P0 BRA `(.L_x_485) ;  /* 0x0000079000000947 */ /* 0x000fea0003800000 */
[----:B------:R-:W-:Y:S01]  /*cb10*/  SHF.R.S32.HI R5, RZ, 0x1f, R0 ;  /* 0x0000001fff057819 */ /* 0x000fe20000011400 */
[----:B------:R-:W-:Y:S01]  /*cb20*/  IMAD.SHL.U32 R6, R112, 0x40, RZ ;  /* 0x0000004070067824 */ /* 0x000fe200078e00ff */
[----:B------:R-:W-:Y:S01]  /*cb30*/  LEA.HI R7, R56, R56, RZ, 0x1 ;  /* 0x0000003838077211 */ /* 0x000fe200078f08ff */
[----:B-1----:R-:W-:Y:S01]  /*cb40*/  IMAD.MOV.U32 R8, RZ, RZ, c[0x0][0x27c] ;  /* 0x00009f00ff087624 */ /* 0x002fe200078e00ff */
[CC--:B------:R-:W-:Y:S02]  /*cb50*/  LEA.HI R3, R5.reuse, R0.reuse, RZ, 0x3 ;  /* 0x0000000005037211 */ /* 0x0c0fe400078f18ff */
[----:B------:R-:W-:Y:S02]  /*cb60*/  LEA.HI R5, R5, R0, RZ, 0x5 ;  /* 0x0000000005057211 */ /* 0x000fe400078f28ff */
[----:B------:R-:W-:Y:S02]  /*cb70*/  LOP3.LUT R7, R7, 0x7fffffe, RZ, 0xc0, !PT ;  /* 0x07fffffe07077812 */ /* 0x000fe400078ec0ff */
[----:B------:R-:W-:-:S02]  /*cb80*/  SHF.R.S32.HI R2, RZ, 0x3, R3 ;  /* 0x00000003ff027819 */ /* 0x000fc40000011403 */
[----:B------:R-:W-:Y:S01]  /*cb90*/  LOP3.LUT R0, R6, 0xc0, RZ, 0xc0, !PT ;  /* 0x000000c006007812 */ /* 0x000fe200078ec0ff */
[----:B------:R-:W-:Y:S01]  /*cba0*/  IMAD.SHL.U32 R6, R5, 0x80, RZ ;  /* 0x0000008005067824 */ /* 0x000fe200078e00ff */
[----:B------:R-:W-:Y:S01]  /*cbb0*/  LEA.HI R2, R8, R2, RZ, 0x1d ;  /* 0x0000000208027211 */ /* 0x000fe200078fe8ff */
[----:B------:R-:W-:Y:S01]  /*cbc0*/  IMAD.IADD R5, R56, 0x1, -R7 ;  /* 0x0000000138057824 */ /* 0x000fe200078e0a07 */
[----:B------:R-:W-:Y:S02]  /*cbd0*/  LOP3.LUT R7, R0, 0x18, R3, 0xf8, !PT ;  /* 0x0000001800077812 */ /* 0x000fe400078ef803 */
[----:B------:R-:W-:Y:S01]  /*cbe0*/  SHF.R.U32.HI R10, RZ, 0x3, R0 ;  /* 0x00000003ff0a7819 */ /* 0x000fe20000011600 */
[----:B------:R-:W-:Y:S01]  /*cbf0*/  IMAD R3, R89, 0x8, R5 ;  /* 0x0000000859037824 */ /* 0x000fe200078e0205 */
[----:B------:R-:W-:Y:S02]  /*cc00*/  SHF.R.S32.HI R5, RZ, 0x1f, R2 ;  /* 0x0000001fff057819 */ /* 0x000fe40000011402 */
[----:B------:R-:W-:Y:S01]  /*cc10*/  LOP3.LUT R8, R7, R10, RZ, 0x3c, !PT ;  /* 0x0000000a07087212 */ /* 0x000fe200078e3cff */
[----:B------:R-:W-:Y:S01]  /*cc20*/  IMAD.SHL.U32 R7, R2, 0x8, RZ ;  /* 0x0000000802077824 */ /* 0x000fe200078e00ff */
[----:B------:R-:W-:-:S02]  /*cc30*/  LEA.HI R2, R5, R2, RZ, 0x2 ;  /* 0x0000000205027211 */ /* 0x000fc400078f10ff */
[----:B------:R-:W-:Y:S01]  /*cc40*/  LOP3.LUT R9, R6, 0x7ffff000, RZ, 0xc0, !PT ;  /* 0x7ffff00006097812 */ /* 0x000fe200078ec0ff */
[----:B------:R-:W-:Y:S01]  /*cc50*/  IMAD.SHL.U32 R6, R3, 0x20, RZ ;  /* 0x0000002003067824 */ /* 0x000fe200078e00ff */
[----:B------:R-:W-:Y:S01]  /*cc60*/  LOP3.LUT R3, R0, 0x18, R7, 0xf8, !PT ;  /* 0x0000001800037812 */ /* 0x000fe200078ef807 */
[----:B------:R-:W-:Y:S01]  /*cc70*/  IMAD.SHL.U32 R0, R2, 0x400, RZ ;  /* 0x0000040002007824 */ /* 0x000fe200078e00ff */
[----:B------:R-:W-:Y:S02]  /*cc80*/  SHF.R.U32.HI R17, RZ, 0x10, R39 ;  /* 0x00000010ff117819 */ /* 0x000fe40000011627 */
[----:B------:R-:W-:Y:S02]  /*cc90*/  LOP3.LUT R2, R3, R10, RZ, 0x3c, !PT ;  /* 0x0000000a03027212 */ /* 0x000fe400078e3cff */
[----:B------:R-:W-:Y:S02]  /*cca0*/  LOP3.LUT R0, R0, 0x7ffff000, RZ, 0xc0, !PT ;  /* 0x7ffff00000007812 */ /* 0x000fe400078ec0ff */
[----:B------:R-:W-:-:S02]  /*ccb0*/  IADD3 R5, R8, R9, R6 ;  /* 0x0000000908057210 */ /* 0x000fc40007ffe006 */
[----:B------:R-:W-:Y:S02]  /*ccc0*/  IADD3 R0, R2, R0, R6 ;  /* 0x0000000002007210 */ /* 0x000fe40007ffe006 */
[----:B------:R-:W-:Y:S01]  /*ccd0*/  SHF.R.U64 R6, R36, 0x10, R37 ;  /* 0x0000001024067819 */ /* 0x000fe20000001225 */
[----:B------:R-:W-:Y:S01]  /*cce0*/  IMAD.SHL.U32 R41, R5, 0x2, RZ ;  /* 0x0000000205297824 */ /* 0x000fe200078e00ff */
[----:B------:R-:W-:Y:S01]  /*ccf0*/  SHF.R.U32.HI R5, RZ, 0x10, R35 ;  /* 0x00000010ff057819 */ /* 0x000fe20000011623 */
[----:B------:R-:W-:Y:S01]  /*cd00*/  IMAD.SHL.U32 R40, R0, 0x2, RZ ;  /* 0x0000000200287824 */ /* 0x000fe200078e00ff */
[----:B------:R-:W-:Y:S02]  /*cd10*/  SHF.R.U64 R0, R32, 0x10, R33 ;  /* 0x0000001020007819 */ /* 0x000fe40000001221 */
[----:B------:R-:W1:Y:S01]  /*cd20*/  LDS.128 R12, [R41+0x6080] ;  /* 0x00608000290c7984 */ /* 0x000e620000000c00 */
[----:B------:R-:W-:Y:S02]  /*cd30*/  PRMT R26, R84, 0x5410, R5 ;  /* 0x00005410541a7816 */ /* 0x000fe40000000005 */
[----:B------:R-:W-:Y:S01]  /*cd40*/  SHF.R.U32.HI R2, RZ, 0x10, R33 ;  /* 0x00000010ff027819 */ /* 0x000fe20000011621 */
[----:B------:R-:W2:Y:S01]  /*cd50*/  LDS.128 R8, [R40+0x6080] ;  /* 0x0060800028087984 */ /* 0x000ea20000000c00 */
[----:B------:R-:W-:-:S02]  /*cd60*/  PRMT R5, R47, 0x5432, R6 ;  /* 0x000054322f057816 */ /* 0x000fc40000000006 */
[----:B------:R-:W-:Y:S02]  /*cd70*/  SHF.R.U64 R3, R34, 0x10, R35 ;  /* 0x0000001022037819 */ /* 0x000fe40000001223 */
[----:B------:R-:W-:Y:S01]  /*cd80*/  SHF.R.U64 R16, R38, 0x10, R39 ;  /* 0x0000001026107819 */ /* 0x000fe20000001227 */
[----:B------:R-:W-:Y:S01]  /*cd90*/  IMAD.U32 R30, R5, 0x10000, RZ ;  /* 0x00010000051e7824 */ /* 0x000fe200078e00ff */
[C---:B------:R-:W-:Y:S02]  /*cda0*/  PRMT R18, R59.reuse, 0x5432, R0 ;  /* 0x000054323b127816 */ /* 0x040fe40000000000 */
[----:B------:R-:W-:Y:S02]  /*cdb0*/  PRMT R21, R59, 0x5410, R2 ;  /* 0x000054103b157816 */ /* 0x000fe40000000002 */
[----:B------:R-:W-:Y:S01]  /*cdc0*/  SHF.R.U32.HI R7, RZ, 0x10, R37 ;  /* 0x00000010ff077819 */ /* 0x000fe20000011625 */
[----:B------:R-:W-:Y:S01]  /*cdd0*/  IMAD.U32 R29, R18, 0x10000, RZ ;  /* 0x00010000121d7824 */ /* 0x000fe200078e00ff */
[----:B------:R-:W-:-:S02]  /*cde0*/  PRMT R25, R84, 0x5432, R3 ;  /* 0x0000543254197816 */ /* 0x000fc40000000003 */
[C---:B------:R-:W-:Y:S02]  /*cdf0*/  PRMT R23, R58.reuse, 0x5410, R17 ;  /* 0x000054103a177816 */ /* 0x040fe40000000011 */
[----:B------:R-:W-:Y:S02]  /*ce00*/  PRMT R24, R58, 0x5432, R16 ;  /* 0x000054323a187816 */ /* 0x000fe40000000010 */
[----:B------:R-:W-:Y:S01]  /*ce10*/  LOP3.LUT R32, R5, 0xffff0000, RZ, 0xc0, !PT ;  /* 0xffff000005207812 */ /* 0x000fe200078ec0ff */
[----:B------:R-:W-:Y:S01]  /*ce20*/  IMAD.U32 R5, R21, 0x10000, RZ ;  /* 0x0001000015057824 */ /* 0x000fe200078e00ff */
[----:B------:R-:W-:Y:S01]  /*ce30*/  PRMT R19, R47, 0x5410, R7 ;  /* 0x000054102f137816 */ /* 0x000fe20000000007 */
[C---:B-1----:R-:W-:Y:S01]  /*ce40*/  IMAD.U32 R17, R13.reuse, 0x10000, RZ ;  /* 0x000100000d117824 */ /* 0x042fe200078e00ff */
[----:B------:R-:W-:Y:S01]  /*ce50*/  LOP3.LUT R20, R13, 0xffff0000, RZ, 0xc0, !PT ;  /* 0xffff00000d147812 */ /* 0x000fe200078ec0ff */
[----:B------:R-:W-:Y:S01]  /*ce60*/  IMAD.U32 R16, R12, 0x10000, RZ ;  /* 0x000100000c107824 */ /* 0x000fe200078e00ff */
[C---:B------:R-:W-:Y:S01]  /*ce70*/  LOP3.LUT R27, R15.reuse, 0xffff0000, RZ, 0xc0, !PT ;  /* 0xffff00000f1b7812 */ /* 0x040fe200078ec0ff */
[C---:B--2---:R-:W-:Y:S01]  /*ce80*/  IMAD.U32 R2, R8.reuse, 0x10000, RZ ;  /* 0x0001000008027824 */ /* 0x044fe200078e00ff */
[----:B------:R-:W-:Y:S01]  /*ce90*/  LOP3.LUT R3, R8, 0xffff0000, RZ, 0xc0, !PT ;  /* 0xffff000008037812 */ /* 0x000fe200078ec0ff */
[----:B------:R-:W-:Y:S01]  /*cea0*/  IMAD.U32 R13, R15, 0x10000, RZ ;  /* 0x000100000f0d7824 */ /* 0x000fe200078e00ff */
[C---:B------:R-:W-:Y:S01]  /*ceb0*/  LOP3.LUT R8, R9.reuse, 0xffff0000, RZ, 0xc0, !PT ;  /* 0xffff000009087812 */ /* 0x040fe200078ec0ff */
[----:B------:R-:W-:Y:S01]  /*cec0*/  IMAD.U32 R6, R9, 0x10000, RZ ;  /* 0x0001000009067824 */ /* 0x000fe200078e00ff */
[----:B------:R-:W-:Y:S01]  /*ced0*/  LOP3.LUT R15, R10, 0xffff0000, RZ, 0xc0, !PT ;  /* 0xffff00000a0f7812 */ /* 0x000fe200078ec0ff */
[----:B------:R-:W-:Y:S01]  /*cee0*/  FMUL.FTZ R0, R2, R30 ;  /* 0x0000001e02007220 */ /* 0x000fe20000410000 */
[----:B------:R-:W-:Y:S01]  /*cef0*/  LOP3.LUT R12, R12, 0xffff0000, RZ, 0xc0, !PT ;  /* 0xffff00000c0c7812 */ /* 0x000fe200078ec0ff */
[----:B------:R-:W-:Y:S01]  /*cf00*/  IMAD.U32 R9, R10, 0x10000, RZ ;  /* 0x000100000a097824 */ /* 0x000fe200078e00ff */
[----:B------:R-:W-:Y:S01]  /*cf10*/  LOP3.LUT R10, R18, 0xffff0000, RZ, 0xc0, !PT ;  /* 0xffff0000120a7812 */ /* 0x000fe200078ec0ff */
[----:B------:R-:W-:Y:S01]  /*cf20*/  FFMA.FTZ R34, R16, R29, -R0 ;  /* 0x0000001d10227223 */ /* 0x000fe20000010800 */
[C---:B------:R-:W-:Y:S01]  /*cf30*/  LOP3.LUT R28, R14.reuse, 0xffff0000, RZ, 0xc0, !PT ;  /* 0xffff00000e1c7812 */ /* 0x040fe200078ec0ff */
[----:B------:R-:W-:Y:S01]  /*cf40*/  IMAD.U32 R22, R14, 0x10000, RZ ;  /* 0x000100000e167824 */ /* 0x000fe200078e00ff */
[----:B------:R-:W-:Y:S01]  /*cf50*/  LOP3.LUT R14, R11, 0xffff0000, RZ, 0xc0, !PT ;  /* 0xffff00000b0e7812 */ /* 0x000fe200078ec0ff */
[----:B------:R-:W-:-:S02]  /*cf60*/  FMUL.FTZ R0, R3, R32 ;  /* 0x0000002003007220 */ /* 0x000fc40000410000 */
[----:B------:R-:W-:Y:S02]  /*cf70*/  IMAD.U32 R7, R11, 0x10000, RZ ;  /* 0x000100000b077824 */ /* 0x000fe400078e00ff */
[----:B------:R-:W-:Y:S02]  /*cf80*/  FMUL.FTZ R2, R2, R29 ;  /* 0x0000001d02027220 */ /* 0x000fe40000410000 */
[----:B------:R-:W-:Y:S02]  /*cf90*/  IMAD.U32 R11, R19, 0x10000, RZ ;  /* 0x00010000130b7824 */ /* 0x000fe400078e00ff */
[-C--:B------:R-:W-:Y:S02]  /*cfa0*/  FMUL.FTZ R3, R3, R10.reuse ;  /* 0x0000000a03037220 */ /* 0x080fe40000410000 */
[----:B------:R-:W-:Y:S01]  /*cfb0*/  FFMA.FTZ R31, R12, R10, -R0 ;  /* 0x0000000a0c1f7223 */ /* 0x000fe20000010800 */
[----:B------:R-:W-:Y:S01]  /*cfc0*/  LOP3.LUT R10, R21, 0xffff0000, RZ, 0xc0, !PT ;  /* 0xffff0000150a7812 */ /* 0x000fe200078ec0ff */
[----:B------:R-:W-:-:S02]  /*cfd0*/  FFMA.FTZ R33, R16, R30, R2 ;  /* 0x0000001e10217223 */ /* 0x000fc40000010002 */
[C---:B------:R-:W-:Y:S02]  /*cfe0*/  FMUL.FTZ R0, R6.reuse, R5 ;  /* 0x0000000506007220 */ /* 0x040fe40000410000 */
[-C--:B------:R-:W-:Y:S02]  /*cff0*/  FMUL.FTZ R2, R6, R11.reuse ;  /* 0x0000000b06027220 */ /* 0x080fe40000410000 */
[----:B------:R-:W-:Y:S01]  /*d000*/  FFMA.FTZ R30, R12, R32, R3 ;  /* 0x000000200c1e7223 */ /* 0x000fe20000010003 */
[----:B------:R-:W-:Y:S01]  /*d010*/  LOP3.LUT R12, R24, 0xffff0000, RZ, 0xc0, !PT ;  /* 0xffff0000180c7812 */ /* 0x000fe200078ec0ff */
[----:B------:R-:W-:Y:S02]  /*d020*/  IMAD.U32 R16, R23, 0x10000, RZ ;  /* 0x0001000017107824 */ /* 0x000fe400078e00ff */
[----:B------:R-:W-:Y:S02]  /*d030*/  IMAD.U32 R3, R26, 0x10000, RZ ;  /* 0x000100001a037824 */ /* 0x000fe400078e00ff */
[----:B------:R-:W-:Y:S01]  /*d040*/  FFMA.FTZ R18, R17, R11, R0 ;  /* 0x0000000b11127223 */ /* 0x000fe20000010000 */
[----:B------:R-:W-:Y:S01]  /*d050*/  LOP3.LUT R11, R19, 0xffff0000, RZ, 0xc0, !PT ;  /* 0xffff0000130b7812 */ /* 0x000fe200078ec0ff */
[----:B------:R-:W-:-:S02]  /*d060*/  FFMA.FTZ R29, R17, R5, -R2 ;  /* 0x00000005111d7223 */ /* 0x000fc40000010802 */
[C---:B------:R-:W-:Y:S02]  /*d070*/  FMUL.FTZ R2, R7.reuse, R16 ;  /* 0x0000001007027220 */ /* 0x040fe40000410000 */
[-C--:B------:R-:W-:Y:S02]  /*d080*/  FMUL.FTZ R0, R7, R3.reuse ;  /* 0x0000000307007220 */ /* 0x080fe40000410000 */
[----:B------:R-:W-:Y:S02]  /*d090*/  IMAD.U32 R7, R24, 0x10000, RZ ;  /* 0x0001000018077824 */ /* 0x000fe400078e00ff */
[----:B------:R-:W-:Y:S02]  /*d0a0*/  FFMA.FTZ R17, R13, R3, -R2 ;  /* 0x000000030d117223 */ /* 0x000fe40000010802 */
[----:B------:R-:W-:Y:S02]  /*d0b0*/  IMAD.U32 R6, R25, 0x10000, RZ ;  /* 0x0001000019067824 */ /* 0x000fe400078e00ff */
[----:B------:R-:W-:-:S02]  /*d0c0*/  FMUL.FTZ R5, R8, R11 ;  /* 0x0000000b08057220 */ /* 0x000fc40000410000 */
[----:B------:R-:W-:Y:S02]  /*d0d0*/  FMUL.FTZ R2, R9, R7 ;  /* 0x0000000709027220 */ /* 0x000fe40000410000 */
        /* <DEDUP_REMOVED lines=12> */
[C---:B------:R-:W-:Y:S02]  /*d1a0*/  FMUL.FTZ R2, R14.reuse, R9 ;  /* 0x000000090e027220 */ /* 0x040fe40000410000 */
        /* <DEDUP_REMOVED lines=15> */
.L_x_485:
[----:B------:R-:W-:Y:S05]  /*d2a0*/  BSYNC B0 ;  /* 0x0000000000007941 */ /* 0x000fea0003800000 */
.L_x_484:
[----:B------:R-:W-:-:S04]  /*d2b0*/  IADD3 R0, R57, 0x20, RZ ;  /* 0x0000002039007810 */ /* 0x000fc80007ffe0ff */
        /* <DEDUP_REMOVED lines=123> */
.L_x_481:
[----:B------:R-:W-:Y:S05]  /*da70*/  BSYNC B1 ;  /* 0x0000000000017941 */ /* 0x000fea0003800000 */
.L_x_480:
[----:B------:R-:W-:-:S04]  /*da80*/  IADD3 R18, R56, 0x40, RZ ;  /* 0x0000004038127810 */ /* 0x000fc80007ffe0ff */
[----:B------:R-:W-:-:S13]  /*da90*/  ISETP.GE.AND P0, PT, R18, R46, PT ;  /* 0x0000002e1200720c */ /* 0x000fda0003f06270 */
[----:B------:R-:W-:Y:S05]  /*daa0*/  @P0 BRA `(.L_x_465) ;  /* 0x000017a000000947 */ /* 0x000fea0003800000 */
[----:B------:R-:W-:Y:S01]  /*dab0*/  ISETP.GE.AND P0, PT, R57, c[0x0][0x27c], PT ;  /* 0x00009f0039007a0c */ /* 0x000fe20003f06270 */
[----:B------:R-:W-:-:S12]  /*dac0*/  BSSY B0, `(.L_x_486) ;  /* 0x0000078000007945 */ /* 0x000fd80003800000 */
[----:B------:R-:W-:Y:S05]  /*dad0*/  @P0 BRA `(.L_x_487) ;  /* 0x0000076000000947 */ /* 0x000fea0003800000 */
[----:B------:R-:W-:Y:S01]  /*dae0*/  SHF.R.S32.HI R0, RZ, 0x1f, R18 ;  /* 0x0000001fff007819 */ /* 0x000fe20000011412 */
[----:B------:R-:W-:Y:S01]  /*daf0*/  IMAD.MOV.U32 R6, RZ, RZ, c[0x0][0x27c] ;  /* 0x00009f00ff067624 */ /* 0x000fe200078e00ff */
[-C--:B------:R-:W-:Y:S02]  /*db00*/  LEA.HI R2, R18, R18.reuse, RZ, 0x1 ;  /* 0x0000001212027211 */ /* 0x080fe400078f08ff */
[----:B------:R-:W-:Y:S02]  /*db10*/  LEA.HI R0, R0, R18, RZ, 0x3 ;  /* 0x0000001200007211 */ /* 0x000fe400078f18ff */
[----:B------:R-:W-:Y:S01]  /*db20*/  LEA.HI R6, R6, R45, RZ, 0x1d ;  /* 0x0000002d06067211 */ /* 0x000fe200078fe8ff */
[C---:B------:R-:W-:Y:S01]  /*db30*/  IMAD.SHL.U32 R3, R2.reuse, 0x20, RZ ;  /* 0x0000002002037824 */ /* 0x040fe200078e00ff */
[----:B------:R-:W-:Y:S01]  /*db40*/  LOP3.LUT R5, R2, 0x7fffffe, RZ, 0xc0, !PT ;  /* 0x07fffffe02057812 */ /* 0x000fe200078ec0ff */
[----:B------:R-:W-:Y:S01]  /*db50*/  IMAD.SHL.U32 R2, R0, 0x20, RZ ;  /* 0x0000002000027824 */ /* 0x000fe200078e00ff */
[----:B------:R-:W-:-:S02]  /*db60*/  SHF.R.S32.HI R7, RZ, 0x1f, R6 ;  /* 0x0000001fff077819 */ /* 0x000fc40000011406 */
[----:B------:R-:W-:Y:S01]  /*db70*/  LOP3.LUT R0, R3, 0xc0, RZ, 0xc0, !PT ;  /* 0x000000c003007812 */ /* 0x000fe200078ec0ff */
[----:B------:R-:W-:Y:S01]  /*db80*/  IMAD.IADD R3, R18, 0x1, -R5 ;  /* 0x0000000112037824 */ /* 0x000fe200078e0a05 */
[----:B------:R-:W-:Y:S02]  /*db90*/  LOP3.LUT R2, R2, 0xffffff00, RZ, 0xc0, !PT ;  /* 0xffffff0002027812 */ /* 0x000fe400078ec0ff */
[----:B------:R-:W-:Y:S01]  /*dba0*/  LEA.HI R7, R7, R6, RZ, 0x2 ;  /* 0x0000000607077211 */ /* 0x000fe200078f10ff */
[----:B------:R-:W-:Y:S01]  /*dbb0*/  IMAD.SHL.U32 R6, R6, 0x8, RZ ;  /* 0x0000000806067824 */ /* 0x000fe200078e00ff */
[C---:B------:R-:W-:Y:S01]  /*dbc0*/  LOP3.LUT R5, R0.reuse, 0x18, R57, 0xf8, !PT ;  /* 0x0000001800057812 */ /* 0x040fe200078ef839 */
[----:B------:R-:W-:Y:S01]  /*dbd0*/  IMAD R3, R3, 0x20, R2 ;  /* 0x0000002003037824 */ /* 0x000fe200078e0202 */
[----:B-1----:R-:W-:Y:S02]  /*dbe0*/  SHF.R.U32.HI R8, RZ, 0x3, R0 ;  /* 0x00000003ff087819 */ /* 0x002fe40000011600 */
[----:B------:R-:W-:Y:S01]  /*dbf0*/  LOP3.LUT R2, R0, 0x18, R6, 0xf8, !PT ;  /* 0x0000001800027812 */ /* 0x000fe200078ef806 */
[----:B------:R-:W-:Y:S01]  /*dc00*/  IMAD.SHL.U32 R0, R7, 0x400, RZ ;  /* 0x0000040007007824 */ /* 0x000fe200078e00ff */
[----:B------:R-:W-:-:S02]  /*dc10*/  LOP3.LUT R5, R5, R8, RZ, 0x3c, !PT ;  /* 0x0000000805057212 */ /* 0x000fc400078e3cff */
[----:B------:R-:W-:Y:S02]  /*dc20*/  LOP3.LUT R2, R2, R8, RZ, 0x3c, !PT ;  /* 0x0000000802027212 */ /* 0x000fe400078e3cff */
[----:B------:R-:W-:Y:S01]  /*dc30*/  LOP3.LUT R0, R0, 0x7ffff000, RZ, 0xc0, !PT ;  /* 0x7ffff00000007812 */ /* 0x000fe200078ec0ff */
[----:B------:R-:W-:Y:S01]  /*dc40*/  IMAD.IADD R5, R3, 0x1, R5 ;  /* 0x0000000103057824 */ /* 0x000fe200078e0205 */
[----:B------:R-:W-:Y:S02]  /*dc50*/  SHF.R.U64 R6, R64, 0x10, R65 ;  /* 0x0000001040067819 */ /* 0x000fe40000001241 */
[----:B------:R-:W-:Y:S01]  /*dc60*/  IADD3 R0, R2, R0, R3 ;  /* 0x0000000002007210 */ /* 0x000fe20007ffe003 */
[----:B------:R-:W-:Y:S01]  /*dc70*/  IMAD.SHL.U32 R35, R5, 0x2, RZ ;  /* 0x0000000205237824 */ /* 0x000fe200078e00ff */
[----:B------:R-:W-:Y:S02]  /*dc80*/  SHF.R.U32.HI R5, RZ, 0x10, R63 ;  /* 0x00000010ff057819 */ /* 0x000fe4000001163f */
[--C-:B------:R-:W-:Y:S01]  /*dc90*/  SHF.R.U32.HI R2, RZ, 0x10, R61.reuse ;  /* 0x00000010ff027819 */ /* 0x100fe2000001163d */
[----:B------:R-:W-:Y:S01]  /*dca0*/  IMAD.SHL.U32 R33, R0, 0x2, RZ ;  /* 0x0000000200217824 */ /* 0x000fe200078e00ff */
[----:B------:R-:W1:Y:S01]  /*dcb0*/  LDS.128 R12, [R35+0x6080] ;  /* 0x00608000230c7984 */ /* 0x000e620000000c00 */
[----:B------:R-:W-:-:S02]  /*dcc0*/  SHF.R.U64 R0, R60, 0x10, R61 ;  /* 0x000000103c007819 */ /* 0x000fc4000000123d */
[----:B------:R-:W-:Y:S01]  /*dcd0*/  PRMT R26, R93, 0x5410, R5 ;  /* 0x000054105d1a7816 */ /* 0x000fe20000000005 */
[----:B------:R-:W2:Y:S01]  /*dce0*/  LDS.128 R8, [R33+0x6080] ;  /* 0x0060800021087984 */ /* 0x000ea20000000c00 */
[----:B------:R-:W-:Y:S02]  /*dcf0*/  PRMT R5, R90, 0x5432, R6 ;  /* 0x000054325a057816 */ /* 0x000fe40000000006 */
[--C-:B------:R-:W-:Y:S02]  /*dd00*/  SHF.R.U64 R16, R66, 0x10, R67.reuse ;  /* 0x0000001042107819 */ /* 0x100fe40000001243 */
[----:B------:R-:W-:Y:S01]  /*dd10*/  SHF.R.U32.HI R17, RZ, 0x10, R67 ;  /* 0x00000010ff117819 */ /* 0x000fe20000011643 */
[----:B------:R-:W-:Y:S01]  /*dd20*/  IMAD.U32 R31, R5, 0x10000, RZ ;  /* 0x00010000051f7824 */ /* 0x000fe200078e00ff */
[----:B------:R-:W-:Y:S02]  /*dd30*/  SHF.R.U64 R3, R62, 0x10, R63 ;  /* 0x000000103e037819 */ /* 0x000fe4000000123f */
[----:B------:R-:W-:-:S02]  /*dd40*/  PRMT R20, R92, 0x5432, R0 ;  /* 0x000054325c147816 */ /* 0x000fc40000000000 */
[----:B------:R-:W-:Y:S02]  /*dd50*/  SHF.R.U32.HI R7, RZ, 0x10, R65 ;  /* 0x00000010ff077819 */ /* 0x000fe40000011641 */
[----:B------:R-:W-:Y:S01]  /*dd60*/  PRMT R22, R92, 0x5410, R2 ;  /* 0x000054105c167816 */ /* 0x000fe20000000002 */
[----:B------:R-:W-:Y:S01]  /*dd70*/  IMAD.U32 R30, R20, 0x10000, RZ ;  /* 0x00010000141e7824 */ /* 0x000fe200078e00ff */
[C---:B------:R-:W-:Y:S02]  /*dd80*/  PRMT R25, R91.reuse, 0x5432, R16 ;  /* 0x000054325b197816 */ /* 0x040fe40000000010 */
[----:B------:R-:W-:Y:S02]  /*dd90*/  PRMT R24, R91, 0x5410, R17 ;  /* 0x000054105b187816 */ /* 0x000fe40000000011 */
[----:B------:R-:W-:Y:S02]  /*dda0*/  PRMT R27, R93, 0x5432, R3 ;  /* 0x000054325d1b7816 */ /* 0x000fe40000000003 */
[----:B------:R-:W-:-:S02]  /*ddb0*/  PRMT R19, R90, 0x5410, R7 ;  /* 0x000054105a137816 */ /* 0x000fc40000000007 */
[----:B------:R-:W-:Y:S01]  /*ddc0*/  LOP3.LUT R34, R5, 0xffff0000, RZ, 0xc0, !PT ;  /* 0xffff000005227812 */ /* 0x000fe200078ec0ff */
[----:B------:R-:W-:Y:S02]  /*ddd0*/  IMAD.U32 R5, R22, 0x10000, RZ ;  /* 0x0001000016057824 */ /* 0x000fe400078e00ff */
[C---:B-1----:R-:W-:Y:S01]  /*dde0*/  IMAD.U32 R16, R12.reuse, 0x10000, RZ ;  /* 0x000100000c107824 */ /* 0x042fe200078e00ff */
[----:B------:R-:W-:Y:S01]  /*ddf0*/  LOP3.LUT R17, R12, 0xffff0000, RZ, 0xc0, !PT ;  /* 0xffff00000c117812 */ /* 0x000fe200078ec0ff */
[C---:B------:R-:W-:Y:S01]  /*de00*/  IMAD.U32 R12, R13.reuse, 0x10000, RZ ;  /* 0x000100000d0c7824 */ /* 0x040fe200078e00ff */
[----:B------:R-:W-:Y:S01]  /*de10*/  LOP3.LUT R21, R13, 0xffff0000, RZ, 0xc0, !PT ;  /* 0xffff00000d157812 */ /* 0x000fe200078ec0ff */
[C---:B--2---:R-:W-:Y:S01]  /*de20*/  IMAD.U32 R2, R8.reuse, 0x10000, RZ ;  /* 0x0001000008027824 */ /* 0x044fe200078e00ff */
[----:B------:R-:W-:Y:S01]  /*de30*/  LOP3.LUT R3, R8, 0xffff0000, RZ, 0xc0, !PT ;  /* 0xffff000008037812 */ /* 0x000fe200078ec0ff */
[C---:B------:R-:W-:Y:S01]  /*de40*/  IMAD.U32 R13, R15.reuse, 0x10000, RZ ;  /* 0x000100000f0d7824 */ /* 0x040fe200078e00ff */
[----:B------:R-:W-:Y:S01]  /*de50*/  LOP3.LUT R28, R15, 0xffff0000, RZ, 0xc0, !PT ;  /* 0xffff00000f1c7812 */ /* 0x000fe200078ec0ff */
[C---:B------:R-:W-:Y:S01]  /*de60*/  IMAD.U32 R7, R9.reuse, 0x10000, RZ ;  /* 0x0001000009077824 */ /* 0x040fe200078e00ff */
[----:B------:R-:W-:Y:S01]  /*de70*/  LOP3.LUT R8, R9, 0xffff0000, RZ, 0xc0, !PT ;  /* 0xffff000009087812 */ /* 0x000fe200078ec0ff */
[----:B------:R-:W-:Y:S01]  /*de80*/  IMAD.U32 R9, R10, 0x10000, RZ ;  /* 0x000100000a097824 */ /* 0x000fe200078e00ff */
[----:B------:R-:W-:Y:S01]  /*de90*/  SHF.L.U32 R23, R14, 0x10, RZ ;  /* 0x000000100e177819 */ /* 0x000fe200000006ff */
[-C--:B------:R-:W-:Y:S01]  /*dea0*/  FMUL.FTZ R0, R2, R31.reuse ;  /* 0x0000001f02007220 */ /* 0x080fe20000410000 */
[----:B------:R-:W-:Y:S01]  /*deb0*/  LOP3.LUT R29, R14, 0xffff0000, RZ, 0xc0, !PT ;  /* 0xffff00000e1d7812 */ /* 0x000fe200078ec0ff */
[C---:B------:R-:W-:Y:S01]  /*dec0*/  IMAD.U32 R6, R11.reuse, 0x10000, RZ ;  /* 0x000100000b067824 */ /* 0x040fe200078e00ff */
[----:B------:R-:W-:Y:S01]  /*ded0*/  LOP3.LUT R15, R10, 0xffff0000, RZ, 0xc0, !PT ;  /* 0xffff00000a0f7812 */ /* 0x000fe200078ec0ff */
[-C--:B------:R-:W-:Y:S01]  /*dee0*/  FMUL.FTZ R2, R2, R30.reuse ;  /* 0x0000001e02027220 */ /* 0x080fe20000410000 */
[----:B------:R-:W-:Y:S01]  /*def0*/  LOP3.LUT R14, R11, 0xffff0000, RZ, 0xc0, !PT ;  /* 0xffff00000b0e7812 */ /* 0x000fe200078ec0ff */
[----:B------:R-:W-:Y:S01]  /*df00*/  FFMA.FTZ R37, R16, R30, -R0 ;  /* 0x0000001e10257223 */ /* 0x000fe20000010800 */
[----:B------:R-:W-:Y:S01]  /*df10*/  LOP3.LUT R10, R20, 0xffff0000, RZ, 0xc0, !PT ;  /* 0xffff0000140a7812 */ /* 0x000fe200078ec0ff */
[----:B------:R-:W-:Y:S01]  /*df20*/  FMUL.FTZ R0, R3, R34 ;  /* 0x0000002203007220 */ /* 0x000fe20000410000 */
[----:B------:R-:W-:Y:S01]  /*df30*/  SHF.L.U32 R11, R19, 0x10, RZ ;  /* 0x00000010130b7819 */ /* 0x000fe200000006ff */
[----:B------:R-:W-:-:S02]  /*df40*/  FFMA.FTZ R36, R16, R31, R2 ;  /* 0x0000001f10247223 */ /* 0x000fc40000010002 */
[-C--:B------:R-:W-:Y:S02]  /*df50*/  FMUL.FTZ R3, R3, R10.reuse ;  /* 0x0000000a03037220 */ /* 0x080fe40000410000 */
[----:B------:R-:W-:Y:S02]  /*df60*/  FMUL.FTZ R2, R7, R11 ;  /* 0x0000000b07027220 */ /* 0x000fe40000410000 */
[----:B------:R-:W-:Y:S02]  /*df70*/  IMAD.U32 R16, R24, 0x10000, RZ ;  /* 0x0001000018107824 */ /* 0x000fe400078e00ff */
[----:B------:R-:W-:Y:S01]  /*df80*/  FFMA.FTZ R32, R17, R10, -R0 ;  /* 0x0000000a11207223 */ /* 0x000fe20000010800 */
[----:B------:R-:W-:Y:S01]  /*df90*/  LOP3.LUT R10, R22, 0xffff0000, RZ, 0xc0, !PT ;  /* 0xffff0000160a7812 */ /* 0x000fe200078ec0ff */
[----:B------:R-:W-:Y:S01]  /*dfa0*/  FMUL.FTZ R0, R7, R5 ;  /* 0x0000000507007220 */ /* 0x000fe20000410000 */
[----:B------:R-:W-:Y:S01]  /*dfb0*/  LOP3.LUT R7, R19, 0xffff0000, RZ, 0xc0, !PT ;  /* 0xffff000013077812 */ /* 0x000fe200078ec0ff */
[----:B------:R-:W-:-:S02]  /*dfc0*/  FFMA.FTZ R31, R17, R34, R3 ;  /* 0x00000022111f7223 */ /* 0x000fc40000010003 */
[----:B------:R-:W-:Y:S02]  /*dfd0*/  FFMA.FTZ R30, R12, R5, -R2 ;  /* 0x000000050c1e7223 */ /* 0x000fe40000010802 */
[----:B------:R-:W-:Y:S02]  /*dfe0*/  IMAD.U32 R3, R26, 0x10000, RZ ;  /* 0x000100001a037824 */ /* 0x000fe400078e00ff */
[----:B------:R-:W-:Y:S02]  /*dff0*/  FMUL.FTZ R2, R6, R16 ;  /* 0x0000001006027220 */ /* 0x000fe40000410000 */
[C---:B------:R-:W-:Y:S02]  /*e000*/  IMAD.U32 R19, R25.reuse, 0x10000, RZ ;  /* 0x0001000019137824 */ /* 0x040fe400078e00ff */
[----:B------:R-:W-:Y:S01]  /*e010*/  FFMA.FTZ R20, R12, R11, R0 ;  /* 0x0000000b0c147223 */ /* 0x000fe20000010000 */
[----:B------:R-:W-:Y:S01]  /*e020*/  LOP3.LUT R12, R25, 0xffff0000, RZ, 0xc0, !PT ;  /* 0xffff0000190c7812 */ /* 0x000fe200078ec0ff */
[----:B------:R-:W-:-:S02]  /*e030*/  FMUL.FTZ R0, R6, R3 ;  /* 0x0000000306007220 */ /* 0x000fc40000410000 */
[----:B------:R-:W-:Y:S02]  /*e040*/  FFMA.FTZ R17, R13, R3, -R2 ;  /* 0x000000030d117223 */ /* 0x000fe40000010802 */
[----:B------:R-:W-:Y:S02]  /*e050*/  IMAD.U32 R6, R27, 0x10000, RZ ;  /* 0x000100001b067824 */ /* 0x000fe400078e00ff */
[C---:B------:R-:W-:Y:S02]  /*e060*/  FMUL.FTZ R5, R8.reuse, R7 ;  /* 0x0000000708057220 */ /* 0x040fe40000410000 */
[----:B------:R-:W-:Y:S02]  /*e070*/  FMUL.FTZ R2, R9, R19 ;  /* 0x0000001309027220 */ /* 0x000fe40000410000 */
[----:B------:R-:W-:Y:S02]  /*e080*/  FFMA.FTZ R16, R13, R16, R0 ;  /* 0x000000100d107223 */ /* 0x000fe40000010000 */
[-C--:B------:R-:W-:Y:S01]  /*e090*/  FMUL.FTZ R3, R8, R10.reuse ;  /* 0x0000000a08037220 */ /* 0x080fe20000410000 */
[----:B------:R-:W-:Y:S01]  /*e0a0*/  LOP3.LUT R8, R26, 0xffff0000, RZ, 0xc0, !PT ;  /* 0xffff00001a087812 */ /* 0x000fe200078ec0ff */
[----:B------:R-:W-:-:S02]  /*e0b0*/  FFMA.FTZ R13, R21, R10, -R5 ;  /* 0x0000000a150d7223 */ /* 0x000fc40000010805 */
[-C--:B------:R-:W-:Y:S01]  /*e0c0*/  FMUL.FTZ R0, R9, R6.reuse ;  /* 0x0000000609007220 */ /* 0x080fe20000410000 */
[----:B------:R-:W-:Y:S01]  /*e0d0*/  LOP3.LUT R9, R24, 0xffff0000, RZ, 0xc0, !PT ;  /* 0xffff000018097812 */ /* 0x000fe200078ec0ff */
[----:B------:R-:W-:Y:S01]  /*e0e0*/  FFMA.FTZ R10, R23, R6, -R2 ;  /* 0x00000006170a7223 */ /* 0x000fe20000010802 */
[----:B------:R-:W-:Y:S01]  /*e0f0*/  LOP3.LUT R6, R27, 0xffff0000, RZ, 0xc0, !PT ;  /* 0xffff00001b067812 */ /* 0x000fe200078ec0ff */
[----:B------:R-:W-:Y:S01]  /*e100*/  FFMA.FTZ R11, R21, R7, R3 ;  /* 0x00000007150b7223 */ /* 0x000fe20000010003 */
[----:B------:R-:W-:Y:S01]  /*e110*/  F2FP.BF16.PACK_AB R13, R13, R30 ;  /* 0x0000001e0d0d723e */ /* 0x000fe200000010ff */
[----:B------:R-:W-:Y:S02]  /*e120*/  FFMA.FTZ R7, R23, R19, R0 ;  /* 0x0000001317077223 */ /* 0x000fe40000010000 */
[----:B------:R-:W-:Y:S02]  /*e130*/  FMUL.FTZ R5, R15, R12 ;  /* 0x0000000c0f057220 */ /* 0x000fe40000410000 */
[----:B------:R-:W-:-:S02]  /*e140*/  FMUL.FTZ R2, R14, R9 ;  /* 0x000000090e027220 */ /* 0x000fc40000410000 */
        /* <DEDUP_REMOVED lines=15> */
.L_x_487:
[----:B------:R-:W-:Y:S05]  /*e240*/  BSYNC B0 ;  /* 0x0000000000007941 */ /* 0x000fea0003800000 */
.L_x_486:
[----:B------:R-:W-:Y:S01]  /*e250*/  IADD3 R3, R57, 0x10, RZ ;  /* 0x0000001039037810 */ /* 0x000fe20007ffe0ff */
[----:B------:R-:W-:Y:S03]  /*e260*/  BSSY B0, `(.L_x_488) ;  /* 0x000007f000007945 */ /* 0x000fe60003800000 */
[----:B------:R-:W-:-:S13]  /*e270*/  ISETP.GE.AND P0, PT, R3, c[0x0][0x27c], PT ;  /* 0x00009f0003007a0c */ /* 0x000fda0003f06270 */
[----:B------:R-:W-:Y:S05]  /*e280*/  @P0 BRA `(.L_x_489) ;  /* 0x000007c000000947 */ /* 0x000fea0003800000 */
[----:B------:R-:W-:Y:S01]  /*e290*/  SHF.R.S32.HI R0, RZ, 0x1f, R18 ;  /* 0x0000001fff007819 */ /* 0x000fe20000011412 */
[----:B-1----:R-:W-:Y:S01]  /*e2a0*/  IMAD.MOV.U32 R10, RZ, RZ, c[0x0][0x27c] ;  /* 0x00009f00ff0a7624 */ /* 0x002fe200078e00ff */
[-C--:B------:R-:W-:Y:S02]  /*e2b0*/  LEA.HI R6, R18, R18.reuse, RZ, 0x1 ;  /* 0x0000001212067211 */ /* 0x080fe400078f08ff */
[----:B------:R-:W-:Y:S02]  /*e2c0*/  LEA.HI R0, R0, R18, RZ, 0x3 ;  /* 0x0000001200007211 */ /* 0x000fe400078f18ff */
[----:B------:R-:W-:Y:S02]  /*e2d0*/  SHF.R.S32.HI R9, RZ, 0x1f, R3 ;  /* 0x0000001fff097819 */ /* 0x000fe40000011403 */
[----:B------:R-:W-:Y:S01]  /*e2e0*/  LOP3.LUT R2, R6, 0x7fffffe, RZ, 0xc0, !PT ;  /* 0x07fffffe06027812 */ /* 0x000fe200078ec0ff */
[----:B------:R-:W-:Y:S01]  /*e2f0*/  IMAD.SHL.U32 R0, R0, 0x20, RZ ;  /* 0x0000002000007824 */ /* 0x000fe200078e00ff */
[CC--:B------:R-:W-:Y:S01]  /*e300*/  LEA.HI R7, R9.reuse, R3.reuse, RZ, 0x3 ;  /* 0x0000000309077211 */ /* 0x0c0fe200078f18ff */
[----:B------:R-:W-:Y:S01]  /*e310*/  IMAD.SHL.U32 R6, R6, 0x20, RZ ;  /* 0x0000002006067824 */ /* 0x000fe200078e00ff */
[----:B------:R-:W-:Y:S01]  /*e320*/  LEA.HI R3, R9, R3, RZ, 0x5 ;  /* 0x0000000309037211 */ /* 0x000fe200078f28ff */
[----:B------:R-:W-:Y:S01]  /*e330*/  IMAD.IADD R8, R18, 0x1, -R2 ;  /* 0x0000000112087824 */ /* 0x000fe200078e0a02 */
[----:B------:R-:W-:-:S02]  /*e340*/  LOP3.LUT R5, R0, 0xffffff00, RZ, 0xc0, !PT ;  /* 0xffffff0000057812 */ /* 0x000fc400078ec0ff */
[----:B------:R-:W-:Y:S02]  /*e350*/  SHF.R.S32.HI R2, RZ, 0x3, R7 ;  /* 0x00000003ff027819 */ /* 0x000fe40000011407 */
[----:B------:R-:W-:Y:S01]  /*e360*/  LOP3.LUT R0, R6, 0xc0, RZ, 0xc0, !PT ;  /* 0x000000c006007812 */ /* 0x000fe200078ec0ff */
[----:B------:R-:W-:Y:S01]  /*e370*/  IMAD R8, R8, 0x20, R5 ;  /* 0x0000002008087824 */ /* 0x000fe200078e0205 */
[----:B------:R-:W-:Y:S01]  /*e380*/  LEA.HI R2, R10, R2, RZ, 0x1d ;  /* 0x000000020a027211 */ /* 0x000fe200078fe8ff */
[----:B------:R-:W-:Y:S01]  /*e390*/  IMAD.SHL.U32 R5, R3, 0x80, RZ ;  /* 0x0000008003057824 */ /* 0x000fe200078e00ff */
[----:B------:R-:W-:Y:S02]  /*e3a0*/  LOP3.LUT R6, R0, 0x18, R7, 0xf8, !PT ;  /* 0x0000001800067812 */ /* 0x000fe400078ef807 */
[----:B------:R-:W-:Y:S02]  /*e3b0*/  SHF.R.S32.HI R3, RZ, 0x1f, R2 ;  /* 0x0000001fff037819 */ /* 0x000fe40000011402 */
[----:B------:R-:W-:Y:S01]  /*e3c0*/  LOP3.LUT R7, R5, 0x7ffff000, RZ, 0xc0, !PT ;  /* 0x7ffff00005077812 */ /* 0x000fe200078ec0ff */
[----:B------:R-:W-:Y:S01]  /*e3d0*/  IMAD.SHL.U32 R5, R2, 0x8, RZ ;  /* 0x0000000802057824 */ /* 0x000fe200078e00ff */
[----:B------:R-:W-:-:S02]  /*e3e0*/  LEA.HI R2, R3, R2, RZ, 0x2 ;  /* 0x0000000203027211 */ /* 0x000fc400078f10ff */
[----:B------:R-:W-:Y:S02]  /*e3f0*/  SHF.R.U32.HI R9, RZ, 0x3, R0 ;  /* 0x00000003ff097819 */ /* 0x000fe40000011600 */
[----:B------:R-:W-:Y:S01]  /*e400*/  LOP3.LUT R3, R0, 0x18, R5, 0xf8, !PT ;  /* 0x0000001800037812 */ /* 0x000fe200078ef805 */
[----:B------:R-:W-:Y:S01]  /*e410*/  IMAD.SHL.U32 R0, R2, 0x400, RZ ;  /* 0x0000040002007824 */ /* 0x000fe200078e00ff */
[-C--:B------:R-:W-:Y:S02]  /*e420*/  LOP3.LUT R6, R6, R9.reuse, RZ, 0x3c, !PT ;  /* 0x0000000906067212 */ /* 0x080fe400078e3cff */
        /* <DEDUP_REMOVED lines=14> */
[--C-:B------:R-:W-:Y:S02]  /*e510*/  SHF.R.U64 R16, R74, 0x10, R75.reuse ;  /* 0x000000104a107819 */ /* 0x100fe4000000124b */
[----:B------:R-:W-:Y:S01]  /*e520*/  SHF.R.U32.HI R17, RZ, 0x10, R75 ;  /* 0x00000010ff117819 */ /* 0x000fe2000001164b */
[----:B------:R-:W-:Y:S01]  /*e530*/  IMAD.U32 R31, R5, 0x10000, RZ ;  /* 0x00010000051f7824 */ /* 0x000fe200078e00ff */
[----:B------:R-:W-:Y:S02]  /*e540*/  SHF.R.U64 R3, R70, 0x10, R71 ;  /* 0x0000001046037819 */ /* 0x000fe40000001247 */
[C---:B------:R-:W-:Y:S02]  /*e550*/  PRMT R20, R96.reuse, 0x5432, R0 ;  /* 0x0000543260147816 */ /* 0x040fe40000000000 */
[----:B------:R-:W-:Y:S02]  /*e560*/  SHF.R.U32.HI R7, RZ, 0x10, R73 ;  /* 0x00000010ff077819 */ /* 0x000fe40000011649 */
[----:B------:R-:W-:Y:S01]  /*e570*/  PRMT R22, R96, 0x5410, R2 ;  /* 0x0000541060167816 */ /* 0x000fe20000000002 */
[----:B------:R-:W-:Y:S01]  /*e580*/  IMAD.U32 R30, R20, 0x10000, RZ ;  /* 0x00010000141e7824 */ /* 0x000fe200078e00ff */
[----:B------:R-:W-:-:S02]  /*e590*/  PRMT R25, R95, 0x5432, R16 ;  /* 0x000054325f197816 */ /* 0x000fc40000000010 */
[----:B------:R-:W-:Y:S02]  /*e5a0*/  PRMT R24, R95, 0x5410, R17 ;  /* 0x000054105f187816 */ /* 0x000fe40000000011 */
[----:B------:R-:W-:Y:S02]  /*e5b0*/  PRMT R27, R97, 0x5432, R3 ;  /* 0x00005432611b7816 */ /* 0x000fe40000000003 */
[----:B------:R-:W-:Y:S02]  /*e5c0*/  PRMT R19, R94, 0x5410, R7 ;  /* 0x000054105e137816 */ /* 0x000fe40000000007 */
        /* <DEDUP_REMOVED lines=12> */
[C---:B------:R-:W-:Y:S01]  /*e690*/  IMAD.U32 R9, R10.reuse, 0x10000, RZ ;  /* 0x000100000a097824 */ /* 0x040fe200078e00ff */
[----:B------:R-:W-:Y:S01]  /*e6a0*/  LOP3.LUT R15, R10, 0xffff0000, RZ, 0xc0, !PT ;  /* 0xffff00000a0f7812 */ /* 0x000fe200078ec0ff */
[----:B------:R-:W-:Y:S01]  /*e6b0*/  FMUL.FTZ R0, R2, R31 ;  /* 0x0000001f02007220 */ /* 0x000fe20000410000 */
[C---:B------:R-:W-:Y:S01]  /*e6c0*/  LOP3.LUT R29, R14.reuse, 0xffff0000, RZ, 0xc0, !PT ;  /* 0xffff00000e1d7812 */ /* 0x040fe200078ec0ff */
[----:B------:R-:W-:Y:S01]  /*e6d0*/  IMAD.U32 R23, R14, 0x10000, RZ ;  /* 0x000100000e177824 */ /* 0x000fe200078e00ff */
[----:B------:R-:W-:Y:S01]  /*e6e0*/  LOP3.LUT R10, R20, 0xffff0000, RZ, 0xc0, !PT ;  /* 0xffff0000140a7812 */ /* 0x000fe200078ec0ff */
[C---:B------:R-:W-:Y:S01]  /*e6f0*/  IMAD.U32 R6, R11.reuse, 0x10000, RZ ;  /* 0x000100000b067824 */ /* 0x040fe200078e00ff */
[----:B------:R-:W-:Y:S01]  /*e700*/  LOP3.LUT R14, R11, 0xffff0000, RZ, 0xc0, !PT ;  /* 0xffff00000b0e7812 */ /* 0x000fe200078ec0ff */
[----:B------:R-:W-:-:S02]  /*e710*/  FMUL.FTZ R2, R2, R30 ;  /* 0x0000001e02027220 */ /* 0x000fc40000410000 */
[----:B------:R-:W-:Y:S02]  /*e720*/  IMAD.U32 R11, R19, 0x10000, RZ ;  /* 0x00010000130b7824 */ /* 0x000fe400078e00ff */
[C---:B------:R-:W-:Y:S02]  /*e730*/  FFMA.FTZ R37, R16.reuse, R30, -R0 ;  /* 0x0000001e10257223 */ /* 0x040fe40000010800 */
[C---:B------:R-:W-:Y:S02]  /*e740*/  FMUL.FTZ R0, R3.reuse, R34 ;  /* 0x0000002203007220 */ /* 0x040fe40000410000 */
[----:B------:R-:W-:Y:S02]  /*e750*/  FFMA.FTZ R35, R16, R31, R2 ;  /* 0x0000001f10237223 */ /* 0x000fe40000010002 */
[----:B------:R-:W-:Y:S02]  /*e760*/  FMUL.FTZ R3, R3, R10 ;  /* 0x0000000a03037220 */ /* 0x000fe40000410000 */
[----:B------:R-:W-:-:S02]  /*e770*/  FMUL.FTZ R2, R7, R11 ;  /* 0x0000000b07027220 */ /* 0x000fc40000410000 */
[----:B------:R-:W-:Y:S02]  /*e780*/  IMAD.U32 R16, R24, 0x10000, RZ ;  /* 0x0001000018107824 */ /* 0x000fe400078e00ff */
[----:B------:R-:W-:Y:S01]  /*e790*/  FFMA.FTZ R32, R17, R10, -R0 ;  /* 0x0000000a11207223 */ /* 0x000fe20000010800 */
[----:B------:R-:W-:Y:S01]  /*e7a0*/  LOP3.LUT R10, R22, 0xffff0000, RZ, 0xc0, !PT ;  /* 0xffff0000160a7812 */ /* 0x000fe200078ec0ff */
[-C--:B------:R-:W-:Y:S01]  /*e7b0*/  FMUL.FTZ R0, R7, R5.reuse ;  /* 0x0000000507007220 */ /* 0x080fe20000410000 */
[----:B------:R-:W-:Y:S01]  /*e7c0*/  LOP3.LUT R7, R19, 0xffff0000, RZ, 0xc0, !PT ;  /* 0xffff000013077812 */ /* 0x000fe200078ec0ff */
[----:B------:R-:W-:Y:S02]  /*e7d0*/  FFMA.FTZ R31, R17, R34, R3 ;  /* 0x00000022111f7223 */ /* 0x000fe40000010003 */
[----:B------:R-:W-:Y:S02]  /*e7e0*/  FFMA.FTZ R30, R12, R5, -R2 ;  /* 0x000000050c1e7223 */ /* 0x000fe40000010802 */
[----:B------:R-:W-:-:S02]  /*e7f0*/  IMAD.U32 R3, R26, 0x10000, RZ ;  /* 0x000100001a037824 */ /* 0x000fc400078e00ff */
[----:B------:R-:W-:Y:S02]  /*e800*/  FMUL.FTZ R2, R6, R16 ;  /* 0x0000001006027220 */ /* 0x000fe40000410000 */
[C---:B------:R-:W-:Y:S02]  /*e810*/  IMAD.U32 R19, R25.reuse, 0x10000, RZ ;  /* 0x0001000019137824 */ /* 0x040fe400078e00ff */
[----:B------:R-:W-:Y:S01]  /*e820*/  FFMA.FTZ R20, R12, R11, R0 ;  /* 0x0000000b0c147223 */ /* 0x000fe20000010000 */
[----:B------:R-:W-:Y:S01]  /*e830*/  LOP3.LUT R12, R25, 0xffff0000, RZ, 0xc0, !PT ;  /* 0xffff0000190c7812 */ /* 0x000fe200078ec0ff */
[-C--:B------:R-:W-:Y:S02]  /*e840*/  FMUL.FTZ R0, R6, R3.reuse ;  /* 0x0000000306007220 */ /* 0x080fe40000410000 */
[----:B------:R-:W-:Y:S02]  /*e850*/  FFMA.FTZ R17, R13, R3, -R2 ;  /* 0x000000030d117223 */ /* 0x000fe40000010802 */
[----:B------:R-:W-:-:S02]  /*e860*/  IMAD.U32 R6, R27, 0x10000, RZ ;  /* 0x000100001b067824 */ /* 0x000fc400078e00ff */
[C---:B------:R-:W-:Y:S02]  /*e870*/  FMUL.FTZ R5, R8.reuse, R7 ;  /* 0x0000000708057220 */ /* 0x040fe40000410000 */
        /* <DEDUP_REMOVED lines=29> */
.L_x_489:
[----:B------:R-:W-:Y:S05]  /*ea50*/  BSYNC B0 ;  /* 0x0000000000007941 */ /* 0x000fea0003800000 */
.L_x_488:
[----:B------:R-:W-:-:S04]  /*ea60*/  IADD3 R0, R57, 0x20, RZ ;  /* 0x0000002039007810 */ /* 0x000fc80007ffe0ff */
[----:B------:R-:W-:-:S13]  /*ea70*/  ISETP.GE.AND P0, PT, R0, c[0x0][0x27c], PT ;  /* 0x00009f0000007a0c */ /* 0x000fda0003f06270 */
[----:B------:R-:W-:Y:S05]  /*ea80*/  @P0 BRA `(.L_x_465) ;  /* 0x000007c000000947 */ /* 0x000fea0003800000 */
[-C--:B------:R-:W-:Y:S01]  /*ea90*/  LEA.HI R3, R18, R18.reuse, RZ, 0x1 ;  /* 0x0000001212037211 */ /* 0x080fe200078f08ff */
[----:B-1----:R-:W-:Y:S01]  /*eaa0*/  IMAD.MOV.U32 R11, RZ, RZ, c[0x0][0x27c] ;  /* 0x00009f00ff0b7624 */ /* 0x002fe200078e00ff */
[----:B------:R-:W-:Y:S02]  /*eab0*/  SHF.R.S32.HI R2, RZ, 0x1f, R18 ;  /* 0x0000001fff027819 */ /* 0x000fe40000011412 */
[----:B------:R-:W-:Y:S02]  /*eac0*/  SHF.R.S32.HI R10, RZ, 0x1f, R0 ;  /* 0x0000001fff0a7819 */ /* 0x000fe40000011400 */
[C---:B------:R-:W-:Y:S02]  /*ead0*/  LOP3.LUT R5, R3.reuse, 0x7fffffe, RZ, 0xc0, !PT ;  /* 0x07fffffe03057812 */ /* 0x040fe400078ec0ff */
[----:B------:R-:W-:Y:S02]  /*eae0*/  LEA.HI R2, R2, R18, RZ, 0x3 ;  /* 0x0000001202027211 */ /* 0x000fe400078f18ff */
[-C--:B------:R-:W-:Y:S01]  /*eaf0*/  LEA.HI R6, R10, R0.reuse, RZ, 0x3 ;  /* 0x000000000a067211 */ /* 0x080fe200078f18ff */
[----:B------:R-:W-:Y:S01]  /*eb00*/  IMAD.IADD R9, R18, 0x1, -R5 ;  /* 0x0000000112097824 */ /* 0x000fe200078e0a05 */
[----:B------:R-:W-:Y:S01]  /*eb10*/  SHF.R.U64 R16, R78, 0x10, R79 ;  /* 0x000000104e107819 */ /* 0x000fe2000000124f */
[----:B------:R-:W-:Y:S01]  /*eb20*/  IMAD.SHL.U32 R2, R2, 0x20, RZ ;  /* 0x0000002002027824 */ /* 0x000fe200078e00ff */
[----:B------:R-:W-:Y:S01]  /*eb30*/  SHF.R.S32.HI R8, RZ, 0x3, R6 ;  /* 0x00000003ff087819 */ /* 0x000fe20000011406 */
[----:B------:R-:W-:Y:S01]  /*eb40*/  IMAD.SHL.U32 R5, R3, 0x20, RZ ;  /* 0x0000002003057824 */ /* 0x000fe200078e00ff */
[----:B------:R-:W-:-:S02]  /*eb50*/  LEA.HI R3, R10, R0, RZ, 0x5 ;  /* 0x000000000a037211 */ /* 0x000fc400078f28ff */
[----:B------:R-:W-:Y:S02]  /*eb60*/  LOP3.LUT R7, R2, 0xffffff00, RZ, 0xc0, !PT ;  /* 0xffffff0002077812 */ /* 0x000fe400078ec0ff */
[----:B------:R-:W-:Y:S01]  /*eb70*/  LOP3.LUT R0, R5, 0xc0, RZ, 0xc0, !PT ;  /* 0x000000c005007812 */ /* 0x000fe200078ec0ff */
[----:B------:R-:W-:Y:S01]  /*eb80*/  IMAD.SHL.U32 R5, R3, 0x80, RZ ;  /* 0x0000008003057824 */ /* 0x000fe200078e00ff */
[----:B------:R-:W-:Y:S01]  /*eb90*/  LEA.HI R2, R11, R8, RZ, 0x1d ;  /* 0x000000080b027211 */ /* 0x000fe200078fe8ff */
[----:B------:R-:W-:Y:S01]  /*eba0*/  IMAD R8, R9, 0x20, R7 ;  /* 0x0000002009087824 */ /* 0x000fe200078e0207 */
        /* <DEDUP_REMOVED lines=24> */
[----:B------:R-:W-:Y:S01]  /*ed30*/  PRMT R18, R101, 0x5432, R0 ;  /* 0x0000543265127816 */ /* 0x000fe20000000000 */
[----:B------:R-:W-:Y:S01]  /*ed40*/  IMAD.U32 R29, R5, 0x10000, RZ ;  /* 0x00010000051d7824 */ /* 0x000fe200078e00ff */
[----:B------:R-:W-:Y:S02]  /*ed50*/  PRMT R21, R101, 0x5410, R2 ;  /* 0x0000541065157816 */ /* 0x000fe40000000002 */
[----:B------:R-:W-:Y:S02]  /*ed60*/  SHF.R.U32.HI R7, RZ, 0x10, R77 ;  /* 0x00000010ff077819 */ /* 0x000fe4000001164d */
[----:B------:R-:W-:Y:S02]  /*ed70*/  SHF.R.U32.HI R17, RZ, 0x10, R79 ;  /* 0x00000010ff117819 */ /* 0x000fe4000001164f */
[----:B------:R-:W-:-:S02]  /*ed80*/  PRMT R25, R102, 0x5432, R3 ;  /* 0x0000543266197816 */ /* 0x000fc40000000003 */
[C---:B------:R-:W-:Y:S02]  /*ed90*/  PRMT R24, R100.reuse, 0x5432, R16 ;  /* 0x0000543264187816 */ /* 0x040fe40000000010 */
[----:B------:R-:W-:Y:S02]  /*eda0*/  PRMT R19, R99, 0x5410, R7 ;  /* 0x0000541063137816 */ /* 0x000fe40000000007 */
[----:B------:R-:W-:Y:S01]  /*edb0*/  LOP3.LUT R30, R5, 0xffff0000, RZ, 0xc0, !PT ;  /* 0xffff0000051e7812 */ /* 0x000fe200078ec0ff */
[C---:B------:R-:W-:Y:S01]  /*edc0*/  IMAD.U32 R5, R21.reuse, 0x10000, RZ ;  /* 0x0001000015057824 */ /* 0x040fe200078e00ff */
[----:B------:R-:W-:Y:S02]  /*edd0*/  PRMT R23, R100, 0x5410, R17 ;  /* 0x0000541064177816 */ /* 0x000fe40000000011 */
[----:B------:R-:W-:Y:S01]  /*ede0*/  LOP3.LUT R21, R21, 0xffff0000, RZ, 0xc0, !PT ;  /* 0xffff000015157812 */ /* 0x000fe200078ec0ff */
[C---:B-1----:R-:W-:Y:S01]  /*edf0*/  IMAD.U32 R22, R14.reuse, 0x10000, RZ ;  /* 0x000100000e167824 */ /* 0x042fe200078e00ff */
[----:B------:R-:W-:Y:S01]  /*ee00*/  LOP3.LUT R28, R14, 0xffff0000, RZ, 0xc0, !PT ;  /* 0xffff00000e1c7812 */ /* 0x000fe200078ec0ff */
[----:B------:R-:W-:Y:S01]  /*ee10*/  IMAD.U32 R16, R12, 0x10000, RZ ;  /* 0x000100000c107824 */ /* 0x000fe200078e00ff */
[----:B------:R-:W-:Y:S01]  /*ee20*/  LOP3.LUT R20, R13, 0xffff0000, RZ, 0xc0, !PT ;  /* 0xffff00000d147812 */ /* 0x000fe200078ec0ff */
[C---:B--2---:R-:W-:Y:S01]  /*ee30*/  IMAD.U32 R2, R8.reuse, 0x10000, RZ ;  /* 0x0001000008027824 */ /* 0x044fe200078e00ff */
[----:B------:R-:W-:Y:S01]  /*ee40*/  LOP3.LUT R3, R8, 0xffff0000, RZ, 0xc0, !PT ;  /* 0xffff000008037812 */ /* 0x000fe200078ec0ff */
[----:B------:R-:W-:Y:S01]  /*ee50*/  IMAD.U32 R14, R18, 0x10000, RZ ;  /* 0x00010000120e7824 */ /* 0x000fe200078e00ff */
[----:B------:R-:W-:Y:S01]  /*ee60*/  LOP3.LUT R27, R15, 0xffff0000, RZ, 0xc0, !PT ;  /* 0xffff00000f1b7812 */ /* 0x000fe200078ec0ff */
[----:B------:R-:W-:Y:S01]  /*ee70*/  FMUL.FTZ R0, R2, R29 ;  /* 0x0000001d02007220 */ /* 0x000fe20000410000 */
[----:B------:R-:W-:Y:S01]  /*ee80*/  LOP3.LUT R8, R9, 0xffff0000, RZ, 0xc0, !PT ;  /* 0xffff000009087812 */ /* 0x000fe200078ec0ff */
[----:B------:R-:W-:Y:S01]  /*ee90*/  IMAD.U32 R17, R13, 0x10000, RZ ;  /* 0x000100000d117824 */ /* 0x000fe200078e00ff */
[----:B------:R-:W-:Y:S01]  /*eea0*/  LOP3.LUT R12, R12, 0xffff0000, RZ, 0xc0, !PT ;  /* 0xffff00000c0c7812 */ /* 0x000fe200078ec0ff */
[----:B------:R-:W-:Y:S01]  /*eeb0*/  IMAD.U32 R13, R15, 0x10000, RZ ;  /* 0x000100000f0d7824 */ /* 0x000fe200078e00ff */
[----:B------:R-:W-:Y:S01]  /*eec0*/  LOP3.LUT R15, R10, 0xffff0000, RZ, 0xc0, !PT ;  /* 0xffff00000a0f7812 */ /* 0x000fe200078ec0ff */
[----:B------:R-:W-:Y:S01]  /*eed0*/  IMAD.U32 R6, R9, 0x10000, RZ ;  /* 0x0001000009067824 */ /* 0x000fe200078e00ff */
[----:B------:R-:W-:Y:S01]  /*eee0*/  LOP3.LUT R18, R18, 0xffff0000, RZ, 0xc0, !PT ;  /* 0xffff000012127812 */ /* 0x000fe200078ec0ff */
[----:B------:R-:W-:-:S02]  /*eef0*/  IMAD.U32 R9, R10, 0x10000, RZ ;  /* 0x000100000a097824 */ /* 0x000fc400078e00ff */
[-C--:B------:R-:W-:Y:S02]  /*ef00*/  FMUL.FTZ R2, R2, R14.reuse ;  /* 0x0000000e02027220 */ /* 0x080fe40000410000 */
[C---:B------:R-:W-:Y:S02]  /*ef10*/  FFMA.FTZ R35, R16.reuse, R14, -R0 ;  /* 0x0000000e10237223 */ /* 0x040fe40000010800 */
[C---:B------:R-:W-:Y:S01]  /*ef20*/  IMAD.U32 R10, R19.reuse, 0x10000, RZ ;  /* 0x00010000130a7824 */ /* 0x040fe200078e00ff */
[----:B------:R-:W-:Y:S01]  /*ef30*/  LOP3.LUT R19, R19, 0xffff0000, RZ, 0xc0, !PT ;  /* 0xffff000013137812 */ /* 0x000fe200078ec0ff */
[C---:B------:R-:W-:Y:S02]  /*ef40*/  FMUL.FTZ R0, R3.reuse, R30 ;  /* 0x0000001e03007220 */ /* 0x040fe40000410000 */
[----:B------:R-:W-:Y:S02]  /*ef50*/  FFMA.FTZ R33, R16, R29, R2 ;  /* 0x0000001d10217223 */ /* 0x000fe40000010002 */
[----:B------:R-:W-:-:S02]  /*ef60*/  FMUL.FTZ R3, R3, R18 ;  /* 0x0000001203037220 */ /* 0x000fc40000410000 */
[----:B------:R-:W-:Y:S02]  /*ef70*/  FFMA.FTZ R31, R12, R18, -R0 ;  /* 0x000000120c1f7223 */ /* 0x000fe40000010800 */
[C---:B------:R-:W-:Y:S02]  /*ef80*/  FMUL.FTZ R2, R6.reuse, R10 ;  /* 0x0000000a06027220 */ /* 0x040fe40000410000 */
[C---:B------:R-:W-:Y:S01]  /*ef90*/  IMAD.U32 R7, R11.reuse, 0x10000, RZ ;  /* 0x000100000b077824 */ /* 0x040fe200078e00ff */
[----:B------:R-:W-:Y:S01]  /*efa0*/  LOP3.LUT R11, R11, 0xffff0000, RZ, 0xc0, !PT ;  /* 0xffff00000b0b7812 */ /* 0x000fe200078ec0ff */
[C---:B------:R-:W-:Y:S01]  /*efb0*/  IMAD.U32 R16, R23.reuse, 0x10000, RZ ;  /* 0x0001000017107824 */ /* 0x040fe200078e00ff */
[----:B------:R-:W-:Y:S01]  /*efc0*/  LOP3.LUT R23, R23, 0xffff0000, RZ, 0xc0, !PT ;  /* 0xffff000017177812 */ /* 0x000fe200078ec0ff */
[----:B------:R-:W-:Y:S02]  /*efd0*/  FMUL.FTZ R0, R6, R5 ;  /* 0x0000000506007220 */ /* 0x000fe40000410000 */
[----:B------:R-:W-:Y:S01]  /*efe0*/  FFMA.FTZ R30, R12, R30, R3 ;  /* 0x0000001e0c1e7223 */ /* 0x000fe20000010003 */
[----:B------:R-:W-:Y:S01]  /*eff0*/  F2FP.BF16.PACK_AB R12, R31, R35 ;  /* 0x000000231f0c723e */ /* 0x000fe200000010ff */
[----:B------:R-:W-:-:S02]  /*f000*/  FFMA.FTZ R29, R17, R5, -R2 ;  /* 0x00000005111d7223 */ /* 0x000fc40000010802 */
[----:B------:R-:W-:Y:S02]  /*f010*/  IMAD.U32 R3, R26, 0x10000, RZ ;  /* 0x000100001a037824 */ /* 0x000fe400078e00ff */
[----:B------:R-:W-:Y:S02]  /*f020*/  FFMA.FTZ R18, R17, R10, R0 ;  /* 0x0000000a11127223 */ /* 0x000fe40000010000 */
[C---:B------:R-:W-:Y:S02]  /*f030*/  FMUL.FTZ R2, R7.reuse, R16 ;  /* 0x0000001007027220 */ /* 0x040fe40000410000 */
[C---:B------:R-:W-:Y:S01]  /*f040*/  IMAD.U32 R10, R24.reuse, 0x10000, RZ ;  /* 0x00010000180a7824 */ /* 0x040fe200078e00ff */
[----:B------:R-:W-:Y:S01]  /*f050*/  LOP3.LUT R24, R24, 0xffff0000, RZ, 0xc0, !PT ;  /* 0xffff000018187812 */ /* 0x000fe200078ec0ff */
[-C--:B------:R-:W-:Y:S02]  /*f060*/  FMUL.FTZ R0, R7, R3.reuse ;  /* 0x0000000307007220 */ /* 0x080fe40000410000 */
[----:B------:R-:W-:-:S02]  /*f070*/  FFMA.FTZ R17, R13, R3, -R2 ;  /* 0x000000030d117223 */ /* 0x000fc40000010802 */
[----:B------:R-:W-:Y:S02]  /*f080*/  IMAD.U32 R6, R25, 0x10000, RZ ;  /* 0x0001000019067824 */ /* 0x000fe400078e00ff */
[----:B------:R-:W-:Y:S02]  /*f090*/  FMUL.FTZ R2, R9, R10 ;  /* 0x0000000a09027220 */ /* 0x000fe40000410000 */
[----:B------:R-:W-:Y:S02]  /*f0a0*/  FFMA.FTZ R16, R13, R16, R0 ;  /* 0x000000100d107223 */ /* 0x000fe40000010000 */
[C---:B------:R-:W-:Y:S02]  /*f0b0*/  FMUL.FTZ R5, R8.reuse, R19 ;  /* 0x0000001308057220 */ /* 0x040fe40000410000 */
[----:B------:R-:W-:Y:S01]  /*f0c0*/  FMUL.FTZ R3, R8, R21 ;  /* 0x0000001508037220 */ /* 0x000fe20000410000 */
[----:B------:R-:W-:Y:S01]  /*f0d0*/  LOP3.LUT R8, R26, 0xffff0000, RZ, 0xc0, !PT ;  /* 0xffff00001a087812 */ /* 0x000fe200078ec0ff */
[----:B------:R-:W-:-:S02]  /*f0e0*/  FMUL.FTZ R0, R9, R6 ;  /* 0x0000000609007220 */ /* 0x000fc40000410000 */
[----:B------:R-:W-:Y:S01]  /*f0f0*/  FFMA.FTZ R14, R22, R6, -R2 ;  /* 0x00000006160e7223 */ /* 0x000fe20000010802 */
[----:B------:R-:W-:Y:S01]  /*f100*/  LOP3.LUT R6, R25, 0xffff0000, RZ, 0xc0, !PT ;  /* 0xffff000019067812 */ /* 0x000fe200078ec0ff */
[C---:B------:R-:W-:Y:S02]  /*f110*/  FFMA.FTZ R13, R20.reuse, R21, -R5 ;  /* 0x00000015140d7223 */ /* 0x040fe40000010805 */
[----:B------:R-:W-:Y:S02]  /*f120*/  FFMA.FTZ R7, R20, R19, R3 ;  /* 0x0000001314077223 */ /* 0x000fe40000010003 */
[----:B------:R-:W-:Y:S01]  /*f130*/  FFMA.FTZ R10, R22, R10, R0 ;  /* 0x0000000a160a7223 */ /* 0x000fe20000010000 */
[----:B------:R-:W-:Y:S01]  /*f140*/  F2FP.BF16.PACK_AB R13, R13, R29 ;  /* 0x0000001d0d0d723e */ /* 0x000fe200000010ff */
[----:B------:R-:W-:Y:S01]  /*f150*/  FMUL.FTZ R5, R15, R24 ;  /* 0x000000180f057220 */ /* 0x000fe20000410000 */
[----:B------:R-:W-:Y:S01]  /*f160*/  F2FP.BF16.PACK_AB R9, R7, R18 ;  /* 0x000000120709723e */ /* 0x000fe200000010ff */
        /* <DEDUP_REMOVED lines=11> */
[----:B------:R-:W-:Y:S01]  /*f220*/  F2FP.BF16.PACK_AB R11, R0, R16 ;  /* 0x00000010000b723e */ /* 0x000fe200000010ff */
[----:B------:R1:W-:Y:S04]  /*f230*/  STS.128 [R34+0x6080], R12 ;  /* 0x0060800c22007388 */ /* 0x0003e80000000c00 */
[----:B------:R1:W-:Y:S02]  /*f240*/  STS.128 [R32+0x6080], R8 ;  /* 0x0060800820007388 */ /* 0x0003e40000000c00 */
.L_x_465:
[----:B------:R-:W-:Y:S05]  /*f250*/  BSYNC B2 ;  /* 0x0000000000027941 */ /* 0x000fea0003800000 */
.L_x_447:
[----:B------:R-:W-:Y:S01]  /*f260*/  IMAD R0, R104, c[0x0][0x208], RZ ;  /* 0x0000820068007a24 */ /* 0x000fe200078e02ff */
[----:B------:R-:W-:Y:S01]  /*f270*/  LEA.HI R6, R89, R89, RZ, 0x1 ;  /* 0x0000005959067211 */ /* 0x000fe200078f08ff */
[----:B------:R-:W-:Y:S01]  /*f280*/  IMAD.WIDE.U32 R2, R226, c[0x0][0x208], RZ ;  /* 0x00008200e2027a25 */ /* 0x000fe200078e00ff */
[----:B------:R-:W-:-:S04]  /*f290*/  DEPBAR.LE SB0, 0x0 ;  /* 0x000080000000791a */ /* 0x000fc80000000000 */
[----:B------:R-:W-:Y:S01]  /*f2a0*/  IMAD R0, R226, c[0x0][0x20c], R0 ;  /* 0x00008300e2007a24 */ /* 0x000fe200078e0200 */
[----:B------:R-:W-:Y:S01]  /*f2b0*/  LOP3.LUT R6, R6, 0xfffffffe, RZ, 0xc0, !PT ;  /* 0xfffffffe06067812 */ /* 0x000fe200078ec0ff */
[----:B------:R-:W-:Y:S01]  /*f2c0*/  IMAD R5, R105, c[0x0][0x218], RZ ;  /* 0x0000860069057a24 */ /* 0x000fe200078e02ff */
[----:B------:R-:W-:Y:S01]  /*f2d0*/  ISETP.GE.AND P3, PT, R227, c[0x0][0x1d4], PT ;  /* 0x00007500e3007a0c */ /* 0x000fe20003f66270 */
[----:B------:R-:W-:Y:S01]  /*f2e0*/  IMAD.IADD R3, R3, 0x1, R0 ;  /* 0x0000000103037824 */ /* 0x000fe200078e0200 */
[----:B------:R-:W-:Y:S01]  /*f2f0*/  ISETP.GE.AND P2, PT, R111, c[0x0][0x1d4], PT ;  /* 0x000075006f007a0c */ /* 0x000fe20003f46270 */
[C---:B------:R-:W-:Y:S01]  /*f300*/  IMAD R5, R224.reuse, c[0x0][0x21c], R5 ;  /* 0x00008700e0057a24 */ /* 0x040fe200078e0205 */
[----:B------:R-:W-:Y:S01]  /*f310*/  BAR.SYNC.DEFER_BLOCKING 0x0 ;  /* 0x0000000000007b1d */ /* 0x000fe20000010000 */
[----:B------:R-:W-:Y:S01]  /*f320*/  IMAD.WIDE.U32 R2, R224, c[0x0][0x218], R2 ;  /* 0x00008600e0027a25 */ /* 0x000fe200078e0002 */
[----:B------:R-:W-:Y:S02]  /*f330*/  ISETP.GE.AND P1, PT, R110, c[0x0][0x1d4], PT ;  /* 0x000075006e007a0c */ /* 0x000fe40003f26270 */
[----:B------:R-:W-:Y:S01]  /*f340*/  ISETP.GT.AND P4, PT, R109, 0x3f, PT ;  /* 0x0000003f6d00780c */ /* 0x000fe20003f84270 */
[----:B-1----:R-:W-:Y:S01]  /*f350*/  IMAD.SHL.U32 R8, R107, 0x8, RZ ;  /* 0x000000086b087824 */ /* 0x002fe200078e00ff */
[----:B------:R-:W-:Y:S01]  /*f360*/  IADD3 R0, P0, R114, R2, RZ ;  /* 0x0000000272007210 */ /* 0x000fe20007f1e0ff */
[----:B------:R-:W-:Y:S01]  /*f370*/  IMAD.IADD R6, R89, 0x1, -R6 ;  /* 0x0000000159067824 */ /* 0x000fe200078e0a06 */
[----:B------:R-:W-:Y:S01]  /*f380*/  BSSY B0, `(.L_x_490) ;  /* 0x0000070000007945 */ /* 0x000fe20003800000 */
[----:B------:R-:W-:Y:S01]  /*f390*/  IMAD.SHL.U32 R222, R222, 0x2, RZ ;  /* 0x00000002dede7824 */ /* 0x000fe200078e00ff */
[----:B------:R-:W-:-:S02]  /*f3a0*/  IADD3.X R2, R113, R3, R5, P0, !PT ;  /* 0x0000000371027210 */ /* 0x000fc400007fe405 */
[----:B------:R-:W-:-:S04]  /*f3b0*/  LEA R29, P0, R0, c[0x0][0x1f8], 0x1 ;  /* 0x00007e00001d7a11 */ /* 0x000fc800078008ff */
[----:B------:R-:W-:Y:S02]  /*f3c0*/  LEA.HI.X R28, R0, c[0x0][0x1fc], R2, 0x1, P0 ;  /* 0x00007f00001c7a11 */ /* 0x000fe400000f0c02 */
[----:B------:R-:W-:-:S05]  /*f3d0*/  LOP3.LUT R2, R108, 0xfffffff8, RZ, 0xc0, !PT ;  /* 0xfffffff86c027812 */ /* 0x000fca00078ec0ff */
[----:B------:R-:W-:-:S05]  /*f3e0*/  IMAD.IADD R2, R109, 0x1, -R2 ;  /* 0x000000016d027824 */ /* 0x000fca00078e0a02 */
[----:B------:R-:W-:-:S04]  /*f3f0*/  LEA.HI R0, R2, R2, RZ, 0x1 ;  /* 0x0000000202007211 */ /* 0x000fc800078f08ff */
[----:B------:R-:W-:Y:S02]  /*f400*/  SHF.R.S32.HI R7, RZ, 0x1, R0 ;  /* 0x00000001ff077819 */ /* 0x000fe40000011400 */
[----:B------:R-:W-:Y:S02]  /*f410*/  LOP3.LUT R3, R0, 0x3fffffe, RZ, 0xc0, !PT ;  /* 0x03fffffe00037812 */ /* 0x000fe400078ec0ff */
[C---:B------:R-:W-:Y:S01]  /*f420*/  LOP3.LUT P0, RZ, R7.reuse, 0x2, RZ, 0xc0, !PT ;  /* 0x0000000207ff7812 */ /* 0x040fe2000780c0ff */
[----:B------:R-:W-:Y:S02]  /*f430*/  IMAD.SHL.U32 R5, R7, 0x40, RZ ;  /* 0x0000004007057824 */ /* 0x000fe400078e00ff */
[----:B------:R-:W-:Y:S01]  /*f440*/  IMAD.IADD R2, R2, 0x1, -R3 ;  /* 0x0000000102027824 */ /* 0x000fe200078e0a03 */
[----:B------:R-:W-:Y:S02]  /*f450*/  SHFL.IDX PT, R7, R28, RZ, 0x1c1f ;  /* 0x001c1fff1c077589 */ /* 0x000fe400000e0000 */
[----:B------:R-:W-:Y:S01]  /*f460*/  LOP3.LUT R0, R5, 0xc0, RZ, 0xc0, !PT ;  /* 0x000000c005007812 */ /* 0x000fe200078ec0ff */
[----:B------:R-:W-:Y:S01]  /*f470*/  IMAD R2, R6, 0x8, R2 ;  /* 0x0000000806027824 */ /* 0x000fe200078e0202 */
[----:B------:R-:W-:-:S02]  /*f480*/  LOP3.LUT R5, R103, 0x7fffffe, RZ, 0xc0, !PT ;  /* 0x07fffffe67057812 */ /* 0x000fc400078ec0ff */
[----:B------:R-:W-:Y:S02]  /*f490*/  LOP3.LUT R3, R0, 0x8, R8, 0xf8, !PT ;  /* 0x0000000800037812 */ /* 0x000fe400078ef808 */
[----:B------:R-:W-:Y:S01]  /*f4a0*/  SHF.R.U32.HI R0, RZ, 0x3, R0 ;  /* 0x00000003ff007819 */ /* 0x000fe20000011600 */
[----:B------:R-:W-:Y:S02]  /*f4b0*/  IMAD.IADD R25, R98, 0x1, -R5 ;  /* 0x0000000162197824 */ /* 0x000fe400078e0a05 */
[----:B------:R-:W-:Y:S01]  /*f4c0*/  IMAD.IADD R5, R122, 0x1, -R112 ;  /* 0x000000017a057824 */ /* 0x000fe200078e0a70 */
[----:B------:R-:W-:Y:S02]  /*f4d0*/  LOP3.LUT R0, R3, R0, RZ, 0x3c, !PT ;  /* 0x0000000003007212 */ /* 0x000fe400078e3cff */
[----:B------:R-:W-:-:S03]  /*f4e0*/  SHF.R.S32.HI R3, RZ, 0x1f, R98 ;  /* 0x0000001fff037819 */ /* 0x000fc60000011462 */
[----:B------:R-:W-:Y:S01]  /*f4f0*/  IMAD.U32 R0, R2, 0x20, R0 ;  /* 0x0000002002007824 */ /* 0x000fe200078e0000 */
[----:B------:R-:W-:Y:S01]  /*f500*/  LEA.HI R3, R3, R98, RZ, 0x3 ;  /* 0x0000006203037211 */ /* 0x000fe200078f18ff */
[----:B------:R-:W-:Y:S02]  /*f510*/  IMAD.SHL.U32 R2, R6, 0x8, RZ ;  /* 0x0000000806027824 */ /* 0x000fe400078e00ff */
[----:B------:R-:W-:Y:S01]  /*f520*/  IMAD.SHL.U32 R208, R0, 0x2, RZ ;  /* 0x0000000200d07824 */ /* 0x000fe200078e00ff */
[----:B------:R-:W1:Y:S01]  /*f530*/  SHFL.IDX PT, R6, R29, RZ, 0x1c1f ;  /* 0x001c1fff1d067589 */ /* 0x000e6200000e0000 */
[----:B------:R-:W-:-:S03]  /*f540*/  IMAD.SHL.U32 R3, R3, 0x20, RZ ;  /* 0x0000002003037824 */ /* 0x000fc600078e00ff */
[C---:B------:R-:W-:Y:S01]  /*f550*/  IADD3 R0, R208.reuse, 0x3c80, RZ ;  /* 0x00003c80d0007810 */ /* 0x040fe20007ffe0ff */
[----:B------:R2:W3:Y:S01]  /*f560*/  LDSM.16.M88.4 R48, [R208+0x3c80] ;  /* 0x003c8000d030783b */ /* 0x0004e20000000200 */
[----:B------:R-:W-:Y:S02]  /*f570*/  IADD3 R213, R208, 0x3ca0, RZ ;  /* 0x00003ca0d0d57810 */ /* 0x000fe40007ffe0ff */
[----:B------:R-:W-:Y:S01]  /*f580*/  @P0 IADD3 R213, R0, -0x20, RZ ;  /* 0xffffffe000d50810 */ /* 0x000fe20007ffe0ff */
[----:B------:R-:W-:Y:S01]  /*f590*/  IMAD.SHL.U32 R0, R106, 0x40, RZ ;  /* 0x000000406a007824 */ /* 0x000fe200078e00ff */
[----:B------:R-:W-:Y:S01]  /*f5a0*/  LOP3.LUT R24, R3, 0xffffff00, RZ, 0xc0, !PT ;  /* 0xffffff0003187812 */ /* 0x000fe200078ec0ff */
[----:B------:R2:W4:Y:S01]  /*f5b0*/  LDSM.16.M88.4 R44, [R208+0x4080] ;  /* 0x00408000d02c783b */ /* 0x0005220000000200 */
[----:B------:R-:W-:Y:S02]  /*f5c0*/  ISETP.LT.OR P0, PT, R5, 0x1, P3 ;  /* 0x000000010500780c */ /* 0x000fe40001f01670 */
[----:B------:R-:W-:Y:S01]  /*f5d0*/  LOP3.LUT R0, R0, 0xc0, RZ, 0xc0, !PT ;  /* 0x000000c000007812 */ /* 0x000fe200078ec0ff */
[----:B------:R2:W2:Y:S01]  /*f5e0*/  LDSM.16.M88.4 R40, [R208+0x4480] ;  /* 0x00448000d028783b */ /* 0x0004a20000000200 */
[----:B------:R-:W-:-:S02]  /*f5f0*/  IADD3 R221, R213, 0x400, RZ ;  /* 0x00000400d5dd7810 */ /* 0x000fc40007ffe0ff */
[----:B------:R-:W-:Y:S01]  /*f600*/  LOP3.LUT R3, R0, 0x8, R2, 0xf8, !PT ;  /* 0x0000000800037812 */ /* 0x000fe200078ef802 */
[----:B------:R2:W2:Y:S01]  /*f610*/  LDSM.16.M88.4 R60, [R213] ;  /* 0x00000000d53c783b */ /* 0x0004a20000000200 */
[----:B------:R-:W-:Y:S01]  /*f620*/  SHF.R.U32.HI R2, RZ, 0x3, R0 ;  /* 0x00000003ff027819 */ /* 0x000fe20000011600 */
[----:B------:R-:W-:Y:S01]  /*f630*/  IMAD R0, R124, 0x200, R24 ;  /* 0x000002007c007824 */ /* 0x000fe200078e0218 */
[----:B------:R-:W-:Y:S01]  /*f640*/  IADD3 R220, R213, 0x800, RZ ;  /* 0x00000800d5dc7810 */ /* 0x000fe20007ffe0ff */
[----:B------:R2:W2:Y:S01]  /*f650*/  LDSM.16.M88.4 R72, [R213+0x400] ;  /* 0x00040000d548783b */ /* 0x0004a20000000200 */
[----:B------:R-:W-:Y:S01]  /*f660*/  LOP3.LUT R2, R3, R2, RZ, 0x3c, !PT ;  /* 0x0000000203027212 */ /* 0x000fe200078e3cff */
[----:B------:R-:W-:Y:S02]  /*f670*/  IMAD R0, R25, 0x20, R0 ;  /* 0x0000002019007824 */ /* 0x000fe400078e0200 */
[----:B-1----:R-:W-:Y:S01]  /*f680*/  IMAD.WIDE R26, R227, 0x2, R6 ;  /* 0x00000002e31a7825 */ /* 0x002fe200078e0206 */
[----:B------:R1:W1:Y:S03]  /*f690*/  LDSM.16.M88.4 R80, [R213+0x800] ;  /* 0x00080000d550783b */ /* 0x0002660000000200 */
[----:B------:R-:W-:-:S04]  /*f6a0*/  IMAD.IADD R0, R2, 0x1, R0 ;  /* 0x0000000102007824 */ /* 0x000fc800078e0200 */
[----:B------:R-:W-:Y:S01]  /*f6b0*/  IMAD.SHL.U32 R211, R0, 0x2, RZ ;  /* 0x0000000200d37824 */ /* 0x000fe200078e00ff */
[----:B------:R-:W-:-:S03]  /*f6c0*/  SHF.R.S32.HI R0, RZ, 0x1f, R111 ;  /* 0x0000001fff007819 */ /* 0x000fc6000001146f */
[----:B------:R-:W-:Y:S01]  /*f6d0*/  IMAD R212, R4, 0x2, R211 ;  /* 0x0000000204d47824 */ /* 0x000fe200078e02d3 */
[----:B------:R1:W1:Y:S01]  /*f6e0*/  LDSM.16.M88.4 R16, [R211+0x6080] ;  /* 0x00608000d310783b */ /* 0x0002620000000200 */
[----:B------:R-:W-:-:S03]  /*f6f0*/  LEA.HI R0, R0, R111, RZ, 0x3 ;  /* 0x0000006f00007211 */ /* 0x000fc600078f18ff */
[----:B------:R1:W1:Y:S01]  /*f700*/  LDSM.16.M88.4 R12, [R211+0x7080] ;  /* 0x00708000d30c783b */ /* 0x0002620000000200 */
[----:B------:R-:W-:Y:S02]  /*f710*/  LOP3.LUT R30, R0, 0xfffffff8, RZ, 0xc0, !PT ;  /* 0xfffffff8001e7812 */ /* 0x000fe400078ec0ff */
[----:B------:R-:W-:Y:S01]  /*f720*/  SHF.R.S32.HI R0, RZ, 0x1f, R110 ;  /* 0x0000001fff007819 */ /* 0x000fe2000001146e */
[----:B------:R1:W1:Y:S03]  /*f730*/  LDSM.16.M88.4 R20, [R212+0x6080] ;  /* 0x00608000d414783b */ /* 0x0002660000000200 */
[----:B------:R-:W-:Y:S01]  /*f740*/  LEA.HI R0, R0, R110, RZ, 0x3 ;  /* 0x0000006e00007211 */ /* 0x000fe200078f18ff */
[----:B------:R1:W1:Y:S03]  /*f750*/  LDSM.16.M88.4 R8, [R212+0x7080] ;  /* 0x00708000d408783b */ /* 0x0002660000000200 */
[----:B------:R-:W-:Y:S01]  /*f760*/  LOP3.LUT R3, R0, 0xfffffff8, RZ, 0xc0, !PT ;  /* 0xfffffff800037812 */ /* 0x000fe200078ec0ff */
[----:B------:R-:W-:Y:S01]  /*f770*/  @!PT LDS RZ, [RZ] ;  /* 0x00000000fffff984 */ /* 0x000fe20000000800 */
[----:B------:R-:W-:Y:S01]  /*f780*/  @!PT LDS RZ, [RZ] ;  /* 0x00000000fffff984 */ /* 0x000fe20000000800 */
[----:B------:R-:W-:Y:S01]  /*f790*/  @!PT LDS RZ, [RZ] ;  /* 0x00000000fffff984 */ /* 0x000fe20000000800 */
[----:B------:R5:W-:Y:S01]  /*f7a0*/  LDGSTS.E.BYPASS.LTC128B.128 [R222+0x1880], [R26.64], !P0 ;  /* 0x018800001ade7fae */ /* 0x000be2000c101d4c */
[----:B------:R-:W-:Y:S01]  /*f7b0*/  ISETP.LT.OR P0, PT, R5, 0x1, P2 ;  /* 0x000000010500780c */ /* 0x000fe20001701670 */
[----:B------:R-:W-:-:S04]  /*f7c0*/  IMAD R0, R25, 0x20, R24 ;  /* 0x0000002019007824 */ /* 0x000fc800078e0218 */
[----:B------:R-:W-:Y:S01]  /*f7d0*/  IMAD.IADD R0, R2, 0x1, R0 ;  /* 0x0000000102007824 */ /* 0x000fe200078e0200 */
[----:B------:R-:W-:Y:S01]  /*f7e0*/  SHF.R.S32.HI R2, RZ, 0x1f, R3 ;  /* 0x0000001fff027819 */ /* 0x000fe20000011403 */
[----:B-----5:R-:W-:-:S04]  /*f7f0*/  IMAD.WIDE R26, R30, 0x2, R6 ;  /* 0x000000021e1a7825 */ /* 0x020fc800078e0206 */
[----:B------:R-:W-:Y:S02]  /*f800*/  IMAD.WIDE R6, R3, 0x2, R6 ;  /* 0x0000000203067825 */ /* 0x000fe400078e0206 */
[----:B------:R1:W-:Y:S01]  /*f810*/  LDGSTS.E.BYPASS.LTC128B.128 [R222+0x2480], [R26.64], !P0 ;  /* 0x024800001ade7fae */ /* 0x0003e2000c101d4c */
[----:B------:R-:W-:-:S13]  /*f820*/  ISETP.LT.OR P0, PT, R5, 0x1, P1 ;  /* 0x000000010500780c */ /* 0x000fda0000f01670 */
[----:B------:R5:W-:Y:S02]  /*f830*/  LDGSTS.E.BYPASS.LTC128B.128 [R222+0x3080], [R6.64], !P0 ;  /* 0x0308000006de7fae */ /* 0x000be4000c101d4c */
[----:B-----5:R-:W-:Y:S02]  /*f840*/  SHF.R.S32.HI R6, RZ, 0x1f, R30 ;  /* 0x0000001fff067819 */ /* 0x020fe4000001141e */
[----:B------:R-:W-:-:S03]  /*f850*/  SHF.R.S32.HI R7, RZ, 0x1f, R227 ;  /* 0x0000001fff077819 */ /* 0x000fc600000114e3 */
[----:B------:R1:W-:Y:S04]  /*f860*/  STL [R1+0x44], R6 ;  /* 0x0000440601007387 */ /* 0x0003e80000100800 */
[----:B------:R1:W-:Y:S01]  /*f870*/  STL [R1+0x40], R2 ;  /* 0x0000400201007387 */ /* 0x0003e20000100800 */
[----:B------:R-:W-:Y:S05]  /*f880*/  @P4 BRA `(.L_x_491) ;  /* 0x000001f000004947 */ /* 0x000fea0003800000 */
[----:B--234-:R-:W-:Y:S05]  /*f890*/  BRA.DIV ~URZ, `(.L_x_492) ;  /* 0x000132327f007947 */ /* 0x01cfea000b800000 */
[----:B-1----:R1:W2:Y:S04]  /*f8a0*/  SHFL.IDX PT, R6, R28, 0x1, 0x1c1f ;  /* 0x003c1f001c067f89 */ /* 0x0022a800000e0000 */
[----:B------:R1:W3:Y:S02]  /*f8b0*/  SHFL.IDX PT, R2, R29, 0x1, 0x1c1f ;  /* 0x003c1f001d027f89 */ /* 0x0002e400000e0000 */
.L_x_586:
[----:B------:R-:W4:Y:S04]  /*f8c0*/  LDL R31, [R1+0x44] ;  /* 0x00004400011f7983 */ /* 0x000f280000100800 */
[----:B-1----:R-:W5:Y:S01]  /*f8d0*/  LDL R29, [R1+0x40] ;  /* 0x00004000011d7983 */ /* 0x002f620000100800 */
[----:B------:R-:W-:-:S02]  /*f8e0*/  IADD3 R3, R227, 0x20, RZ ;  /* 0x00000020e3037810 */ /* 0x000fc40007ffe0ff */
[C---:B------:R-:W-:Y:S02]  /*f8f0*/  IADD3 R30, R227.reuse, 0x20, RZ ;  /* 0x00000020e31e7810 */ /* 0x040fe40007ffe0ff */
        /* <DEDUP_REMOVED lines=24> */
.L_x_491:
[----:B--234-:R-:W-:Y:S05]  /*fa80*/  BSYNC B0 ;  /* 0x0000000000007941 */ /* 0x01cfea0003800000 */
.L_x_490:
[----:B------:R-:W2:Y:S01]  /*fa90*/  LDL R249, [R1+0x1c] ;  /* 0x00001c0001f97983 */ /* 0x000ea20000100800 */
[C---:B------:R-:W-:Y:S02]  /*faa0*/  IADD3 R219, R213.reuse, 0xc00, RZ ;  /* 0x00000c00d5db7810 */ /* 0x040fe40007ffe0ff */
[C---:B------:R-:W-:Y:S01]  /*fab0*/  IADD3 R218, R213.reuse, 0x1000, RZ ;  /* 0x00001000d5da7810 */ /* 0x040fe20007ffe0ff */
[----:B------:R-:W0:Y:S01]  /*fac0*/  LDGDEPBAR ;  /* 0x00000000000079af */ /* 0x000e220000000000 */
[----:B------:R-:W-:Y:S01]  /*fad0*/  WARPSYNC 0xffffffff ;  /* 0xffffffff00007948 */ /* 0x000fe20003800000 */
[----:B-1----:R-:W-:Y:S01]  /*fae0*/  HMMA.16816.F32.BF16 R52, R12, R48, RZ ;  /* 0x000000300c34723c */ /* 0x002fe200000418ff */
        /* <DEDUP_REMOVED lines=15> */
[----:B------:R-:W-:Y:S07]  /*fbe0*/  LDSM.16.M88.4 R16, [R208+0x5080] ;  /* 0x00508000d010783b */ /* 0x000fee0000000200 */
[C---:B------:R-:W-:Y:S01]  /*fbf0*/  HMMA.16816.F32.BF16 R112, R8.reuse, R60, R52 ;  /* 0x0000003c0870723c */ /* 0x040fe20000041834 */
        /* <DEDUP_REMOVED lines=24> */
[C---:B------:R-:W-:Y:S08]  /*fd80*/  HMMA.16816.F32.BF16 R104, R8.reuse, R16, R104 ;  /* 0x000000100868723c */ /* 0x040ff00000041868 */
[----:B------:R-:W-:Y:S08]  /*fd90*/  HMMA.16816.F32.BF16 R92, R8, R34, R92 ;  /* 0x00000022085c723c */ /* 0x000ff0000004185c */
[C---:B---3--:R-:W-:Y:S08]  /*fda0*/  HMMA.16816.F32.BF16 R76, R12.reuse, R36, R64 ;  /* 0x000000240c4c723c */ /* 0x048ff00000041840 */
[C---:B------:R-:W-:Y:S01]  /*fdb0*/  HMMA.16816.F32.BF16 R72, R12.reuse, R38, R48 ;  /* 0x000000260c48723c */ /* 0x040fe20000041830 */
[----:B------:R-:W-:Y:S07]  /*fdc0*/  LDSM.16.M88.4 R48, [R208+0x5480] ;  /* 0x00548000d030783b */ /* 0x000fee0000000200 */
        /* <DEDUP_REMOVED lines=44> */
[C---:B------:R-:W-:Y:S08]  /*10090*/  HMMA.16816.F32.BF16 R68, R8.reuse, R32, R68 ;  /* 0x000000200844723c */ /* 0x040ff00000041844 */
[----:B------:R-:W-:Y:S08]  /*100a0*/  HMMA.16816.F32.BF16 R64, R8, R24, R60 ;  /* 0x000000180840723c */ /* 0x000ff0000004183c */
[C---:B------:R-:W-:Y:S08]  /*100b0*/  HMMA.16816.F32.BF16 R36, R12.reuse, R32, R28 ;  /* 0x000000200c24723c */ /* 0x040ff0000004181c */
[----:B------:R-:W-:Y:S08]  /*100c0*/  HMMA.16816.F32.BF16 R44, R12, R34, R44 ;  /* 0x000000220c2c723c */ /* 0x000ff0000004182c */
[----:B------:R-:W-:Y:S08]  /*100d0*/  HMMA.16816.F32.BF16 R60, R8, R26, R56 ;  /* 0x0000001a083c723c */ /* 0x000ff00000041838 */
        /* <DEDUP_REMOVED lines=32> */
[----:B------:R-:W3:Y:S01]  /*102e0*/  S2R R8, SR_TID.X ;  /* 0x0000000000087919 */ /* 0x000ee20000002100 */
[----:B------:R-:W-:-:S03]  /*102f0*/  IMAD R226, R2, c[0x0][0x2b8], R3 ;  /* 0x0000ae0002e27a24 */ /* 0x000fc600078e0203 */
[----:B------:R-:W4:Y:S02]  /*10300*/  S2R R128, SR_CTAID.Y ;  /* 0x0000000000807919 */ /* 0x000f240000002600 */
[----:B------:R-:W-:-:S05]  /*10310*/  SHF.R.S32.HI R2, RZ, 0x1f, R226 ;  /* 0x0000001fff027819 */ /* 0x000fca00000114e2 */
[----:B------:R-:W-:Y:S02]  /*10320*/  IMAD R5, R2, c[0x0][0x1e0], RZ ;  /* 0x0000780002057a24 */ /* 0x000fe400078e02ff */
[----:B------:R-:W-:-:S04]  /*10330*/  IMAD.WIDE.U32 R2, R226, c[0x0][0x1e0], RZ ;  /* 0x00007800e2027a25 */ /* 0x000fc800078e00ff */
[----:B------:R-:W-:Y:S01]  /*10340*/  IMAD R5, R226, c[0x0][0x1e4], R5 ;  /* 0x00007900e2057a24 */ /* 0x000fe200078e0205 */
[----:B-1----:R-:W-:-:S03]  /*10350*/  SHF.R.S32.HI R127, RZ, 0x1f, R127 ;  /* 0x0000001fff7f7819 */ /* 0x002fc6000001147f */
[----:B------:R-:W-:Y:S02]  /*10360*/  IMAD.IADD R3, R3, 0x1, R5 ;  /* 0x0000000103037824 */ /* 0x000fe400078e0205 */
[----:B------:R-:W-:Y:S01]  /*10370*/  IMAD R127, R127, c[0x0][0x1e8], RZ ;  /* 0x00007a007f7f7a24 */ /* 0x000fe200078e02ff */
[----:B---3--:R-:W-:Y:S01]  /*10380*/  SHF.R.S32.HI R11, RZ, 0x1f, R8 ;  /* 0x0000001fff0b7819 */ /* 0x008fe20000011408 */
[----:B----4-:R-:W-:-:S04]  /*10390*/  IMAD.WIDE.U32 R130, R128, c[0x0][0x1e8], RZ ;  /* 0x00007a0080827a25 */ /* 0x010fc800078e00ff */
[----:B------:R-:W-:Y:S01]  /*103a0*/  IMAD R127, R128, c[0x0][0x1ec], R127 ;  /* 0x00007b00807f7a24 */ /* 0x000fe200078e027f */
[----:B------:R-:W-:-:S03]  /*103b0*/  LEA.HI R11, R11, R8, RZ, 0x2 ;  /* 0x000000080b0b7211 */ /* 0x000fc600078f10ff */
[----:B------:R-:W-:Y:S01]  /*103c0*/  IMAD.IADD R127, R131, 0x1, R127 ;  /* 0x00000001837f7824 */ /* 0x000fe200078e027f */
[----:B------:R-:W-:-:S04]  /*103d0*/  SHF.R.S32.HI R11, RZ, 0x2, R11 ;  /* 0x00000002ff0b7819 */ /* 0x000fc8000001140b */
[----:B------:R-:W-:Y:S02]  /*103e0*/  IADD3 R11, -R11, 0x30, RZ ;  /* 0x000000300b0b7810 */ /* 0x000fe40007ffe1ff */
[C---:B------:R-:W-:Y:S02]  /*103f0*/  IADD3 R128, R227.reuse, 0x40, RZ ;  /* 0x00000040e3807810 */ /* 0x040fe40007ffe0ff */
[C---:B------:R-:W-:Y:S01]  /*10400*/  IADD3 R131, R227.reuse, 0x20, RZ ;  /* 0x00000020e3837810 */ /* 0x040fe20007ffe0ff */
[----:B------:R-:W-:Y:S01]  /*10410*/  BSSY B0, `(.L_x_494) ;  /* 0x0000025000007945 */ /* 0x000fe20003800000 */
[C---:B------:R-:W-:Y:S02]  /*10420*/  IADD3 R9, R227.reuse, 0x40, RZ ;  /* 0x00000040e3097810 */ /* 0x040fe40007ffe0ff */
[----:B------:R-:W-:Y:S02]  /*10430*/  IADD3 R8, R227, 0x20, RZ ;  /* 0x00000020e3087810 */ /* 0x000fe40007ffe0ff */
[----:B------:R-:W-:-:S02]  /*10440*/  ISETP.GE.AND P1, PT, R9, c[0x0][0x1d4], PT ;  /* 0x0000750009007a0c */ /* 0x000fc40003f26270 */
[----:B------:R-:W-:Y:S02]  /*10450*/  ISETP.GE.AND P2, PT, R8, c[0x0][0x1d4], PT ;  /* 0x0000750008007a0c */ /* 0x000fe40003f46270 */
        /* <DEDUP_REMOVED lines=32> */
.L_x_495:
[----:B------:R-:W-:Y:S05]  /*10660*/  BSYNC B0 ;  /* 0x0000000000007941 */ /* 0x000fea0003800000 */
.L_x_494:
        /* <DEDUP_REMOVED lines=15> */
.L_x_496:
[----:B------:R-:W-:Y:S05]  /*10760*/  BSYNC B0 ;  /* 0x0000000000007941 */ /* 0x000fea0003800000 */
.L_x_493:
[----:B------:R-:W5:Y:S01]  /*10770*/  LDL R58, [R1+0x18] ;  /* 0x00001800013a7983 */ /* 0x000f620000100800 */
[----:B---34-:R-:W-:Y:S01]  /*10780*/  FMUL.FTZ R2, R36, c[0x0][0x320] ;  /* 0x0000c80024027a20 */ /* 0x018fe20000410000 */
[----:B-12---:R-:W-:Y:S01]  /*10790*/  SHF.R.S32.HI R5, RZ, 0x1f, R124 ;  /* 0x0000001fff057819 */ /* 0x006fe2000001147c */
[----:B------:R-:W-:Y:S01]  /*107a0*/  FMUL.FTZ R3, R45, c[0x0][0x320] ;  /* 0x0000c8002d037a20 */ /* 0x000fe20000410000 */
[----:B------:R-:W2:Y:S01]  /*107b0*/  LDL R59, [R1+0x14] ;  /* 0x00001400013b7983 */ /* 0x000ea20000100800 */
[----:B------:R1:W3:Y:S03]  /*107c0*/  MUFU.TANH R23, R2 ;  /* 0x0000000200177308 */ /* 0x0002e60000002400 */
[----:B------:R-:W4:Y:S01]  /*107d0*/  S2R R6, SR_TID.X ;  /* 0x0000000000067919 */ /* 0x000f220000002100 */
[----:B------:R-:W-:-:S03]  /*107e0*/  MOV R251, c[0x0][0x2c4] ;  /* 0x0000b10000fb7a02 */ /* 0x000fc60000000f00 */
[----:B------:R-:W0:Y:S01]  /*107f0*/  LDGDEPBAR ;  /* 0x00000000000079af */ /* 0x000e220000000000 */
[----:B-1----:R-:W-:-:S04]  /*10800*/  FMUL.FTZ R2, R37, c[0x0][0x320] ;  /* 0x0000c80025027a20 */ /* 0x002fc80000410000 */
[----:B------:R1:W1:Y:S01]  /*10810*/  MUFU.TANH R21, R2 ;  /* 0x0000000200157308 */ /* 0x0002620000002400 */
[----:B------:R-:W-:Y:S01]  /*10820*/  LEA.HI R5, R5, R124, RZ, 0x2 ;  /* 0x0000007c05057211 */ /* 0x000fe200078f10ff */
[----:B-1----:R-:W-:-:S06]  /*10830*/  FMUL.FTZ R2, R44, c[0x0][0x320] ;  /* 0x0000c8002c027a20 */ /* 0x002fcc0000410000 */
[----:B------:R1:W1:Y:S02]  /*10840*/  MUFU.TANH R20, R2 ;  /* 0x0000000200147308 */ /* 0x0002640000002400 */
[----:B-1----:R-:W-:-:S05]  /*10850*/  LOP3.LUT R2, R126, 0xffffffe0, RZ, 0xc0, !PT ;  /* 0xffffffe07e027812 */ /* 0x002fca00078ec0ff */
[----:B----4-:R-:W-:Y:S01]  /*10860*/  IMAD.IADD R2, R6, 0x1, -R2 ;  /* 0x0000000106027824 */ /* 0x010fe200078e0a02 */
[----:B------:R1:W4:Y:S01]  /*10870*/  MUFU.TANH R17, R3 ;  /* 0x0000000300117308 */ /* 0x0003220000002400 */
[----:B------:R-:W-:-:S03]  /*10880*/  LOP3.LUT R6, R5, 0xffffffc, RZ, 0xc0, !PT ;  /* 0x0ffffffc05067812 */ /* 0x000fc600078ec0ff */
[----:B------:R-:W-:-:S04]  /*10890*/  SHF.R.S32.HI R7, RZ, 0x1f, R2 ;  /* 0x0000001fff077819 */ /* 0x000fc80000011402 */
[----:B------:R-:W-:Y:S01]  /*108a0*/  LEA.HI R5, R7, R2, RZ, 0x2 ;  /* 0x0000000207057211 */ /* 0x000fe200078f10ff */
[----:B------:R-:W-:Y:S02]  /*108b0*/  IMAD.IADD R9, R124, 0x1, -R6 ;  /* 0x000000017c097824 */ /* 0x000fe400078e0a06 */
[----:B-1----:R-:W-:Y:S01]  /*108c0*/  FMUL.FTZ R3, R32, c[0x0][0x320] ;  /* 0x0000c80020037a20 */ /* 0x002fe20000410000 */
[----:B------:R-:W-:-:S03]  /*108d0*/  LEA.HI.SX32 R6, R5, R196, 0x1e ;  /* 0x000000c405067211 */ /* 0x000fc600078ff2ff */
[----:B------:R1:W1:Y:S01]  /*108e0*/  MUFU.TANH R16, R3 ;  /* 0x0000000300107308 */ /* 0x0002620000002400 */
[----:B------:R-:W-:Y:S01]  /*108f0*/  FMUL.FTZ R7, R33, c[0x0][0x320] ;  /* 0x0000c80021077a20 */ /* 0x000fe20000410000 */
[----:B------:R-:W-:Y:S01]  /*10900*/  ISETP.NE.AND P0, PT, R251, 0x1, PT ;  /* 0x00000001fb00780c */ /* 0x000fe20003f05270 */
[----:B------:R-:W-:Y:S01]  /*10910*/  IMAD R9, R9, 0x10, R6 ;  /* 0x0000001009097824 */ /* 0x000fe200078e0206 */
[----:B-1----:R-:W-:-:S04]  /*10920*/  LEA.HI R3, R121, R121, RZ, 0x1 ;  /* 0x0000007979037211 */ /* 0x002fc800078f08ff */
[C---:B------:R-:W-:Y:S02]  /*10930*/  SHF.L.U32 R8, R3.reuse, 0x5, RZ ;  /* 0x0000000503087819 */ /* 0x040fe400000006ff */
[----:B------:R-:W-:Y:S02]  /*10940*/  LOP3.LUT R3, R3, 0x1ffffffe, RZ, 0xc0, !PT ;  /* 0x1ffffffe03037812 */ /* 0x000fe400078ec0ff */
[----:B------:R-:W-:Y:S01]  /*10950*/  LOP3.LUT R6, R8, 0xffffffc0, RZ, 0xc0, !PT ;  /* 0xffffffc008067812 */ /* 0x000fe200078ec0ff */
[----:B------:R1:W1:Y:S04]  /*10960*/  MUFU.TANH R14, R7 ;  /* 0x00000007000e7308 */ /* 0x0002680000002400 */
[----:B------:R-:W-:Y:S02]  /*10970*/  IMAD.IADD R6, R6, 0x1, R9 ;  /* 0x0000000106067824 */ /* 0x000fe400078e0209 */
[----:B-1----:R-:W-:-:S02]  /*10980*/  IMAD.IADD R7, R121, 0x1, -R3 ;  /* 0x0000000179077824 */ /* 0x002fc400078e0a03 */
[----:B------:R-:W-:Y:S02]  /*10990*/  FMUL.FTZ R3, R29, c[0x0][0x320] ;  /* 0x0000c8001d037a20 */ /* 0x000fe40000410000 */
[----:B------:R-:W-:Y:S02]  /*109a0*/  IMAD R10, R7, 0x8, R6 ;  /* 0x00000008070a7824 */ /* 0x000fe400078e0206 */
[----:B------:R1:W1:Y:S02]  /*109b0*/  MUFU.TANH R13, R3 ;  /* 0x00000003000d7308 */ /* 0x0002640000002400 */
[----:B------:R-:W-:Y:S01]  /*109c0*/  @P0 IMAD.HI.U32 R6, R10, c[0x0][0x2c8], RZ ;  /* 0x0000b2000a060a27 */ /* 0x000fe200078e00ff */
[----:B------:R3:W-:Y:S03]  /*109d0*/  STL [R1+0x20], R10 ;  /* 0x0000200a01007387 */ /* 0x0007e60000100800 */
[----:B-1----:R-:W-:-:S04]  /*109e0*/  FMUL.FTZ R3, R52, c[0x0][0x320] ;  /* 0x0000c80034037a20 */ /* 0x002fc80000410000 */
[----:B------:R1:W1:Y:S01]  /*109f0*/  MUFU.TANH R12, R3 ;  /* 0x00000003000c7308 */ /* 0x0002620000002400 */
[----:B---3--:R-:W-:Y:S01]  /*10a00*/  @P0 SHF.R.U32.HI R10, RZ, c[0x0][0x2cc], R6 ;  /* 0x0000b300ff0a0a19 */ /* 0x008fe20000011606 */
[----:B-1----:R-:W-:-:S06]  /*10a10*/  FMUL.FTZ R3, R53, c[0x0][0x320] ;  /* 0x0000c80035037a20 */ /* 0x002fcc0000410000 */
[----:B------:R1:W3:Y:S01]  /*10a20*/  MUFU.TANH R11, R3 ;  /* 0x00000003000b7308 */ /* 0x0002e20000002400 */
[----:B------:R-:W-:Y:S01]  /*10a30*/  IMAD.MOV.U32 R250, RZ, RZ, c[0x0][0x32c] ;  /* 0x0000cb00fffa7624 */ /* 0x000fe200078e00ff */
[----:B-1----:R-:W-:Y:S02]  /*10a40*/  LOP3.LUT R3, R5, 0x7ffffffc, RZ, 0xc0, !PT ;  /* 0x7ffffffc05037812 */ /* 0x002fe400078ec0ff */
[----:B------:R-:W1:Y:S02]  /*10a50*/  SHFL.IDX PT, R5, R10, RZ, 0x1c1f ;  /* 0x001c1fff0a057589 */ /* 0x000e6400000e0000 */
[----:B------:R-:W-:Y:S01]  /*10a60*/  IADD3 R3, R2, -R3, RZ ;  /* 0x8000000302037210 */ /* 0x000fe20007ffe0ff */
[----:B------:R-:W-:-:S04]  /*10a70*/  FMUL.FTZ R2, R28, c[0x0][0x320] ;  /* 0x0000c8001c027a20 */ /* 0x000fc80000410000 */
[----:B------:R-:W-:Y:S01]  /*10a80*/  IMAD.SHL.U32 R22, R3, 0x2, RZ ;  /* 0x0000000203167824 */ /* 0x000fe200078e00ff */
[----:B------:R1:W1:Y:S01]  /*10a90*/  MUFU.TANH R8, R2 ;  /* 0x0000000200087308 */ /* 0x0002620000002400 */
[----:B------:R-:W-:Y:S01]  /*10aa0*/  FMUL.FTZ R6, R48, c[0x0][0x320] ;  /* 0x0000c80030067a20 */ /* 0x000fe20000410000 */
[----:B------:R-:W-:Y:S01]  /*10ab0*/  ISETP.GE.AND P0, PT, R250, 0x1, PT ;  /* 0x00000001fa00780c */ /* 0x000fe20003f06270 */
[----:B------:R-:W-:Y:S01]  /*10ac0*/  ULDC UR4, c[0x0][0x324] ;  /* 0x0000c90000047ab9 */ /* 0x000fe20000000800 */
[----:B------:R-:W-:Y:S01]  /*10ad0*/  FMUL.FTZ R3, R49, c[0x0][0x320] ;  /* 0x0000c80031037a20 */ /* 0x000fe20000410000 */
[----:B------:R-:W-:-:S03]  /*10ae0*/  ULOP3.LUT UR4, URZ, UR4, URZ, 0x33, !UPT ;  /* 0x000000043f047292 */ /* 0x000fc6000f8e333f */
[----:B------:R-:W2:Y:S01]  /*10af0*/  MUFU.TANH R9, R6 ;  /* 0x0000000600097308 */ /* 0x000ea20000002400 */
[----:B-1----:R-:W-:-:S07]  /*10b00*/  IADD3 R2, -R22, 0x1, R122 ;  /* 0x0000000116027810 */ /* 0x002fce0007ffe17a */
[----:B------:R1:W1:Y:S01]  /*10b10*/  MUFU.TANH R7, R3 ;  /* 0x0000000300077308 */ /* 0x0002620000002400 */
[----:B------:R1:W-:Y:S01]  /*10b20*/  STL [R1], R22 ;  /* 0x0000001601007387 */ /* 0x0003e20000100800 */
[----:B-----5:R-:W-:-:S04]  /*10b30*/  IADD3 R2, R2, -R58, RZ ;  /* 0x8000003a02027210 */ /* 0x020fc80007ffe0ff */
[----:B------:R-:W-:Y:S02]  /*10b40*/  IADD3 R15, R2, c[0x0][0x328], RZ ;  /* 0x0000ca00020f7a10 */ /* 0x000fe40007ffe0ff */
[----:B--2---:R-:W-:Y:S02]  /*10b50*/  IADD3 R18, -R22, R59, R120 ;  /* 0x0000003b16127210 */ /* 0x004fe40007ffe178 */
[----:B------:R-:W-:Y:S02]  /*10b60*/  IADD3 R19, R2, UR4, RZ ;  /* 0x0000000402137c10 */ /* 0x000fe4000fffe0ff */
[-C--:B-1----:R-:W-:Y:S01]  /*10b70*/  IADD3 R3, R15, R5.reuse, RZ ;  /* 0x000000050f037210 */ /* 0x082fe20007ffe0ff */
[----:B------:R-:W-:Y:S01]  /*10b80*/  IMAD.IADD R22, R120, 0x1, -R22 ;  /* 0x0000000178167824 */ /* 0x000fe200078e0a16 */
        /* <DEDUP_REMOVED lines=14> */
.L_x_499:
[----:B------:R-:W-:-:S04]  /*10c70*/  MOV R6, 0x1 ;  /* 0x0000000100067802 */ /* 0x000fc80000000f00 */
[----:B------:R-:W-:-:S13]  /*10c80*/  ISETP.NE.AND P0, PT, R6, c[0x0][0x32c], PT ;  /* 0x0000cb0006007a0c */ /* 0x000fda0003f05270 */
[----:B------:R-:W-:-:S05]  /*10c90*/  @P0 IMAD.HI.U32 R6, R5, c[0x0][0x330], RZ ;  /* 0x0000cc0005060a27 */ /* 0x000fca00078e00ff */
[----:B------:R-:W-:Y:S02]  /*10ca0*/  @P0 SHF.R.U32.HI R5, RZ, c[0x0][0x334], R6 ;  /* 0x0000cd00ff050a19 */ /* 0x000fe40000011606 */
.L_x_500:
[----:B------:R-:W-:Y:S05]  /*10cb0*/  BSYNC B0 ;  /* 0x0000000000007941 */ /* 0x000fea0003800000 */
.L_x_498:
[----:B------:R-:W-:-:S05]  /*10cc0*/  IMAD R5, R5, c[0x0][0x32c], R22 ;  /* 0x0000cb0005057a24 */ /* 0x000fca00078e0216 */
[----:B------:R-:W-:Y:S02]  /*10cd0*/  IADD3 R6, R5, c[0x0][0x32c], RZ ;  /* 0x0000cb0005067a10 */ /* 0x000fe40007ffe0ff */
[----:B------:R-:W-:Y:S02]  /*10ce0*/  IMNMX R2, R2, R5, !PT ;  /* 0x0000000502027217 */ /* 0x000fe40007800200 */
[----:B------:R-:W-:Y:S02]  /*10cf0*/  IMNMX R3, R3, R6, PT ;  /* 0x0000000603037217 */ /* 0x000fe40003800200 */
.L_x_497:
        /* <DEDUP_REMOVED lines=95> */
.L_x_503:
[----:B------:R-:W-:-:S04]  /*112f0*/  MOV R6, 0x1 ;  /* 0x0000000100067802 */ /* 0x000fc80000000f00 */
[----:B------:R-:W-:-:S13]  /*11300*/  ISETP.NE.AND P0, PT, R6, c[0x0][0x32c], PT ;  /* 0x0000cb0006007a0c */ /* 0x000fda0003f05270 */
[----:B------:R-:W-:-:S05]  /*11310*/  @P0 IMAD.HI.U32 R6, R5, c[0x0][0x330], RZ ;  /* 0x0000cc0005060a27 */ /* 0x000fca00078e00ff */
[----:B------:R-:W-:Y:S02]  /*11320*/  @P0 SHF.R.U32.HI R5, RZ, c[0x0][0x334], R6 ;  /* 0x0000cd00ff050a19 */ /* 0x000fe40000011606 */
.L_x_504:
[----:B------:R-:W-:Y:S05]  /*11330*/  BSYNC B0 ;  /* 0x0000000000007941 */ /* 0x000fea0003800000 */
.L_x_502:
[----:B------:R-:W-:-:S05]  /*11340*/  IMAD R5, R5, c[0x0][0x32c], R22 ;  /* 0x0000cb0005057a24 */ /* 0x000fca00078e0216 */
[----:B------:R-:W-:Y:S02]  /*11350*/  IADD3 R6, R5, c[0x0][0x32c], RZ ;  /* 0x0000cb0005067a10 */ /* 0x000fe40007ffe0ff */
[----:B------:R-:W-:Y:S02]  /*11360*/  IMNMX R2, R2, R5, !PT ;  /* 0x0000000502027217 */ /* 0x000fe40007800200 */
[----:B------:R-:W-:Y:S02]  /*11370*/  IMNMX R3, R3, R6, PT ;  /* 0x0000000603037217 */ /* 0x000fe40003800200 */
.L_x_501:
        /* <DEDUP_REMOVED lines=83> */
.L_x_507:
[----:B------:R-:W-:-:S04]  /*118b0*/  MOV R6, 0x1 ;  /* 0x0000000100067802 */ /* 0x000fc80000000f00 */
[----:B------:R-:W-:-:S13]  /*118c0*/  ISETP.NE.AND P0, PT, R6, c[0x0][0x32c], PT ;  /* 0x0000cb0006007a0c */ /* 0x000fda0003f05270 */
[----:B------:R-:W-:-:S05]  /*118d0*/  @P0 IMAD.HI.U32 R6, R5, c[0x0][0x330], RZ ;  /* 0x0000cc0005060a27 */ /* 0x000fca00078e00ff */
[----:B------:R-:W-:Y:S02]  /*118e0*/  @P0 SHF.R.U32.HI R5, RZ, c[0x0][0x334], R6 ;  /* 0x0000cd00ff050a19 */ /* 0x000fe40000011606 */
.L_x_508:
[----:B------:R-:W-:Y:S05]  /*118f0*/  BSYNC B0 ;  /* 0x0000000000007941 */ /* 0x000fea0003800000 */
.L_x_506:
[----:B------:R-:W-:-:S05]  /*11900*/  IMAD R5, R5, c[0x0][0x32c], R22 ;  /* 0x0000cb0005057a24 */ /* 0x000fca00078e0216 */
[----:B------:R-:W-:Y:S02]  /*11910*/  IADD3 R6, R5, c[0x0][0x32c], RZ ;  /* 0x0000cb0005067a10 */ /* 0x000fe40007ffe0ff */
[----:B------:R-:W-:Y:S02]  /*11920*/  IMNMX R2, R2, R5, !PT ;  /* 0x0000000502027217 */ /* 0x000fe40007800200 */
[----:B------:R-:W-:Y:S02]  /*11930*/  IMNMX R3, R3, R6, PT ;  /* 0x0000000603037217 */ /* 0x000fe40003800200 */
.L_x_505:
        /* <DEDUP_REMOVED lines=83> */
.L_x_511:
[----:B------:R-:W-:-:S04]  /*11e70*/  MOV R6, 0x1 ;  /* 0x0000000100067802 */ /* 0x000fc80000000f00 */
[----:B------:R-:W-:-:S13]  /*11e80*/  ISETP.NE.AND P0, PT, R6, c[0x0][0x32c], PT ;  /* 0x0000cb0006007a0c */ /* 0x000fda0003f05270 */
[----:B------:R-:W-:-:S05]  /*11e90*/  @P0 IMAD.HI.U32 R6, R5, c[0x0][0x330], RZ ;  /* 0x0000cc0005060a27 */ /* 0x000fca00078e00ff */
[----:B------:R-:W-:Y:S02]  /*11ea0*/  @P0 SHF.R.U32.HI R5, RZ, c[0x0][0x334], R6 ;  /* 0x0000cd00ff050a19 */ /* 0x000fe40000011606 */
.L_x_512:
[----:B------:R-:W-:Y:S05]  /*11eb0*/  BSYNC B0 ;  /* 0x0000000000007941 */ /* 0x000fea0003800000 */
.L_x_510:
[----:B------:R-:W-:-:S05]  /*11ec0*/  IMAD R5, R5, c[0x0][0x32c], R22 ;  /* 0x0000cb0005057a24 */ /* 0x000fca00078e0216 */
[----:B------:R-:W-:Y:S02]  /*11ed0*/  IADD3 R6, R5, c[0x0][0x32c], RZ ;  /* 0x0000cb0005067a10 */ /* 0x000fe40007ffe0ff */
[----:B------:R-:W-:Y:S02]  /*11ee0*/  IMNMX R2, R2, R5, !PT ;  /* 0x0000000502027217 */ /* 0x000fe40007800200 */
[----:B------:R-:W-:Y:S02]  /*11ef0*/  IMNMX R3, R3, R6, PT ;  /* 0x0000000603037217 */ /* 0x000fe40003800200 */
.L_x_509:
        /* <DEDUP_REMOVED lines=35> */
[----:B------:R-:W-:-:S04]  /*12130*/  ISETP.LT.OR P0, PT, R3, 0x11, P0 ;  /* 0x000000110300780c */ /* 0x000fc80000701670 */
[----:B------:R-:W-:Y:S02]  /*12140*/  FSEL R87, R12, -INF , !P0 ;  /* 0xff8000000c577808 */ /* 0x000fe40004000000 */
[----:B------:R-:W-:Y:S02]  /*12150*/  ISETP.GT.AND P0, PT, R2, 0x11, !P6 ;  /* 0x000000110200780c */ /* 0x000fe40007704270 */
        /* <DEDUP_REMOVED lines=23> */
[----:B------:R-:W-:Y:S01]  /*122d0*/  ISETP.GT.AND P0, PT, R2, 0x29, !P6 ;  /* 0x000000290200780c */ /* 0x000fe20007704270 */
[----:B------:R-:W-:Y:S01]  /*122e0*/  LDSM.16.MT88.4 R16, [R209+0x1880] ;  /* 0x00188000d110783b */ /* 0x000fe20000004200 */
[----:B------:R-:W-:Y:S02]  /*122f0*/  ISETP.NE.AND P6, PT, R251, 0x1, PT ;  /* 0x00000001fb00780c */ /* 0x000fe40003fc5270 */
[----:B------:R-:W-:Y:S01]  /*12300*/  ISETP.LT.OR P0, PT, R3, 0x2a, P0 ;  /* 0x0000002a0300780c */ /* 0x000fe20000701670 */
[----:B------:R-:W1:Y:S03]  /*12310*/  SHFL.BFLY PT, R2, R106, 0x2, 0x1f ;  /* 0x0c401f006a027f89 */ /* 0x000e6600000e0000 */
[----:B------:R-:W-:-:S02]  /*12320*/  FSEL R188, R20, -INF , !P0 ;  /* 0xff80000014bc7808 */ /* 0x000fc40004000000 */
[----:B------:R-:W-:Y:S01]  /*12330*/  LDSM.16.MT88.4 R20, [R210+0x1880] ;  /* 0x00188000d214783b */ /* 0x000fe20000004200 */
        /* <DEDUP_REMOVED lines=42> */
[----:B--2---:R-:W-:-:S03]  /*125e0*/  FFMA.FTZ R0, R33, c[0x0][0x2d0], -R2 ;  /* 0x0000b40021007a23 */ /* 0x004fc60000010802 */
[----:B------:R-:W-:Y:S01]  /*125f0*/  LDSM.16.MT88.4 R32, [R209+0x3080] ;  /* 0x00308000d120783b */ /* 0x000fe20000004200 */
        /* <DEDUP_REMOVED lines=50> */
[----:B-1----:R-:W-:-:S07]  /*12920*/  FFMA.FTZ R5, R41, c[0x0][0x2d0], -R3 ;  /* 0x0000b40029057a23 */ /* 0x002fce0000010803 */
        /* <DEDUP_REMOVED lines=61> */
[----:B--2---:R-:W-:Y:S01]  /*12d00*/  FFMA.FTZ R3, R113, c[0x0][0x2d0], -R2 ;  /* 0x0000b40071037a23 */ /* 0x004fe20000010802 */
[----:B---3--:R-:W-:-:S04]  /*12d10*/  F2FP.BF16.PACK_AB R98, R199, R203 ;  /* 0x000000cbc762723e */ /* 0x008fc800000010ff */
[----:B------:R-:W-:Y:S02]  /*12d20*/  F2FP.BF16.PACK_AB R4, R225, R230 ;  /* 0x000000e6e104723e */ /* 0x000fe400000010ff */
[----:B------:R2:W-:Y:S01]  /*12d30*/  MUFU.EX2 R107, R3 ;  /* 0x00000003006b7308 */ /* 0x0005e20000000800 */
[----:B------:R-:W-:Y:S02]  /*12d40*/  F2FP.BF16.PACK_AB R6, R229, R228 ;  /* 0x000000e4e506723e */ /* 0x000fe400000010ff */
[----:B------:R-:W-:Y:S02]  /*12d50*/  F2FP.BF16.PACK_AB R5, R207, R102 ;  /* 0x00000066cf05723e */ /* 0x000fe400000010ff */
[----:B------:R-:W-:Y:S01]  /*12d60*/  F2FP.BF16.PACK_AB R7, R206, R223 ;  /* 0x000000dfce07723e */ /* 0x000fe200000010ff */
[----:B-1----:R-:W-:-:S04]  /*12d70*/  FFMA.FTZ R0, R97, c[0x0][0x2d0], -R13 ;  /* 0x0000b40061007a23 */ /* 0x002fc8000001080d */
[----:B------:R1:W3:Y:S02]  /*12d80*/  MUFU.EX2 R201, R0 ;  /* 0x0000000000c97308 */ /* 0x0002e40000000800 */
[----:B------:R-:W-:Y:S01]  /*12d90*/  HMMA.16816.F32.BF16 R40, R4, R28, RZ ;  /* 0x0000001c0428723c */ /* 0x000fe200000418ff */
[----:B--2---:R-:W-:-:S07]  /*12da0*/  @P6 IMAD.HI.U32 R3, R196, c[0x0][0x2c8], RZ ;  /* 0x0000b200c4036a27 */ /* 0x004fce00078e00ff */
[----:B------:R-:W-:Y:S01]  /*12db0*/  HMMA.16816.F32.BF16 R172, R4, R30, RZ ;  /* 0x0000001e04ac723c */ /* 0x000fe200000418ff */
[----:B------:R-:W-:Y:S02]  /*12dc0*/  @P6 SHF.R.U32.HI R196, RZ, c[0x0][0x2cc], R3 ;  /* 0x0000b300ffc46a19 */ /* 0x000fe40000011603 */
[----:B------:R-:W-:-:S03]  /*12dd0*/  ISETP.GE.AND P6, PT, R250, 0x1, PT ;  /* 0x00000001fa00780c */ /* 0x000fc60003fc6270 */
[----:B------:R-:W-:Y:S02]  /*12de0*/  IMAD.IADD R3, R248, 0x1, R196 ;  /* 0x00000001f8037824 */ /* 0x000fe400078e02c4 */
[--C-:B-1----:R-:W-:Y:S01]  /*12df0*/  FFMA.FTZ R0, R101, c[0x0][0x2d0], -R13.reuse ;  /* 0x0000b40065007a23 */ /* 0x102fe2000001080d */
[C---:B------:R-:W-:Y:S03]  /*12e00*/  HMMA.16816.F32.BF16 R8, R4.reuse, R16, RZ ;  /* 0x000000100408723c */ /* 0x040fe600000418ff */
[----:B------:R1:W-:Y:S05]  /*12e10*/  MUFU.EX2 R200, R0 ;  /* 0x0000000000c87308 */ /* 0x0003ea0000000800 */
[C---:B------:R-:W-:Y:S01]  /*12e20*/  HMMA.16816.F32.BF16 R180, R4.reuse, R18, RZ ;  /* 0x0000001204b4723c */ /* 0x040fe200000418ff */
[----:B------:R-:W-:Y:S07]  /*12e30*/  LDSM.16.MT88.4 R16, [R210+0x3880] ;  /* 0x00388000d210783b */ /* 0x000fee0000004200 */
        /* <DEDUP_REMOVED lines=11> */
[----:B------:R1:W4:Y:S03]  /*12ef0*/  MUFU.EX2 R28, R0 ;  /* 0x00000000001c7308 */ /* 0x0003260000000800 */
[----:B------:R-:W-:Y:S01]  /*12f00*/  HMMA.16816.F32.BF16 R32, R4, R34, RZ ;  /* 0x000000220420723c */ /* 0x000fe200000418ff */
[----:B-1----:R-:W-:-:S04]  /*12f10*/  FFMA.FTZ R0, R93, c[0x0][0x2d0], -R12 ;  /* 0x0000b4005d007a23 */ /* 0x002fc8000001080c */
        /* <DEDUP_REMOVED lines=11> */
[C---:B------:R-:W-:Y:S01]  /*12fd0*/  HMMA.16816.F32.BF16 R36, R4.reuse, R164, R20 ;  /* 0x000000a40424723c */ /* 0x040fe20000041814 */
[--C-:B-1----:R-:W-:Y:S01]  /*12fe0*/  FFMA.FTZ R0, R120, c[0x0][0x2d0], -R2.reuse ;  /* 0x0000b40078007a23 */ /* 0x102fe20000010802 */
[----:B--2---:R-:W-:Y:S01]  /*12ff0*/  F2FP.BF16.PACK_AB R97, R197, R107 ;  /* 0x0000006bc561723e */ /* 0x004fe200000010ff */
[----:B------:R-:W1:Y:S01]  /*13000*/  LDSM.16.MT88.4 R120, [R209+0x2080] ;  /* 0x00208000d178783b */ /* 0x000e620000004200 */
[----:B------:R-:W-:Y:S01]  /*13010*/  FFMA.FTZ R2, R115, c[0x0][0x2d0], -R2 ;  /* 0x0000b40073027a23 */ /* 0x000fe20000010802 */
[----:B------:R2:W-:Y:S03]  /*13020*/  MUFU.EX2 R101, R0 ;  /* 0x0000000000657308 */ /* 0x0005e60000000800 */
[C---:B------:R-:W-:Y:S05]  /*13030*/  HMMA.16816.F32.BF16 R132, R4.reuse, R108, R132 ;  /* 0x0000006c0484723c */ /* 0x040fea0000041884 */
[----:B------:R-:W3:Y:S03]  /*13040*/  MUFU.EX2 R103, R2 ;  /* 0x0000000200677308 */ /* 0x000ee60000000800 */
        /* <DEDUP_REMOVED lines=49> */
[----:B------:R-:W-:Y:S01]  /*13360*/  FADD.FTZ R4, R223, R4 ;  /* 0x00000004df047221 */ /* 0x000fe20000010000 */
[----:B------:R-:W-:Y:S01]  /*13370*/  IADD3 R223, R247, -0x2, RZ ;  /* 0xfffffffef7df7810 */ /* 0x000fe20007ffe0ff */
[----:B------:R-:W-:-:S02]  /*13380*/  FADD.FTZ R5, R243, R5 ;  /* 0x00000005f3057221 */ /* 0x000fc40000010000 */
[----:B------:R-:W-:Y:S02]  /*13390*/  FADD.FTZ R7, R235, R7 ;  /* 0x00000007eb077221 */ /* 0x000fe40000010000 */
        /* <DEDUP_REMOVED lines=62> */
.L_x_514:
[----:B------:R-:W-:-:S04]  /*13780*/  MOV R3, 0x1 ;  /* 0x0000000100037802 */ /* 0x000fc80000000f00 */
[----:B------:R-:W-:-:S13]  /*13790*/  ISETP.NE.AND P0, PT, R3, c[0x0][0x32c], PT ;  /* 0x0000cb0003007a0c */ /* 0x000fda0003f05270 */
[----:B------:R-:W-:-:S05]  /*137a0*/  @P0 IMAD.HI.U32 R3, R0, c[0x0][0x330], RZ ;  /* 0x0000cc0000030a27 */ /* 0x000fca00078e00ff */
[----:B------:R-:W-:Y:S02]  /*137b0*/  @P0 SHF.R.U32.HI R0, RZ, c[0x0][0x334], R3 ;  /* 0x0000cd00ff000a19 */ /* 0x000fe40000011603 */
.L_x_515:
[----:B------:R-:W-:-:S05]  /*137c0*/  MOV R3, c[0x0][0x32c] ;  /* 0x0000cb0000037a02 */ /* 0x000fca0000000f00 */
[----:B------:R-:W-:-:S05]  /*137d0*/  IMAD R0, R0, R3, c[0x0][0x32c] ;  /* 0x0000cb0000007624 */ /* 0x000fca00078e0203 */
[----:B------:R-:W-:-:S05]  /*137e0*/  IMNMX R2, R2, R0, PT ;  /* 0x0000000002027217 */ /* 0x000fca0003800200 */
.L_x_513:
        /* <DEDUP_REMOVED lines=31> */
.L_x_537:
        /* <DEDUP_REMOVED lines=22> */
[C---:B------:R-:W-:Y:S01]  /*13b40*/  IADD3 R13, R227.reuse, 0x20, RZ ;  /* 0x00000020e30d7810 */ /* 0x040fe20007ffe0ff */
        /* <DEDUP_REMOVED lines=38> */
.L_x_587:
        /* <DEDUP_REMOVED lines=18> */
.L_x_518:
[----:B------:R-:W-:Y:S05]  /*13ed0*/  BSYNC B0 ;  /* 0x0000000000007941 */ /* 0x000fea0003800000 */
.L_x_517:
        /* <DEDUP_REMOVED lines=203> */
[----:B------:R-:W1:Y:S04]  /*14b90*/  S2R R7, SR_TID.X ;  /* 0x0000000000077919 */ /* 0x000e680000002100 */
[----:B------:R-:W2:Y:S01]  /*14ba0*/  S2R R229, SR_CTAID.Y ;  /* 0x0000000000e57919 */ /* 0x000ea20000002600 */
[----:B-1----:R-:W-:Y:S04]  /*14bb0*/  SHF.R.S32.HI R6, RZ, 0x1f, R7 ;  /* 0x0000001fff067819 */ /* 0x002fe80000011407 */
[----:B------:R-:W-:Y:S04]  /*14bc0*/  LEA.HI R6, R6, R7, RZ, 0x2 ;  /* 0x0000000706067211 */ /* 0x000fe800078f10ff */
[----:B------:R-:W-:Y:S01]  /*14bd0*/  SHF.R.S32.HI R6, RZ, 0x2, R6 ;  /* 0x00000002ff067819 */ /* 0x000fe20000011406 */
[----:B--2---:R-:W-:Y:S01]  /*14be0*/  IMAD R2, R204, 0x30, R2 ;  /* 0x00000030cc027824 */ /* 0x004fe200078e0202 */
[----:B---3--:R-:W-:Y:S04]  /*14bf0*/  ISETP.GT.AND P1, PT, R0, 0x2f, PT ;  /* 0x0000002f0000780c */ /* 0x008fe80003f24270 */
[----:B------:R-:W-:Y:S05]  /*14c00*/  IADD3 R2, R2, -0x30, R0 ;  /* 0xffffffd002027810 */ /* 0x000fea0007ffe000 */
[----:B------:R-:W-:Y:S04]  /*14c10*/  @P2 IMAD.HI.U32 R3, R2, c[0x0][0x2bc], RZ ;  /* 0x0000af0002032a27 */ /* 0x000fe800078e00ff */
[----:B------:R-:W-:Y:S01]  /*14c20*/  IMAD.MOV.U32 R0, RZ, RZ, R2 ;  /* 0x000000ffff007224 */ /* 0x000fe200078e0002 */
[----:B------:R-:W-:Y:S04]  /*14c30*/  @P2 SHF.R.U32.HI R0, RZ, c[0x0][0x2c0], R3 ;  /* 0x0000b000ff002a19 */ /* 0x000fe80000011603 */
[C---:B----4-:R-:W-:Y:S01]  /*14c40*/  @!P1 IADD3 R3, P0, R0.reuse, R230, RZ ;  /* 0x000000e600039210 */ /* 0x050fe20007f1e0ff */
[----:B------:R-:W-:Y:S03]  /*14c50*/  IMAD.WIDE.U32 R230, R229, c[0x0][0x1e8], RZ ;  /* 0x00007a00e5e67a25 */ /* 0x000fe600078e00ff */
        /* <DEDUP_REMOVED lines=8> */
[----:B------:R2:W3:Y:S03]  /*14ce0*/  @!P1 LDG.E R224, [R4.64] ;  /* 0x0000000c04e09981 */ /* 0x0004e6000c1e1900 */
[----:B------:R-:W-:Y:S04]  /*14cf0*/  IMAD R0, R0, c[0x0][0x1e0], RZ ;  /* 0x0000780000007a24 */ /* 0x000fe800078e02ff */
[----:B------:R-:W-:Y:S04]  /*14d00*/  IMAD R0, R226, c[0x0][0x1e4], R0 ;  /* 0x00007900e2007a24 */ /* 0x000fe800078e0200 */
[----:B------:R-:W-:Y:S01]  /*14d10*/  IMAD.IADD R3, R3, 0x1, R0 ;  /* 0x0000000103037824 */ /* 0x000fe200078e0200 */
[----:B-1----:R-:W-:Y:S05]  /*14d20*/  SHF.R.S32.HI R223, RZ, 0x1f, R223 ;  /* 0x0000001fffdf7819 */ /* 0x002fea00000114df */
[----:B------:R-:W-:Y:S04]  /*14d30*/  IMAD R223, R223, c[0x0][0x1e8], RZ ;  /* 0x00007a00dfdf7a24 */ /* 0x000fe800078e02ff */
[----:B------:R-:W-:Y:S01]  /*14d40*/  IMAD R223, R229, c[0x0][0x1ec], R223 ;  /* 0x00007b00e5df7a24 */ /* 0x000fe200078e02df */
[----:B------:R-:W-:Y:S02]  /*14d50*/  IADD3 R229, R227, 0x20, RZ ;  /* 0x00000020e3e57810 */ /* 0x000fe40007ffe0ff */
[----:B--2---:R-:W-:Y:S01]  /*14d60*/  IADD3 R5, -R6, 0x30, RZ ;  /* 0x0000003006057810 */ /* 0x004fe20007ffe1ff */
[----:B------:R-:W-:Y:S01]  /*14d70*/  IMAD.IADD R223, R231, 0x1, R223 ;  /* 0x00000001e7df7824 */ /* 0x000fe200078e02df */
[----:B------:R-:W-:Y:S02]  /*14d80*/  ISETP.GE.AND P4, PT, R229, c[0x0][0x1d4], PT ;  /* 0x00007500e5007a0c */ /* 0x000fe40003f86270 */
[----:B------:R-:W-:Y:S02]  /*14d90*/  ISETP.GE.AND P1, PT, R5, 0x1, PT ;  /* 0x000000010500780c */ /* 0x000fe40003f26270 */
[----:B---3--:R-:W-:Y:S01]  /*14da0*/  SHF.R.S32.HI R4, RZ, 0x1f, R224 ;  /* 0x0000001fff047819 */ /* 0x008fe200000114e0 */
[----:B------:R-:W-:Y:S04]  /*14db0*/  IMAD.WIDE.U32 R2, R224, c[0x0][0x1f0], R2 ;  /* 0x00007c00e0027a25 */ /* 0x000fe800078e0002 */
[----:B------:R-:W-:Y:S01]  /*14dc0*/  IMAD R4, R4, c[0x0][0x1f0], RZ ;  /* 0x00007c0004047a24 */ /* 0x000fe200078e02ff */
[----:B------:R-:W-:Y:S03]  /*14dd0*/  IADD3 R0, P0, R230, R2, RZ ;  /* 0x00000002e6007210 */ /* 0x000fe60007f1e0ff */
[----:B------:R-:W-:Y:S05]  /*14de0*/  IMAD R4, R224, c[0x0][0x1f4], R4 ;  /* 0x00007d00e0047a24 */ /* 0x000fea00078e0204 */
[----:B------:R-:W-:Y:S01]  /*14df0*/  IADD3.X R3, R223, R3, R4, P0, !PT ;  /* 0x00000003df037210 */ /* 0x000fe200007fe404 */
[----:B------:R-:W-:Y:S01]  /*14e00*/  IMAD.SHL.U32 R223, R227, 0x2, RZ ;  /* 0x00000002e3df7824 */ /* 0x000fe200078e00ff */
[C---:B------:R-:W-:Y:S04]  /*14e10*/  LEA R4, P0, R0.reuse, c[0x0][0x1c8], 0x1 ;  /* 0x0000720000047a11 */ /* 0x040fe800078008ff */
[----:B------:R-:W-:Y:S02]  /*14e20*/  LEA.HI.X R3, R0, c[0x0][0x1cc], R3, 0x1, P0 ;  /* 0x0000730000037a11 */ /* 0x000fe400000f0c03 */
[----:B------:R-:W1:Y:S04]  /*14e30*/  SHFL.IDX PT, R0, R4, RZ, 0x1c1f ;  /* 0x001c1fff04007589 */ /* 0x000e6800000e0000 */
[----:B------:R-:W2:Y:S01]  /*14e40*/  SHFL.IDX PT, R2, R3, RZ, 0x1c1f ;  /* 0x001c1fff03027589 */ /* 0x000ea200000e0000 */
[----:B-1----:R-:W-:Y:S05]  /*14e50*/  @P1 IADD3 R14, P0, R0, R223, RZ ;  /* 0x000000df000e1210 */ /* 0x002fea0007f1e0ff */
[----:B--2---:R-:W-:Y:S01]  /*14e60*/  @P1 IMAD.X R15, R2, 0x1, R205, P0 ;  /* 0x00000001020f1824 */ /* 0x004fe200000e06cd */
[----:B------:R-:W-:Y:S04]  /*14e70*/  @P1 IADD3 R12, P0, R0, R207, RZ ;  /* 0x000000cf000c1210 */ /* 0x000fe80007f1e0ff */
[----:B------:R-:W-:Y:S01]  /*14e80*/  @!PT LDS RZ, [RZ] ;  /* 0x00000000fffff984 */ /* 0x000fe20000000800 */
[----:B------:R1:W-:Y:S01]  /*14e90*/  @P1 LDGSTS.E.BYPASS.LTC128B.128 [R222+0x3c80], [R14.64], !P5 ;  /* 0x03c800000ede1fae */ /* 0x0003e2000e901d4c */
[--C-:B------:R-:W-:Y:S01]  /*14ea0*/  @P1 IMAD.X R13, R2, 0x1, R206.reuse, P0 ;  /* 0x00000001020d1824 */ /* 0x100fe200000e06ce */
[-C--:B------:R-:W-:Y:S02]  /*14eb0*/  @P1 IADD3 R10, P0, R0, R228.reuse, RZ ;  /* 0x000000e4000a1210 */ /* 0x080fe40007f1e0ff */
        /* <DEDUP_REMOVED lines=17> */
.L_x_520:
[----:B--234-:R-:W2:Y:S01]  /*14fd0*/  LDL R2, [R1+0x20] ;  /* 0x0000200001027983 */ /* 0x01cea20000100800 */
[----:B------:R-:W-:Y:S02]  /*14fe0*/  IMAD.MOV.U32 R0, RZ, RZ, c[0x0][0x2c4] ;  /* 0x0000b100ff007624 */ /* 0x000fe400078e00ff */
[----:B------:R-:W-:Y:S01]  /*14ff0*/  IMAD.MOV.U32 R51, RZ, RZ, c[0x0][0x32c] ;  /* 0x0000cb00ff337624 */ /* 0x000fe200078e00ff */
[----:B------:R-:W3:Y:S02]  /*15000*/  LDL R36, [R1] ;  /* 0x0000000001247983 */ /* 0x000ee40000100800 */
[----:B------:R-:W-:Y:S02]  /*15010*/  ISETP.NE.AND P0, PT, R0, 0x1, PT ;  /* 0x000000010000780c */ /* 0x000fe40003f05270 */
[----:B------:R-:W4:Y:S04]  /*15020*/  LDL R50, [R1+0x14] ;  /* 0x0000140001327983 */ /* 0x000f280000100800 */
[----:B------:R-:W4:Y:S04]  /*15030*/  LDL R37, [R1+0x18] ;  /* 0x0000180001257983 */ /* 0x000f280000100800 */
[----:B------:R-:W0:Y:S03]  /*15040*/  LDGDEPBAR ;  /* 0x00000000000079af */ /* 0x000e260000000000 */
[----:B--2---:R-:W-:Y:S04]  /*15050*/  @P0 IMAD.HI.U32 R0, R2, c[0x0][0x2c8], RZ ;  /* 0x0000b20002000a27 */ /* 0x004fe800078e00ff */
[----:B-1----:R-:W-:Y:S01]  /*15060*/  IMAD.MOV.U32 R5, RZ, RZ, R2 ;  /* 0x000000ffff057224 */ /* 0x002fe200078e0002 */
[----:B------:R-:W-:Y:S01]  /*15070*/  @P0 SHF.R.U32.HI R5, RZ, c[0x0][0x2cc], R0 ;  /* 0x0000b300ff050a19 */ /* 0x000fe20000011600 */
[----:B------:R-:W-:Y:S01]  /*15080*/  IMAD R0, R204, -0x30, RZ ;  /* 0xffffffd0cc007824 */ /* 0x000fe200078e02ff */
[----:B------:R-:W-:Y:S03]  /*15090*/  ISETP.GE.AND P0, PT, R51, 0x1, PT ;  /* 0x000000013300780c */ /* 0x000fe60003f06270 */
[----:B------:R-:W1:Y:S01]  /*150a0*/  SHFL.IDX PT, R4, R5, RZ, 0x1c1f ;  /* 0x001c1fff05047589 */ /* 0x000e6200000e0000 */
[----:B---3--:R-:W-:Y:S04]  /*150b0*/  IADD3 R7, -R36, 0x1, R0 ;  /* 0x0000000124077810 */ /* 0x008fe80007ffe100 */
[----:B----4-:R-:W-:Y:S04]  /*150c0*/  IADD3 R7, -R37, R7, R50 ;  /* 0x0000000725077210 */ /* 0x010fe80007ffe132 */
        /* <DEDUP_REMOVED lines=18> */
.L_x_523:
[----:B------:R-:W-:Y:S04]  /*151f0*/  MOV R8, c[0x0][0x32c] ;  /* 0x0000cb0000087a02 */ /* 0x000fe80000000f00 */
[----:B------:R-:W-:Y:S11]  /*15200*/  ISETP.NE.AND P0, PT, R8, 0x1, PT ;  /* 0x000000010800780c */ /* 0x000ff60003f05270 */
[----:B------:R-:W-:Y:S02]  /*15210*/  @!UPT UIADD3 URZ, URZ, URZ, URZ ;  /* 0x0000003f3f3ff290 */ /* 0x000fe4000fffe03f */
[----:B------:R-:W-:Y:S05]  /*15220*/  @P0 IMAD.HI.U32 R8, R4, c[0x0][0x330], RZ ;  /* 0x0000cc0004080a27 */ /* 0x000fea00078e00ff */
[----:B------:R-:W-:Y:S02]  /*15230*/  @P0 SHF.R.U32.HI R4, RZ, c[0x0][0x334], R8 ;  /* 0x0000cd00ff040a19 */ /* 0x000fe40000011608 */
.L_x_524:
[----:B------:R-:W-:Y:S05]  /*15240*/  BSYNC B0 ;  /* 0x0000000000007941 */ /* 0x000fea0003800000 */
.L_x_522:
[----:B------:R-:W-:Y:S04]  /*15250*/  IMAD.IADD R8, R0, 0x1, -R36 ;  /* 0x0000000100087824 */ /* 0x000fe800078e0a24 */
[----:B------:R-:W-:Y:S05]  /*15260*/  IMAD R4, R4, c[0x0][0x32c], R8 ;  /* 0x0000cb0004047a24 */ /* 0x000fea00078e0208 */
[----:B------:R-:W-:Y:S02]  /*15270*/  IADD3 R8, R4, c[0x0][0x32c], RZ ;  /* 0x0000cb0004087a10 */ /* 0x000fe40007ffe0ff */
[----:B------:R-:W-:Y:S02]  /*15280*/  IMNMX R2, R2, R4, !PT ;  /* 0x0000000402027217 */ /* 0x000fe40007800200 */
[----:B------:R-:W-:Y:S02]  /*15290*/  IMNMX R3, R3, R8, PT ;  /* 0x0000000803037217 */ /* 0x000fe40003800200 */
.L_x_521:
        /* <DEDUP_REMOVED lines=73> */
.L_x_527:
[----:B------:R-:W-:Y:S04]  /*15730*/  MOV R14, c[0x0][0x32c] ;  /* 0x0000cb00000e7a02 */ /* 0x000fe80000000f00 */
[----:B------:R-:W-:Y:S11]  /*15740*/  ISETP.NE.AND P0, PT, R14, 0x1, PT ;  /* 0x000000010e00780c */ /* 0x000ff60003f05270 */
[----:B------:R-:W-:Y:S02]  /*15750*/  @!UPT UIADD3 URZ, URZ, URZ, URZ ;  /* 0x0000003f3f3ff290 */ /* 0x000fe4000fffe03f */
[----:B------:R-:W-:Y:S05]  /*15760*/  @P0 IMAD.HI.U32 R14, R4, c[0x0][0x330], RZ ;  /* 0x0000cc00040e0a27 */ /* 0x000fea00078e00ff */
[----:B------:R-:W-:Y:S02]  /*15770*/  @P0 SHF.R.U32.HI R4, RZ, c[0x0][0x334], R14 ;  /* 0x0000cd00ff040a19 */ /* 0x000fe4000001160e */
.L_x_528:
[----:B------:R-:W-:Y:S05]  /*15780*/  BSYNC B0 ;  /* 0x0000000000007941 */ /* 0x000fea0003800000 */
.L_x_526:
[----:B------:R-:W-:Y:S04]  /*15790*/  IMAD.IADD R14, R0, 0x1, -R36 ;  /* 0x00000001000e7824 */ /* 0x000fe800078e0a24 */
[----:B------:R-:W-:Y:S05]  /*157a0*/  IMAD R4, R4, c[0x0][0x32c], R14 ;  /* 0x0000cb0004047a24 */ /* 0x000fea00078e020e */
[----:B------:R-:W-:Y:S02]  /*157b0*/  IADD3 R14, R4, c[0x0][0x32c], RZ ;  /* 0x0000cb00040e7a10 */ /* 0x000fe40007ffe0ff */
[----:B------:R-:W-:Y:S02]  /*157c0*/  IMNMX R2, R2, R4, !PT ;  /* 0x0000000402027217 */ /* 0x000fe40007800200 */
[----:B------:R-:W-:Y:S02]  /*157d0*/  IMNMX R3, R3, R14, PT ;  /* 0x0000000e03037217 */ /* 0x000fe40003800200 */
.L_x_525:
        /* <DEDUP_REMOVED lines=61> */
.L_x_531:
[----:B------:R-:W-:Y:S04]  /*15bb0*/  MOV R14, c[0x0][0x32c] ;  /* 0x0000cb00000e7a02 */ /* 0x000fe80000000f00 */
[----:B------:R-:W-:Y:S11]  /*15bc0*/  ISETP.NE.AND P0, PT, R14, 0x1, PT ;  /* 0x000000010e00780c */ /* 0x000ff60003f05270 */
[----:B------:R-:W-:Y:S02]  /*15bd0*/  @!UPT UIADD3 URZ, URZ, URZ, URZ ;  /* 0x0000003f3f3ff290 */ /* 0x000fe4000fffe03f */
[----:B------:R-:W-:Y:S05]  /*15be0*/  @P0 IMAD.HI.U32 R14, R4, c[0x0][0x330], RZ ;  /* 0x0000cc00040e0a27 */ /* 0x000fea00078e00ff */
[----:B------:R-:W-:Y:S02]  /*15bf0*/  @P0 SHF.R.U32.HI R4, RZ, c[0x0][0x334], R14 ;  /* 0x0000cd00ff040a19 */ /* 0x000fe4000001160e */
.L_x_532:
[----:B------:R-:W-:Y:S05]  /*15c00*/  BSYNC B0 ;  /* 0x0000000000007941 */ /* 0x000fea0003800000 */
.L_x_530:
[----:B------:R-:W-:Y:S04]  /*15c10*/  IMAD.IADD R14, R0, 0x1, -R36 ;  /* 0x00000001000e7824 */ /* 0x000fe800078e0a24 */
[----:B------:R-:W-:Y:S05]  /*15c20*/  IMAD R4, R4, c[0x0][0x32c], R14 ;  /* 0x0000cb0004047a24 */ /* 0x000fea00078e020e */
[----:B------:R-:W-:Y:S02]  /*15c30*/  IADD3 R14, R4, c[0x0][0x32c], RZ ;  /* 0x0000cb00040e7a10 */ /* 0x000fe40007ffe0ff */
[----:B------:R-:W-:Y:S02]  /*15c40*/  IMNMX R2, R2, R4, !PT ;  /* 0x0000000402027217 */ /* 0x000fe40007800200 */
[----:B------:R-:W-:Y:S02]  /*15c50*/  IMNMX R3, R3, R14, PT ;  /* 0x0000000e03037217 */ /* 0x000fe40003800200 */
.L_x_529:
        /* <DEDUP_REMOVED lines=61> */
.L_x_535:
[----:B------:R-:W-:Y:S04]  /*16030*/  MOV R5, c[0x0][0x32c] ;  /* 0x0000cb0000057a02 */ /* 0x000fe80000000f00 */
[----:B------:R-:W-:Y:S11]  /*16040*/  ISETP.NE.AND P0, PT, R5, 0x1, PT ;  /* 0x000000010500780c */ /* 0x000ff60003f05270 */
[----:B------:R-:W-:Y:S02]  /*16050*/  @!UPT UIADD3 URZ, URZ, URZ, URZ ;  /* 0x0000003f3f3ff290 */ /* 0x000fe4000fffe03f */
[----:B------:R-:W-:Y:S05]  /*16060*/  @P0 IMAD.HI.U32 R5, R4, c[0x0][0x330], RZ ;  /* 0x0000cc0004050a27 */ /* 0x000fea00078e00ff */
[----:B------:R-:W-:Y:S02]  /*16070*/  @P0 SHF.R.U32.HI R4, RZ, c[0x0][0x334], R5 ;  /* 0x0000cd00ff040a19 */ /* 0x000fe40000011605 */
.L_x_536:
[----:B------:R-:W-:Y:S05]  /*16080*/  BSYNC B0 ;  /* 0x0000000000007941 */ /* 0x000fea0003800000 */
.L_x_534:
[----:B------:R-:W-:Y:S04]  /*16090*/  IMAD.IADD R0, R0, 0x1, -R36 ;  /* 0x0000000100007824 */ /* 0x000fe800078e0a24 */
[----:B------:R-:W-:Y:S05]  /*160a0*/  IMAD R4, R4, c[0x0][0x32c], R0 ;  /* 0x0000cb0004047a24 */ /* 0x000fea00078e0200 */
[----:B------:R-:W-:Y:S02]  /*160b0*/  IADD3 R0, R4, c[0x0][0x32c], RZ ;  /* 0x0000cb0004007a10 */ /* 0x000fe40007ffe0ff */
[----:B------:R-:W-:Y:S02]  /*160c0*/  IMNMX R2, R2, R4, !PT ;  /* 0x0000000402027217 */ /* 0x000fe40007800200 */
[----:B------:R-:W-:Y:S02]  /*160d0*/  IMNMX R3, R3, R0, PT ;  /* 0x0000000003037217 */ /* 0x000fe40003800200 */
.L_x_533:
        /* <DEDUP_REMOVED lines=374> */
[--C-:B---3--:R-:W-:Y:S02]  /*17840*/  FFMA.FTZ R2, R195, c[0x0][0x2d0], -R110.reuse ;  /* 0x0000b400c3027a23 */ /* 0x108fe4000001086e */
[----:B------:R-:W2:Y:S01]  /*17850*/  LDL R195, [R1+0x28] ;  /* 0x0000280001c37983 */ /* 0x000ea20000100800 */
[----:B------:R-:W-:Y:S01]  /*17860*/  FFMA.FTZ R110, R196, c[0x0][0x2d0], -R110 ;  /* 0x0000b400c46e7a23 */ /* 0x000fe2000001086e */
[----:B------:R3:W-:Y:S02]  /*17870*/  MUFU.EX2 R190, R2 ;  /* 0x0000000200be7308 */ /* 0x0007e40000000800 */
[----:B------:R-:W5:Y:S01]  /*17880*/  LDL.LU R196, [R1+0x10] ;  /* 0x0000100001c47983 */ /* 0x000f620000300800 */
[C---:B------:R-:W-:Y:S07]  /*17890*/  HMMA.16816.F32.BF16 R64, R112.reuse, R118, R64 ;  /* 0x000000767040723c */ /* 0x040fee0000041840 */
[----:B------:R-:W4:Y:S01]  /*178a0*/  MUFU.EX2 R189, R110 ;  /* 0x0000006e00bd7308 */ /* 0x000f220000000800 */
[-C--:B-1----:R-:W-:Y:S08]  /*178b0*/  HMMA.16816.F32.BF16 R68, R112, R124.reuse, R68 ;  /* 0x0000007c7044723c */ /* 0x082ff00000041844 */
[C---:B------:R-:W-:Y:S01]  /*178c0*/  HMMA.16816.F32.BF16 R72, R120.reuse, R124, R72 ;  /* 0x0000007c7848723c */ /* 0x040fe20000041848 */
[--C-:B---3--:R-:W-:Y:S02]  /*178d0*/  FFMA.FTZ R2, R192, c[0x0][0x2d0], -R111.reuse ;  /* 0x0000b400c0027a23 */ /* 0x108fe4000001086f */
[----:B------:R-:W3:Y:S05]  /*178e0*/  LDL.LU R192, [R1+0xc] ;  /* 0x00000c0001c07983 */ /* 0x000eea0000300800 */
[-C--:B------:R-:W-:Y:S01]  /*178f0*/  HMMA.16816.F32.BF16 R76, R120, R126.reuse, R76 ;  /* 0x0000007e784c723c */ /* 0x080fe2000004184c */
[----:B------:R1:W-:Y:S03]  /*17900*/  MUFU.EX2 R186, R2 ;  /* 0x0000000200ba7308 */ /* 0x0003e60000000800 */
[----:B------:R-:W-:Y:S02]  /*17910*/  FFMA.FTZ R111, R193, c[0x0][0x2d0], -R111 ;  /* 0x0000b400c16f7a23 */ /* 0x000fe4000001086f */
[----:B------:R-:W5:Y:S01]  /*17920*/  LDL.LU R193, [R1+0x4] ;  /* 0x0000040001c17983 */ /* 0x000f620000300800 */
[----:B----4-:R-:W-:Y:S01]  /*17930*/  F2FP.BF16.PACK_AB R110, R189, R190 ;  /* 0x000000bebd6e723e */ /* 0x010fe200000010ff */
[C---:B------:R-:W-:Y:S03]  /*17940*/  HMMA.16816.F32.BF16 R80, R112.reuse, R126, R80 ;  /* 0x0000007e7050723c */ /* 0x040fe60000041850 */
[----:B------:R-:W4:Y:S05]  /*17950*/  MUFU.EX2 R185, R111 ;  /* 0x0000006f00b97308 */ /* 0x000f2a0000000800 */
[-C--:B------:R-:W-:Y:S08]  /*17960*/  HMMA.16816.F32.BF16 R84, R112, R128.reuse, R84 ;  /* 0x000000807054723c */ /* 0x080ff00000041854 */
[C---:B------:R-:W-:Y:S01]  /*17970*/  HMMA.16816.F32.BF16 R88, R120.reuse, R128, R88 ;  /* 0x000000807858723c */ /* 0x040fe20000041858 */
[--C-:B-1----:R-:W-:Y:S02]  /*17980*/  FFMA.FTZ R2, R187, c[0x0][0x2d0], -R164.reuse ;  /* 0x0000b400bb027a23 */ /* 0x102fe400000108a4 */
[----:B------:R-:W5:Y:S02]  /*17990*/  LDL.LU R187, [R1+0x8] ;  /* 0x0000080001bb7983 */ /* 0x000f640000300800 */
[----:B------:R1:W-:Y:S03]  /*179a0*/  MUFU.EX2 R184, R2 ;  /* 0x0000000200b87308 */ /* 0x0003e60000000800 */
[-C--:B------:R-:W-:Y:S01]  /*179b0*/  HMMA.16816.F32.BF16 R92, R120, R130.reuse, R92 ;  /* 0x00000082785c723c */ /* 0x080fe2000004185c */
[----:B----4-:R-:W-:Y:S07]  /*179c0*/  F2FP.BF16.PACK_AB R111, R185, R186 ;  /* 0x000000bab96f723e */ /* 0x010fee00000010ff */
[----:B------:R-:W-:Y:S01]  /*179d0*/  HMMA.16816.F32.BF16 R96, R112, R130, R96 ;  /* 0x000000827060723c */ /* 0x000fe20000041860 */
[--C-:B-1----:R-:W-:Y:S04]  /*179e0*/  FFMA.FTZ R2, R191, c[0x0][0x2d0], -R164.reuse ;  /* 0x0000b400bf027a23 */ /* 0x102fe800000108a4 */
[----:B------:R1:W4:Y:S02]  /*179f0*/  MUFU.EX2 R179, R2 ;  /* 0x0000000200b37308 */ /* 0x0003240000000800 */
[--C-:B-1----:R-:W-:Y:S01]  /*17a00*/  FFMA.FTZ R2, R194, c[0x0][0x2d0], -R164.reuse ;  /* 0x0000b400c2027a23 */ /* 0x102fe200000108a4 */
[----:B----4-:R-:W-:Y:S01]  /*17a10*/  F2FP.BF16.PACK_AB R160, R179, R184 ;  /* 0x000000b8b3a0723e */ /* 0x010fe200000010ff */
[----:B------:R-:W-:Y:S06]  /*17a20*/  FFMA.FTZ R164, R188, c[0x0][0x2d0], -R164 ;  /* 0x0000b400bca47a23 */ /* 0x000fec00000108a4 */
[----:B------:R1:W-:Y:S10]  /*17a30*/  MUFU.EX2 R181, R2 ;  /* 0x0000000200b57308 */ /* 0x0003f40000000800 */
[----:B------:R-:W4:Y:S01]  /*17a40*/  MUFU.EX2 R178, R164 ;  /* 0x000000a400b27308 */ /* 0x000f220000000800 */
[--C-:B-1----:R-:W-:Y:S09]  /*17a50*/  FFMA.FTZ R2, R180, c[0x0][0x2d0], -R165.reuse ;  /* 0x0000b400b4027a23 */ /* 0x102ff200000108a5 */
[----:B------:R1:W-:Y:S01]  /*17a60*/  MUFU.EX2 R173, R2 ;  /* 0x0000000200ad7308 */ /* 0x0003e20000000800 */
[----:B----4-:R-:W-:Y:S01]  /*17a70*/  F2FP.BF16.PACK_AB R162, R178, R181 ;  /* 0x000000b5b2a2723e */ /* 0x010fe200000010ff */
[--C-:B-1----:R-:W-:Y:S08]  /*17a80*/  FFMA.FTZ R2, R182, c[0x0][0x2d0], -R165.reuse ;  /* 0x0000b400b6027a23 */ /* 0x102ff000000108a5 */
[----:B------:R1:W4:Y:S02]  /*17a90*/  MUFU.EX2 R172, R2 ;  /* 0x0000000200ac7308 */ /* 0x0003240000000800 */
[--C-:B-1----:R-:W-:Y:S01]  /*17aa0*/  FFMA.FTZ R2, R183, c[0x0][0x2d0], -R165.reuse ;  /* 0x0000b400b7027a23 */ /* 0x102fe200000108a5 */
[----:B----4-:R-:W-:Y:S01]  /*17ab0*/  F2FP.BF16.PACK_AB R161, R172, R173 ;  /* 0x000000adaca1723e */ /* 0x010fe200000010ff */
        /* <DEDUP_REMOVED lines=15> */
[-C--:B------:R-:W-:Y:S01]  /*17bb0*/  HMMA.16816.F32.BF16 R144, R108, R156.reuse, R36 ;  /* 0x0000009c6c90723c */ /* 0x080fe20000041824 */
[----:B--2---:R-:W-:Y:S07]  /*17bc0*/  ISETP.GT.AND P0, PT, R204, R195, PT ;  /* 0x000000c3cc00720c */ /* 0x004fee0003f04270 */
[C---:B------:R-:W-:Y:S08]  /*17bd0*/  HMMA.16816.F32.BF16 R148, R160.reuse, R156, R40 ;  /* 0x0000009ca094723c */ /* 0x040ff00000041828 */
[-C--:B------:R-:W-:Y:S08]  /*17be0*/  HMMA.16816.F32.BF16 R152, R160, R158.reuse, R44 ;  /* 0x0000009ea098723c */ /* 0x080ff0000004182c */
[C---:B------:R-:W-:Y:S08]  /*17bf0*/  HMMA.16816.F32.BF16 R156, R108.reuse, R158, R48 ;  /* 0x0000009e6c9c723c */ /* 0x040ff00000041830 */
[-C--:B-1----:R-:W-:Y:S01]  /*17c00*/  HMMA.16816.F32.BF16 R52, R108, R164.reuse, R52 ;  /* 0x000000a46c34723c */ /* 0x082fe20000041834 */
[----:B---3--:R-:W-:Y:S04]  /*17c10*/  FFMA.FTZ R3, R3, R192, R241 ;  /* 0x000000c003037223 */ /* 0x008fe800000100f1 */
[----:B------:R-:W-:Y:S02]  /*17c20*/  FADD.FTZ R3, R242, R3 ;  /* 0x00000003f2037221 */ /* 0x000fe40000010000 */
[----:B-----5:R-:W-:Y:S01]  /*17c30*/  FFMA.FTZ R100, R100, R193, R245 ;  /* 0x000000c164647223 */ /* 0x020fe200000100f5 */
        /* <DEDUP_REMOVED lines=10> */
[----:B------:R-:W-:Y:S02]  /*17ce0*/  FFMA.FTZ R101, R101, R187, R249 ;  /* 0x000000bb65657223 */ /* 0x000fe400000100f9 */
[----:B------:R-:W-:Y:S01]  /*17cf0*/  FADD.FTZ R8, R223, R0 ;  /* 0x00000000df087221 */ /* 0x000fe20000010000 */
[----:B------:R-:W-:Y:S01]  /*17d00*/  IADD3 R223, R204, -0x1, RZ ;  /* 0xffffffffccdf7810 */ /* 0x000fe20007ffe0ff */
[----:B------:R-:W-:Y:S02]  /*17d10*/  FADD.FTZ R2, R250, R101 ;  /* 0x00000065fa027221 */ /* 0x000fe40000010000 */
[-C--:B------:R-:W-:Y:S01]  /*17d20*/  HMMA.16816.F32.BF16 R68, R108, R168.reuse, R68 ;  /* 0x000000a86c44723c */ /* 0x080fe20000041844 */
[----:B------:R-:W-:Y:S03]  /*17d30*/  FADD.FTZ R3, R240, R3 ;  /* 0x00000003f0037221 */ /* 0x000fe60000010000 */
[----:B------:R-:W-:Y:S01]  /*17d40*/  FADD.FTZ R2, R251, R2 ;  /* 0x00000002fb027221 */ /* 0x000fe20000010000 */
[----:B------:R-:W-:Y:S01]  /*17d50*/  MOV R204, R223 ;  /* 0x000000df00cc7202 */ /* 0x000fe20000000f00 */
[----:B------:R-:W-:Y:S01]  /*17d60*/  FADD.FTZ R3, R177, R3 ;  /* 0x00000003b1037221 */ /* 0x000fe20000010000 */
[----:B------:R-:W-:Y:S01]  /*17d70*/  MOV R101, R106 ;  /* 0x0000006a00657202 */ /* 0x000fe20000000f00 */
        /* <DEDUP_REMOVED lines=48> */
.L_x_516:
[----:B-1----:R-:W2:Y:S04]  /*18080*/  LDL R3, [R1+0x18] ;  /* 0x0000180001037983 */ /* 0x002ea80000100800 */
[----:B------:R-:W3:Y:S01]  /*18090*/  LDL R2, [R1+0x14] ;  /* 0x0000140001027983 */ /* 0x000ee20000100800 */
[----:B------:R-:W-:-:S02]  /*180a0*/  IMAD.MOV.U32 R0, RZ, RZ, c[0x0][0x2c4] ;  /* 0x0000b100ff007624 */ /* 0x000fc400078e00ff */
[----:B------:R-:W-:-:S03]  /*180b0*/  IMAD.MOV.U32 R4, RZ, RZ, c[0x0][0x32c] ;  /* 0x0000cb00ff047624 */ /* 0x000fc600078e00ff */
[----:B------:R-:W-:Y:S02]  /*180c0*/  ISETP.NE.AND P1, PT, R0, 0x1, PT ;  /* 0x000000010000780c */ /* 0x000fe40003f25270 */
[----:B------:R-:W1:Y:S01]  /*180d0*/  S2R R0, SR_CTAID.X ;  /* 0x0000000000007919 */ /* 0x000e620000002500 */
[----:B------:R-:W-:Y:S02]  /*180e0*/  ISETP.GE.AND P0, PT, R4, 0x1, PT ;  /* 0x000000010400780c */ /* 0x000fe40003f06270 */
[----:B-1----:R-:W-:Y:S01]  /*180f0*/  LEA R0, R0, 0x7f, 0x7 ;  /* 0x0000007f00007811 */ /* 0x002fe200078e38ff */
[----:B--2---:R-:W-:-:S07]  /*18100*/  IMAD.MOV.U32 R5, RZ, RZ, R3 ;  /* 0x000000ffff057224 */ /* 0x004fce00078e0003 */
[----:B------:R-:W-:Y:S01]  /*18110*/  @P1 IMAD.HI.U32 R3, R0, c[0x0][0x2c8], RZ ;  /* 0x0000b20000031a27 */ /* 0x000fe200078e00ff */
[----:B---3--:R-:W-:-:S04]  /*18120*/  IADD3 R2, R2, 0x1, -R5 ;  /* 0x0000000102027810 */ /* 0x008fc80007ffe805 */
        /* <DEDUP_REMOVED lines=13> */
.L_x_539:
[----:B------:R-:W-:-:S04]  /*18200*/  MOV R3, 0x1 ;  /* 0x0000000100037802 */ /* 0x000fc80000000f00 */
[----:B------:R-:W-:-:S13]  /*18210*/  ISETP.NE.AND P0, PT, R3, c[0x0][0x32c], PT ;  /* 0x0000cb0003007a0c */ /* 0x000fda0003f05270 */
[----:B------:R-:W-:-:S05]  /*18220*/  @P0 IMAD.HI.U32 R3, R0, c[0x0][0x330], RZ ;  /* 0x0000cc0000030a27 */ /* 0x000fca00078e00ff */
[----:B------:R-:W-:-:S05]  /*18230*/  @P0 SHF.R.U32.HI R0, RZ, c[0x0][0x334], R3 ;  /* 0x0000cd00ff000a19 */ /* 0x000fca0000011603 */
.L_x_540:
[----:B------:R-:W-:-:S05]  /*18240*/  IMAD R0, R0, c[0x0][0x32c], RZ ;  /* 0x0000cb0000007a24 */ /* 0x000fca00078e02ff */
[----:B------:R-:W-:-:S03]  /*18250*/  IMNMX R2, R2, R0, !PT ;  /* 0x0000000002027217 */ /* 0x000fc60007800200 */
.L_x_538:
[----:B------:R-:W2:Y:S01]  /*18260*/  LDL R0, [R1+0x1c] ;  /* 0x00001c0001007983 */ /* 0x000ea20000100800 */
[----:B------:R-:W-:-:S05]  /*18270*/  IADD3 R2, R2, 0x2f, RZ ;  /* 0x0000002f02027810 */ /* 0x000fca0007ffe0ff */
[----:B------:R-:W-:-:S05]  /*18280*/  IMAD.HI R2, R2, 0x2aaaaaab, RZ ;  /* 0x2aaaaaab02027827 */ /* 0x000fca00078e02ff */
[----:B------:R-:W-:-:S04]  /*18290*/  SHF.R.U32.HI R252, RZ, 0x1f, R2 ;  /* 0x0000001ffffc7819 */ /* 0x000fc80000011602 */
[----:B------:R-:W-:-:S04]  /*182a0*/  LEA.HI.SX32 R252, R2, R252, 0x1d ;  /* 0x000000fc02fc7211 */ /* 0x000fc800078feaff */
[----:B--2---:R-:W-:-:S04]  /*182b0*/  IMNMX R252, R0, R252, !PT ;  /* 0x000000fc00fc7217 */ /* 0x004fc80007800200 */
[----:B------:R-:W-:-:S13]  /*182c0*/  ISETP.GE.AND P0, PT, R223, R252, PT ;  /* 0x000000fcdf00720c */ /* 0x000fda0003f06270 */
[----:B------:R-:W-:Y:S05]  /*182d0*/  @!P0 BRA `(.L_x_541) ;  /* 0x0000335000008947 */ /* 0x000fea0003800000 */
[----:B------:R-:W2:Y:S01]  /*182e0*/  LDL R7, [R1+0x44] ;  /* 0x0000440001077983 */ /* 0x000ea20000100800 */
[----:B------:R-:W-:-:S03]  /*182f0*/  SHF.R.S32.HI R0, RZ, 0x1f, R227 ;  /* 0x0000001fff007819 */ /* 0x000fc600000114e3 */
        /* <DEDUP_REMOVED lines=17> */
.L_x_546:
        /* <DEDUP_REMOVED lines=64> */
.L_x_588:
        /* <DEDUP_REMOVED lines=18> */
.L_x_543:
[----:B------:R-:W-:Y:S05]  /*18930*/  BSYNC B0 ;  /* 0x0000000000007941 */ /* 0x000fea0003800000 */
.L_x_542:
        /* <DEDUP_REMOVED lines=202> */
[----:B----4-:R-:W4:Y:S04]  /*195e0*/  LDL R103, [R1+0x38] ;  /* 0x0000380001677983 */ /* 0x010f280000100800 */
        /* <DEDUP_REMOVED lines=11> */
[C---:B-----5:R-:W-:Y:S01]  /*196a0*/  @!P1 IADD3 R3, P0, R0.reuse, R206, RZ ;  /* 0x000000ce00039210 */ /* 0x060fe20007f1e0ff */
[----:B------:R-:W-:Y:S03]  /*196b0*/  IMAD.WIDE.U32 R206, R225, c[0x0][0x1e8], RZ ;  /* 0x00007a00e1ce7a25 */ /* 0x000fe600078e00ff */
[----:B----4-:R-:W-:Y:S01]  /*196c0*/  @!P1 LEA.HI.X.SX32 R5, R0, R103, 0x1, P0 ;  /* 0x0000006700059211 */ /* 0x010fe200000f0eff */
        /* <DEDUP_REMOVED lines=14> */
[----:B--2---:R-:W-:Y:S03]  /*197b0*/  IADD3 R5, -R6, 0x30, RZ ;  /* 0x0000003006057810 */ /* 0x004fe60007ffe1ff */
[----:B------:R-:W-:Y:S01]  /*197c0*/  IMAD.IADD R103, R207, 0x1, R103 ;  /* 0x00000001cf677824 */ /* 0x000fe200078e0267 */
[----:B------:R-:W-:Y:S02]  /*197d0*/  ISETP.GE.AND P1, PT, R5, 0x1, PT ;  /* 0x000000010500780c */ /* 0x000fe40003f26270 */
[----:B---3--:R-:W-:Y:S01]  /*197e0*/  SHF.R.S32.HI R4, RZ, 0x1f, R224 ;  /* 0x0000001fff047819 */ /* 0x008fe200000114e0 */
[----:B------:R-:W-:Y:S04]  /*197f0*/  IMAD.WIDE.U32 R2, R224, c[0x0][0x1f0], R2 ;  /* 0x00007c00e0027a25 */ /* 0x000fe800078e0002 */
[----:B------:R-:W-:Y:S01]  /*19800*/  IMAD R4, R4, c[0x0][0x1f0], RZ ;  /* 0x00007c0004047a24 */ /* 0x000fe200078e02ff */
[----:B------:R-:W-:Y:S02]  /*19810*/  IADD3 R0, P0, R206, R2, RZ ;  /* 0x00000002ce007210 */ /* 0x000fe40007f1e0ff */
[----:B------:R-:W-:Y:S01]  /*19820*/  IADD3 R206, R227, 0x20, RZ ;  /* 0x00000020e3ce7810 */ /* 0x000fe20007ffe0ff */
[----:B------:R-:W-:Y:S03]  /*19830*/  IMAD R4, R224, c[0x0][0x1f4], R4 ;  /* 0x00007d00e0047a24 */ /* 0x000fe600078e0204 */
[----:B------:R-:W-:Y:S02]  /*19840*/  ISETP.GE.AND P4, PT, R206, c[0x0][0x1d4], PT ;  /* 0x00007500ce007a0c */ /* 0x000fe40003f86270 */
[----:B------:R-:W-:Y:S01]  /*19850*/  IADD3.X R3, R103, R3, R4, P0, !PT ;  /* 0x0000000367037210 */ /* 0x000fe200007fe404 */
[----:B------:R-:W-:Y:S01]  /*19860*/  IMAD.SHL.U32 R103, R227, 0x2, RZ ;  /* 0x00000002e3677824 */ /* 0x000fe200078e00ff */
[C---:B------:R-:W-:Y:S04]  /*19870*/  LEA R4, P0, R0.reuse, c[0x0][0x1c8], 0x1 ;  /* 0x0000720000047a11 */ /* 0x040fe800078008ff */
[----:B------:R-:W-:Y:S02]  /*19880*/  LEA.HI.X R3, R0, c[0x0][0x1cc], R3, 0x1, P0 ;  /* 0x0000730000037a11 */ /* 0x000fe400000f0c03 */
[----:B------:R-:W1:Y:S04]  /*19890*/  SHFL.IDX PT, R0, R4, RZ, 0x1c1f ;  /* 0x001c1fff04007589 */ /* 0x000e6800000e0000 */
[----:B------:R-:W2:Y:S01]  /*198a0*/  SHFL.IDX PT, R2, R3, RZ, 0x1c1f ;  /* 0x001c1fff03027589 */ /* 0x000ea200000e0000 */
[----:B-1----:R-:W-:Y:S05]  /*198b0*/  @P1 IADD3 R14, P0, R0, R103, RZ ;  /* 0x00000067000e1210 */ /* 0x002fea0007f1e0ff */
[--C-:B--2---:R-:W-:Y:S01]  /*198c0*/  @P1 IMAD.X R15, R2, 0x1, R205.reuse, P0 ;  /* 0x00000001020f1824 */ /* 0x104fe200000e06cd */
[----:B------:R-:W-:Y:S04]  /*198d0*/  @P1 IADD3 R12, P0, R0, R203, RZ ;  /* 0x000000cb000c1210 */ /* 0x000fe80007f1e0ff */
[----:B------:R-:W-:Y:S01]  /*198e0*/  @!PT LDS RZ, [RZ] ;  /* 0x00000000fffff984 */ /* 0x000fe20000000800 */
[----:B------:R1:W-:Y:S01]  /*198f0*/  @P1 LDGSTS.E.BYPASS.LTC128B.128 [R222+0x3c80], [R14.64], !P5 ;  /* 0x03c800000ede1fae */ /* 0x0003e2000e901d4c */
[----:B------:R-:W-:Y:S01]  /*19900*/  @P1 IMAD.X R13, R2, 0x1, R204, P0 ;  /* 0x00000001020d1824 */ /* 0x000fe200000e06cc */
        /* <DEDUP_REMOVED lines=18> */
.L_x_545:
[----:B--234-:R-:W-:Y:S01]  /*19a30*/  FMNMX.FTZ R0, R162, R106, !PT ;  /* 0x0000006aa2007209 */ /* 0x01cfe20007810000 */
[----:B------:R-:W-:Y:S01]  /*19a40*/  LDSM.16.MT88.4 R20, [R209+0x1880] ;  /* 0x00188000d114783b */ /* 0x000fe20000004200 */
[----:B------:R-:W-:Y:S02]  /*19a50*/  ISETP.GT.AND P0, PT, R223, R252, PT ;  /* 0x000000fcdf00720c */ /* 0x000fe40003f04270 */
        /* <DEDUP_REMOVED lines=95> */
[----:B------:R-:W-:Y:S01]  /*1a050*/  LDSM.16.MT88.4 R140, [R210+0x2080] ;  /* 0x00208000d28c783b */ /* 0x000fe20000004200 */
[C---:B------:R-:W-:Y:S02]  /*1a060*/  FMUL.FTZ R50, R102.reuse, R158 ;  /* 0x0000009e66327220 */ /* 0x040fe40000410000 */
[C---:B------:R-:W-:Y:S02]  /*1a070*/  FMUL.FTZ R51, R102.reuse, R159 ;  /* 0x0000009f66337220 */ /* 0x040fe40000410000 */
[C---:B------:R-:W-:Y:S02]  /*1a080*/  FMUL.FTZ R54, R102.reuse, R54 ;  /* 0x0000003666367220 */ /* 0x040fe40000410000 */
        /* <DEDUP_REMOVED lines=18> */
[C---:B--2---:R-:W-:Y:S01]  /*1a1b0*/  FMUL.FTZ R40, R101.reuse, R148 ;  /* 0x0000009465287220 */ /* 0x044fe20000410000 */
[----:B------:R2:W-:Y:S01]  /*1a1c0*/  MUFU.EX2 R233, R44 ;  /* 0x0000002c00e97308 */ /* 0x0005e20000000800 */
[----:B------:R-:W-:Y:S02]  /*1a1d0*/  FMUL.FTZ R41, R101, R149 ;  /* 0x0000009565297220 */ /* 0x000fe40000410000 */
[----:B-1----:R-:W-:Y:S02]  /*1a1e0*/  FFMA.FTZ R2, R163, c[0x0][0x2d0], -R161 ;  /* 0x0000b400a3027a23 */ /* 0x002fe400000108a1 */
[C---:B------:R-:W-:Y:S02]  /*1a1f0*/  FMUL.FTZ R45, R101.reuse, R153 ;  /* 0x00000099652d7220 */ /* 0x040fe40000410000 */
[C---:B------:R-:W-:Y:S02]  /*1a200*/  FMUL.FTZ R56, R101.reuse, R56 ;  /* 0x0000003865387220 */ /* 0x040fe40000410000 */
[C---:B------:R-:W-:Y:S01]  /*1a210*/  FMUL.FTZ R57, R101.reuse, R57 ;  /* 0x0000003965397220 */ /* 0x040fe20000410000 */
[----:B------:R1:W4:Y:S01]  /*1a220*/  MUFU.EX2 R246, R2 ;  /* 0x0000000200f67308 */ /* 0x0003220000000800 */
        /* <DEDUP_REMOVED lines=8> */
[C---:B--2---:R-:W-:Y:S02]  /*1a2b0*/  FMUL.FTZ R44, R101.reuse, R152 ;  /* 0x00000098652c7220 */ /* 0x044fe40000410000 */
[C---:B------:R-:W-:Y:S02]  /*1a2c0*/  FMUL.FTZ R72, R101.reuse, R72 ;  /* 0x0000004865487220 */ /* 0x040fe40000410000 */
[C---:B------:R-:W-:Y:S01]  /*1a2d0*/  FMUL.FTZ R73, R101.reuse, R73 ;  /* 0x0000004965497220 */ /* 0x040fe20000410000 */
[----:B------:R2:W-:Y:S01]  /*1a2e0*/  MUFU.EX2 R232, R48 ;  /* 0x0000003000e87308 */ /* 0x0005e20000000800 */
[C---:B------:R-:W-:Y:S02]  /*1a2f0*/  FMUL.FTZ R76, R101.reuse, R76 ;  /* 0x0000004c654c7220 */ /* 0x040fe40000410000 */
[----:B------:R-:W-:Y:S01]  /*1a300*/  FMUL.FTZ R77, R101, R77 ;  /* 0x0000004d654d7220 */ /* 0x000fe20000410000 */
[----:B-1----:R-:W1:Y:S01]  /*1a310*/  SHFL.BFLY PT, R2, R0, 0x1, 0x1f ;  /* 0x0c201f0000027f89 */ /* 0x002e6200000e0000 */
[----:B----4-:R-:W-:Y:S01]  /*1a320*/  F2FP.BF16.PACK_AB R113, R247, R246 ;  /* 0x000000f6f771723e */ /* 0x010fe200000010ff */
[C---:B------:R-:W-:Y:S02]  /*1a330*/  FMUL.FTZ R82, R102.reuse, R82 ;  /* 0x0000005266527220 */ /* 0x040fe40000410000 */
[C---:B------:R-:W-:Y:S02]  /*1a340*/  FMUL.FTZ R83, R102.reuse, R83 ;  /* 0x0000005366537220 */ /* 0x040fe40000410000 */
[C---:B------:R-:W-:Y:S02]  /*1a350*/  FMUL.FTZ R86, R102.reuse, R86 ;  /* 0x0000005666567220 */ /* 0x040fe40000410000 */
[----:B------:R-:W-:Y:S02]  /*1a360*/  FMUL.FTZ R87, R102, R87 ;  /* 0x0000005766577220 */ /* 0x000fe40000410000 */
[----:B---3--:R-:W-:Y:S02]  /*1a370*/  FFMA.FTZ R3, R17, c[0x0][0x2d0], -R109 ;  /* 0x0000b40011037a23 */ /* 0x008fe4000001086d */
[----:B------:R-:W-:Y:S02]  /*1a380*/  FMUL.FTZ R17, R103, R125 ;  /* 0x0000007d67117220 */ /* 0x000fe40000410000 */
[----:B------:R3:W4:Y:S01]  /*1a390*/  MUFU.EX2 R249, R3 ;  /* 0x0000000300f97308 */ /* 0x0007220000000800 */
[C---:B------:R-:W-:Y:S02]  /*1a3a0*/  FMUL.FTZ R88, R101.reuse, R88 ;  /* 0x0000005865587220 */ /* 0x040fe40000410000 */
[C---:B------:R-:W-:Y:S02]  /*1a3b0*/  FMUL.FTZ R89, R101.reuse, R89 ;  /* 0x0000005965597220 */ /* 0x040fe40000410000 */
[----:B------:R-:W-:Y:S02]  /*1a3c0*/  FMUL.FTZ R92, R101, R92 ;  /* 0x0000005c655c7220 */ /* 0x000fe40000410000 */
[----:B--2---:R-:W-:Y:S02]  /*1a3d0*/  FMUL.FTZ R48, R103, R156 ;  /* 0x0000009c67307220 */ /* 0x004fe40000410000 */
        /* <DEDUP_REMOVED lines=9> */
[----:B---3--:R-:W-:Y:S01]  /*1a470*/  FFMA.FTZ R3, R16, c[0x0][0x2d0], -R161 ;  /* 0x0000b40010037a23 */ /* 0x008fe200000108a1 */
[----:B----4-:R-:W-:Y:S01]  /*1a480*/  F2FP.BF16.PACK_AB R114, R249, R248 ;  /* 0x000000f8f972723e */ /* 0x010fe200000010ff */
        /* <DEDUP_REMOVED lines=72> */
[--C-:B-1----:R-:W-:Y:S02]  /*1a910*/  FFMA.FTZ R100, R191, c[0x0][0x2d0], -R110.reuse ;  /* 0x0000b400bf647a23 */ /* 0x102fe4000001086e */
[----:B------:R-:W5:Y:S07]  /*1a920*/  LDL.LU R191, [R1+0x10] ;  /* 0x0000100001bf7983 */ /* 0x000f6e0000300800 */
        /* <DEDUP_REMOVED lines=15> */
[----:B------:R-:W3:Y:S01]  /*1aa20*/  LDL.LU R193, [R1+0x4] ;  /* 0x0000040001c17983 */ /* 0x000ee20000300800 */
        /* <DEDUP_REMOVED lines=9> */
[----:B------:R-:W3:Y:S01]  /*1aac0*/  LDL.LU R194, [R1+0x8] ;  /* 0x0000080001c27983 */ /* 0x000ee20000300800 */
[C---:B------:R-:W-:Y:S01]  /*1aad0*/  FMUL.FTZ R37, R103.reuse, R145 ;  /* 0x0000009167257220 */ /* 0x040fe20000410000 */
[C---:B------:R-:W-:Y:S05]  /*1aae0*/  HMMA.16816.F32.BF16 R32, R112.reuse, R38, R32 ;  /* 0x000000267020723c */ /* 0x040fea0000041820 */
[----:B------:R1:W1:Y:S02]  /*1aaf0*/  MUFU.EX2 R186, R100 ;  /* 0x0000006400ba7308 */ /* 0x0002640000000800 */
[C---:B------:R-:W-:Y:S02]  /*1ab00*/  FMUL.FTZ R38, R102.reuse, R146 ;  /* 0x0000009266267220 */ /* 0x040fe40000410000 */
[----:B------:R-:W-:Y:S03]  /*1ab10*/  FMUL.FTZ R39, R102, R147 ;  /* 0x0000009366277220 */ /* 0x000fe60000410000 */
[----:B--2---:R-:W-:Y:S07]  /*1ab20*/  FMUL.FTZ R36, R103, R144 ;  /* 0x0000009067247220 */ /* 0x004fee0000410000 */
[-C--:B------:R-:W-:Y:S03]  /*1ab30*/  HMMA.16816.F32.BF16 R36, R112, R120.reuse, R36 ;  /* 0x000000787024723c */ /* 0x080fe60000041824 */
[--C-:B-1----:R-:W-:Y:S04]  /*1ab40*/  FFMA.FTZ R100, R195, c[0x0][0x2d0], -R109.reuse ;  /* 0x0000b400c3647a23 */ /* 0x102fe8000001086d */
[----:B------:R1:W-:Y:S01]  /*1ab50*/  MUFU.EX2 R185, R100 ;  /* 0x0000006400b97308 */ /* 0x0003e20000000800 */
[C---:B------:R-:W-:Y:S08]  /*1ab60*/  HMMA.16816.F32.BF16 R40, R116.reuse, R120, R40 ;  /* 0x000000787428723c */ /* 0x040ff00000041828 */
[-C--:B------:R-:W-:Y:S08]  /*1ab70*/  HMMA.16816.F32.BF16 R44, R116, R122.reuse, R44 ;  /* 0x0000007a742c723c */ /* 0x080ff0000004182c */
[C---:B------:R-:W-:Y:S01]  /*1ab80*/  HMMA.16816.F32.BF16 R48, R112.reuse, R122, R48 ;  /* 0x0000007a7030723c */ /* 0x040fe20000041830 */
[----:B------:R-:W2:Y:S03]  /*1ab90*/  LDSM.16.MT88.4 R120, [R209+0x3080] ;  /* 0x00308000d178783b */ /* 0x000ea60000004200 */
        /* <DEDUP_REMOVED lines=9> */
[-C--:B--2---:R-:W-:Y:S08]  /*1ac30*/  HMMA.16816.F32.BF16 R68, R112, R120.reuse, R68 ;  /* 0x000000787044723c */ /* 0x084ff00000041844 */
[C---:B------:R-:W-:Y:S08]  /*1ac40*/  HMMA.16816.F32.BF16 R72, R116.reuse, R120, R72 ;  /* 0x000000787448723c */ /* 0x040ff00000041848 */
[-C--:B------:R-:W-:Y:S04]  /*1ac50*/  HMMA.16816.F32.BF16 R76, R116, R122.reuse, R76 ;  /* 0x0000007a744c723c */ /* 0x080fe8000004184c */
[----:B-1----:R-:W-:Y:S04]  /*1ac60*/  FFMA.FTZ R100, R198, c[0x0][0x2d0], -R161 ;  /* 0x0000b400c6647a23 */ /* 0x002fe800000108a1 */
[C---:B------:R-:W-:Y:S01]  /*1ac70*/  HMMA.16816.F32.BF16 R80, R112.reuse, R122, R80 ;  /* 0x0000007a7050723c */ /* 0x040fe20000041850 */
[----:B------:R-:W1:Y:S01]  /*1ac80*/  LDSM.16.MT88.4 R120, [R209+0x1c80] ;  /* 0x001c8000d178783b */ /* 0x000e620000004200 */
[----:B------:R2:W1:Y:S06]  /*1ac90*/  MUFU.EX2 R182, R100 ;  /* 0x0000006400b67308 */ /* 0x00046c0000000800 */
[-C--:B----4-:R-:W-:Y:S08]  /*1aca0*/  HMMA.16816.F32.BF16 R84, R112, R124.reuse, R84 ;  /* 0x0000007c7054723c */ /* 0x090ff00000041854 */
[C---:B------:R-:W-:Y:S08]  /*1acb0*/  HMMA.16816.F32.BF16 R88, R116.reuse, R124, R88 ;  /* 0x0000007c7458723c */ /* 0x040ff00000041858 */
[-C--:B------:R-:W-:Y:S04]  /*1acc0*/  HMMA.16816.F32.BF16 R92, R116, R126.reuse, R92 ;  /* 0x0000007e745c723c */ /* 0x080fe8000004185c */
[--C-:B--2---:R-:W-:Y:S02]  /*1acd0*/  FFMA.FTZ R100, R164, c[0x0][0x2d0], -R109.reuse ;  /* 0x0000b400a4647a23 */ /* 0x104fe4000001086d */
[----:B------:R-:W-:Y:S01]  /*1ace0*/  FFMA.FTZ R109, R165, c[0x0][0x2d0], -R109 ;  /* 0x0000b400a56d7a23 */ /* 0x000fe2000001086d */
[----:B------:R-:W-:Y:S01]  /*1acf0*/  F2FP.BF16.PACK_AB R116, R207, R225 ;  /* 0x000000e1cf74723e */ /* 0x000fe200000010ff */
[----:B------:R-:W-:Y:S01]  /*1ad00*/  HMMA.16816.F32.BF16 R96, R112, R126, R96 ;  /* 0x0000007e7060723c */ /* 0x000fe20000041860 */
[----:B------:R2:W-:Y:S01]  /*1ad10*/  MUFU.EX2 R181, R100 ;  /* 0x0000006400b57308 */ /* 0x0005e20000000800 */
[----:B------:R-:W4:Y:S02]  /*1ad20*/  LDSM.16.MT88.4 R124, [R209+0x2880] ;  /* 0x00288000d17c783b */ /* 0x000f240000004200 */
        /* <DEDUP_REMOVED lines=9> */
[--C-:B--2---:R-:W-:Y:S04]  /*1adc0*/  FFMA.FTZ R100, R166, c[0x0][0x2d0], -R161.reuse ;  /* 0x0000b400a6647a23 */ /* 0x104fe800000108a1 */
[----:B------:R1:W-:Y:S01]  /*1add0*/  MUFU.EX2 R179, R100 ;  /* 0x0000006400b37308 */ /* 0x0003e20000000800 */
[C---:B------:R-:W-:Y:S04]  /*1ade0*/  HMMA.16816.F32.BF16 R8, R116.reuse, R120, R8 ;  /* 0x000000787408723c */ /* 0x040fe80000041808 */
[----:B----4-:R-:W-:Y:S04]  /*1adf0*/  FFMA.FTZ R109, R169, c[0x0][0x2d0], -R110 ;  /* 0x0000b400a96d7a23 */ /* 0x010fe8000001086e */
[-C--:B------:R-:W-:Y:S01]  /*1ae00*/  HMMA.16816.F32.BF16 R12, R116, R122.reuse, R12 ;  /* 0x0000007a740c723c */ /* 0x080fe2000004180c */
[----:B------:R2:W-:Y:S07]  /*1ae10*/  MUFU.EX2 R176, R109 ;  /* 0x0000006d00b07308 */ /* 0x0005ee0000000800 */
[C---:B------:R-:W-:Y:S01]  /*1ae20*/  HMMA.16816.F32.BF16 R16, R112.reuse, R122, R16 ;  /* 0x0000007a7010723c */ /* 0x040fe20000041810 */
[----:B------:R-:W4:Y:S03]  /*1ae30*/  LDSM.16.MT88.4 R120, [R210+0x2880] ;  /* 0x00288000d278783b */ /* 0x000f260000004200 */
[----:B-1----:R-:W-:Y:S04]  /*1ae40*/  FFMA.FTZ R100, R167, c[0x0][0x2d0], -R161 ;  /* 0x0000b400a7647a23 */ /* 0x002fe800000108a1 */
[-C--:B------:R-:W-:Y:S01]  /*1ae50*/  HMMA.16816.F32.BF16 R20, R112, R128.reuse, R20 ;  /* 0x000000807014723c */ /* 0x080fe20000041814 */
[----:B------:R-:W-:Y:S01]  /*1ae60*/  LDSM.16.MT88.4 R164, [R210+0x2c80] ;  /* 0x002c8000d2a4783b */ /* 0x000fe20000004200 */
[----:B------:R1:W1:Y:S02]  /*1ae70*/  MUFU.EX2 R178, R100 ;  /* 0x0000006400b27308 */ /* 0x0002640000000800 */
[----:B-----5:R-:W-:Y:S04]  /*1ae80*/  FFMA.FTZ R0, R0, R191, R236 ;  /* 0x000000bf00007223 */ /* 0x020fe800000100ec */
[C---:B------:R-:W-:Y:S04]  /*1ae90*/  HMMA.16816.F32.BF16 R24, R116.reuse, R128, R24 ;  /* 0x000000807418723c */ /* 0x040fe80000041818 */
[----:B--2---:R-:W-:Y:S01]  /*1aea0*/  F2FP.BF16.PACK_AB R109, R182, R183 ;  /* 0x000000b7b66d723e */ /* 0x004fe200000010ff */
[----:B------:R-:W-:Y:S03]  /*1aeb0*/  FADD.FTZ R0, R237, R0 ;  /* 0x00000000ed007221 */ /* 0x000fe60000010000 */
[-C--:B------:R-:W-:Y:S04]  /*1aec0*/  HMMA.16816.F32.BF16 R28, R116, R130.reuse, R28 ;  /* 0x00000082741c723c */ /* 0x080fe8000004181c */
[----:B------:R-:W-:Y:S04]  /*1aed0*/  FADD.FTZ R0, R238, R0 ;  /* 0x00000000ee007221 */ /* 0x000fe80000010000 */
[C---:B------:R-:W-:Y:S01]  /*1aee0*/  HMMA.16816.F32.BF16 R32, R112.reuse, R130, R32 ;  /* 0x000000827020723c */ /* 0x040fe20000041820 */
[----:B------:R-:W2:Y:S03]  /*1aef0*/  LDSM.16.MT88.4 R128, [R209+0x3480] ;  /* 0x00348000d180783b */ /* 0x000ea60000004200 */
[----:B-1----:R-:W-:Y:S01]  /*1af00*/  FFMA.FTZ R100, R199, c[0x0][0x2d0], -R110 ;  /* 0x0000b400c7647a23 */ /* 0x002fe2000001086e */
[----:B------:R-:W-:Y:S01]  /*1af10*/  F2FP.BF16.PACK_AB R111, R178, R179 ;  /* 0x000000b3b26f723e */ /* 0x000fe200000010ff */
[----:B------:R-:W-:Y:S02]  /*1af20*/  FADD.FTZ R0, R239, R0 ;  /* 0x00000000ef007221 */ /* 0x000fe40000010000 */
[-C--:B------:R-:W-:Y:S01]  /*1af30*/  HMMA.16816.F32.BF16 R36, R112, R124.reuse, R36 ;  /* 0x0000007c7024723c */ /* 0x080fe20000041824 */
[----:B------:R1:W5:Y:S03]  /*1af40*/  MUFU.EX2 R177, R100 ;  /* 0x0000006400b17308 */ /* 0x0003660000000800 */
[----:B---3--:R-:W-:Y:S04]  /*1af50*/  FFMA.FTZ R101, R101, R192, R240 ;  /* 0x000000c065657223 */ /* 0x008fe800000100f0 */
[C---:B------:R-:W-:Y:S08]  /*1af60*/  HMMA.16816.F32.BF16 R40, R116.reuse, R124, R40 ;  /* 0x0000007c7428723c */ /* 0x040ff00000041828 */
[-C--:B------:R-:W-:Y:S08]  /*1af70*/  HMMA.16816.F32.BF16 R44, R116, R126.reuse, R44 ;  /* 0x0000007e742c723c */ /* 0x080ff0000004182c */
[C---:B------:R-:W-:Y:S01]  /*1af80*/  HMMA.16816.F32.BF16 R48, R112.reuse, R126, R48 ;  /* 0x0000007e7030723c */ /* 0x040fe20000041830 */
[----:B------:R-:W3:Y:S03]  /*1af90*/  LDSM.16.MT88.4 R124, [R210+0x3480] ;  /* 0x00348000d27c783b */ /* 0x000ee60000004200 */
[--C-:B-1----:R-:W-:Y:S01]  /*1afa0*/  FFMA.FTZ R100, R171, c[0x0][0x2d0], -R3.reuse ;  /* 0x0000b400ab647a23 */ /* 0x102fe20000010803 */
[----:B-----5:R-:W-:Y:S03]  /*1afb0*/  F2FP.BF16.PACK_AB R160, R176, R177 ;  /* 0x000000b1b0a0723e */ /* 0x020fe600000010ff */
[-C--:B----4-:R-:W-:Y:S01]  /*1afc0*/  HMMA.16816.F32.BF16 R52, R112, R120.reuse, R52 ;  /* 0x000000787034723c */ /* 0x090fe20000041834 */
[----:B------:R1:W-:Y:S03]  /*1afd0*/  MUFU.EX2 R175, R100 ;  /* 0x0000006400af7308 */ /* 0x0003e60000000800 */
[----:B------:R-:W-:Y:S04]  /*1afe0*/  FFMA.FTZ R102, R102, R193, R246 ;  /* 0x000000c166667223 */ /* 0x000fe800000100f6 */
[C---:B------:R-:W-:Y:S08]  /*1aff0*/  HMMA.16816.F32.BF16 R56, R116.reuse, R120, R56 ;  /* 0x000000787438723c */ /* 0x040ff00000041838 */
[-C--:B------:R-:W-:Y:S08]  /*1b000*/  HMMA.16816.F32.BF16 R60, R116, R122.reuse, R60 ;  /* 0x0000007a743c723c */ /* 0x080ff0000004183c */
[C---:B------:R-:W-:Y:S04]  /*1b010*/  HMMA.16816.F32.BF16 R64, R112.reuse, R122, R64 ;  /* 0x0000007a7040723c */ /* 0x040fe80000041840 */
[--C-:B-1----:R-:W-:Y:S02]  /*1b020*/  FFMA.FTZ R100, R200, c[0x0][0x2d0], -R3.reuse ;  /* 0x0000b400c8647a23 */ /* 0x102fe40000010803 */
[----:B------:R-:W-:Y:S01]  /*1b030*/  FFMA.FTZ R3, R108, c[0x0][0x2d0], -R3 ;  /* 0x0000b4006c037a23 */ /* 0x000fe20000010803 */
[----:B------:R-:W-:Y:S01]  /*1b040*/  F2FP.BF16.PACK_AB R108, R184, R185 ;  /* 0x000000b9b86c723e */ /* 0x000fe200000010ff */
[-C--:B--2---:R-:W-:Y:S01]  /*1b050*/  HMMA.16816.F32.BF16 R68, R112, R128.reuse, R68 ;  /* 0x000000807044723c */ /* 0x084fe20000041844 */
[----:B------:R1:W2:Y:S03]  /*1b060*/  MUFU.EX2 R174, R100 ;  /* 0x0000006400ae7308 */ /* 0x0002a60000000800 */
[----:B------:R-:W-:Y:S04]  /*1b070*/  FFMA.FTZ R103, R103, R194, R250 ;  /* 0x000000c267677223 */ /* 0x000fe800000100fa */
[C---:B------:R-:W-:Y:S08]  /*1b080*/  HMMA.16816.F32.BF16 R72, R116.reuse, R128, R72 ;  /* 0x000000807448723c */ /* 0x040ff00000041848 */
[-C--:B------:R-:W-:Y:S08]  /*1b090*/  HMMA.16816.F32.BF16 R76, R116, R130.reuse, R76 ;  /* 0x00000082744c723c */ /* 0x080ff0000004184c */
[C---:B------:R-:W-:Y:S04]  /*1b0a0*/  HMMA.16816.F32.BF16 R80, R112.reuse, R130, R80 ;  /* 0x000000827050723c */ /* 0x040fe80000041850 */
[--C-:B-1----:R-:W-:Y:S01]  /*1b0b0*/  FFMA.FTZ R100, R168, c[0x0][0x2d0], -R110.reuse ;  /* 0x0000b400a8647a23 */ /* 0x102fe2000001086e */
[----:B--2---:R-:W-:Y:S03]  /*1b0c0*/  F2FP.BF16.PACK_AB R161, R174, R175 ;  /* 0x000000afaea1723e */ /* 0x004fe600000010ff */
[-C--:B---3--:R-:W-:Y:S01]  /*1b0d0*/  HMMA.16816.F32.BF16 R84, R112, R124.reuse, R84 ;  /* 0x0000007c7054723c */ /* 0x088fe20000041854 */
[----:B------:R1:W-:Y:S07]  /*1b0e0*/  MUFU.EX2 R173, R100 ;  /* 0x0000006400ad7308 */ /* 0x0003ee0000000800 */
        /* <DEDUP_REMOVED lines=79> */
[----:B------:R-:W-:Y:S02]  /*1b5e0*/  IADD3 R0, R223, -0x1, RZ ;  /* 0xffffffffdf007810 */ /* 0x000fe40007ffe0ff */
[----:B------:R-:W-:Y:S02]  /*1b5f0*/  MOV R100, R2 ;  /* 0x0000000200647202 */ /* 0x000fe40000000f00 */
[----:B------:R1:W-:Y:S01]  /*1b600*/  STL [R1+0x10], R3 ;  /* 0x0000100301007387 */ /* 0x0003e20000100800 */
[----:B------:R-:W-:Y:S01]  /*1b610*/  MOV R223, R0 ;  /* 0x0000000000df7202 */ /* 0x000fe20000000f00 */
[----:B-1----:R-:W-:-:S05]  /*1b620*/  @P0 BRA `(.L_x_546) ;  /* 0xffffcde000000947 */ /* 0x002fca000383ffff */
.L_x_541:
[----:B------:R-:W2:Y:S02]  /*1b630*/  LDL R0, [R1+0x1c] ;  /* 0x00001c0001007983 */ /* 0x000ea40000100800 */
[----:B--2---:R-:W-:-:S13]  /*1b640*/  ISETP.GE.AND P0, PT, R223, R0, PT ;  /* 0x00000000df00720c */ /* 0x004fda0003f06270 */
[----:B------:R-:W-:Y:S05]  /*1b650*/  @!P0 BRA `(.L_x_547) ;  /* 0x0000475000008947 */ /* 0x000fea0003800000 */
[----:B------:R-:W1:Y:S01]  /*1b660*/  S2R R0, SR_TID.X ;  /* 0x0000000000007919 */ /* 0x000e620000002100 */
[----:B------:R-:W-:Y:S02]  /*1b670*/  IMAD.SHL.U32 R250, R227, 0x2, RZ ;  /* 0x00000002e3fa7824 */ /* 0x000fe400078e00ff */
[----:B------:R-:W-:Y:S02]  /*1b680*/  IMAD.MOV.U32 R103, RZ, RZ, R105 ;  /* 0x000000ffff677224 */ /* 0x000fe400078e0069 */
[----:B------:R-:W-:Y:S02]  /*1b690*/  IMAD.MOV.U32 R101, RZ, RZ, R106 ;  /* 0x000000ffff657224 */ /* 0x000fe400078e006a */
[----:B------:R-:W-:Y:S02]  /*1b6a0*/  IMAD.MOV.U32 R108, RZ, RZ, R100 ;  /* 0x000000ffff6c7224 */ /* 0x000fe400078e0064 */
[----:B------:R-:W-:Y:S01]  /*1b6b0*/  IMAD.MOV.U32 R107, RZ, RZ, R104 ;  /* 0x000000ffff6b7224 */ /* 0x000fe200078e0068 */
[----:B-1----:R-:W-:-:S04]  /*1b6c0*/  SHF.R.S32.HI R2, RZ, 0x1f, R0 ;  /* 0x0000001fff027819 */ /* 0x002fc80000011400 */
[----:B------:R-:W-:Y:S02]  /*1b6d0*/  LEA.HI R2, R2, R0, RZ, 0x2 ;  /* 0x0000000002027211 */ /* 0x000fe400078f10ff */
[----:B------:R-:W-:Y:S02]  /*1b6e0*/  SHF.R.S32.HI R0, RZ, 0x1f, R227 ;  /* 0x0000001fff007819 */ /* 0x000fe400000114e3 */
[----:B------:R-:W-:Y:S02]  /*1b6f0*/  SHF.R.S32.HI R2, RZ, 0x2, R2 ;  /* 0x00000002ff027819 */ /* 0x000fe40000011402 */
[----:B------:R-:W-:Y:S02]  /*1b700*/  SHF.L.U64.HI R228, R227, 0x1, R0 ;  /* 0x00000001e3e47819 */ /* 0x000fe40000010200 */
[----:B------:R-:W-:Y:S02]  /*1b710*/  IADD3 R225, -R2, 0x30, RZ ;  /* 0x0000003002e17810 */ /* 0x000fe40007ffe1ff */
.L_x_568:
[----:B------:R-:W2:Y:S01]  /*1b720*/  LDL R13, [R1+0x44] ;  /* 0x00004400010d7983 */ /* 0x000ea20000100800 */
[----:B------:R-:W-:Y:S04]  /*1b730*/  DEPBAR.LE SB0, 0x0 ;  /* 0x000080000000791a */ /* 0x000fe80000000000 */
[----:B------:R-:W3:Y:S01]  /*1b740*/  LDL R12, [R1+0x40] ;  /* 0x00004000010c7983 */ /* 0x000ee20000100800 */
[C---:B------:R-:W-:Y:S01]  /*1b750*/  ISETP.GE.AND P1, PT, R227.reuse, c[0x0][0x1d4], PT ;  /* 0x00007500e3007a0c */ /* 0x040fe20003f26270 */
[----:B------:R-:W-:Y:S01]  /*1b760*/  IMAD.WIDE.U32 R2, R226, c[0x0][0x208], RZ ;  /* 0x00008200e2027a25 */ /* 0x000fe200078e00ff */
        /* <DEDUP_REMOVED lines=33> */
[C---:B------:R-:W-:Y:S02]  /*1b980*/  LEA R10, P0, R0.reuse, c[0x0][0x1f8], 0x1 ;  /* 0x00007e00000a7a11 */ /* 0x040fe400078008ff */
        /* <DEDUP_REMOVED lines=33> */
.L_x_589:
        /* <DEDUP_REMOVED lines=17> */
.L_x_549:
[----:B------:R-:W-:Y:S05]  /*1bcb0*/  BSYNC B0 ;  /* 0x0000000000007941 */ /* 0x000fea0003800000 */
.L_x_548:
        /* <DEDUP_REMOVED lines=210> */
[----:B----4-:R-:W-:Y:S01]  /*1c9e0*/  @!P1 IADD3 R3, P0, R0, R230, RZ ;  /* 0x000000e600039210 */ /* 0x010fe20007f1e0ff */
        /* <DEDUP_REMOVED lines=16> */
[----:B------:R-:W-:Y:S04]  /*1caf0*/  IMAD R229, R232, c[0x0][0x1ec], R229 ;  /* 0x00007b00e8e57a24 */ /* 0x000fe800078e02e5 */
[----:B------:R-:W-:Y:S01]  /*1cb00*/  IMAD.IADD R229, R231, 0x1, R229 ;  /* 0x00000001e7e57824 */ /* 0x000fe200078e02e5 */
[----:B--2---:R-:W-:Y:S01]  /*1cb10*/  SHF.R.S32.HI R4, RZ, 0x1f, R224 ;  /* 0x0000001fff047819 */ /* 0x004fe200000114e0 */
[----:B------:R-:W-:Y:S04]  /*1cb20*/  IMAD.WIDE.U32 R2, R224, c[0x0][0x1f0], R2 ;  /* 0x00007c00e0027a25 */ /* 0x000fe800078e0002 */
[----:B------:R-:W-:Y:S01]  /*1cb30*/  IMAD R4, R4, c[0x0][0x1f0], RZ ;  /* 0x00007c0004047a24 */ /* 0x000fe200078e02ff */
[----:B------:R-:W-:Y:S02]  /*1cb40*/  IADD3 R0, P0, R230, R2, RZ ;  /* 0x00000002e6007210 */ /* 0x000fe40007f1e0ff */
[----:B------:R-:W-:Y:S01]  /*1cb50*/  IADD3 R230, R227, 0x20, RZ ;  /* 0x00000020e3e67810 */ /* 0x000fe20007ffe0ff */
[----:B------:R-:W-:Y:S03]  /*1cb60*/  IMAD R4, R224, c[0x0][0x1f4], R4 ;  /* 0x00007d00e0047a24 */ /* 0x000fe600078e0204 */
[----:B------:R-:W-:Y:S02]  /*1cb70*/  ISETP.GE.AND P4, PT, R230, c[0x0][0x1d4], PT ;  /* 0x00007500e6007a0c */ /* 0x000fe40003f86270 */
[----:B------:R-:W-:Y:S02]  /*1cb80*/  IADD3.X R3, R229, R3, R4, P0, !PT ;  /* 0x00000003e5037210 */ /* 0x000fe400007fe404 */
[C---:B------:R-:W-:Y:S02]  /*1cb90*/  LEA R4, P0, R0.reuse, c[0x0][0x1c8], 0x1 ;  /* 0x0000720000047a11 */ /* 0x040fe400078008ff */
        /* <DEDUP_REMOVED lines=27> */
.L_x_551:
        /* <DEDUP_REMOVED lines=16> */
[----:B----4-:R-:W-:Y:S04]  /*1ce50*/  IADD3 R7, -R33, R7, R36 ;  /* 0x0000000721077210 */ /* 0x010fe80007ffe124 */
        /* <DEDUP_REMOVED lines=18> */
.L_x_554:
[----:B------:R-:W-:Y:S04]  /*1cf80*/  MOV R9, 0x1 ;  /* 0x0000000100097802 */ /* 0x000fe80000000f00 */
[----:B------:R-:W-:Y:S11]  /*1cf90*/  ISETP.NE.AND P0, PT, R9, c[0x0][0x32c], PT ;  /* 0x0000cb0009007a0c */ /* 0x000ff60003f05270 */
[----:B------:R-:W-:Y:S02]  /*1cfa0*/  @!UPT UIADD3 URZ, URZ, URZ, URZ ;  /* 0x0000003f3f3ff290 */ /* 0x000fe4000fffe03f */
[----:B------:R-:W-:Y:S05]  /*1cfb0*/  @P0 IMAD.HI.U32 R9, R4, c[0x0][0x330], RZ ;  /* 0x0000cc0004090a27 */ /* 0x000fea00078e00ff */
[----:B------:R-:W-:Y:S02]  /*1cfc0*/  @P0 SHF.R.U32.HI R4, RZ, c[0x0][0x334], R9 ;  /* 0x0000cd00ff040a19 */ /* 0x000fe40000011609 */
.L_x_555:
[----:B------:R-:W-:Y:S05]  /*1cfd0*/  BSYNC B0 ;  /* 0x0000000000007941 */ /* 0x000fea0003800000 */
.L_x_553:
[----:B------:R-:W-:Y:S05]  /*1cfe0*/  IMAD R4, R4, c[0x0][0x32c], R8 ;  /* 0x0000cb0004047a24 */ /* 0x000fea00078e0208 */
[----:B------:R-:W-:Y:S02]  /*1cff0*/  IADD3 R9, R4, c[0x0][0x32c], RZ ;  /* 0x0000cb0004097a10 */ /* 0x000fe40007ffe0ff */
[----:B------:R-:W-:Y:S02]  /*1d000*/  IMNMX R0, R0, R4, !PT ;  /* 0x0000000400007217 */ /* 0x000fe40007800200 */
[----:B------:R-:W-:Y:S02]  /*1d010*/  IMNMX R3, R3, R9, PT ;  /* 0x0000000903037217 */ /* 0x000fe40003800200 */
.L_x_552:
        /* <DEDUP_REMOVED lines=72> */
.L_x_558:
[----:B------:R-:W-:Y:S04]  /*1d4a0*/  MOV R14, 0x1 ;  /* 0x00000001000e7802 */ /* 0x000fe80000000f00 */
[----:B------:R-:W-:Y:S11]  /*1d4b0*/  ISETP.NE.AND P0, PT, R14, c[0x0][0x32c], PT ;  /* 0x0000cb000e007a0c */ /* 0x000ff60003f05270 */
[----:B------:R-:W-:Y:S02]  /*1d4c0*/  @!UPT UIADD3 URZ, URZ, URZ, URZ ;  /* 0x0000003f3f3ff290 */ /* 0x000fe4000fffe03f */
[----:B------:R-:W-:Y:S05]  /*1d4d0*/  @P0 IMAD.HI.U32 R14, R3, c[0x0][0x330], RZ ;  /* 0x0000cc00030e0a27 */ /* 0x000fea00078e00ff */
[----:B------:R-:W-:Y:S02]  /*1d4e0*/  @P0 SHF.R.U32.HI R3, RZ, c[0x0][0x334], R14 ;  /* 0x0000cd00ff030a19 */ /* 0x000fe4000001160e */
.L_x_559:
[----:B------:R-:W-:Y:S05]  /*1d4f0*/  BSYNC B0 ;  /* 0x0000000000007941 */ /* 0x000fea0003800000 */
.L_x_557:
[----:B------:R-:W-:Y:S05]  /*1d500*/  IMAD R3, R3, c[0x0][0x32c], R8 ;  /* 0x0000cb0003037a24 */ /* 0x000fea00078e0208 */
[----:B------:R-:W-:Y:S02]  /*1d510*/  IADD3 R14, R3, c[0x0][0x32c], RZ ;  /* 0x0000cb00030e7a10 */ /* 0x000fe40007ffe0ff */
[----:B------:R-:W-:Y:S02]  /*1d520*/  IMNMX R0, R0, R3, !PT ;  /* 0x0000000300007217 */ /* 0x000fe40007800200 */
[----:B------:R-:W-:Y:S02]  /*1d530*/  IMNMX R2, R2, R14, PT ;  /* 0x0000000e02027217 */ /* 0x000fe40003800200 */
.L_x_556:
        /* <DEDUP_REMOVED lines=61> */
.L_x_562:
[----:B------:R-:W-:Y:S04]  /*1d910*/  MOV R14, 0x1 ;  /* 0x00000001000e7802 */ /* 0x000fe80000000f00 */
[----:B------:R-:W-:Y:S11]  /*1d920*/  ISETP.NE.AND P0, PT, R14, c[0x0][0x32c], PT ;  /* 0x0000cb000e007a0c */ /* 0x000ff60003f05270 */
[----:B------:R-:W-:Y:S02]  /*1d930*/  @!UPT UIADD3 URZ, URZ, URZ, URZ ;  /* 0x0000003f3f3ff290 */ /* 0x000fe4000fffe03f */
[----:B------:R-:W-:Y:S05]  /*1d940*/  @P0 IMAD.HI.U32 R14, R3, c[0x0][0x330], RZ ;  /* 0x0000cc00030e0a27 */ /* 0x000fea00078e00ff */
[----:B------:R-:W-:Y:S02]  /*1d950*/  @P0 SHF.R.U32.HI R3, RZ, c[0x0][0x334], R14 ;  /* 0x0000cd00ff030a19 */ /* 0x000fe4000001160e */
.L_x_563:
[----:B------:R-:W-:Y:S05]  /*1d960*/  BSYNC B0 ;  /* 0x0000000000007941 */ /* 0x000fea0003800000 */
.L_x_561:
[----:B------:R-:W-:Y:S05]  /*1d970*/  IMAD R3, R3, c[0x0][0x32c], R8 ;  /* 0x0000cb0003037a24 */ /* 0x000fea00078e0208 */
[----:B------:R-:W-:Y:S02]  /*1d980*/  IADD3 R14, R3, c[0x0][0x32c], RZ ;  /* 0x0000cb00030e7a10 */ /* 0x000fe40007ffe0ff */
[----:B------:R-:W-:Y:S02]  /*1d990*/  IMNMX R0, R0, R3, !PT ;  /* 0x0000000300007217 */ /* 0x000fe40007800200 */
[----:B------:R-:W-:Y:S02]  /*1d9a0*/  IMNMX R2, R2, R14, PT ;  /* 0x0000000e02027217 */ /* 0x000fe40003800200 */
.L_x_560:
        /* <DEDUP_REMOVED lines=61> */
.L_x_566:
[----:B------:R-:W-:Y:S04]  /*1dd80*/  MOV R5, 0x1 ;  /* 0x0000000100057802 */ /* 0x000fe80000000f00 */
[----:B------:R-:W-:Y:S11]  /*1dd90*/  ISETP.NE.AND P0, PT, R5, c[0x0][0x32c], PT ;  /* 0x0000cb0005007a0c */ /* 0x000ff60003f05270 */
[----:B------:R-:W-:Y:S02]  /*1dda0*/  @!UPT UIADD3 URZ, URZ, URZ, URZ ;  /* 0x0000003f3f3ff290 */ /* 0x000fe4000fffe03f */
[----:B------:R-:W-:Y:S05]  /*1ddb0*/  @P0 IMAD.HI.U32 R5, R3, c[0x0][0x330], RZ ;  /* 0x0000cc0003050a27 */ /* 0x000fea00078e00ff */
[----:B------:R-:W-:Y:S02]  /*1ddc0*/  @P0 SHF.R.U32.HI R3, RZ, c[0x0][0x334], R5 ;  /* 0x0000cd00ff030a19 */ /* 0x000fe40000011605 */
.L_x_567:
[----:B------:R-:W-:Y:S05]  /*1ddd0*/  BSYNC B0 ;  /* 0x0000000000007941 */ /* 0x000fea0003800000 */
.L_x_565:
[----:B------:R-:W-:Y:S05]  /*1dde0*/  IMAD R8, R3, c[0x0][0x32c], R8 ;  /* 0x0000cb0003087a24 */ /* 0x000fea00078e0208 */
[----:B------:R-:W-:Y:S02]  /*1ddf0*/  IADD3 R3, R8, c[0x0][0x32c], RZ ;  /* 0x0000cb0008037a10 */ /* 0x000fe40007ffe0ff */
[----:B------:R-:W-:Y:S02]  /*1de00*/  IMNMX R0, R0, R8, !PT ;  /* 0x0000000800007217 */ /* 0x000fe40007800200 */
[----:B------:R-:W-:Y:S02]  /*1de10*/  IMNMX R2, R2, R3, PT ;  /* 0x0000000302027217 */ /* 0x000fe40003800200 */
.L_x_564:
        /* <DEDUP_REMOVED lines=80> */
[----:B------:R-:W3:Y:S02]  /*1e320*/  SHFL.BFLY PT, R2, R0, 0x2, 0x1f ;  /* 0x0c401f0000027f89 */ /* 0x000ee400000e0000 */
[----:B---3--:R-:W-:Y:S06]  /*1e330*/  FMNMX.FTZ R0, R0, R2, !PT ;  /* 0x0000000200007209 */ /* 0x008fec0007810000 */
[----:B------:R-:W3:Y:S02]  /*1e340*/  SHFL.BFLY PT, R105, R0, 0x1, 0x1f ;  /* 0x0c201f0000697f89 */ /* 0x000ee400000e0000 */
[----:B---3--:R-:W-:Y:S02]  /*1e350*/  FMNMX.FTZ R105, R0, R105, !PT ;  /* 0x0000006900697209 */ /* 0x008fe40007810000 */
        /* <DEDUP_REMOVED lines=41> */
[----:B---3--:R-:W-:Y:S01]  /*1e5f0*/  FMNMX.FTZ R102, R2, R0, !PT ;  /* 0x0000000002667209 */ /* 0x008fe20007810000 */
[--C-:B------:R-:W-:Y:S03]  /*1e600*/  FFMA.FTZ R0, R19, c[0x0][0x2d0], -R110.reuse ;  /* 0x0000b40013007a23 */ /* 0x100fe6000001086e */
[C---:B------:R-:W-:Y:S01]  /*1e610*/  FSETP.NEU.FTZ.AND P0, PT, R102.reuse, -INF , PT ;  /* 0xff8000006600780b */ /* 0x040fe20003f1d000 */
[----:B------:R3:W4:Y:S01]  /*1e620*/  MUFU.EX2 R246, R0 ;  /* 0x0000000000f67308 */ /* 0x0007220000000800 */
[C---:B------:R-:W-:Y:S02]  /*1e630*/  FMUL.FTZ R165, R102.reuse, c[0x0][0x2d0] ;  /* 0x0000b40066a57a20 */ /* 0x040fe40000410000 */
[----:B------:R-:W-:Y:S03]  /*1e640*/  FSEL R2, R102, RZ, P0 ;  /* 0x000000ff66027208 */ /* 0x000fe60000000000 */
[----:B------:R-:W-:Y:S02]  /*1e650*/  FSEL R165, R165, RZ, P0 ;  /* 0x000000ffa5a57208 */ /* 0x000fe40000000000 */
[----:B------:R-:W-:Y:S03]  /*1e660*/  ISETP.GT.AND P0, PT, R223, R251, PT ;  /* 0x000000fbdf00720c */ /* 0x000fe60003f04270 */
[----:B-1----:R-:W-:Y:S04]  /*1e670*/  FFMA.FTZ R6, R12, c[0x0][0x2d0], -R165 ;  /* 0x0000b4000c067a23 */ /* 0x002fe800000108a5 */
[----:B------:R-:W-:Y:S01]  /*1e680*/  MUFU.EX2 R236, R6 ;  /* 0x0000000600ec7308 */ /* 0x000fe20000000800 */
[----:B---3--:R-:W-:Y:S01]  /*1e690*/  FFMA.FTZ R0, R25, c[0x0][0x2d0], -R110 ;  /* 0x0000b40019007a23 */ /* 0x008fe2000001086e */
[----:B----4-:R-:W-:Y:S08]  /*1e6a0*/  F2FP.BF16.PACK_AB R160, R247, R246 ;  /* 0x000000f6f7a0723e */ /* 0x010ff000000010ff */
[----:B------:R1:W3:Y:S02]  /*1e6b0*/  MUFU.EX2 R249, R0 ;  /* 0x0000000000f97308 */ /* 0x0002e40000000800 */
[--C-:B-1----:R-:W-:Y:S01]  /*1e6c0*/  FFMA.FTZ R0, R15, c[0x0][0x2d0], -R111.reuse ;  /* 0x0000b4000f007a23 */ /* 0x102fe2000001086f */
[----:B---3--:R-:W-:Y:S07]  /*1e6d0*/  F2FP.BF16.PACK_AB R162, R249, R248 ;  /* 0x000000f8f9a2723e */ /* 0x008fee00000010ff */
[----:B------:R1:W-:Y:S02]  /*1e6e0*/  MUFU.EX2 R242, R0 ;  /* 0x0000000000f27308 */ /* 0x0003e40000000800 */
[--C-:B-1----:R-:W-:Y:S08]  /*1e6f0*/  FFMA.FTZ R0, R20, c[0x0][0x2d0], -R111.reuse ;  /* 0x0000b40014007a23 */ /* 0x102ff0000001086f */
[----:B------:R1:W3:Y:S02]  /*1e700*/  MUFU.EX2 R243, R0 ;  /* 0x0000000000f37308 */ /* 0x0002e40000000800 */
[--C-:B-1----:R-:W-:Y:S01]  /*1e710*/  FFMA.FTZ R0, R21, c[0x0][0x2d0], -R111.reuse ;  /* 0x0000b40015007a23 */ /* 0x102fe2000001086f */
[----:B---3--:R-:W-:Y:S07]  /*1e720*/  F2FP.BF16.PACK_AB R161, R243, R242 ;  /* 0x000000f2f3a1723e */ /* 0x008fee00000010ff */
[----:B------:R1:W-:Y:S02]  /*1e730*/  MUFU.EX2 R244, R0 ;  /* 0x0000000000f47308 */ /* 0x0003e40000000800 */
[----:B-1----:R-:W-:Y:S02]  /*1e740*/  FFMA.FTZ R0, R22, c[0x0][0x2d0], -R111 ;  /* 0x0000b40016007a23 */ /* 0x002fe4000001086f */
[----:B------:R-:W1:Y:S06]  /*1e750*/  LDSM.16.MT88.4 R20, [R209+0x1880] ;  /* 0x00188000d114783b */ /* 0x000e6c0000004200 */
[----:B------:R3:W4:Y:S02]  /*1e760*/  MUFU.EX2 R245, R0 ;  /* 0x0000000000f57308 */ /* 0x0007240000000800 */
[--C-:B---3--:R-:W-:Y:S01]  /*1e770*/  FFMA.FTZ R0, R14, c[0x0][0x2d0], -R164.reuse ;  /* 0x0000b4000e007a23 */ /* 0x108fe200000108a4 */
[----:B----4-:R-:W-:Y:S07]  /*1e780*/  F2FP.BF16.PACK_AB R163, R245, R244 ;  /* 0x000000f4f5a3723e */ /* 0x010fee00000010ff */
[----:B------:R3:W-:Y:S02]  /*1e790*/  MUFU.EX2 R238, R0 ;  /* 0x0000000000ee7308 */ /* 0x0007e40000000800 */
[--C-:B---3--:R-:W-:Y:S08]  /*1e7a0*/  FFMA.FTZ R0, R16, c[0x0][0x2d0], -R164.reuse ;  /* 0x0000b40010007a23 */ /* 0x108ff000000108a4 */
[----:B------:R3:W-:Y:S02]  /*1e7b0*/  MUFU.EX2 R239, R0 ;  /* 0x0000000000ef7308 */ /* 0x0007e40000000800 */
[----:B---3--:R-:W-:Y:S08]  /*1e7c0*/  FFMA.FTZ R0, R18, c[0x0][0x2d0], -R164 ;  /* 0x0000b40012007a23 */ /* 0x008ff000000108a4 */
[----:B------:R3:W-:Y:S02]  /*1e7d0*/  MUFU.EX2 R241, R0 ;  /* 0x0000000000f17308 */ /* 0x0007e40000000800 */
[----:B---3--:R-:W-:Y:S04]  /*1e7e0*/  FADD.FTZ R0, -R3, R101 ;  /* 0x0000006503007221 */ /* 0x008fe80000010100 */
[----:B------:R-:W-:Y:S04]  /*1e7f0*/  FMUL.FTZ R0, R0, c[0x0][0x2d0] ;  /* 0x0000b40000007a20 */ /* 0x000fe80000410000 */
[----:B------:R3:W4:Y:S02]  /*1e800*/  MUFU.EX2 R101, R0 ;  /* 0x0000000000657308 */ /* 0x0007240000000800 */
[----:B---3--:R-:W-:Y:S02]  /*1e810*/  FADD.FTZ R0, -R4, R103 ;  /* 0x0000006704007221 */ /* 0x008fe40000010100 */
[----:B------:R-:W-:Y:S02]  /*1e820*/  FFMA.FTZ R4, R13, c[0x0][0x2d0], -R165 ;  /* 0x0000b4000d047a23 */ /* 0x000fe400000108a5 */
[----:B------:R-:W-:Y:S04]  /*1e830*/  FMUL.FTZ R0, R0, c[0x0][0x2d0] ;  /* 0x0000b40000007a20 */ /* 0x000fe80000410000 */
[----:B------:R3:W-:Y:S01]  /*1e840*/  MUFU.EX2 R235, R4 ;  /* 0x0000000400eb7308 */ /* 0x0007e20000000800 */
[C---:B----4-:R-:W-:Y:S02]  /*1e850*/  FMUL.FTZ R16, R101.reuse, R124 ;  /* 0x0000007c65107220 */ /* 0x050fe40000410000 */
[C---:B------:R-:W-:Y:S02]  /*1e860*/  FMUL.FTZ R17, R101.reuse, R125 ;  /* 0x0000007d65117220 */ /* 0x040fe40000410000 */
[C---:B------:R-:W-:Y:S02]  /*1e870*/  FMUL.FTZ R32, R101.reuse, R140 ;  /* 0x0000008c65207220 */ /* 0x040fe40000410000 */
[C---:B------:R-:W-:Y:S02]  /*1e880*/  FMUL.FTZ R33, R101.reuse, R141 ;  /* 0x0000008d65217220 */ /* 0x040fe40000410000 */
[C---:B------:R-:W-:Y:S01]  /*1e890*/  FMUL.FTZ R52, R101.reuse, R52 ;  /* 0x0000003465347220 */ /* 0x040fe20000410000 */
[----:B------:R4:W5:Y:S01]  /*1e8a0*/  MUFU.EX2 R100, R0 ;  /* 0x0000000000647308 */ /* 0x0009620000000800 */
[C---:B------:R-:W-:Y:S02]  /*1e8b0*/  FMUL.FTZ R53, R101.reuse, R53 ;  /* 0x0000003565357220 */ /* 0x040fe40000410000 */
[C---:B------:R-:W-:Y:S02]  /*1e8c0*/  FMUL.FTZ R64, R101.reuse, R64 ;  /* 0x0000004065407220 */ /* 0x040fe40000410000 */
[C---:B------:R-:W-:Y:S02]  /*1e8d0*/  FMUL.FTZ R65, R101.reuse, R65 ;  /* 0x0000004165417220 */ /* 0x040fe40000410000 */
[C---:B------:R-:W-:Y:S02]  /*1e8e0*/  FMUL.FTZ R68, R101.reuse, R68 ;  /* 0x0000004465447220 */ /* 0x040fe40000410000 */
[C---:B------:R-:W-:Y:S02]  /*1e8f0*/  FMUL.FTZ R69, R101.reuse, R69 ;  /* 0x0000004565457220 */ /* 0x040fe40000410000 */
[C---:B------:R-:W-:Y:S02]  /*1e900*/  FMUL.FTZ R80, R101.reuse, R80 ;  /* 0x0000005065507220 */ /* 0x040fe40000410000 */
[C---:B------:R-:W-:Y:S02]  /*1e910*/  FMUL.FTZ R81, R101.reuse, R81 ;  /* 0x0000005165517220 */ /* 0x040fe40000410000 */
[----:B---3--:R-:W-:Y:S01]  /*1e920*/  FMUL.FTZ R4, R101, R112 ;  /* 0x0000007065047220 */ /* 0x008fe20000410000 */
[----:B------:R-:W-:Y:S01]  /*1e930*/  F2FP.BF16.PACK_AB R112, R239, R238 ;  /* 0x000000eeef70723e */ /* 0x000fe200000010ff */
[C---:B------:R-:W-:Y:S02]  /*1e940*/  FMUL.FTZ R96, R101.reuse, R96 ;  /* 0x0000006065607220 */ /* 0x040fe40000410000 */
[C---:B------:R-:W-:Y:S02]  /*1e950*/  FMUL.FTZ R97, R101.reuse, R97 ;  /* 0x0000006165617220 */ /* 0x040fe40000410000 */
[C---:B------:R-:W-:Y:S02]  /*1e960*/  FMUL.FTZ R84, R101.reuse, R84 ;  /* 0x0000005465547220 */ /* 0x040fe40000410000 */
[----:B------:R-:W-:Y:S02]  /*1e970*/  FMUL.FTZ R85, R101, R85 ;  /* 0x0000005565557220 */ /* 0x000fe40000410000 */
[----:B----4-:R-:W-:Y:S02]  /*1e980*/  FADD.FTZ R0, -R5, R107 ;  /* 0x0000006b05007221 */ /* 0x010fe40000010100 */
[--C-:B------:R-:W-:Y:S02]  /*1e990*/  FFMA.FTZ R5, R8, c[0x0][0x2d0], -R165.reuse ;  /* 0x0000b40008057a23 */ /* 0x100fe400000108a5 */
[----:B------:R-:W-:Y:S02]  /*1e9a0*/  FMUL.FTZ R0, R0, c[0x0][0x2d0] ;  /* 0x0000b40000007a20 */ /* 0x000fe40000410000 */
[----:B------:R3:W4:Y:S01]  /*1e9b0*/  MUFU.EX2 R179, R5 ;  /* 0x0000000500b37308 */ /* 0x0007220000000800 */
[C---:B-----5:R-:W-:Y:S01]  /*1e9c0*/  FMUL.FTZ R6, R100.reuse, R114 ;  /* 0x0000007264067220 */ /* 0x060fe20000410000 */
[----:B------:R-:W-:Y:S01]  /*1e9d0*/  F2FP.BF16.PACK_AB R114, R241, R240 ;  /* 0x000000f0f172723e */ /* 0x000fe200000010ff */
[C---:B------:R-:W-:Y:S02]  /*1e9e0*/  FMUL.FTZ R7, R100.reuse, R115 ;  /* 0x0000007364077220 */ /* 0x040fe40000410000 */
[C---:B------:R-:W-:Y:S02]  /*1e9f0*/  FMUL.FTZ R18, R100.reuse, R126 ;  /* 0x0000007e64127220 */ /* 0x040fe40000410000 */
[C---:B------:R-:W-:Y:S02]  /*1ea00*/  FMUL.FTZ R19, R100.reuse, R127 ;  /* 0x0000007f64137220 */ /* 0x040fe40000410000 */
[----:B------:R-:W-:Y:S01]  /*1ea10*/  LDSM.16.MT88.4 R124, [R210+0x1c80] ;  /* 0x001c8000d27c783b */ /* 0x000fe20000004200 */
[----:B------:R5:W2:Y:S01]  /*1ea20*/  MUFU.EX2 R3, R0 ;  /* 0x0000000000037308 */ /* 0x000aa20000000800 */
[C---:B------:R-:W-:Y:S02]  /*1ea30*/  FMUL.FTZ R34, R100.reuse, R142 ;  /* 0x0000008e64227220 */ /* 0x040fe40000410000 */
[C---:B------:R-:W-:Y:S02]  /*1ea40*/  FMUL.FTZ R35, R100.reuse, R143 ;  /* 0x0000008f64237220 */ /* 0x040fe40000410000 */
[C---:B------:R-:W-:Y:S02]  /*1ea50*/  FMUL.FTZ R50, R100.reuse, R158 ;  /* 0x0000009e64327220 */ /* 0x040fe40000410000 */
[----:B------:R-:W-:Y:S01]  /*1ea60*/  LDSM.16.MT88.4 R140, [R210+0x2080] ;  /* 0x00208000d28c783b */ /* 0x000fe20000004200 */
[C---:B------:R-:W-:Y:S02]  /*1ea70*/  FMUL.FTZ R51, R100.reuse, R159 ;  /* 0x0000009f64337220 */ /* 0x040fe40000410000 */
[C---:B------:R-:W-:Y:S02]  /*1ea80*/  FMUL.FTZ R54, R100.reuse, R54 ;  /* 0x0000003664367220 */ /* 0x040fe40000410000 */
[C---:B------:R-:W-:Y:S02]  /*1ea90*/  FMUL.FTZ R55, R100.reuse, R55 ;  /* 0x0000003764377220 */ /* 0x040fe40000410000 */
[----:B---3--:R-:W-:Y:S01]  /*1eaa0*/  FMUL.FTZ R5, R101, R113 ;  /* 0x0000007165057220 */ /* 0x008fe20000410000 */
[----:B----4-:R-:W-:Y:S01]  /*1eab0*/  F2FP.BF16.PACK_AB R113, R235, R179 ;  /* 0x000000b3eb71723e */ /* 0x010fe200000010ff */
[C---:B------:R-:W-:Y:S02]  /*1eac0*/  FMUL.FTZ R66, R100.reuse, R66 ;  /* 0x0000004264427220 */ /* 0x040fe40000410000 */
[C---:B------:R-:W-:Y:S02]  /*1ead0*/  FMUL.FTZ R67, R100.reuse, R67 ;  /* 0x0000004364437220 */ /* 0x040fe40000410000 */
[C---:B------:R-:W-:Y:S01]  /*1eae0*/  FMUL.FTZ R70, R100.reuse, R70 ;  /* 0x0000004664467220 */ /* 0x040fe20000410000 */
[-C--:B-1----:R-:W-:Y:S01]  /*1eaf0*/  HMMA.16816.F32.BF16 R4, R160, R20.reuse, R4 ;  /* 0x00000014a004723c */ /* 0x082fe20000041804 */
[----:B------:R-:W-:Y:S02]  /*1eb00*/  FMUL.FTZ R71, R100, R71 ;  /* 0x0000004764477220 */ /* 0x000fe40000410000 */
[----:B-----5:R-:W-:Y:S02]  /*1eb10*/  FFMA.FTZ R0, R11, c[0x0][0x2d0], -R165 ;  /* 0x0000b4000b007a23 */ /* 0x020fe400000108a5 */
[C---:B--2---:R-:W-:Y:S02]  /*1eb20*/  FMUL.FTZ R8, R3.reuse, R116 ;  /* 0x0000007403087220 */ /* 0x044fe40000410000 */
        /* <DEDUP_REMOVED lines=168> */
[----:B------:R-:W2:Y:S01]  /*1f5b0*/  LDL.LU R196, [R1+0xc] ;  /* 0x00000c0001c47983 */ /* 0x000ea20000300800 */
        /* <DEDUP_REMOVED lines=11> */
[----:B------:R-:W-:Y:S01]  /*1f670*/  FFMA.FTZ R111, R192, c[0x0][0x2d0], -R111 ;  /* 0x0000b400c06f7a23 */ /* 0x000fe2000001086f */
[----:B----4-:R-:W-:Y:S03]  /*1f680*/  F2FP.BF16.PACK_AB R110, R188, R189 ;  /* 0x000000bdbc6e723e */ /* 0x010fe600000010ff */
[C---:B------:R-:W-:Y:S03]  /*1f690*/  HMMA.16816.F32.BF16 R80, R112.reuse, R126, R80 ;  /* 0x0000007e7050723c */ /* 0x040fe60000041850 */
[----:B------:R-:W4:Y:S05]  /*1f6a0*/  MUFU.EX2 R184, R111 ;  /* 0x0000006f00b87308 */ /* 0x000f2a0000000800 */
[-C--:B------:R-:W-:Y:S08]  /*1f6b0*/  HMMA.16816.F32.BF16 R84, R112, R128.reuse, R84 ;  /* 0x000000807054723c */ /* 0x080ff00000041854 */
[C---:B------:R-:W-:Y:S01]  /*1f6c0*/  HMMA.16816.F32.BF16 R88, R120.reuse, R128, R88 ;  /* 0x000000807858723c */ /* 0x040fe20000041858 */
[--C-:B-1----:R-:W-:Y:S04]  /*1f6d0*/  FFMA.FTZ R2, R186, c[0x0][0x2d0], -R164.reuse ;  /* 0x0000b400ba027a23 */ /* 0x102fe800000108a4 */
        /* <DEDUP_REMOVED lines=34> */
[----:B--2---:R-:W-:Y:S07]  /*1f900*/  FFMA.FTZ R3, R3, R196, R238 ;  /* 0x000000c403037223 */ /* 0x004fee00000100ee */
[C---:B------:R-:W-:Y:S01]  /*1f910*/  HMMA.16816.F32.BF16 R148, R160.reuse, R156, R40 ;  /* 0x0000009ca094723c */ /* 0x040fe20000041828 */
[----:B------:R-:W-:Y:S03]  /*1f920*/  FADD.FTZ R3, R239, R3 ;  /* 0x00000003ef037221 */ /* 0x000fe60000010000 */
[----:B-----5:R-:W-:Y:S02]  /*1f930*/  FFMA.FTZ R100, R100, R195, R242 ;  /* 0x000000c364647223 */ /* 0x020fe400000100f2 */
[----:B------:R-:W-:Y:S02]  /*1f940*/  FADD.FTZ R8, R240, R3 ;  /* 0x00000003f0087221 */ /* 0x000fe40000010000 */
[-C--:B------:R-:W-:Y:S01]  /*1f950*/  HMMA.16816.F32.BF16 R152, R160, R158.reuse, R44 ;  /* 0x0000009ea098723c */ /* 0x080fe2000004182c */
[----:B------:R-:W-:Y:S03]  /*1f960*/  FFMA.FTZ R3, R0, R252, R179 ;  /* 0x000000fc00037223 */ /* 0x000fe600000100b3 */
[----:B------:R-:W-:Y:S02]  /*1f970*/  FADD.FTZ R0, R241, R8 ;  /* 0x00000008f1007221 */ /* 0x000fe40000010000 */
[----:B------:R-:W-:Y:S02]  /*1f980*/  FADD.FTZ R100, R243, R100 ;  /* 0x00000064f3647221 */ /* 0x000fe40000010000 */
[C---:B------:R-:W-:Y:S01]  /*1f990*/  HMMA.16816.F32.BF16 R156, R108.reuse, R158, R48 ;  /* 0x0000009e6c9c723c */ /* 0x040fe20000041830 */
[----:B------:R-:W-:Y:S03]  /*1f9a0*/  FADD.FTZ R8, R205, R0 ;  /* 0x00000000cd087221 */ /* 0x000fe60000010000 */
[----:B------:R-:W-:Y:S02]  /*1f9b0*/  FADD.FTZ R100, R244, R100 ;  /* 0x00000064f4647221 */ /* 0x000fe40000010000 */
[----:B------:R-:W-:Y:S02]  /*1f9c0*/  FADD.FTZ R3, R235, R3 ;  /* 0x00000003eb037221 */ /* 0x000fe40000010000 */
[-C--:B-1----:R-:W-:Y:S01]  /*1f9d0*/  HMMA.16816.F32.BF16 R52, R108, R164.reuse, R52 ;  /* 0x000000a46c34723c */ /* 0x082fe20000041834 */
[----:B---3--:R-:W-:Y:S03]  /*1f9e0*/  FFMA.FTZ R101, R101, R191, R246 ;  /* 0x000000bf65657223 */ /* 0x008fe600000100f6 */
[----:B------:R-:W-:Y:S02]  /*1f9f0*/  FADD.FTZ R3, R236, R3 ;  /* 0x00000003ec037221 */ /* 0x000fe40000010000 */
[----:B------:R-:W-:Y:S01]  /*1fa00*/  FADD.FTZ R2, R247, R101 ;  /* 0x00000065f7027221 */ /* 0x000fe20000010000 */
[----:B------:R-:W-:Y:S01]  /*1fa10*/  MOV R101, R106 ;  /* 0x0000006a00657202 */ /* 0x000fe20000000f00 */
[C---:B------:R-:W-:Y:S01]  /*1fa20*/  HMMA.16816.F32.BF16 R56, R160.reuse, R164, R56 ;  /* 0x000000a4a038723c */ /* 0x040fe20000041838 */
[----:B------:R-:W-:Y:S03]  /*1fa30*/  FADD.FTZ R3, R237, R3 ;  /* 0x00000003ed037221 */ /* 0x000fe60000010000 */
[----:B------:R-:W-:Y:S02]  /*1fa40*/  FADD.FTZ R2, R248, R2 ;  /* 0x00000002f8027221 */ /* 0x000fe40000010000 */
[----:B------:R-:W-:Y:S02]  /*1fa50*/  FADD.FTZ R3, R201, R3 ;  /* 0x00000003c9037221 */ /* 0x000fe40000010000 */
[-C--:B------:R-:W-:Y:S01]  /*1fa60*/  HMMA.16816.F32.BF16 R60, R160, R166.reuse, R60 ;  /* 0x000000a6a03c723c */ /* 0x080fe2000004183c */
[----:B------:R-:W-:Y:S03]  /*1fa70*/  FADD.FTZ R9, R249, R2 ;  /* 0x00000002f9097221 */ /* 0x000fe60000010000 */
[----:B------:R-:W-:Y:S02]  /*1fa80*/  FADD.FTZ R3, R176, R3 ;  /* 0x00000003b0037221 */ /* 0x000fe40000010000 */
[----:B------:R-:W-:Y:S01]  /*1fa90*/  FADD.FTZ R2, R245, R100 ;  /* 0x00000064f5027221 */ /* 0x000fe20000010000 */
[-C--:B------:R-:W-:Y:S01]  /*1faa0*/  MOV R100, R102.reuse ;  /* 0x0000006600647202 */ /* 0x080fe20000000f00 */
[C---:B------:R-:W-:Y:S01]  /*1fab0*/  HMMA.16816.F32.BF16 R64, R108.reuse, R166, R64 ;  /* 0x000000a66c40723c */ /* 0x040fe20000041840 */
[----:B------:R-:W-:Y:S03]  /*1fac0*/  FADD.FTZ R3, R174, R3 ;  /* 0x00000003ae037221 */ /* 0x000fe60000010000 */
[----:B------:R-:W-:Y:S02]  /*1fad0*/  FADD.FTZ R10, R232, R2 ;  /* 0x00000002e80a7221 */ /* 0x000fe40000010000 */
[----:B------:R-:W-:Y:S02]  /*1fae0*/  FADD.FTZ R3, R175, R3 ;  /* 0x00000003af037221 */ /* 0x000fe40000010000 */
[-C--:B------:R-:W-:Y:S01]  /*1faf0*/  HMMA.16816.F32.BF16 R68, R108, R168.reuse, R68 ;  /* 0x000000a86c44723c */ /* 0x080fe20000041844 */
[----:B------:R-:W-:Y:S03]  /*1fb00*/  FADD.FTZ R0, R231, R10 ;  /* 0x0000000ae7007221 */ /* 0x000fe60000010000 */
[----:B------:R-:W-:Y:S04]  /*1fb10*/  FADD.FTZ R9, R234, R9 ;  /* 0x00000009ea097221 */ /* 0x000fe80000010000 */
        /* <DEDUP_REMOVED lines=41> */
.L_x_547:
[----:B------:R-:W2:Y:S04]  /*1fdb0*/  LDL.LU R0, [R1+0x8] ;  /* 0x0000080001007983 */ /* 0x000ea80000300800 */
[----:B------:R-:W3:Y:S04]  /*1fdc0*/  LDL.LU R3, [R1+0x4] ;  /* 0x0000040001037983 */ /* 0x000ee80000300800 */
        /* <DEDUP_REMOVED lines=151> */
.L_x_439:
[----:B-1----:R-:W-:Y:S05]  /*20740*/  @P4 BRA `(.L_x_569) ;  /* 0x0000176000004947 */ /* 0x002fea0003800000 */
[----:B------:R-:W3:Y:S01]  /*20750*/  LDL R63, [R1+0x48] ;  /* 0x00004800013f7983 */ /* 0x000ee20000100800 */
        /* <DEDUP_REMOVED lines=80> */
[----:B--2---:R-:W-:-:S02]  /*20c60*/  F2FP.BF16.PACK_AB R8, R87, R86 ;  /* 0x000000565708723e */ /* 0x004fc400000010ff */
        /* <DEDUP_REMOVED lines=54> */
[----:B---3--:R-:W-:-:S03]  /*20fd0*/  IMAD.WIDE R6, R63, R2, c[0x0][0x500] ;  /* 0x000140003f067625 */ /* 0x008fc600078e0202 */
[----:B------:R-:W-:Y:S06]  /*20fe0*/  BAR.SYNC.DEFER_BLOCKING 0x1, 0x80 ;  /* 0x0042000000007b1d */ /* 0x000fec0000010000 */
[----:B------:R-:W3:Y:S01]  /*20ff0*/  @P1 LDG.E R0, [R6.64] ;  /* 0x0000000c06001981 */ /* 0x000ee2000c1e1900 */
[----:B------:R-:W-:Y:S02]  /*21000*/  IMAD.MOV.U32 R24, RZ, RZ, c[0x0][0x388] ;  /* 0x0000e200ff187624 */ /* 0x000fe400078e00ff */
[----:B--2---:R-:W-:-:S05]  /*21010*/  @P0 IMAD.WIDE R2, R63, R2, c[0x0][0x508] ;  /* 0x000142003f020625 */ /* 0x004fca00078e0202 */
[----:B------:R2:W5:Y:S02]  /*21020*/  @P0 LDG.E R24, [R2.64] ;  /* 0x0000000c02180981 */ /* 0x000564000c1e1900 */
[----:B--2---:R-:W-:Y:S02]  /*21030*/  CS2R R2, SRZ ;  /* 0x0000000000027805 */ /* 0x004fe4000001ff00 */
[--C-:B---3--:R-:W-:Y:S01]  /*21040*/  @P1 SHF.R.S32.HI R3, RZ, 0x1f, R0.reuse ;  /* 0x0000001fff031819 */ /* 0x108fe20000011400 */
[----:B------:R-:W-:Y:S01]  /*21050*/  @P1 IMAD.MOV.U32 R2, RZ, RZ, R0 ;  /* 0x000000ffff021224 */ /* 0x000fe200078e0000 */
[----:B------:R-:W-:Y:S05]  /*21060*/  @P0 BRA `(.L_x_570) ;  /* 0x0000004000000947 */ /* 0x000fea0003800000 */
[----:B-1----:R-:W-:Y:S05]  /*21070*/  @!P1 BRA `(.L_x_570) ;  /* 0x0000003000009947 */ /* 0x002fea0003800000 */
[----:B------:R-:W2:Y:S04]  /*21080*/  LDG.E R4, [R6.64] ;  /* 0x0000000c06047981 */ /* 0x000ea8000c1e1900 */
[----:B------:R-:W2:Y:S02]  /*21090*/  LDG.E R0, [R6.64+0x4] ;  /* 0x0000040c06007981 */ /* 0x000ea4000c1e1900 */
[----:B--2--5:R-:W-:-:S02]  /*210a0*/  IADD3 R24, -R4, R0, RZ ;  /* 0x0000000004187210 */ /* 0x024fc40007ffe1ff */
.L_x_570:
        /* <DEDUP_REMOVED lines=151> */
.L_x_572:
[----:B---3--:R-:W-:Y:S05]  /*21a20*/  BSYNC B0 ;  /* 0x0000000000007941 */ /* 0x008fea0003800000 */
.L_x_571:
        /* <DEDUP_REMOVED lines=23> */
.L_x_574:
[----:B------:R-:W-:Y:S05]  /*21ba0*/  BSYNC B0 ;  /* 0x0000000000007941 */ /* 0x000fea0003800000 */
.L_x_573:
        /* <DEDUP_REMOVED lines=23> */
.L_x_576:
[----:B------:R-:W-:Y:S05]  /*21d20*/  BSYNC B0 ;  /* 0x0000000000007941 */ /* 0x000fea0003800000 */
.L_x_575:
        /* <DEDUP_REMOVED lines=24> */
.L_x_569:
[----:B--2---:R-:W2:Y:S01]  /*21eb0*/  LDL R8, [R1+0x48] ;  /* 0x0000480001087983 */ /* 0x004ea20000100800 */
        /* <DEDUP_REMOVED lines=18> */
.L_x_577:
        /* <DEDUP_REMOVED lines=43> */
.L_x_579:
[----:B---3--:R-:W-:Y:S05]  /*22290*/  BSYNC B0 ;  /* 0x0000000000007941 */ /* 0x008fea0003800000 */
.L_x_578:
        /* <DEDUP_REMOVED lines=64> */
.L_x_581:
[----:B------:R-:W-:Y:S05]  /*226a0*/  BSYNC B0 ;  /* 0x0000000000007941 */ /* 0x000fea0003800000 */
.L_x_580:
        /* <DEDUP_REMOVED lines=21> */
.L_x_583:
[----:B------:R-:W-:Y:S05]  /*22800*/  BSYNC B0 ;  /* 0x0000000000007941 */ /* 0x000fea0003800000 */
.L_x_582:
        /* <DEDUP_REMOVED lines=21> */
.L_x_585:
[----:B------:R-:W-:Y:S05]  /*22960*/  BSYNC B0 ;  /* 0x0000000000007941 */ /* 0x000fea0003800000 */
.L_x_584:
        /* <DEDUP_REMOVED lines=22> */
.L_x_492:
[----:B------:R-:W-:Y:S01]  /*22ad0*/  IMAD.MOV.U32 R3, RZ, RZ, R28 ;  /* 0x000000ffff037224 */ /* 0x000fe200078e001c */
[----:B------:R-:W-:Y:S02]  /*22ae0*/  MOV R7, 0x1 ;  /* 0x0000000100077802 */ /* 0x000fe40000000f00 */
[----:B-1----:R-:W-:Y:S02]  /*22af0*/  MOV R2, 0x22b10 ;  /* 0x00022b1000027802 */ /* 0x002fe40000000f00 */
[----:B------:R-:W-:Y:S05]  /*22b00*/  CALL.REL.NOINC `($__internal_2_$__cuda_sm70_shflsync_idx_p) ;  /* 0x0000025000007944 */ /* 0x000fea0003c00000 */
[----:B------:R-:W-:Y:S01]  /*22b10*/  IMAD.MOV.U32 R6, RZ, RZ, R7 ;  /* 0x000000ffff067224 */ /* 0x000fe200078e0007 */
[----:B------:R-:W-:Y:S01]  /*22b20*/  MOV R3, R29 ;  /* 0x0000001d00037202 */ /* 0x000fe20000000f00 */
[----:B------:R-:W-:Y:S01]  /*22b30*/  IMAD.MOV.U32 R7, RZ, RZ, 0x1 ;  /* 0x00000001ff077424 */ /* 0x000fe200078e00ff */
[----:B------:R-:W-:Y:S02]  /*22b40*/  MOV R2, 0x22b60 ;  /* 0x00022b6000027802 */ /* 0x000fe40000000f00 */
[----:B------:R-:W-:Y:S05]  /*22b50*/  CALL.REL.NOINC `($__internal_2_$__cuda_sm70_shflsync_idx_p) ;  /* 0x0000020000007944 */ /* 0x000fea0003c00000 */
[----:B------:R-:W-:Y:S01]  /*22b60*/  MOV R2, R7 ;  /* 0x0000000700027202 */ /* 0x000fe20000000f00 */
[----:B------:R-:W-:Y:S05]  /*22b70*/  BRA `(.L_x_586) ;  /* 0xfffecd4000007947 */ /* 0x000fea000383ffff */
.L_x_519:
[----:B-1----:R-:W-:Y:S02]  /*22b80*/  MOV R7, 0x1 ;  /* 0x0000000100077802 */ /* 0x002fe40000000f00 */
[----:B------:R-:W-:Y:S02]  /*22b90*/  MOV R2, 0x22bb0 ;  /* 0x00022bb000027802 */ /* 0x000fe40000000f00 */
[----:B------:R-:W-:Y:S05]  /*22ba0*/  CALL.REL.NOINC `($__internal_2_$__cuda_sm70_shflsync_idx_p) ;  /* 0x000001b000007944 */ /* 0x000fea0003c00000 */
[----:B------:R-:W-:Y:S01]  /*22bb0*/  MOV R3, R10 ;  /* 0x0000000a00037202 */ /* 0x000fe20000000f00 */
[----:B------:R-:W-:Y:S01]  /*22bc0*/  IMAD.MOV.U32 R4, RZ, RZ, R7 ;  /* 0x000000ffff047224 */ /* 0x000fe200078e0007 */
[----:B------:R-:W-:Y:S01]  /*22bd0*/  MOV R2, 0x22c00 ;  /* 0x00022c0000027802 */ /* 0x000fe20000000f00 */
[----:B------:R-:W-:Y:S02]  /*22be0*/  IMAD.MOV.U32 R7, RZ, RZ, 0x1 ;  /* 0x00000001ff077424 */ /* 0x000fe400078e00ff */
[----:B------:R-:W-:Y:S05]  /*22bf0*/  CALL.REL.NOINC `($__internal_2_$__cuda_sm70_shflsync_idx_p) ;  /* 0x0000016000007944 */ /* 0x000fea0003c00000 */
[----:B------:R-:W-:Y:S01]  /*22c00*/  MOV R0, R7 ;  /* 0x0000000700007202 */ /* 0x000fe20000000f00 */
[----:B------:R-:W-:-:S05]  /*22c10*/  BRA `(.L_x_587) ;  /* 0xffff119000007947 */ /* 0x000fca000383ffff */
.L_x_544:
        /* <DEDUP_REMOVED lines=10> */
.L_x_550:
        /* <DEDUP_REMOVED lines=10> */
        .weak           $__internal_2_$__cuda_sm70_shflsync_idx_p
        .type           $__internal_2_$__cuda_sm70_shflsync_idx_p,@function
        .size           $__internal_2_$__cuda_sm70_shflsync_idx_p,(.L_x_1717 - $__internal_2_$__cuda_sm70_shflsync_idx_p)
$__internal_2_$__cuda_sm70_shflsync_idx_p:
[----:B------:R-:W-:Y:S02]  /*22d60*/  MOV R25, 0xffffffff ;  /* 0xffffffff00197802 */ /* 0x000fe40000000f00 */
[----:B------:R-:W-:-:S02]  /*22d70*/  MOV R24, 0x1c1f ;  /* 0x00001c1f00187802 */ /* 0x000fc40000000f00 */
[----:B------:R-:W-:Y:S04]  /*22d80*/  WARPSYNC R25 ;  /* 0x0000001900007348 */ /* 0x000fe80003800000 */
[----:B------:R1:W2:Y:S02]  /*22d90*/  SHFL.IDX PT, R7, R3, R7, R24 ;  /* 0x0000000703077389 */ /* 0x0002a400000e0018 */
[----:B-1----:R-:W-:-:S04]  /*22da0*/  MOV R3, 0x0 ;  /* 0x0000000000037802 */ /* 0x002fc80000000f00 */
[----:B--2---:R-:W-:Y:S05]  /*22db0*/  RET.REL.NODEC R2 `(_ZN7cutlass13device_kernelIN5flash19enable_sm80_to_sm89INS1_16FlashAttnFwdSm80INS1_25CollectiveMainloopFwdSm80ILi4ELi1ELb0EN4cute5tupleIJNS5_1CILi128EEENS7_ILi48EEENS7_ILi96EEEEEELi96ENS_10bfloat16_tEfNS_4arch4Sm80ELb0ELb1ELb1ELb1ELb1ELb1ELb1ELb0EEENS1_21CollectiveEpilogueFwdINS6_IJS8_SA_S9_EEENS6_IJNS7_ILi1EEESI_SI_EEESC_SE_Li128ELb1ELb1ELb0ELb0EEENS1_19SingleTileSchedulerILb1ELb0ELb1ELi128EEEEEEEEEvNT_6ParamsE) ;  /* 0xfffdd24002007950 */ /* 0x004fea0003c3ffff */
.L_x_590:
        /* <DEDUP_REMOVED lines=12> */
.L_x_1717:


//--------------------- .text._ZN7cutlass13device_kernelIN5flash19enable_sm80_to_sm89INS1_16FlashAttnFwdSm80INS1_25CollectiveMainloopFwdSm80ILi4ELi1ELb0EN4cute5tupleIJNS5_1CILi128EEENS7_ILi64EEENS7_ILi96EEEEEELi96ENS_10bfloat16_tEfNS_4arch4Sm80ELb1ELb0ELb1ELb0ELb1ELb0ELb1ELb0EEENS1_21CollectiveEpilogueFwdINS6_IJS8_SA_S9_EEENS6_IJNS7_ILi1EEESI_SI_EEESC_SE_Li128ELb0ELb1ELb0ELb0EEENS1_30DynamicPersistentTileSchedulerILi128ELi128ELb0ELb1ELb0EEEEEEEEEvNT_6ParamsE --------------------------
	.section	.text._ZN7cutlass13device_kernelIN5flash19enable_sm80_to_sm89INS1_16FlashAttnFwdSm80INS1_25CollectiveMainloopFwdSm80ILi4ELi1ELb0EN4cute5tupleIJNS5_1CILi128EEENS7_ILi64EEENS7_ILi96EEEEEELi96ENS_10bfloat16_tEfNS_4arch4Sm80ELb1ELb0ELb1ELb0ELb1ELb0ELb1ELb0EEENS1_21CollectiveEpilogueFwdINS6_IJS8_SA_S9_EEENS6_IJNS7_ILi1EEESI_SI_EEESC_SE_Li128ELb0ELb1ELb0ELb0EEENS1_30DynamicPersistentTileSchedulerILi128ELi128ELb0ELb1ELb0EEEEEEEEEvNT_6ParamsE,"ax",@progbits
	.sectioninfo	@"SHI_REGISTERS=255"
	.align	128
.text._ZN7cutlass13device_kernelIN5flash19enable_sm80_to_sm89INS1_16FlashAttnFwdSm80INS1_25CollectiveMainloopFwdSm80ILi4ELi1ELb0EN4cute5tupleIJNS5_1CILi128EEENS7_ILi64EEENS7_ILi96EEEEEELi96ENS_10bfloat16_tEfNS_4arch4Sm80ELb1ELb0ELb1ELb0ELb1ELb0ELb1ELb0EEENS1_21CollectiveEpilogueFwdINS6_IJS8_SA_S9_EEENS6_IJNS7_ILi1EEESI_SI_EEESC_SE_Li128ELb0ELb1ELb0ELb0EEENS1_30DynamicPersistentTileSchedulerILi128ELi128ELb0ELb1ELb0EEEEEEEEEvNT_6ParamsE:
        .type           _ZN7cutlass13device_kernelIN5flash19enable_sm80_to_sm89INS1_16FlashAttnFwdSm80INS1_25CollectiveMainloopFwdSm80ILi4ELi1ELb0EN4cute5tupleIJNS5_1CILi128EEENS7_ILi64EEENS7_ILi96EEEEEELi96ENS_10bfloat16_tEfNS_4arch4Sm80ELb1ELb0ELb1ELb0ELb1ELb0ELb1ELb0EEENS1_21CollectiveEpilogueFwdINS6_IJS8_SA_S9_EEENS6_IJNS7_ILi1EEESI_SI_EEESC_SE_Li128ELb0ELb1ELb0ELb0EEENS1_30DynamicPersistentTileSchedulerILi128ELi128ELb0ELb1ELb0EEEEEEEEEvNT_6ParamsE,@function
        .size           _ZN7cutlass13device_kernelIN5flash19enable_sm80_to_sm89INS1_16FlashAttnFwdSm80INS1_25CollectiveMainloopFwdSm80ILi4ELi1ELb0EN4cute5tupleIJNS5_1CILi128EEENS7_ILi64EEENS7_ILi96EEEEEELi96ENS_10bfloat16_tEfNS_4arch4Sm80ELb1ELb0ELb1ELb0ELb1ELb0ELb1ELb0EEENS1_21CollectiveEpilogueFwdINS6_IJS8_SA_S9_EEENS6_IJNS7_ILi1EEESI_SI_EEESC_SE_Li128ELb0ELb1ELb0ELb0EEENS1_30DynamicPersistentTileSchedulerILi128ELi128ELb0ELb1ELb0EEEEEEEEEvNT_6ParamsE,(.L_x_1719 - _ZN7cutlass13device_kernelIN5flash19enable_sm80_to_sm89INS1_16FlashAttnFwdSm80INS1_25CollectiveMainloopFwdSm80ILi4ELi1ELb0EN4cute5tupleIJNS5_1CILi128EEENS7_ILi64EEENS7_ILi96EEEEEELi96ENS_10bfloat16_tEfNS_4arch4Sm80ELb1ELb0ELb1ELb0ELb1ELb0ELb1ELb0EEENS1_21CollectiveEpilogueFwdINS6_IJS8_SA_S9_EEENS6_IJNS7_ILi1EEESI_SI_EEESC_SE_Li128ELb0ELb1ELb0ELb0EEENS1_30DynamicPersistentTileSchedulerILi128ELi128ELb0ELb1ELb0EEEEEEEEEvNT_6ParamsE)
        .other          _ZN7cutlass13device_kernelIN5flash19enable_sm80_to_sm89INS1_16FlashAttnFwdSm80INS1_25CollectiveMainloopFwdSm80ILi4ELi1ELb0EN4cute5tupleIJNS5_1CILi128EEENS7_ILi64EEENS7_ILi96EEEEEELi96ENS_10bfloat16_tEfNS_4arch4Sm80ELb1ELb0ELb1ELb0ELb1ELb0ELb1ELb0EEENS1_21CollectiveEpilogueFwdINS6_IJS8_SA_S9_EEENS6_IJNS7_ILi1EEESI_SI_EEESC_SE_Li128ELb0ELb1ELb0ELb0EEENS1_30DynamicPersistentTileSchedulerILi128ELi128ELb0ELb1ELb0EEEEEEEEEvNT_6ParamsE,@"STO_CUDA_ENTRY STV_DEFAULT"
_ZN7cutlass13device_kernelIN5flash19enable_sm80_to_sm89INS1_16FlashAttnFwdSm80INS1_25CollectiveMainloopFwdSm80ILi4ELi1ELb0EN4cute5tupleIJNS5_1CILi128EEENS7_ILi64EEENS7_ILi96EEEEEELi96ENS_10bfloat16_tEfNS_4arch4Sm80ELb1ELb0ELb1ELb0ELb1ELb0ELb1ELb0EEENS1_21CollectiveEpilogueFwdINS6_IJS8_SA_S9_EEENS6_IJNS7_ILi1EEESI_SI_EEESC_SE_Li128ELb0ELb1ELb0ELb0EEENS1_30DynamicPersistentTileSchedulerILi128ELi128ELb0ELb1ELb0EEEEEEEEEvNT_6ParamsE:
[----:B------:R-:W-:-:S03]  /*0000*/  MOV R1, c[0x0][0x28] ;  /* 0x00000a0000017a02 */ /* 0x000fc60000000f00 */
[----:B------:R-:W1:Y:S01]  /*0010*/  S2R R24, SR_TID.X ;  /* 0x0000000000187919 */ /* 0x000e620000002100 */
[----:B------:R-:W-:-:S03]  /*0020*/  IADD3 R1, R1, -0x90, RZ ;  /* 0xffffff7001017810 */ /* 0x000fc60007ffe0ff */
[----:B------:R-:W2:Y:S01]  /*0030*/  S2R R18, SR_CTAID.X ;  /* 0x0000000000127919 */ /* 0x000ea20000002500 */
[----:B-1----:R-:W-:-:S05]  /*0040*/  SHF.R.U32.HI R2, RZ, 0x5, R24 ;  /* 0x00000005ff027819 */ /* 0x002fca0000011618 */
[----:B------:R-:W1:Y:S02]  /*0050*/  SHFL.IDX PT, R0, R2, RZ, 0x1f ;  /* 0x00001fff02007589 */ /* 0x000e6400000e0000 */
[----:B-1----:R-:W-:Y:S02]  /*0060*/  ISETP.GE.AND P0, PT, R0, 0x1, PT ;  /* 0x000000010000780c */ /* 0x002fe40003f06270 */
[----:B------:R1:W-:Y:S11]  /*0070*/  STL [R1+0x84], R0 ;  /* 0x0000840001007387 */ /* 0x0003f60000100800 */
[----:B------:R-:W-:Y:S06]  /*0080*/  @P0 BAR.ARV 0x4, 0x80 ;  /* 0x0102000000000b1d */ /* 0x000fec0000002000 */
[----:B--2---:R-:W-:-:S13]  /*0090*/  ISETP.GE.AND P0, PT, R18, c[0x0][0x538], PT ;  /* 0x00014e0012007a0c */ /* 0x004fda0003f06270 */
[----:B------:R-:W-:Y:S05]  /*00a0*/  @P0 EXIT ;  /* 0x000000000000094d */ /* 0x000fea0003800000 */
[----:B-1----:R-:W-:Y:S01]  /*00b0*/  SHF.R.S32.HI R17, RZ, 0x1f, R24 ;  /* 0x0000001fff117819 */ /* 0x002fe20000011418 */
[----:B------:R-:W-:Y:S01]  /*00c0*/  IMAD.MOV.U32 R202, RZ, RZ, 0x20 ;  /* 0x00000020ffca7424 */ /* 0x000fe200078e00ff */
[----:B------:R-:W-:Y:S02]  /*00d0*/  ULDC.64 UR6, c[0x0][0x118] ;  /* 0x0000460000067ab9 */ /* 0x000fe40000000a00 */
[CC--:B------:R-:W-:Y:S02]  /*00e0*/  LEA.HI R16, R17.reuse, R24.reuse, RZ, 0x3 ;  /* 0x0000001811107211 */ /* 0x0c0fe400078f18ff */
[----:B------:R-:W-:Y:S02]  /*00f0*/  LEA.HI R8, R17, R24, RZ, 0x2 ;  /* 0x0000001811087211 */ /* 0x000fe400078f10ff */
[----:B------:R-:W-:Y:S02]  /*0100*/  SHF.R.S32.HI R0, RZ, 0x3, R16 ;  /* 0x00000003ff007819 */ /* 0x000fe40000011410 */
[----:B------:R-:W-:-:S02]  /*0110*/  LOP3.LUT R2, R8, 0xfffffffc, RZ, 0xc0, !PT ;  /* 0xfffffffc08027812 */ /* 0x000fc400078ec0ff */
[----:B------:R-:W-:Y:S01]  /*0120*/  LEA.HI R4, R17, R24, RZ, 0x4 ;  /* 0x0000001811047211 */ /* 0x000fe200078f20ff */
[----:B------:R-:W-:Y:S01]  /*0130*/  IMAD.SHL.U32 R0, R0, 0x40, RZ ;  /* 0x0000004000007824 */ /* 0x000fe200078e00ff */
[----:B------:R-:W-:Y:S01]  /*0140*/  SHF.R.S32.HI R23, RZ, 0x2, R8 ;  /* 0x00000002ff177819 */ /* 0x000fe20000011408 */
[----:B------:R-:W-:Y:S01]  /*0150*/  IMAD.IADD R10, R24, 0x1, -R2 ;  /* 0x00000001180a7824 */ /* 0x000fe200078e0a02 */
[----:B------:R-:W-:Y:S02]  /*0160*/  SHF.R.S32.HI R5, RZ, 0x4, R4 ;  /* 0x00000004ff057819 */ /* 0x000fe40000011404 */
[----:B------:R-:W-:Y:S01]  /*0170*/  LOP3.LUT R0, R0, 0xc0, RZ, 0xc0, !PT ;  /* 0x000000c000007812 */ /* 0x000fe200078ec0ff */
[----:B------:R-:W-:Y:S01]  /*0180*/  IMAD.SHL.U32 R217, R10, 0x8, RZ ;  /* 0x000000080ad97824 */ /* 0x000fe200078e00ff */
[----:B------:R-:W-:Y:S02]  /*0190*/  LEA.HI R3, R4, R5, RZ, 0x1 ;  /* 0x0000000504037211 */ /* 0x000fe400078f08ff */
[----:B------:R-:W-:-:S02]  /*01a0*/  SHF.R.U32.HI R2, RZ, 0x3, R0 ;  /* 0x00000003ff027819 */ /* 0x000fc40000011600 */
[----:B------:R-:W-:Y:S02]  /*01b0*/  LOP3.LUT R0, R0, 0x18, R217, 0xf8, !PT ;  /* 0x0000001800007812 */ /* 0x000fe400078ef8d9 */
[----:B------:R-:W-:Y:S02]  /*01c0*/  LOP3.LUT R3, R3, 0xfffffffe, RZ, 0xc0, !PT ;  /* 0xfffffffe03037812 */ /* 0x000fe400078ec0ff */
[----:B------:R-:W-:Y:S02]  /*01d0*/  LOP3.LUT R7, R0, R2, RZ, 0x3c, !PT ;  /* 0x0000000200077212 */ /* 0x000fe400078e3cff */
[----:B------:R-:W-:Y:S01]  /*01e0*/  LOP3.LUT R0, R4, 0xfffffff0, RZ, 0xc0, !PT ;  /* 0xfffffff004007812 */ /* 0x000fe200078ec0ff */
[----:B------:R-:W-:Y:S01]  /*01f0*/  IMAD.IADD R12, R5, 0x1, -R3 ;  /* 0x00000001050c7824 */ /* 0x000fe200078e0a03 */
[----:B------:R-:W-:Y:S02]  /*0200*/  LOP3.LUT R3, R16, 0xfffffff8, RZ, 0xc0, !PT ;  /* 0xfffffff810037812 */ /* 0x000fe400078ec0ff */
[----:B------:R-:W-:Y:S01]  /*0210*/  LEA.HI R2, R8, R23, RZ, 0x1 ;  /* 0x0000001708027211 */ /* 0x000fe200078f08ff */
[C---:B------:R-:W-:Y:S01]  /*0220*/  IMAD.IADD R0, R24.reuse, 0x1, -R0 ;  /* 0x0000000118007824 */ /* 0x040fe200078e0a00 */
[----:B------:R-:W-:Y:S01]  /*0230*/  LEA.HI R11, R17, R24, RZ, 0x5 ;  /* 0x00000018110b7211 */ /* 0x000fe200078f28ff */
[----:B------:R-:W-:Y:S01]  /*0240*/  IMAD.IADD R3, R24, 0x1, -R3 ;  /* 0x0000000118037824 */ /* 0x000fe200078e0a03 */
[----:B------:R-:W-:-:S02]  /*0250*/  LOP3.LUT R2, R2, 0x7fffffe, RZ, 0xc0, !PT ;  /* 0x07fffffe02027812 */ /* 0x000fc400078ec0ff */
[-C--:B------:R-:W-:Y:S02]  /*0260*/  LEA.HI R6, R0, R0.reuse, RZ, 0x1 ;  /* 0x0000000000067211 */ /* 0x080fe400078f08ff */
[----:B------:R-:W-:Y:S01]  /*0270*/  SHF.R.S32.HI R5, RZ, 0x1f, R0 ;  /* 0x0000001fff057819 */ /* 0x000fe20000011400 */
[----:B------:R-:W-:Y:S01]  /*0280*/  IMAD.IADD R2, R23, 0x1, -R2 ;  /* 0x0000000117027824 */ /* 0x000fe200078e0a02 */
[----:B------:R-:W-:Y:S02]  /*0290*/  LEA.HI R9, R3, R3, RZ, 0x1 ;  /* 0x0000000303097211 */ /* 0x000fe400078f08ff */
[----:B------:R-:W-:Y:S02]  /*02a0*/  SHF.R.S32.HI R203, RZ, 0x5, R11 ;  /* 0x00000005ffcb7819 */ /* 0x000fe4000001140b */
[----:B------:R-:W-:Y:S02]  /*02b0*/  LOP3.LUT R4, R6, 0x7fffffe, RZ, 0xc0, !PT ;  /* 0x07fffffe06047812 */ /* 0x000fe400078ec0ff */
[----:B------:R-:W-:Y:S01]  /*02c0*/  LEA.HI R14, R5, R0, RZ, 0x3 ;  /* 0x00000000050e7211 */ /* 0x000fe200078f18ff */
[----:B------:R-:W-:Y:S01]  /*02d0*/  IMAD R2, R203, 0x8, R2 ;  /* 0x00000008cb027824 */ /* 0x000fe200078e0202 */
[----:B------:R-:W-:Y:S01]  /*02e0*/  LOP3.LUT R5, R9, 0x3fffffe, RZ, 0xc0, !PT ;  /* 0x03fffffe09057812 */ /* 0x000fe200078ec0ff */
[----:B------:R-:W-:Y:S01]  /*02f0*/  IMAD.IADD R13, R0, 0x1, -R4 ;  /* 0x00000001000d7824 */ /* 0x000fe200078e0a04 */
[----:B------:R-:W-:-:S02]  /*0300*/  LEA.HI R0, R10, R10, RZ, 0x1 ;  /* 0x0000000a0a007211 */ /* 0x000fc400078f08ff */
[----:B------:R-:W-:Y:S01]  /*0310*/  SHF.R.S32.HI R4, RZ, 0x1f, R11 ;  /* 0x0000001fff047819 */ /* 0x000fe2000001140b */
[----:B------:R-:W-:Y:S01]  /*0320*/  IMAD.IADD R200, R3, 0x1, -R5 ;  /* 0x0000000103c87824 */ /* 0x000fe200078e0a05 */
[----:B------:R-:W-:Y:S01]  /*0330*/  SHF.R.S32.HI R5, RZ, 0x1f, R8 ;  /* 0x0000001fff057819 */ /* 0x000fe20000011408 */
[----:B------:R-:W-:Y:S01]  /*0340*/  IMAD.U32 R3, R2, 0x20, R7 ;  /* 0x0000002002037824 */ /* 0x000fe200078e0007 */
[C---:B------:R-:W-:Y:S01]  /*0350*/  LOP3.LUT R2, R0.reuse, 0x1ffffffe, RZ, 0xc0, !PT ;  /* 0x1ffffffe00027812 */ /* 0x040fe200078ec0ff */
[----:B------:R-:W-:Y:S01]  /*0360*/  IMAD.SHL.U32 R0, R0, 0x20, RZ ;  /* 0x0000002000007824 */ /* 0x000fe200078e00ff */
[----:B------:R-:W-:Y:S01]  /*0370*/  LOP3.LUT R7, R11, 0xffffffe0, RZ, 0xc0, !PT ;  /* 0xffffffe00b077812 */ /* 0x000fe200078ec0ff */
[----:B------:R-:W-:Y:S01]  /*0380*/  IMAD R200, R12, 0x8, R200 ;  /* 0x000000080cc87824 */ /* 0x000fe200078e02c8 */
[----:B------:R1:W-:Y:S01]  /*0390*/  STL [R1+0x80], R3 ;  /* 0x0000800301007387 */ /* 0x0003e20000100800 */
[----:B------:R-:W-:Y:S02]  /*03a0*/  LEA.HI R4, R4, R203, RZ, 0x2 ;  /* 0x000000cb04047211 */ /* 0x000fe400078f10ff */
[----:B------:R-:W-:Y:S01]  /*03b0*/  LOP3.LUT R0, R0, 0xffffffc0, RZ, 0xc0, !PT ;  /* 0xffffffc000007812 */ /* 0x000fe200078ec0ff */
[----:B------:R-:W-:Y:S01]  /*03c0*/  IMAD.IADD R22, R24, 0x1, -R7 ;  /* 0x0000000118167824 */ /* 0x000fe200078e0a07 */
[----:B------:R-:W-:-:S02]  /*03d0*/  SHF.R.S32.HI R8, RZ, 0x1, R6 ;  /* 0x00000001ff087819 */ /* 0x000fc40000011406 */
[----:B------:R-:W-:Y:S01]  /*03e0*/  SHF.R.S32.HI R7, RZ, 0x1f, R6 ;  /* 0x0000001fff077819 */ /* 0x000fe20000011406 */
[----:B-1----:R-:W-:Y:S01]  /*03f0*/  IMAD.IADD R3, R10, 0x1, -R2 ;  /* 0x000000010a037824 */ /* 0x002fe200078e0a02 */
[----:B------:R-:W-:-:S03]  /*0400*/  LEA.HI R2, R5, R23, RZ, 0x3 ;  /* 0x0000001705027211 */ /* 0x000fc600078f18ff */
[----:B------:R-:W-:Y:S01]  /*0410*/  IMAD R15, R3, 0x8, R0 ;  /* 0x00000008030f7824 */ /* 0x000fe200078e0200 */
[----:B------:R-:W-:Y:S02]  /*0420*/  LOP3.LUT R0, R2, 0xfffffff8, RZ, 0xc0, !PT ;  /* 0xfffffff802007812 */ /* 0x000fe400078ec0ff */
[----:B------:R-:W-:Y:S02]  /*0430*/  SHF.R.S32.HI R2, RZ, 0x1f, R22 ;  /* 0x0000001fff027819 */ /* 0x000fe40000011416 */
[----:B------:R-:W-:Y:S01]  /*0440*/  LOP3.LUT R3, R4, 0xffffffc, RZ, 0xc0, !PT ;  /* 0x0ffffffc04037812 */ /* 0x000fe200078ec0ff */
[----:B------:R-:W-:Y:S01]  /*0450*/  IMAD.IADD R4, R23, 0x1, -R0 ;  /* 0x0000000117047824 */ /* 0x000fe200078e0a00 */
[----:B------:R-:W-:Y:S02]  /*0460*/  LEA.HI R11, R2, R22, RZ, 0x2 ;  /* 0x00000016020b7211 */ /* 0x000fe400078f10ff */
[----:B------:R-:W-:Y:S01]  /*0470*/  SHF.R.S32.HI R0, RZ, 0x1, R9 ;  /* 0x00000001ff007819 */ /* 0x000fe20000011409 */
[C---:B------:R-:W-:Y:S01]  /*0480*/  IMAD.IADD R3, R203.reuse, 0x1, -R3 ;  /* 0x00000001cb037824 */ /* 0x040fe200078e0a03 */
[----:B------:R-:W-:Y:S01]  /*0490*/  SHF.R.S32.HI R2, RZ, 0x2, R11 ;  /* 0x00000002ff027819 */ /* 0x000fe2000001140b */
[----:B------:R-:W-:Y:S01]  /*04a0*/  IMAD.SHL.U32 R203, R203, 0x200, RZ ;  /* 0x00000200cbcb7824 */ /* 0x000fe200078e00ff */
[----:B------:R-:W-:-:S02]  /*04b0*/  LEA.HI R6, R4, R4, RZ, 0x1 ;  /* 0x0000000404067211 */ /* 0x000fc400078f08ff */
[C---:B------:R-:W-:Y:S01]  /*04c0*/  LOP3.LUT P2, RZ, R0.reuse, 0x2, RZ, 0xc0, !PT ;  /* 0x0000000200ff7812 */ /* 0x040fe2000784c0ff */
[----:B------:R-:W-:Y:S01]  /*04d0*/  IMAD.SHL.U32 R0, R0, 0x40, RZ ;  /* 0x0000004000007824 */ /* 0x000fe200078e00ff */
[----:B------:R-:W-:Y:S01]  /*04e0*/  LOP3.LUT R5, R6, 0x3fffffe, RZ, 0xc0, !PT ;  /* 0x03fffffe06057812 */ /* 0x000fe200078ec0ff */
[----:B------:R-:W-:Y:S01]  /*04f0*/  IMAD R21, R3, 0x10, R2 ;  /* 0x0000001003157824 */ /* 0x000fe200078e0202 */
[----:B------:R-:W-:Y:S01]  /*0500*/  LEA.HI R2, R7, R8, RZ, 0x2 ;  /* 0x0000000807027211 */ /* 0x000fe200078f10ff */
[----:B------:R-:W-:Y:S01]  /*0510*/  IMAD R7, R10, 0x2, R203 ;  /* 0x000000020a077824 */ /* 0x000fe200078e02cb */
[----:B------:R-:W-:Y:S01]  /*0520*/  LOP3.LUT R0, R0, 0xc0, RZ, 0xc0, !PT ;  /* 0x000000c000007812 */ /* 0x000fe200078ec0ff */
[----:B------:R-:W-:Y:S01]  /*0530*/  IMAD.IADD R5, R4, 0x1, -R5 ;  /* 0x0000000104057824 */ /* 0x000fe200078e0a05 */
[----:B------:R-:W-:Y:S01]  /*0540*/  LOP3.LUT R2, R2, 0xfffffffc, RZ, 0xc0, !PT ;  /* 0xfffffffc02027812 */ /* 0x000fe200078ec0ff */
[----:B------:R-:W-:Y:S01]  /*0550*/  STL [R1+0x88], R21 ;  /* 0x0000881501007387 */ /* 0x000fe20000100800 */
[----:B------:R-:W-:-:S02]  /*0560*/  LOP3.LUT R4, R0, 0x8, R16, 0xf8, !PT ;  /* 0x0000000800047812 */ /* 0x000fc400078ef810 */
[----:B------:R-:W-:Y:S01]  /*0570*/  SHF.R.U32.HI R3, RZ, 0x3, R0 ;  /* 0x00000003ff037819 */ /* 0x000fe20000011600 */
[----:B------:R-:W-:Y:S01]  /*0580*/  IMAD.IADD R2, R8, 0x1, -R2 ;  /* 0x0000000108027824 */ /* 0x000fe200078e0a02 */
[----:B------:R-:W-:Y:S01]  /*0590*/  SHF.R.S32.HI R0, RZ, 0x1, R6 ;  /* 0x00000001ff007819 */ /* 0x000fe20000011406 */
[----:B------:R-:W-:Y:S01]  /*05a0*/  IMAD R6, R5, 0x20, R7 ;  /* 0x0000002005067824 */ /* 0x000fe200078e0207 */
[----:B------:R-:W-:Y:S01]  /*05b0*/  LOP3.LUT R8, R4, R3, RZ, 0x3c, !PT ;  /* 0x0000000304087212 */ /* 0x000fe200078e3cff */
[----:B------:R-:W-:Y:S01]  /*05c0*/  IMAD.SHL.U32 R5, R14, 0x20, RZ ;  /* 0x000000200e057824 */ /* 0x000fe200078e00ff */
[C---:B------:R-:W-:Y:S01]  /*05d0*/  LOP3.LUT R4, R0.reuse, 0x1, RZ, 0xc0, !PT ;  /* 0x0000000100047812 */ /* 0x040fe200078ec0ff */
[----:B------:R-:W-:Y:S01]  /*05e0*/  IMAD.SHL.U32 R3, R0, 0x40, RZ ;  /* 0x0000004000037824 */ /* 0x000fe200078e00ff */
[C---:B------:R-:W-:Y:S01]  /*05f0*/  LOP3.LUT P3, RZ, R2.reuse, 0x2, RZ, 0xc0, !PT ;  /* 0x0000000202ff7812 */ /* 0x040fe2000786c0ff */
[----:B------:R-:W-:Y:S01]  /*0600*/  IMAD.SHL.U32 R2, R2, 0x40, RZ ;  /* 0x0000004002027824 */ /* 0x000fe200078e00ff */
[----:B------:R-:W-:Y:S01]  /*0610*/  ISETP.NE.U32.AND P1, PT, R4, 0x1, PT ;  /* 0x000000010400780c */ /* 0x000fe20003f25070 */
[----:B------:R-:W-:Y:S01]  /*0620*/  IMAD.SHL.U32 R7, R12, 0x8, RZ ;  /* 0x000000080c077824 */ /* 0x000fe200078e00ff */
[----:B------:R-:W-:Y:S01]  /*0630*/  LOP3.LUT R3, R3, 0xc0, RZ, 0xc0, !PT ;  /* 0x000000c003037812 */ /* 0x000fe200078ec0ff */
[----:B------:R-:W-:Y:S01]  /*0640*/  IMAD.U32 R200, R200, 0x20, R8 ;  /* 0x00000020c8c87824 */ /* 0x000fe200078e0008 */
[----:B------:R-:W-:-:S02]  /*0650*/  LOP3.LUT P0, RZ, R0, 0x2, RZ, 0xc0, !PT ;  /* 0x0000000200ff7812 */ /* 0x000fc4000780c0ff */
[----:B------:R-:W-:Y:S02]  /*0660*/  LEA.HI R3, R3, R3, RZ, 0x1d ;  /* 0x0000000303037211 */ /* 0x000fe400078fe8ff */
[----:B------:R-:W-:Y:S02]  /*0670*/  LOP3.LUT R0, R5, 0xffffff00, RZ, 0xc0, !PT ;  /* 0xffffff0005007812 */ /* 0x000fe400078ec0ff */
[----:B------:R-:W-:Y:S01]  /*0680*/  LOP3.LUT R2, R2, 0xc0, RZ, 0xc0, !PT ;  /* 0x000000c002027812 */ /* 0x000fe200078ec0ff */
[----:B------:R-:W-:Y:S01]  /*0690*/  IMAD.IADD R3, R3, 0x1, R6 ;  /* 0x0000000103037824 */ /* 0x000fe200078e0206 */
[----:B------:R-:W-:Y:S01]  /*06a0*/  LEA R200, R200, 0x3100, 0x1 ;  /* 0x00003100c8c87811 */ /* 0x000fe200078e08ff */
[----:B------:R-:W-:Y:S01]  /*06b0*/  IMAD.IADD R203, R0, 0x1, R203 ;  /* 0x0000000100cb7824 */ /* 0x000fe200078e02cb */
[----:B------:R-:W-:Y:S01]  /*06c0*/  LOP3.LUT R4, R2, 0x8, R7, 0xf8, !PT ;  /* 0x0000000802047812 */ /* 0x000fe200078ef807 */
[----:B------:R-:W-:Y:S01]  /*06d0*/  IMAD.SHL.U32 R20, R3, 0x2, RZ ;  /* 0x0000000203147824 */ /* 0x000fe200078e00ff */
[----:B------:R-:W-:Y:S01]  /*06e0*/  SHF.R.U32.HI R201, RZ, 0x3, R2 ;  /* 0x00000003ffc97819 */ /* 0x000fe20000011602 */
[----:B------:R-:W-:Y:S01]  /*06f0*/  IMAD R2, R13, 0x20, R0 ;  /* 0x000000200d027824 */ /* 0x000fe200078e0200 */
[----:B------:R-:W-:Y:S01]  /*0700*/  IADD3 R3, R217, 0x20, RZ ;  /* 0x00000020d9037810 */ /* 0x000fe20007ffe0ff */
[----:B------:R-:W-:Y:S01]  /*0710*/  IMAD R203, R13, 0x20, R203 ;  /* 0x000000200dcb7824 */ /* 0x000fe200078e02cb */
[C---:B------:R-:W-:Y:S01]  /*0720*/  IADD3 R0, R20.reuse, 0x80, RZ ;  /* 0x0000008014007810 */ /* 0x040fe20007ffe0ff */
[----:B------:R-:W-:Y:S01]  /*0730*/  STL [R1+0x6c], R20 ;  /* 0x00006c1401007387 */ /* 0x000fe20000100800 */
[----:B------:R-:W-:-:S02]  /*0740*/  IADD3 R19, R20, 0x70, RZ ;  /* 0x0000007014137810 */ /* 0x000fc40007ffe0ff */
[----:B------:R-:W-:Y:S01]  /*0750*/  LOP3.LUT R201, R4, R201, RZ, 0x3c, !PT ;  /* 0x000000c904c97212 */ /* 0x000fe200078e3cff */
[----:B------:R-:W-:Y:S01]  /*0760*/  STL [R1+0x7c], R18 ;  /* 0x00007c1201007387 */ /* 0x000fe20000100800 */
[----:B------:R-:W-:Y:S01]  /*0770*/  @P1 IADD3 R19, R0, 0x10, RZ ;  /* 0x0000001000131810 */ /* 0x000fe20007ffe0ff */
[----:B------:R-:W-:Y:S01]  /*0780*/  IMAD R0, R10, 0x20, R23 ;  /* 0x000000200a007824 */ /* 0x000fe200078e0217 */
[----:B------:R-:W-:Y:S01]  /*0790*/  SHF.R.S32.HI R3, RZ, 0x1f, R3 ;  /* 0x0000001fff037819 */ /* 0x000fe20000011403 */
[C---:B------:R-:W-:Y:S01]  /*07a0*/  IMAD.IADD R203, R201.reuse, 0x1, R203 ;  /* 0x00000001c9cb7824 */ /* 0x040fe200078e02cb */
[----:B------:R-:W-:Y:S01]  /*07b0*/  IADD3 R205, R200, 0x20, RZ ;  /* 0x00000020c8cd7810 */ /* 0x000fe20007ffe0ff */
[----:B------:R-:W-:Y:S01]  /*07c0*/  STL [R1+0x70], R19 ;  /* 0x0000701301007387 */ /* 0x000fe20000100800 */
[----:B------:R-:W-:Y:S01]  /*07d0*/  IMAD.IADD R201, R201, 0x1, R2 ;  /* 0x00000001c9c97824 */ /* 0x000fe200078e0202 */
[----:B------:R-:W-:Y:S01]  /*07e0*/  LEA.HI R2, R17, R24, RZ, 0x7 ;  /* 0x0000001811027211 */ /* 0x000fe200078f38ff */
[----:B------:R-:W-:Y:S01]  /*07f0*/  IMAD.IADD R3, R21, 0x1, R15 ;  /* 0x0000000115037824 */ /* 0x000fe200078e020f */
[----:B------:R1:W-:Y:S01]  /*0800*/  STL [R1+0x18], R0 ;  /* 0x0000180001007387 */ /* 0x0003e20000100800 */
[----:B------:R-:W-:-:S02]  /*0810*/  LEA R203, R203, 0x6100, 0x1 ;  /* 0x00006100cbcb7811 */ /* 0x000fc400078e08ff */
[----:B------:R-:W-:Y:S01]  /*0820*/  SHF.R.S32.HI R2, RZ, 0x7, R2 ;  /* 0x00000007ff027819 */ /* 0x000fe20000011402 */
[----:B------:R-:W-:Y:S01]  /*0830*/  STL [R1+0x68], R3 ;  /* 0x0000680301007387 */ /* 0x000fe20000100800 */
[----:B------:R-:W-:Y:S02]  /*0840*/  IADD3 R2, R217, 0x40, RZ ;  /* 0x00000040d9027810 */ /* 0x000fe40007ffe0ff */
[----:B------:R-:W-:Y:S02]  /*0850*/  LEA R201, R201, 0x100, 0x1 ;  /* 0x00000100c9c97811 */ /* 0x000fe400078e08ff */
[----:B------:R-:W-:Y:S02]  /*0860*/  SHF.R.S32.HI R2, RZ, 0x1f, R2 ;  /* 0x0000001fff027819 */ /* 0x000fe40000011402 */
[C---:B------:R-:W-:Y:S02]  /*0870*/  SEL R2, R202.reuse, 0xffffffe0, !P0 ;  /* 0xffffffe0ca027807 */ /* 0x040fe40004000000 */
[----:B------:R-:W-:-:S02]  /*0880*/  SEL R202, R202, 0xffffffe0, !P3 ;  /* 0xffffffe0caca7807 */ /* 0x000fc40005800000 */
[----:B------:R-:W-:Y:S02]  /*0890*/  @P2 IADD3 R205, R200, -0x20, RZ ;  /* 0xffffffe0c8cd2810 */ /* 0x000fe40007ffe0ff */
[----:B------:R-:W-:Y:S01]  /*08a0*/  SHF.R.S32.HI R4, RZ, 0x1f, R217 ;  /* 0x0000001fff047819 */ /* 0x000fe200000114d9 */
[----:B------:R-:W-:Y:S01]  /*08b0*/  IMAD.IADD R204, R203, 0x1, R202 ;  /* 0x00000001cbcc7824 */ /* 0x000fe200078e02ca */
[C---:B------:R-:W-:Y:S01]  /*08c0*/  IADD3 R216, R205.reuse, 0x400, RZ ;  /* 0x00000400cdd87810 */ /* 0x040fe20007ffe0ff */
[----:B------:R-:W-:Y:S01]  /*08d0*/  IMAD.IADD R202, R202, 0x1, R201 ;  /* 0x00000001caca7824 */ /* 0x000fe200078e02c9 */
[C---:B------:R-:W-:Y:S02]  /*08e0*/  IADD3 R215, R205.reuse, 0x800, RZ ;  /* 0x00000800cdd77810 */ /* 0x040fe40007ffe0ff */
[----:B------:R-:W-:Y:S02]  /*08f0*/  IADD3 R214, R205, 0xc00, RZ ;  /* 0x00000c00cdd67810 */ /* 0x000fe40007ffe0ff */
[----:B-1----:R-:W-:-:S02]  /*0900*/  LOP3.LUT R0, R11, 0x7ffffffc, RZ, 0xc0, !PT ;  /* 0x7ffffffc0b007812 */ /* 0x002fc400078ec0ff */
[C---:B------:R-:W-:Y:S02]  /*0910*/  IADD3 R213, R205.reuse, 0x1000, RZ ;  /* 0x00001000cdd57810 */ /* 0x040fe40007ffe0ff */
[C---:B------:R-:W-:Y:S01]  /*0920*/  IADD3 R212, R205.reuse, 0x1400, RZ ;  /* 0x00001400cdd47810 */ /* 0x040fe20007ffe0ff */
[----:B------:R-:W-:Y:S01]  /*0930*/  IMAD.IADD R0, R22, 0x1, -R0 ;  /* 0x0000000116007824 */ /* 0x000fe200078e0a00 */
[C---:B------:R-:W-:Y:S02]  /*0940*/  IADD3 R211, R205.reuse, 0x1800, RZ ;  /* 0x00001800cdd37810 */ /* 0x040fe40007ffe0ff */
[C---:B------:R-:W-:Y:S01]  /*0950*/  IADD3 R210, R205.reuse, 0x1c00, RZ ;  /* 0x00001c00cdd27810 */ /* 0x040fe20007ffe0ff */
[----:B------:R-:W-:Y:S01]  /*0960*/  IMAD.SHL.U32 R0, R0, 0x2, RZ ;  /* 0x0000000200007824 */ /* 0x000fe200078e00ff */
[C---:B------:R-:W-:Y:S02]  /*0970*/  IADD3 R209, R205.reuse, 0x2000, RZ ;  /* 0x00002000cdd17810 */ /* 0x040fe40007ffe0ff */
[----:B------:R-:W-:-:S02]  /*0980*/  IADD3 R208, R205, 0x2400, RZ ;  /* 0x00002400cdd07810 */ /* 0x000fc40007ffe0ff */
[----:B------:R1:W-:Y:S01]  /*0990*/  STL [R1+0x64], R0 ;  /* 0x0000640001007387 */ /* 0x0003e20000100800 */
[C---:B------:R-:W-:Y:S02]  /*09a0*/  IADD3 R207, R205.reuse, 0x2800, RZ ;  /* 0x00002800cdcf7810 */ /* 0x040fe40007ffe0ff */
[----:B------:R-:W-:Y:S01]  /*09b0*/  IADD3 R206, R205, 0x2c00, RZ ;  /* 0x00002c00cdce7810 */ /* 0x000fe20007ffe0ff */
[----:B-1----:R-:W-:-:S05]  /*09c0*/  IMAD.IADD R0, R20, 0x1, R2 ;  /* 0x0000000114007824 */ /* 0x002fca00078e0202 */
[----:B------:R1:W-:Y:S02]  /*09d0*/  STL [R1+0x78], R0 ;  /* 0x0000780001007387 */ /* 0x0003e40000100800 */
[----:B-1----:R-:W-:-:S05]  /*09e0*/  IMAD.IADD R0, R2, 0x1, R19 ;  /* 0x0000000102007824 */ /* 0x002fca00078e0213 */
[----:B------:R1:W-:Y:S02]  /*09f0*/  STL [R1+0x74], R0 ;  /* 0x0000740001007387 */ /* 0x0003e40000100800 */
.L_x_664:
[----:B------:R-:W2:Y:S01]  /*0a00*/  LDL R4, [R1+0x7c] ;  /* 0x00007c0001047983 */ /* 0x000ea20000100800 */
[----:B-1----:R-:W-:Y:S01]  /*0a10*/  IMAD.MOV.U32 R0, RZ, RZ, c[0x0][0x560] ;  /* 0x00015800ff007624 */ /* 0x002fe200078e00ff */
[----:B------:R-:W-:Y:S01]  /*0a20*/  YIELD ;  /* 0x0000000000007946 */ /* 0x000fe20003800000 */
[----:B------:R-:W-:Y:S03]  /*0a30*/  BSSY B0, `(.L_x_591) ;  /* 0x0000016000007945 */ /* 0x000fe60003800000 */
[----:B------:R-:W-:-:S13]  /*0a40*/  ISETP.NE.AND P0, PT, R0, 0x1, PT ;  /* 0x000000010000780c */ /* 0x000fda0003f05270 */
[----:B--2---:R-:W-:Y:S01]  /*0a50*/  @P0 IMAD.HI.U32 R0, R4, c[0x0][0x564], RZ ;  /* 0x0001590004000a27 */ /* 0x004fe200078e00ff */
[----:B------:R-:W-:-:S04]  /*0a60*/  MOV R3, R4 ;  /* 0x0000000400037202 */ /* 0x000fc80000000f00 */
[----:B------:R-:W-:-:S04]  /*0a70*/  @P0 SHF.R.U32.HI R3, RZ, c[0x0][0x568], R0 ;  /* 0x00015a00ff030a19 */ /* 0x000fc80000011600 */
[----:B------:R-:W-:Y:S01]  /*0a80*/  ISETP.GE.AND P0, PT, R3, c[0x0][0x578], PT ;  /* 0x00015e0003007a0c */ /* 0x000fe20003f06270 */
[----:B------:R-:W-:-:S04]  /*0a90*/  IMAD.MOV R2, RZ, RZ, -R3 ;  /* 0x000000ffff027224 */ /* 0x000fc800078e0a03 */
[----:B------:R-:W-:-:S08]  /*0aa0*/  IMAD R2, R2, c[0x0][0x560], R4 ;  /* 0x0001580002027a24 */ /* 0x000fd000078e0204 */
[----:B------:R-:W-:Y:S05]  /*0ab0*/  @!P0 BRA `(.L_x_592) ;  /* 0x0000007000008947 */ /* 0x000fea0003800000 */
[----:B------:R-:W-:-:S04]  /*0ac0*/  MOV R0, c[0x0][0x56c] ;  /* 0x00015b0000007a02 */ /* 0x000fc80000000f00 */
[----:B------:R-:W-:Y:S02]  /*0ad0*/  ISETP.NE.AND P0, PT, R0, 0x1, PT ;  /* 0x000000010000780c */ /* 0x000fe40003f05270 */
[----:B------:R-:W-:-:S11]  /*0ae0*/  MOV R0, R2 ;  /* 0x0000000200007202 */ /* 0x000fd60000000f00 */
[----:B------:R-:W-:-:S05]  /*0af0*/  @P0 IMAD.HI.U32 R4, R2, c[0x0][0x570], RZ ;  /* 0x00015c0002040a27 */ /* 0x000fca00078e00ff */
[----:B------:R-:W-:-:S05]  /*0b00*/  @P0 SHF.R.U32.HI R0, RZ, c[0x0][0x574], R4 ;  /* 0x00015d00ff000a19 */ /* 0x000fca0000011604 */
[----:B------:R-:W-:Y:S01]  /*0b10*/  IMAD R4, R0, c[0x0][0x56c], RZ ;  /* 0x00015b0000047a24 */ /* 0x000fe200078e02ff */
[----:B------:R-:W-:Y:S05]  /*0b20*/  BRA `(.L_x_593) ;  /* 0x0000006000007947 */ /* 0x000fea0003800000 */
.L_x_592:
[----:B------:R-:W-:-:S04]  /*0b30*/  MOV R0, c[0x0][0x554] ;  /* 0x0001550000007a02 */ /* 0x000fc80000000f00 */
[----:B------:R-:W-:Y:S02]  /*0b40*/  ISETP.NE.AND P0, PT, R0, 0x1, PT ;  /* 0x000000010000780c */ /* 0x000fe40003f05270 */
[----:B------:R-:W-:-:S11]  /*0b50*/  MOV R0, R2 ;  /* 0x0000000200007202 */ /* 0x000fd60000000f00 */
[----:B------:R-:W-:-:S05]  /*0b60*/  @P0 IMAD.HI.U32 R4, R2, c[0x0][0x558], RZ ;  /* 0x0001560002040a27 */ /* 0x000fca00078e00ff */
[----:B------:R-:W-:-:S05]  /*0b70*/  @P0 SHF.R.U32.HI R0, RZ, c[0x0][0x55c], R4 ;  /* 0x00015700ff000a19 */ /* 0x000fca0000011604 */
[----:B------:R-:W-:Y:S02]  /*0b80*/  IMAD R4, R0, c[0x0][0x554], RZ ;  /* 0x0001550000047a24 */ /* 0x000fe400078e02ff */
.L_x_593:
[----:B------:R-:W-:Y:S05]  /*0b90*/  BSYNC B0 ;  /* 0x0000000000007941 */ /* 0x000fea0003800000 */
.L_x_591:
[----:B------:R-:W-:Y:S01]  /*0ba0*/  IMAD.MOV.U32 R5, RZ, RZ, c[0x0][0x548] ;  /* 0x00015200ff057624 */ /* 0x000fe200078e00ff */
[----:B------:R-:W-:Y:S01]  /*0bb0*/  ISETP.NE.U32.AND P0, PT, RZ, c[0x0][0x370], PT ;  /* 0x0000dc00ff007a0c */ /* 0x000fe20003f05070 */
[----:B------:R-:W-:Y:S02]  /*0bc0*/  IMAD.IADD R2, R2, 0x1, -R4 ;  /* 0x0000000102027824 */ /* 0x000fe400078e0a04 */
[----:B------:R-:W-:Y:S01]  /*0bd0*/  IMAD.MOV.U32 R6, RZ, RZ, RZ ;  /* 0x000000ffff067224 */ /* 0x000fe200078e00ff */
[----:B------:R-:W-:Y:S01]  /*0be0*/  ISETP.NE.AND P1, PT, R5, 0x1, PT ;  /* 0x000000010500780c */ /* 0x000fe20003f25270 */
[----:B------:R-:W-:Y:S01]  /*0bf0*/  IMAD R2, R3, c[0x0][0x554], R2 ;  /* 0x0001550003027a24 */ /* 0x000fe200078e0202 */
[----:B------:R-:W-:-:S04]  /*0c00*/  ISETP.NE.AND.EX P0, PT, RZ, c[0x0][0x374], PT, P0 ;  /* 0x0000dd00ff007a0c */ /* 0x000fc80003f05300 */
[----:B------:R-:W-:-:S07]  /*0c10*/  MOV R8, R2 ;  /* 0x0000000200087202 */ /* 0x000fce0000000f00 */
[----:B------:R-:W-:-:S04]  /*0c20*/  @P1 IMAD.HI.U32 R3, R2, c[0x0][0x54c], RZ ;  /* 0x0001530002031a27 */ /* 0x000fc800078e00ff */
[----:B------:R-:W-:Y:S01]  /*0c30*/  @P0 IMAD.MOV.U32 R4, RZ, RZ, 0x4 ;  /* 0x00000004ff040424 */ /* 0x000fe200078e00ff */
[----:B------:R-:W-:-:S05]  /*0c40*/  @P1 SHF.R.U32.HI R8, RZ, c[0x0][0x550], R3 ;  /* 0x00015400ff081a19 */ /* 0x000fca0000011603 */
[----:B------:R-:W-:Y:S01]  /*0c50*/  @P0 IMAD.WIDE R4, R8, R4, c[0x0][0x370] ;  /* 0x0000dc0008040625 */ /* 0x000fe200078e0204 */
[----:B------:R-:W-:Y:S01]  /*0c60*/  LOP3.LUT R0, R0, 0x1ffffff, RZ, 0x3c, !PT ;  /* 0x01ffffff00007812 */ /* 0x000fe200078e3cff */
[----:B------:R-:W-:Y:S04]  /*0c70*/  STL [R1+0x5c], R8 ;  /* 0x00005c0801007387 */ /* 0x000fe80000100800 */
[----:B------:R1:W2:Y:S01]  /*0c80*/  @P0 LDG.E R6, [R4.64] ;  /* 0x0000000604060981 */ /* 0x0002a2000c1e1900 */
[----:B------:R-:W-:Y:S01]  /*0c90*/  MOV R3, c[0x0][0x2c4] ;  /* 0x0000b10000037a02 */ /* 0x000fe20000000f00 */
[----:B------:R-:W-:Y:S01]  /*0ca0*/  CS2R R94, SRZ ;  /* 0x00000000005e7805 */ /* 0x000fe2000001ff00 */
[----:B------:R-:W-:Y:S01]  /*0cb0*/  IADD3 R0, R0, c[0x0][0x53c], RZ ;  /* 0x00014f0000007a10 */ /* 0x000fe20007ffe0ff */
[----:B------:R-:W-:Y:S01]  /*0cc0*/  CS2R R92, SRZ ;  /* 0x00000000005c7805 */ /* 0x000fe2000001ff00 */
[----:B------:R-:W-:Y:S01]  /*0cd0*/  ISETP.NE.AND P5, PT, R3, 0x1, PT ;  /* 0x000000010300780c */ /* 0x000fe20003fa5270 */
[----:B------:R-:W-:Y:S01]  /*0ce0*/  CS2R R98, SRZ ;  /* 0x0000000000627805 */ /* 0x000fe2000001ff00 */
[----:B------:R-:W-:Y:S01]  /*0cf0*/  MOV R3, c[0x0][0x2ac] ;  /* 0x0000ab0000037a02 */ /* 0x000fe20000000f00 */
[----:B------:R-:W-:Y:S01]  /*0d00*/  IMAD.SHL.U32 R48, R0, 0x80, RZ ;  /* 0x0000008000307824 */ /* 0x000fe200078e00ff */
[----:B------:R-:W-:Y:S01]  /*0d10*/  CS2R R96, SRZ ;  /* 0x0000000000607805 */ /* 0x000fe2000001ff00 */
[----:B------:R-:W-:Y:S01]  /*0d20*/  IMAD.MOV.U32 R90, RZ, RZ, RZ ;  /* 0x000000ffff5a7224 */ /* 0x000fe200078e00ff */
[----:B------:R-:W-:Y:S01]  /*0d30*/  CS2R R88, SRZ ;  /* 0x0000000000587805 */ /* 0x000fe2000001ff00 */
[----:B------:R-:W-:Y:S01]  /*0d40*/  CS2R R86, SRZ ;  /* 0x0000000000567805 */ /* 0x000fe2000001ff00 */
[----:B------:R-:W-:Y:S01]  /*0d50*/  IADD3 R0, R48, 0x7f, RZ ;  /* 0x0000007f30007810 */ /* 0x000fe20007ffe0ff */
[----:B------:R-:W-:Y:S01]  /*0d60*/  STL [R1+0x58], R48 ;  /* 0x0000583001007387 */ /* 0x000fe20000100800 */
[----:B------:R-:W-:Y:S01]  /*0d70*/  CS2R R84, SRZ ;  /* 0x0000000000547805 */ /* 0x000fe2000001ff00 */
[----:B------:R-:W-:Y:S01]  /*0d80*/  IMAD.MOV.U32 R9, RZ, RZ, RZ ;  /* 0x000000ffff097224 */ /* 0x000fe200078e00ff */
[----:B------:R-:W-:Y:S01]  /*0d90*/  MOV R78, RZ ;  /* 0x000000ff004e7202 */ /* 0x000fe20000000f00 */
[----:B------:R-:W-:Y:S01]  /*0da0*/  CS2R R10, SRZ ;  /* 0x00000000000a7805 */ /* 0x000fe2000001ff00 */
[----:B------:R-:W-:Y:S01]  /*0db0*/  IMAD.MOV.U32 R76, RZ, RZ, RZ ;  /* 0x000000ffff4c7224 */ /* 0x000fe200078e00ff */
[----:B------:R-:W-:Y:S01]  /*0dc0*/  CS2R R12, SRZ ;  /* 0x00000000000c7805 */ /* 0x000fe2000001ff00 */
[----:B------:R-:W-:Y:S01]  /*0dd0*/  IMAD.MOV.U32 R82, RZ, RZ, RZ ;  /* 0x000000ffff527224 */ /* 0x000fe200078e00ff */
[----:B------:R-:W-:Y:S01]  /*0de0*/  MOV R80, RZ ;  /* 0x000000ff00507202 */ /* 0x000fe20000000f00 */
[----:B------:R-:W-:Y:S01]  /*0df0*/  IMAD.MOV.U32 R74, RZ, RZ, RZ ;  /* 0x000000ffff4a7224 */ /* 0x000fe200078e00ff */
[----:B------:R-:W-:Y:S01]  /*0e00*/  CS2R R14, SRZ ;  /* 0x00000000000e7805 */ /* 0x000fe2000001ff00 */
[----:B-1----:R-:W-:Y:S01]  /*0e10*/  IMAD.MOV.U32 R5, RZ, RZ, 0x40 ;  /* 0x00000040ff057424 */ /* 0x002fe200078e00ff */
[----:B------:R-:W-:Y:S01]  /*0e20*/  MOV R70, RZ ;  /* 0x000000ff00467202 */ /* 0x000fe20000000f00 */
[----:B------:R-:W-:Y:S01]  /*0e30*/  @P5 IMAD.HI.U32 R4, R0, c[0x0][0x2c8], RZ ;  /* 0x0000b20000045a27 */ /* 0x000fe200078e00ff */
[----:B------:R-:W-:Y:S01]  /*0e40*/  CS2R R16, SRZ ;  /* 0x0000000000107805 */ /* 0x000fe2000001ff00 */
[----:B------:R-:W-:Y:S01]  /*0e50*/  CS2R R18, SRZ ;  /* 0x0000000000127805 */ /* 0x000fe2000001ff00 */
[----:B------:R-:W-:Y:S01]  /*0e60*/  IADD3 R5, R5, -c[0x0][0x168], RZ ;  /* 0x80005a0005057a10 */ /* 0x000fe20007ffe0ff */
[----:B------:R-:W-:Y:S01]  /*0e70*/  IMAD.MOV.U32 R72, RZ, RZ, RZ ;  /* 0x000000ffff487224 */ /* 0x000fe200078e00ff */
[----:B------:R-:W-:Y:S01]  /*0e80*/  @P5 SHF.R.U32.HI R0, RZ, c[0x0][0x2cc], R4 ;  /* 0x0000b300ff005a19 */ /* 0x000fe20000011604 */
[----:B------:R-:W-:Y:S01]  /*0e90*/  IMAD.MOV.U32 R68, RZ, RZ, RZ ;  /* 0x000000ffff447224 */ /* 0x000fe200078e00ff */
[----:B------:R-:W-:Y:S01]  /*0ea0*/  MOV R164, RZ ;  /* 0x000000ff00a47202 */ /* 0x000fe20000000f00 */
[----:B------:R-:W-:Y:S01]  /*0eb0*/  IMAD.MOV.U32 R166, RZ, RZ, RZ ;  /* 0x000000ffffa67224 */ /* 0x000fe200078e00ff */
[----:B------:R-:W-:Y:S01]  /*0ec0*/  CS2R R20, SRZ ;  /* 0x0000000000147805 */ /* 0x000fe2000001ff00 */
[----:B------:R-:W-:Y:S01]  /*0ed0*/  IMAD.MOV.U32 R170, RZ, RZ, RZ ;  /* 0x000000ffffaa7224 */ /* 0x000fe200078e00ff */
[----:B------:R-:W-:Y:S01]  /*0ee0*/  MOV R162, RZ ;  /* 0x000000ff00a27202 */ /* 0x000fe20000000f00 */
[----:B------:R-:W-:Y:S01]  /*0ef0*/  IMAD.MOV.U32 R168, RZ, RZ, RZ ;  /* 0x000000ffffa87224 */ /* 0x000fe200078e00ff */
[----:B------:R-:W-:Y:S01]  /*0f00*/  CS2R R22, SRZ ;  /* 0x0000000000167805 */ /* 0x000fe2000001ff00 */
        /* <DEDUP_REMOVED lines=39> */
[----:B--2---:R1:W-:Y:S02]  /*1180*/  STL [R1+0x38], R6 ;  /* 0x0000380601007387 */ /* 0x0043e40000100800 */
[----:B-1----:R-:W-:-:S02]  /*1190*/  IMAD R6, R3, c[0x0][0x1d0], RZ ;  /* 0x0000740003067a24 */ /* 0x002fc400078e02ff */
[----:B------:R-:W-:-:S03]  /*11a0*/  IMAD R3, R3, c[0x0][0x1d0], R5 ;  /* 0x0000740003037a24 */ /* 0x000fc600078e0205 */
[----:B------:R-:W-:Y:S01]  /*11b0*/  IADD3 R5, R6, 0x3f, RZ ;  /* 0x0000003f06057810 */ /* 0x000fe20007ffe0ff */
[----:B------:R-:W-:-:S03]  /*11c0*/  IMAD.IADD R0, R3, 0x1, R0 ;  /* 0x0000000103007824 */ /* 0x000fc600078e0200 */
[----:B------:R-:W-:Y:S02]  /*11d0*/  SHF.R.S32.HI R3, RZ, 0x1f, R5 ;  /* 0x0000001fff037819 */ /* 0x000fe40000011405 */
[----:B------:R-:W-:Y:S02]  /*11e0*/  SHF.R.S32.HI R4, RZ, 0x1f, R0 ;  /* 0x0000001fff047819 */ /* 0x000fe40000011400 */
[----:B------:R-:W-:Y:S02]  /*11f0*/  LEA.HI R3, R3, R5, RZ, 0x6 ;  /* 0x0000000503037211 */ /* 0x000fe400078f30ff */
[----:B------:R-:W-:Y:S01]  /*1200*/  LEA.HI R4, R4, R0, RZ, 0x6 ;  /* 0x0000000004047211 */ /* 0x000fe200078f30ff */
[----:B------:R-:W-:Y:S01]  /*1210*/  IMAD.MOV R0, RZ, RZ, -R8 ;  /* 0x000000ffff007224 */ /* 0x000fe200078e0a08 */
[----:B------:R-:W-:Y:S02]  /*1220*/  SHF.R.S32.HI R3, RZ, 0x6, R3 ;  /* 0x00000006ff037819 */ /* 0x000fe40000011403 */
[----:B------:R-:W-:Y:S01]  /*1230*/  SHF.R.S32.HI R4, RZ, 0x6, R4 ;  /* 0x00000006ff047819 */ /* 0x000fe20000011404 */
[----:B------:R-:W-:Y:S01]  /*1240*/  IMAD R6, R0, c[0x0][0x548], R2 ;  /* 0x0001520000067a24 */ /* 0x000fe200078e0202 */
[----:B------:R-:W-:-:S02]  /*1250*/  PRMT R0, RZ, 0x7610, R0 ;  /* 0x00007610ff007816 */ /* 0x000fc40000000000 */
[----:B------:R-:W-:Y:S02]  /*1260*/  IMNMX R183, R3, R4, PT ;  /* 0x0000000403b77217 */ /* 0x000fe40003800200 */
[----:B------:R1:W-:Y:S01]  /*1270*/  STL [R1+0x60], R6 ;  /* 0x0000600601007387 */ /* 0x0003e20000100800 */
[----:B------:R-:W-:Y:S02]  /*1280*/  MOV R5, RZ ;  /* 0x000000ff00057202 */ /* 0x000fe40000000f00 */
[----:B------:R-:W-:-:S13]  /*1290*/  ISETP.GE.AND P0, PT, R183, 0x1, PT ;  /* 0x00000001b700780c */ /* 0x000fda0003f06270 */
[----:B------:R-:W-:Y:S05]  /*12a0*/  @!P0 BRA `(.L_x_594) ;  /* 0x0000e56000008947 */ /* 0x000fea0003800000 */
[----:B------:R-:W2:Y:S01]  /*12b0*/  LDL R7, [R1+0x18] ;  /* 0x0000180001077983 */ /* 0x000ea20000100800 */
[----:B------:R-:W-:-:S04]  /*12c0*/  ISETP.NE.U32.AND P1, PT, RZ, c[0x0][0x340], PT ;  /* 0x0000d000ff007a0c */ /* 0x000fc80003f25070 */
[----:B------:R-:W-:-:S13]  /*12d0*/  ISETP.NE.AND.EX P1, PT, RZ, c[0x0][0x344], PT, P1 ;  /* 0x0000d100ff007a0c */ /* 0x000fda0003f25310 */
[----:B------:R-:W-:-:S05]  /*12e0*/  @P1 MOV R2, 0x4 ;  /* 0x0000000400021802 */ /* 0x000fca0000000f00 */
[----:B------:R-:W-:-:S05]  /*12f0*/  @P1 IMAD.WIDE R2, R8, R2, c[0x0][0x340] ;  /* 0x0000d00008021625 */ /* 0x000fca00078e0202 */
[----:B------:R3:W5:Y:S01]  /*1300*/  @P1 LDG.E R13, [R2.64] ;  /* 0x00000006020d1981 */ /* 0x000762000c1e1900 */
[----:B------:R-:W-:Y:S02]  /*1310*/  SHF.R.S32.HI R18, RZ, 0x1f, R6 ;  /* 0x0000001fff127819 */ /* 0x000fe40000011406 */
[C---:B------:R-:W-:Y:S02]  /*1320*/  IADD3 R49, R217.reuse, 0x20, RZ ;  /* 0x00000020d9317810 */ /* 0x040fe40007ffe0ff */
[----:B------:R-:W-:Y:S01]  /*1330*/  ISETP.GE.AND P6, PT, R217, c[0x0][0x198], PT ;  /* 0x00006600d9007a0c */ /* 0x000fe20003fc6270 */
[----:B------:R-:W-:Y:S01]  /*1340*/  IMAD R0, R18, c[0x0][0x1b8], RZ ;  /* 0x00006e0012007a24 */ /* 0x000fe200078e02ff */
[----:B------:R-:W-:-:S03]  /*1350*/  ISETP.GE.AND P4, PT, R49, c[0x0][0x198], PT ;  /* 0x0000660031007a0c */ /* 0x000fc60003f86270 */
[C---:B------:R-:W-:Y:S02]  /*1360*/  IMAD R5, R6.reuse, c[0x0][0x1bc], R0 ;  /* 0x00006f0006057a24 */ /* 0x040fe400078e0200 */
[----:B---3--:R-:W-:Y:S01]  /*1370*/  IMAD.WIDE.U32 R2, R6, c[0x0][0x1b8], RZ ;  /* 0x00006e0006027a25 */ /* 0x008fe200078e00ff */
[----:B-1----:R-:W-:-:S04]  /*1380*/  SHF.R.S32.HI R6, RZ, 0x1f, R8 ;  /* 0x0000001fff067819 */ /* 0x002fc80000011408 */
[----:B------:R-:W-:Y:S01]  /*1390*/  IADD3 R3, R3, R5, RZ ;  /* 0x0000000503037210 */ /* 0x000fe20007ffe0ff */
[----:B------:R-:W-:-:S04]  /*13a0*/  IMAD R5, R6, c[0x0][0x1c0], RZ ;  /* 0x0000700006057a24 */ /* 0x000fc800078e02ff */
[C---:B------:R-:W-:Y:S02]  /*13b0*/  IMAD R5, R8.reuse, c[0x0][0x1c4], R5 ;  /* 0x0000710008057a24 */ /* 0x040fe400078e0205 */
[----:B------:R-:W-:-:S05]  /*13c0*/  IMAD.WIDE.U32 R2, R8, c[0x0][0x1c0], R2 ;  /* 0x0000700008027a25 */ /* 0x000fca00078e0002 */
[----:B------:R-:W-:Y:S02]  /*13d0*/  IADD3 R3, R3, R5, RZ ;  /* 0x0000000503037210 */ /* 0x000fe40007ffe0ff */
[----:B--2---:R-:W-:Y:S02]  /*13e0*/  IADD3 R4, R7, R48, RZ ;  /* 0x0000003007047210 */ /* 0x004fe40007ffe0ff */
[----:B------:R-:W-:-:S03]  /*13f0*/  IADD3 R48, R217, 0x40, RZ ;  /* 0x00000040d9307810 */ /* 0x000fc60007ffe0ff */
[----:B------:R-:W-:Y:S01]  /*1400*/  @P5 IMAD.HI.U32 R7, R4, c[0x0][0x2c8], RZ ;  /* 0x0000b20004075a27 */ /* 0x000fe200078e00ff */
[----:B------:R-:W-:-:S03]  /*1410*/  ISETP.GE.AND P3, PT, R48, c[0x0][0x198], PT ;  /* 0x0000660030007a0c */ /* 0x000fc60003f66270 */
[----:B------:R-:W-:Y:S01]  /*1420*/  IMAD.MOV.U32 R0, RZ, RZ, R4 ;  /* 0x000000ffff007224 */ /* 0x000fe200078e0004 */
[----:B------:R-:W-:-:S04]  /*1430*/  @P5 SHF.R.U32.HI R0, RZ, c[0x0][0x2cc], R7 ;  /* 0x0000b300ff005a19 */ /* 0x000fc80000011607 */
[--C-:B------:R-:W-:Y:S01]  /*1440*/  SHF.R.S32.HI R6, RZ, 0x1f, R0.reuse ;  /* 0x0000001fff067819 */ /* 0x100fe20000011400 */
[----:B------:R-:W-:Y:S02]  /*1450*/  IMAD.MOV R7, RZ, RZ, -R0 ;  /* 0x000000ffff077224 */ /* 0x000fe400078e0a00 */
[----:B------:R-:W-:-:S04]  /*1460*/  IMAD.WIDE.U32 R2, R0, c[0x0][0x1b0], R2 ;  /* 0x00006c0000027a25 */ /* 0x000fc800078e0002 */
[----:B------:R-:W-:Y:S02]  /*1470*/  IMAD R5, R6, c[0x0][0x1b0], RZ ;  /* 0x00006c0006057a24 */ /* 0x000fe400078e02ff */
[----:B------:R-:W-:Y:S02]  /*1480*/  IMAD R4, R7, c[0x0][0x2c4], R4 ;  /* 0x0000b10007047a24 */ /* 0x000fe400078e0204 */
[----:B------:R-:W-:-:S03]  /*1490*/  IMAD R5, R0, c[0x0][0x1b4], R5 ;  /* 0x00006d0000057a24 */ /* 0x000fc600078e0205 */
[----:B------:R-:W-:Y:S01]  /*14a0*/  SHF.R.S32.HI R0, RZ, 0x1f, R4 ;  /* 0x0000001fff007819 */ /* 0x000fe20000011404 */
[----:B------:R-:W-:Y:S02]  /*14b0*/  IMAD.IADD R3, R3, 0x1, R5 ;  /* 0x0000000103037824 */ /* 0x000fe400078e0205 */
[----:B------:R-:W-:Y:S02]  /*14c0*/  @!P1 IMAD.MOV.U32 R13, RZ, RZ, R8 ;  /* 0x000000ffff0d9224 */ /* 0x000fe400078e0008 */
[----:B------:R-:W-:Y:S02]  /*14d0*/  IMAD R0, R0, c[0x0][0x1a8], RZ ;  /* 0x00006a0000007a24 */ /* 0x000fe400078e02ff */
[----:B------:R-:W-:-:S04]  /*14e0*/  IMAD.WIDE.U32 R2, R4, c[0x0][0x1a8], R2 ;  /* 0x00006a0004027a25 */ /* 0x000fc800078e0002 */
[----:B------:R-:W-:Y:S01]  /*14f0*/  IMAD R4, R4, c[0x0][0x1ac], R0 ;  /* 0x00006b0004047a24 */ /* 0x000fe200078e0200 */
[----:B------:R-:W-:-:S04]  /*1500*/  LEA R12, P0, R2, c[0x0][0x160], 0x1 ;  /* 0x00005800020c7a11 */ /* 0x000fc800078008ff */
[----:B------:R-:W-:-:S04]  /*1510*/  IADD3 R4, R3, R4, RZ ;  /* 0x0000000403047210 */ /* 0x000fc80007ffe0ff */
[----:B------:R-:W-:Y:S01]  /*1520*/  LEA.HI.X R10, R2, c[0x0][0x164], R4, 0x1, P0 ;  /* 0x00005900020a7a11 */ /* 0x000fe200000f0c04 */
[----:B------:R-:W-:Y:S05]  /*1530*/  BRA.DIV ~URZ, `(.L_x_595) ;  /* 0x000104627f007947 */ /* 0x000fea000b800000 */
[----:B------:R1:W2:Y:S02]  /*1540*/  SHFL.IDX PT, R5, R10, RZ, 0x1c1f ;  /* 0x001c1fff0a057589 */ /* 0x0002a400000e0000 */
.L_x_665:
[----:B------:R-:W-:Y:S05]  /*1550*/  BRA.DIV ~URZ, `(.L_x_596) ;  /* 0x000104b27f007947 */ /* 0x000fea000b800000 */
[----:B------:R3:W4:Y:S02]  /*1560*/  SHFL.IDX PT, R0, R12, RZ, 0x1c1f ;  /* 0x001c1fff0c007589 */ /* 0x00072400000e0000 */
.L_x_666:
[----:B---3--:R-:W3:Y:S04]  /*1570*/  LDL R3, [R1+0x58] ;  /* 0x0000580001037983 */ /* 0x008ee80000100800 */
[----:B------:R-:W1:Y:S01]  /*1580*/  S2R R4, SR_TID.X ;  /* 0x0000000000047919 */ /* 0x000e620000002100 */
[----:B------:R-:W-:-:S04]  /*1590*/  IMAD.MOV.U32 R14, RZ, RZ, c[0x0][0x2c4] ;  /* 0x0000b100ff0e7624 */ /* 0x000fc800078e00ff */
[----:B------:R-:W-:Y:S01]  /*15a0*/  IMAD R14, R14, c[0x0][0x168], RZ ;  /* 0x00005a000e0e7a24 */ /* 0x000fe200078e02ff */
[----:B-1----:R-:W-:-:S04]  /*15b0*/  SHF.R.S32.HI R2, RZ, 0x1f, R4 ;  /* 0x0000001fff027819 */ /* 0x002fc80000011404 */
[----:B------:R-:W-:-:S04]  /*15c0*/  LEA.HI R2, R2, R4, RZ, 0x2 ;  /* 0x0000000402027211 */ /* 0x000fc800078f10ff */
[----:B------:R-:W-:Y:S01]  /*15d0*/  SHF.R.S32.HI R2, RZ, 0x2, R2 ;  /* 0x00000002ff027819 */ /* 0x000fe20000011402 */
[----:B------:R-:W-:Y:S04]  /*15e0*/  BSSY B0, `(.L_x_597) ;  /* 0x0000019000007945 */ /* 0x000fe80003800000 */
[----:B---3--:R-:W-:-:S05]  /*15f0*/  IMAD.IADD R11, R2, 0x1, R3 ;  /* 0x00000001020b7824 */ /* 0x008fca00078e0203 */
[----:B------:R-:W-:-:S13]  /*1600*/  ISETP.GE.AND P0, PT, R11, R14, PT ;  /* 0x0000000e0b00720c */ /* 0x000fda0003f06270 */
[----:B------:R-:W-:Y:S05]  /*1610*/  @P0 BRA `(.L_x_598) ;  /* 0x0000015000000947 */ /* 0x000fea0003800000 */
[----:B------:R-:W3:Y:S01]  /*1620*/  LDL R4, [R1+0x80] ;  /* 0x0000800001047983 */ /* 0x000ee20000100800 */
[C---:B------:R-:W-:Y:S02]  /*1630*/  IADD3 R17, R217.reuse, 0x20, RZ ;  /* 0x00000020d9117810 */ /* 0x040fe40007ffe0ff */
[C---:B------:R-:W-:Y:S02]  /*1640*/  IADD3 R19, R217.reuse, 0x20, RZ ;  /* 0x00000020d9137810 */ /* 0x040fe40007ffe0ff */
[C---:B------:R-:W-:Y:S02]  /*1650*/  IADD3 R15, R217.reuse, 0x40, RZ ;  /* 0x00000040d90f7810 */ /* 0x040fe40007ffe0ff */
[C---:B------:R-:W-:Y:S02]  /*1660*/  IADD3 R16, R217.reuse, 0x40, RZ ;  /* 0x00000040d9107810 */ /* 0x040fe40007ffe0ff */
[----:B----4-:R-:W-:Y:S02]  /*1670*/  LEA R8, P2, R217, R0, 0x1 ;  /* 0x00000000d9087211 */ /* 0x010fe400078408ff */
[----:B------:R-:W-:-:S02]  /*1680*/  SHF.R.S32.HI R20, RZ, 0x1f, R217 ;  /* 0x0000001fff147819 */ /* 0x000fc400000114d9 */
[-C--:B------:R-:W-:Y:S02]  /*1690*/  LEA R6, P1, R17, R0.reuse, 0x1 ;  /* 0x0000000011067211 */ /* 0x080fe400078208ff */
[----:B------:R-:W-:Y:S02]  /*16a0*/  SHF.R.S32.HI R19, RZ, 0x1f, R19 ;  /* 0x0000001fff137819 */ /* 0x000fe40000011413 */
[----:B------:R-:W-:Y:S02]  /*16b0*/  SHF.R.S32.HI R16, RZ, 0x1f, R16 ;  /* 0x0000001fff107819 */ /* 0x000fe40000011410 */
[----:B------:R-:W-:Y:S02]  /*16c0*/  LEA R2, P0, R15, R0, 0x1 ;  /* 0x000000000f027211 */ /* 0x000fe400078008ff */
[-C--:B--2---:R-:W-:Y:S02]  /*16d0*/  LEA.HI.X R9, R217, R5.reuse, R20, 0x1, P2 ;  /* 0x00000005d9097211 */ /* 0x084fe400010f0c14 */
[----:B------:R-:W-:-:S02]  /*16e0*/  LEA.HI.X R7, R17, R5, R19, 0x1, P1 ;  /* 0x0000000511077211 */ /* 0x000fc400008f0c13 */
[----:B------:R-:W-:Y:S01]  /*16f0*/  LEA.HI.X R3, R15, R5, R16, 0x1, P0 ;  /* 0x000000050f037211 */ /* 0x000fe200000f0c10 */
[----:B---3--:R-:W-:-:S05]  /*1700*/  IMAD.SHL.U32 R0, R4, 0x2, RZ ;  /* 0x0000000204007824 */ /* 0x008fca00078e00ff */
[----:B------:R-:W-:Y:S01]  /*1710*/  @!PT LDS RZ, [RZ] ;  /* 0x00000000fffff984 */ /* 0x000fe20000000800 */
[----:B------:R-:W-:Y:S01]  /*1720*/  @!PT LDS RZ, [RZ] ;  /* 0x00000000fffff984 */ /* 0x000fe20000000800 */
[----:B------:R-:W-:Y:S01]  /*1730*/  @!PT LDS RZ, [RZ] ;  /* 0x00000000fffff984 */ /* 0x000fe20000000800 */
[----:B------:R1:W-:Y:S04]  /*1740*/  LDGSTS.E.BYPASS.LTC128B.128 [R0+0x6100], [R8.64], !P6 ;  /* 0x0610000008007fae */ /* 0x0003e8000f101d46 */
[----:B------:R1:W-:Y:S04]  /*1750*/  LDGSTS.E.BYPASS.LTC128B.128 [R0+0x8100], [R6.64], !P4 ;  /* 0x0810000006007fae */ /* 0x0003e8000e101d46 */
[----:B------:R1:W-:Y:S02]  /*1760*/  LDGSTS.E.BYPASS.LTC128B.128 [R0+0xa100], [R2.64], !P3 ;  /* 0x0a10000002007fae */ /* 0x0003e4000d901d46 */
.L_x_598:
[----:B------:R-:W-:Y:S05]  /*1770*/  BSYNC B0 ;  /* 0x0000000000007941 */ /* 0x000fea0003800000 */
.L_x_597:
[----:B------:R-:W-:Y:S05]  /*1780*/  BRA.DIV ~URZ, `(.L_x_599) ;  /* 0x000102f27f007947 */ /* 0x000fea000b800000 */
[----:B--2---:R2:W3:Y:S04]  /*1790*/  SHFL.IDX PT, R5, R10, 0x1, 0x1c1f ;  /* 0x003c1f000a057f89 */ /* 0x0044e800000e0000 */
[----:B-1--4-:R2:W1:Y:S02]  /*17a0*/  SHFL.IDX PT, R0, R12, 0x1, 0x1c1f ;  /* 0x003c1f000c007f89 */ /* 0x01246400000e0000 */
.L_x_667:
[----:B------:R-:W-:Y:S01]  /*17b0*/  IADD3 R2, R11, 0x20, RZ ;  /* 0x000000200b027810 */ /* 0x000fe20007ffe0ff */
[----:B------:R-:W-:Y:S03]  /*17c0*/  BSSY B0, `(.L_x_600) ;  /* 0x0000018000007945 */ /* 0x000fe60003800000 */
[----:B------:R-:W-:-:S13]  /*17d0*/  ISETP.GE.AND P0, PT, R2, R14, PT ;  /* 0x0000000e0200720c */ /* 0x000fda0003f06270 */
[----:B------:R-:W-:Y:S05]  /*17e0*/  @P0 BRA `(.L_x_601) ;  /* 0x0000015000000947 */ /* 0x000fea0003800000 */
[----:B------:R-:W4:Y:S01]  /*17f0*/  LDL R4, [R1+0x80] ;  /* 0x0000800001047983 */ /* 0x000f220000100800 */
[C---:B------:R-:W-:Y:S02]  /*1800*/  IADD3 R17, R217.reuse, 0x20, RZ ;  /* 0x00000020d9117810 */ /* 0x040fe40007ffe0ff */
[C---:B------:R-:W-:Y:S02]  /*1810*/  IADD3 R19, R217.reuse, 0x20, RZ ;  /* 0x00000020d9137810 */ /* 0x040fe40007ffe0ff */
[C---:B------:R-:W-:Y:S02]  /*1820*/  IADD3 R15, R217.reuse, 0x40, RZ ;  /* 0x00000040d90f7810 */ /* 0x040fe40007ffe0ff */
[C---:B------:R-:W-:Y:S02]  /*1830*/  IADD3 R16, R217.reuse, 0x40, RZ ;  /* 0x00000040d9107810 */ /* 0x040fe40007ffe0ff */
[----:B-1----:R-:W-:Y:S02]  /*1840*/  LEA R8, P2, R217, R0, 0x1 ;  /* 0x00000000d9087211 */ /* 0x002fe400078408ff */
[----:B------:R-:W-:-:S02]  /*1850*/  SHF.R.S32.HI R20, RZ, 0x1f, R217 ;  /* 0x0000001fff147819 */ /* 0x000fc400000114d9 */
[-C--:B------:R-:W-:Y:S02]  /*1860*/  LEA R6, P1, R17, R0.reuse, 0x1 ;  /* 0x0000000011067211 */ /* 0x080fe400078208ff */
[----:B------:R-:W-:Y:S02]  /*1870*/  SHF.R.S32.HI R19, RZ, 0x1f, R19 ;  /* 0x0000001fff137819 */ /* 0x000fe40000011413 */
[----:B------:R-:W-:Y:S02]  /*1880*/  SHF.R.S32.HI R16, RZ, 0x1f, R16 ;  /* 0x0000001fff107819 */ /* 0x000fe40000011410 */
[----:B------:R-:W-:Y:S02]  /*1890*/  LEA R2, P0, R15, R0, 0x1 ;  /* 0x000000000f027211 */ /* 0x000fe400078008ff */
[-C--:B---3--:R-:W-:Y:S02]  /*18a0*/  LEA.HI.X R9, R217, R5.reuse, R20, 0x1, P2 ;  /* 0x00000005d9097211 */ /* 0x088fe400010f0c14 */
[----:B------:R-:W-:-:S02]  /*18b0*/  LEA.HI.X R7, R17, R5, R19, 0x1, P1 ;  /* 0x0000000511077211 */ /* 0x000fc400008f0c13 */
[----:B------:R-:W-:Y:S01]  /*18c0*/  LEA.HI.X R3, R15, R5, R16, 0x1, P0 ;  /* 0x000000050f037211 */ /* 0x000fe200000f0c10 */
[----:B----4-:R-:W-:-:S05]  /*18d0*/  IMAD.SHL.U32 R0, R4, 0x2, RZ ;  /* 0x0000000204007824 */ /* 0x010fca00078e00ff */
[----:B------:R-:W-:Y:S01]  /*18e0*/  @!PT LDS RZ, [RZ] ;  /* 0x00000000fffff984 */ /* 0x000fe20000000800 */
[----:B------:R-:W-:Y:S01]  /*18f0*/  @!PT LDS RZ, [RZ] ;  /* 0x00000000fffff984 */ /* 0x000fe20000000800 */
[----:B------:R-:W-:Y:S01]  /*1900*/  @!PT LDS RZ, [RZ] ;  /* 0x00000000fffff984 */ /* 0x000fe20000000800 */
[----:B------:R1:W-:Y:S04]  /*1910*/  LDGSTS.E.BYPASS.LTC128B.128 [R0+0x6900], [R8.64], !P6 ;  /* 0x0690000008007fae */ /* 0x0003e8000f101d46 */
[----:B------:R1:W-:Y:S04]  /*1920*/  LDGSTS.E.BYPASS.LTC128B.128 [R0+0x8900], [R6.64], !P4 ;  /* 0x0890000006007fae */ /* 0x0003e8000e101d46 */
[----:B------:R1:W-:Y:S02]  /*1930*/  LDGSTS.E.BYPASS.LTC128B.128 [R0+0xa900], [R2.64], !P3 ;  /* 0x0a90000002007fae */ /* 0x0003e4000d901d46 */
.L_x_601:
[----:B------:R-:W-:Y:S05]  /*1940*/  BSYNC B0 ;  /* 0x0000000000007941 */ /* 0x000fea0003800000 */
.L_x_600:
[----:B------:R-:W-:Y:S05]  /*1950*/  BRA.DIV ~URZ, `(.L_x_602) ;  /* 0x000101f27f007947 */ /* 0x000fea000b800000 */
[----:B---3--:R3:W4:Y:S02]  /*1960*/  SHFL.IDX PT, R5, R10, 0x2, 0x1c1f ;  /* 0x005c1f000a057f89 */ /* 0x00872400000e0000 */
.L_x_668:
[----:B------:R-:W-:Y:S05]  /*1970*/  BRA.DIV ~URZ, `(.L_x_603) ;  /* 0x000102427f007947 */ /* 0x000fea000b800000 */
[----:B-1----:R1:W2:Y:S02]  /*1980*/  SHFL.IDX PT, R0, R12, 0x2, 0x1c1f ;  /* 0x005c1f000c007f89 */ /* 0x0022a400000e0000 */
.L_x_669:
[----:B------:R-:W-:Y:S01]  /*1990*/  IADD3 R2, R11, 0x40, RZ ;  /* 0x000000400b027810 */ /* 0x000fe20007ffe0ff */
[----:B------:R-:W-:Y:S03]  /*19a0*/  BSSY B0, `(.L_x_604) ;  /* 0x0000018000007945 */ /* 0x000fe60003800000 */
[----:B------:R-:W-:-:S13]  /*19b0*/  ISETP.GE.AND P0, PT, R2, R14, PT ;  /* 0x0000000e0200720c */ /* 0x000fda0003f06270 */
[----:B------:R-:W-:Y:S05]  /*19c0*/  @P0 BRA `(.L_x_605) ;  /* 0x0000015000000947 */ /* 0x000fea0003800000 */
[----:B---3--:R-:W3:Y:S01]  /*19d0*/  LDL R4, [R1+0x80] ;  /* 0x0000800001047983 */ /* 0x008ee20000100800 */
[C---:B------:R-:W-:Y:S02]  /*19e0*/  IADD3 R17, R217.reuse, 0x20, RZ ;  /* 0x00000020d9117810 */ /* 0x040fe40007ffe0ff */
[C---:B------:R-:W-:Y:S02]  /*19f0*/  IADD3 R19, R217.reuse, 0x20, RZ ;  /* 0x00000020d9137810 */ /* 0x040fe40007ffe0ff */
[C---:B------:R-:W-:Y:S02]  /*1a00*/  IADD3 R15, R217.reuse, 0x40, RZ ;  /* 0x00000040d90f7810 */ /* 0x040fe40007ffe0ff */
[C---:B------:R-:W-:Y:S02]  /*1a10*/  IADD3 R16, R217.reuse, 0x40, RZ ;  /* 0x00000040d9107810 */ /* 0x040fe40007ffe0ff */
[----:B--2---:R-:W-:Y:S02]  /*1a20*/  LEA R8, P2, R217, R0, 0x1 ;  /* 0x00000000d9087211 */ /* 0x004fe400078408ff */
[----:B------:R-:W-:-:S02]  /*1a30*/  SHF.R.S32.HI R20, RZ, 0x1f, R217 ;  /* 0x0000001fff147819 */ /* 0x000fc400000114d9 */
[-C--:B------:R-:W-:Y:S02]  /*1a40*/  LEA R6, P1, R17, R0.reuse, 0x1 ;  /* 0x0000000011067211 */ /* 0x080fe400078208ff */
[----:B------:R-:W-:Y:S02]  /*1a50*/  SHF.R.S32.HI R19, RZ, 0x1f, R19 ;  /* 0x0000001fff137819 */ /* 0x000fe40000011413 */
[----:B------:R-:W-:Y:S02]  /*1a60*/  SHF.R.S32.HI R16, RZ, 0x1f, R16 ;  /* 0x0000001fff107819 */ /* 0x000fe40000011410 */
[----:B------:R-:W-:Y:S02]  /*1a70*/  LEA R2, P0, R15, R0, 0x1 ;  /* 0x000000000f027211 */ /* 0x000fe400078008ff */
[-C--:B----4-:R-:W-:Y:S02]  /*1a80*/  LEA.HI.X R9, R217, R5.reuse, R20, 0x1, P2 ;  /* 0x00000005d9097211 */ /* 0x090fe400010f0c14 */
        /* <DEDUP_REMOVED lines=9> */
.L_x_605:
[----:B------:R-:W-:Y:S05]  /*1b20*/  BSYNC B0 ;  /* 0x0000000000007941 */ /* 0x000fea0003800000 */
.L_x_604:
[----:B------:R-:W-:Y:S05]  /*1b30*/  BRA.DIV ~URZ, `(.L_x_606) ;  /* 0x000100f27f007947 */ /* 0x000fea000b800000 */
[----:B----4-:R4:W1:Y:S04]  /*1b40*/  SHFL.IDX PT, R5, R10, 0x3, 0x1c1f ;  /* 0x007c1f000a057f89 */ /* 0x01086800000e0000 */
[----:B--2---:R4:W2:Y:S02]  /*1b50*/  SHFL.IDX PT, R0, R12, 0x3, 0x1c1f ;  /* 0x007c1f000c007f89 */ /* 0x0048a400000e0000 */
.L_x_670:
[----:B-1--4-:R-:W4:Y:S01]  /*1b60*/  LDL R12, [R1+0x80] ;  /* 0x00008000010c7983 */ /* 0x012f220000100800 */
[----:B------:R-:W-:Y:S01]  /*1b70*/  IADD3 R11, R11, 0x60, RZ ;  /* 0x000000600b0b7810 */ /* 0x000fe20007ffe0ff */
[----:B-----5:R-:W-:Y:S01]  /*1b80*/  IMAD.WIDE.U32 R164, R13, c[0x0][0x2b0], RZ ;  /* 0x0000ac000da47a25 */ /* 0x020fe200078e00ff */
[----:B------:R-:W-:-:S02]  /*1b90*/  SHF.R.S32.HI R22, RZ, 0x1f, R217 ;  /* 0x0000001fff167819 */ /* 0x000fc400000114d9 */
[----:B------:R-:W-:Y:S02]  /*1ba0*/  ISETP.GE.AND P2, PT, R11, R14, PT ;  /* 0x0000000e0b00720c */ /* 0x000fe40003f46270 */
[C---:B------:R-:W-:Y:S01]  /*1bb0*/  IADD3 R20, R217.reuse, 0x20, RZ ;  /* 0x00000020d9147810 */ /* 0x040fe20007ffe0ff */
[----:B------:R1:W-:Y:S01]  /*1bc0*/  STL.64 [R1+0x40], R164 ;  /* 0x000040a401007387 */ /* 0x0003e20000100a00 */
[C---:B------:R-:W-:Y:S02]  /*1bd0*/  IADD3 R32, R217.reuse, 0x40, RZ ;  /* 0x00000040d9207810 */ /* 0x040fe40007ffe0ff */
[C---:B------:R-:W-:Y:S02]  /*1be0*/  IADD3 R21, R217.reuse, 0x20, RZ ;  /* 0x00000020d9157810 */ /* 0x040fe40007ffe0ff */
[----:B------:R-:W-:Y:S02]  /*1bf0*/  IADD3 R19, R217, 0x40, RZ ;  /* 0x00000040d9137810 */ /* 0x000fe40007ffe0ff */
[----:B------:R-:W-:-:S02]  /*1c00*/  SHF.R.S32.HI R21, RZ, 0x1f, R21 ;  /* 0x0000001fff157819 */ /* 0x000fc40000011415 */
[----:B------:R-:W-:Y:S02]  /*1c10*/  SHF.R.S32.HI R19, RZ, 0x1f, R19 ;  /* 0x0000001fff137819 */ /* 0x000fe40000011413 */
[CC--:B--2---:R-:W-:Y:S02]  /*1c20*/  @!P2 LEA R8, P0, R217.reuse, R0.reuse, 0x1 ;  /* 0x00000000d908a211 */ /* 0x0c4fe400078008ff */
[-C--:B------:R-:W-:Y:S02]  /*1c30*/  @!P2 LEA R6, P1, R20, R0.reuse, 0x1 ;  /* 0x000000001406a211 */ /* 0x080fe400078208ff */
[----:B------:R-:W-:Y:S02]  /*1c40*/  @!P2 LEA.HI.X R9, R217, R5, R22, 0x1, P0 ;  /* 0x00000005d909a211 */ /* 0x000fe400000f0c16 */
[----:B------:R-:W-:Y:S02]  /*1c50*/  @!P2 LEA R2, P0, R32, R0, 0x1 ;  /* 0x000000002002a211 */ /* 0x000fe400078008ff */
[----:B------:R-:W-:-:S02]  /*1c60*/  SHF.R.S32.HI R0, RZ, 0x1f, R13 ;  /* 0x0000001fff007819 */ /* 0x000fc4000001140d */
[-C--:B------:R-:W-:Y:S02]  /*1c70*/  @!P2 LEA.HI.X R7, R20, R5.reuse, R21, 0x1, P1 ;  /* 0x000000051407a211 */ /* 0x080fe400008f0c15 */
[----:B------:R-:W-:Y:S01]  /*1c80*/  @!P2 LEA.HI.X R3, R32, R5, R19, 0x1, P0 ;  /* 0x000000052003a211 */ /* 0x000fe200000f0c13 */
[----:B------:R-:W-:-:S04]  /*1c90*/  IMAD R0, R0, c[0x0][0x2b0], RZ ;  /* 0x0000ac0000007a24 */ /* 0x000fc800078e02ff */
[----:B------:R-:W-:-:S04]  /*1ca0*/  IMAD R0, R13, c[0x0][0x2b4], R0 ;  /* 0x0000ad000d007a24 */ /* 0x000fc800078e0200 */
[----:B------:R-:W-:-:S05]  /*1cb0*/  IMAD.IADD R162, R165, 0x1, R0 ;  /* 0x00000001a5a27824 */ /* 0x000fca00078e0200 */
[----:B------:R1:W-:Y:S01]  /*1cc0*/  STL [R1+0x50], R162 ;  /* 0x000050a201007387 */ /* 0x0003e20000100800 */
[----:B----4-:R-:W-:-:S05]  /*1cd0*/  IMAD.SHL.U32 R218, R12, 0x2, RZ ;  /* 0x000000020cda7824 */ /* 0x010fca00078e00ff */
[----:B------:R-:W-:Y:S01]  /*1ce0*/  @!PT LDS RZ, [RZ] ;  /* 0x00000000fffff984 */ /* 0x000fe20000000800 */
[----:B------:R-:W-:Y:S01]  /*1cf0*/  @!PT LDS RZ, [RZ] ;  /* 0x00000000fffff984 */ /* 0x000fe20000000800 */
[----:B------:R-:W-:Y:S01]  /*1d00*/  @!PT LDS RZ, [RZ] ;  /* 0x00000000fffff984 */ /* 0x000fe20000000800 */
[----:B------:R1:W-:Y:S04]  /*1d10*/  @!P2 LDGSTS.E.BYPASS.LTC128B.128 [R218+0x7900], [R8.64], !P6 ;  /* 0x0790000008daafae */ /* 0x0003e8000f101d46 */
[----:B------:R1:W-:Y:S04]  /*1d20*/  @!P2 LDGSTS.E.BYPASS.LTC128B.128 [R218+0x9900], [R6.64], !P4 ;  /* 0x0990000006daafae */ /* 0x0003e8000e101d46 */
[----:B------:R1:W-:Y:S04]  /*1d30*/  @!P2 LDGSTS.E.BYPASS.LTC128B.128 [R218+0xb900], [R2.64], !P3 ;  /* 0x0b90000002daafae */ /* 0x0003e8000d901d46 */
[----:B------:R-:W0:Y:S01]  /*1d40*/  LDGDEPBAR ;  /* 0x00000000000079af */ /* 0x000e220000000000 */
[----:B------:R-:W-:Y:S02]  /*1d50*/  WARPSYNC 0xffffffff ;  /* 0xffffffff00007948 */ /* 0x000fe40003800000 */
[----:B------:R-:W2:Y:S04]  /*1d60*/  LDL R163, [R1+0x18] ;  /* 0x0000180001a37983 */ /* 0x000ea80000100800 */
[----:B------:R-:W4:Y:S01]  /*1d70*/  LDL R166, [R1+0x38] ;  /* 0x0000380001a67983 */ /* 0x000f220000100800 */
[----:B------:R-:W-:-:S02]  /*1d80*/  MOV R15, c[0x0][0x2ac] ;  /* 0x0000ab00000f7a02 */ /* 0x000fc40000000f00 */
[----:B------:R-:W-:Y:S01]  /*1d90*/  MOV R0, c[0x0][0x2b8] ;  /* 0x0000ae0000007a02 */ /* 0x000fe20000000f00 */
[----:B------:R-:W5:Y:S02]  /*1da0*/  LDL R23, [R1+0x60] ;  /* 0x0000600001177983 */ /* 0x000f640000100800 */
[----:B------:R-:W-:Y:S01]  /*1db0*/  IMAD R15, R15, c[0x0][0x1d0], RZ ;  /* 0x000074000f0f7a24 */ /* 0x000fe200078e02ff */
[----:B------:R-:W-:Y:S02]  /*1dc0*/  ISETP.NE.AND P4, PT, R0, 0x1, PT ;  /* 0x000000010000780c */ /* 0x000fe40003f85270 */
[----:B------:R-:W-:Y:S01]  /*1dd0*/  MOV R228, RZ ;  /* 0x000000ff00e47202 */ /* 0x000fe20000000f00 */
[----:B------:R-:W-:Y:S01]  /*1de0*/  BAR.SYNC.DEFER_BLOCKING 0x0 ;  /* 0x0000000000007b1d */ /* 0x000fe20000010000 */
[----:B-12---:R-:W-:-:S04]  /*1df0*/  LEA R2, R183, R163, 0x6 ;  /* 0x000000a3b7027211 */ /* 0x006fc800078e30ff */
[----:B------:R-:W-:-:S04]  /*1e00*/  IADD3 R2, R2, -0x40, RZ ;  /* 0xffffffc002027810 */ /* 0x000fc80007ffe0ff */
[C---:B------:R-:W-:Y:S02]  /*1e10*/  ISETP.GE.AND P1, PT, R2.reuse, R15, PT ;  /* 0x0000000f0200720c */ /* 0x040fe40003f26270 */
[----:B----4-:R-:W-:Y:S02]  /*1e20*/  IADD3 R2, R2, R166, RZ ;  /* 0x000000a602027210 */ /* 0x010fe40007ffe0ff */
[----:B------:R-:W-:-:S03]  /*1e30*/  ISETP.GT.OR P1, PT, R163, 0x3f, P1 ;  /* 0x0000003fa300780c */ /* 0x000fc60000f24670 */
[----:B------:R-:W-:Y:S01]  /*1e40*/  @P4 IMAD.HI.U32 R3, R2, c[0x0][0x2bc], RZ ;  /* 0x0000af0002034a27 */ /* 0x000fe200078e00ff */
[----:B------:R-:W-:-:S04]  /*1e50*/  MOV R0, R2 ;  /* 0x0000000200007202 */ /* 0x000fc80000000f00 */
[----:B------:R-:W-:-:S05]  /*1e60*/  @P4 SHF.R.U32.HI R0, RZ, c[0x0][0x2c0], R3 ;  /* 0x0000b000ff004a19 */ /* 0x000fca0000011603 */
[----:B------:R-:W-:-:S04]  /*1e70*/  @!P1 IADD3 R3, P0, R0, R164, RZ ;  /* 0x000000a400039210 */ /* 0x000fc80007f1e0ff */
[----:B------:R-:W-:Y:S02]  /*1e80*/  @!P1 LEA.HI.X.SX32 R5, R0, R162, 0x1, P0 ;  /* 0x000000a200059211 */ /* 0x000fe400000f0eff */
[----:B------:R-:W-:-:S04]  /*1e90*/  @!P1 LEA R4, P0, R3, c[0x0][0x2a0], 0x2 ;  /* 0x0000a80003049a11 */ /* 0x000fc800078010ff */
[----:B------:R-:W-:-:S05]  /*1ea0*/  @!P1 LEA.HI.X R5, R3, c[0x0][0x2a4], R5, 0x2, P0 ;  /* 0x0000a90003059a11 */ /* 0x000fca00000f1405 */
[----:B------:R1:W2:Y:S01]  /*1eb0*/  @!P1 LDG.E R228, [R4.64] ;  /* 0x0000000604e49981 */ /* 0x0002a2000c1e1900 */
[----:B------:R-:W-:-:S05]  /*1ec0*/  IADD3 R0, -R0, RZ, RZ ;  /* 0x000000ff00007210 */ /* 0x000fca0007ffe1ff */
[----:B------:R-:W-:Y:S01]  /*1ed0*/  IMAD R230, R0, c[0x0][0x2b8], R2 ;  /* 0x0000ae0000e67a24 */ /* 0x000fe200078e0202 */
[----:B------:R-:W4:Y:S04]  /*1ee0*/  S2R R17, SR_TID.X ;  /* 0x0000000000117919 */ /* 0x000f280000002100 */
[----:B------:R-:W-:Y:S01]  /*1ef0*/  SHF.R.S32.HI R11, RZ, 0x1f, R230 ;  /* 0x0000001fff0b7819 */ /* 0x000fe200000114e6 */
[----:B------:R-:W-:-:S04]  /*1f00*/  IMAD.WIDE.U32 R2, R230, c[0x0][0x1e0], RZ ;  /* 0x00007800e6027a25 */ /* 0x000fc800078e00ff */
[----:B------:R-:W-:-:S04]  /*1f10*/  IMAD R0, R11, c[0x0][0x1e0], RZ ;  /* 0x000078000b007a24 */ /* 0x000fc800078e02ff */
[----:B------:R-:W-:-:S05]  /*1f20*/  IMAD R0, R230, c[0x0][0x1e4], R0 ;  /* 0x00007900e6007a24 */ /* 0x000fca00078e0200 */
[----:B------:R-:W-:Y:S01]  /*1f30*/  IADD3 R3, R3, R0, RZ ;  /* 0x0000000003037210 */ /* 0x000fe20007ffe0ff */
[----:B------:R-:W-:Y:S02]  /*1f40*/  IMAD R0, R18, c[0x0][0x1e8], RZ ;  /* 0x00007a0012007a24 */ /* 0x000fe400078e02ff */
[----:B-----5:R-:W-:-:S04]  /*1f50*/  IMAD.WIDE.U32 R160, R23, c[0x0][0x1e8], RZ ;  /* 0x00007a0017a07a25 */ /* 0x020fc800078e00ff */
[----:B------:R-:W-:Y:S01]  /*1f60*/  IMAD R0, R23, c[0x0][0x1ec], R0 ;  /* 0x00007b0017007a24 */ /* 0x000fe200078e0200 */
[----:B---34-:R-:W-:-:S04]  /*1f70*/  SHF.R.S32.HI R10, RZ, 0x1f, R17 ;  /* 0x0000001fff0a7819 */ /* 0x018fc80000011411 */
[----:B------:R-:W-:Y:S02]  /*1f80*/  IADD3 R159, R161, R0, RZ ;  /* 0x00000000a19f7210 */ /* 0x000fe40007ffe0ff */
[----:B-1----:R-:W-:Y:S02]  /*1f90*/  LEA R5, R183, 0xffffffc0, 0x6 ;  /* 0xffffffc0b7057811 */ /* 0x002fe400078e30ff */
[----:B------:R-:W-:Y:S02]  /*1fa0*/  LEA.HI R10, R10, R17, RZ, 0x2 ;  /* 0x000000110a0a7211 */ /* 0x000fe400078f10ff */
[----:B------:R-:W-:Y:S02]  /*1fb0*/  IADD3 R127, R15, -R5, RZ ;  /* 0x800000050f7f7210 */ /* 0x000fe40007ffe0ff */
[----:B------:R-:W-:-:S04]  /*1fc0*/  SHF.R.S32.HI R10, RZ, 0x2, R10 ;  /* 0x00000002ff0a7819 */ /* 0x000fc8000001140a */
[----:B------:R-:W-:-:S04]  /*1fd0*/  IADD3 R17, -R10, R127, RZ ;  /* 0x0000007f0a117210 */ /* 0x000fc80007ffe1ff */
[----:B------:R-:W-:-:S13]  /*1fe0*/  ISETP.GE.AND P2, PT, R17, 0x1, PT ;  /* 0x000000011100780c */ /* 0x000fda0003f46270 */
[----:B------:R-:W-:Y:S02]  /*1ff0*/  @P2 ISETP.GE.AND P1, PT, R217, c[0x0][0x1d4], PT ;  /* 0x00007500d9002a0c */ /* 0x000fe40003f26270 */
[----:B------:R-:W-:Y:S02]  /*2000*/  @P2 ISETP.GE.AND P3, PT, R20, c[0x0][0x1d4], PT ;  /* 0x0000750014002a0c */ /* 0x000fe40003f66270 */
[----:B------:R-:W-:Y:S02]  /*2010*/  ISETP.GE.AND P6, PT, R17, 0x21, PT ;  /* 0x000000211100780c */ /* 0x000fe40003fc6270 */
[----:B------:R-:W-:Y:S02]  /*2020*/  SHF.L.U32 R158, R32, 0x1, RZ ;  /* 0x00000001209e7819 */ /* 0x000fe400000006ff */
[----:B------:R-:W-:Y:S02]  /*2030*/  SHF.L.U32 R157, R20, 0x1, RZ ;  /* 0x00000001149d7819 */ /* 0x000fe400000006ff */
[----:B------:R-:W-:-:S02]  /*2040*/  SHF.L.U64.HI R124, R217, 0x1, R22 ;  /* 0x00000001d97c7819 */ /* 0x000fc40000010216 */
[----:B------:R-:W-:Y:S02]  /*2050*/  SHF.L.U64.HI R125, R32, 0x1, R19 ;  /* 0x00000001207d7819 */ /* 0x000fe40000010213 */
[----:B------:R-:W-:Y:S02]  /*2060*/  SHF.L.U32 R156, R217, 0x1, RZ ;  /* 0x00000001d99c7819 */ /* 0x000fe400000006ff */
[----:B------:R-:W-:Y:S01]  /*2070*/  SHF.L.U64.HI R126, R20, 0x1, R21 ;  /* 0x00000001147e7819 */ /* 0x000fe20000010215 */
[----:B------:R-:W-:Y:S04]  /*2080*/  STL.64 [R1+0x30], R160 ;  /* 0x000030a001007387 */ /* 0x000fe80000100a00 */
[----:B------:R-:W-:Y:S01]  /*2090*/  STL [R1+0x3c], R159 ;  /* 0x00003c9f01007387 */ /* 0x000fe20000100800 */
        /* <DEDUP_REMOVED lines=8> */
[----:B------:R-:W1:Y:S04]  /*2120*/  SHFL.IDX PT, R3, R2, RZ, 0x1c1f ;  /* 0x001c1fff02037589 */ /* 0x000e6800000e0000 */
[----:B------:R-:W2:Y:S04]  /*2130*/  SHFL.IDX PT, R4, R0, RZ, 0x1c1f ;  /* 0x001c1fff00047589 */ /* 0x000ea800000e0000 */
[----:B------:R-:W3:Y:S04]  /*2140*/  SHFL.IDX PT, R2, R2, 0x1, 0x1c1f ;  /* 0x003c1f0002027f89 */ /* 0x000ee800000e0000 */
[----:B------:R4:W5:Y:S01]  /*2150*/  SHFL.IDX PT, R10, R0, 0x1, 0x1c1f ;  /* 0x003c1f00000a7f89 */ /* 0x00096200000e0000 */
[----:B-1----:R-:W-:-:S04]  /*2160*/  @P2 LEA R6, P0, R217, R3, 0x1 ;  /* 0x00000003d9062211 */ /* 0x002fc800078008ff */
[----:B--2---:R-:W-:Y:S02]  /*2170*/  @P2 LEA.HI.X R7, R217, R4, R22, 0x1, P0 ;  /* 0x00000004d9072211 */ /* 0x004fe400000f0c16 */
[----:B------:R-:W-:Y:S02]  /*2180*/  @P2 LEA R8, P0, R20, R3, 0x1 ;  /* 0x0000000314082211 */ /* 0x000fe400078008ff */
[----:B----4-:R-:W-:-:S05]  /*2190*/  @P2 SHF.L.U32 R0, R12, 0x1, RZ ;  /* 0x000000010c002819 */ /* 0x010fca00000006ff */
[----:B------:R1:W-:Y:S01]  /*21a0*/  @P2 LDGSTS.E.BYPASS.LTC128B.128 [R0+0x3100], [R6.64], !P1 ;  /* 0x0310000006002fae */ /* 0x0003e2000c901d46 */
[----:B------:R-:W-:Y:S02]  /*21b0*/  @P2 ISETP.GE.AND P1, PT, R32, c[0x0][0x1d4], PT ;  /* 0x0000750020002a0c */ /* 0x000fe40003f26270 */
[----:B------:R-:W-:-:S05]  /*21c0*/  @P2 LEA.HI.X R9, R20, R4, R21, 0x1, P0 ;  /* 0x0000000414092211 */ /* 0x000fca00000f0c15 */
[----:B------:R3:W-:Y:S01]  /*21d0*/  @P2 LDGSTS.E.BYPASS.LTC128B.128 [R0+0x4100], [R8.64], !P3 ;  /* 0x0410000008002fae */ /* 0x0007e2000d901d46 */
[----:B-1----:R-:W-:-:S04]  /*21e0*/  @P2 LEA R6, P0, R32, R3, 0x1 ;  /* 0x0000000320062211 */ /* 0x002fc800078008ff */
[----:B------:R-:W-:Y:S02]  /*21f0*/  @P2 LEA.HI.X R7, R32, R4, R19, 0x1, P0 ;  /* 0x0000000420072211 */ /* 0x000fe400000f0c13 */
[----:B---3--:R-:W-:-:S03]  /*2200*/  @P6 LEA R8, P0, R217, R2, 0x1 ;  /* 0x00000002d9086211 */ /* 0x008fc600078008ff */
[----:B------:R1:W-:Y:S01]  /*2210*/  @P2 LDGSTS.E.BYPASS.LTC128B.128 [R0+0x5100], [R6.64], !P1 ;  /* 0x0510000006002fae */ /* 0x0003e2000c901d46 */
[C---:B------:R-:W-:Y:S02]  /*2220*/  @P6 ISETP.GE.AND P2, PT, R217.reuse, c[0x0][0x1d4], PT ;  /* 0x00007500d9006a0c */ /* 0x040fe40003f46270 */
[C---:B------:R-:W-:Y:S02]  /*2230*/  @P6 LEA R4, P3, R20.reuse, R2, 0x1 ;  /* 0x0000000214046211 */ /* 0x040fe400078608ff */
[----:B------:R-:W-:Y:S02]  /*2240*/  @P6 ISETP.GE.AND P1, PT, R20, c[0x0][0x1d4], PT ;  /* 0x0000750014006a0c */ /* 0x000fe40003f26270 */
[-C--:B-----5:R-:W-:Y:S02]  /*2250*/  @P6 LEA.HI.X R9, R217, R10.reuse, R22, 0x1, P0 ;  /* 0x0000000ad9096211 */ /* 0x0a0fe400000f0c16 */
[----:B------:R-:W-:Y:S02]  /*2260*/  @P6 ISETP.GE.AND P0, PT, R32, c[0x0][0x1d4], PT ;  /* 0x0000750020006a0c */ /* 0x000fe40003f06270 */
[----:B------:R-:W-:-:S02]  /*2270*/  @P6 LEA.HI.X R5, R20, R10, R21, 0x1, P3 ;  /* 0x0000000a14056211 */ /* 0x000fc400018f0c15 */
[----:B------:R-:W-:-:S04]  /*2280*/  @P6 LEA R2, P3, R32, R2, 0x1 ;  /* 0x0000000220026211 */ /* 0x000fc800078608ff */
[----:B------:R-:W-:Y:S02]  /*2290*/  @P6 LEA.HI.X R3, R32, R10, R19, 0x1, P3 ;  /* 0x0000000a20036211 */ /* 0x000fe400018f0c13 */
[----:B-1----:R-:W-:-:S05]  /*22a0*/  @P6 SHF.L.U32 R0, R12, 0x1, RZ ;  /* 0x000000010c006819 */ /* 0x002fca00000006ff */
[----:B------:R1:W-:Y:S04]  /*22b0*/  @P6 LDGSTS.E.BYPASS.LTC128B.128 [R0+0x3900], [R8.64], !P2 ;  /* 0x0390000008006fae */ /* 0x0003e8000d101d46 */
[----:B------:R1:W-:Y:S04]  /*22c0*/  @P6 LDGSTS.E.BYPASS.LTC128B.128 [R0+0x4900], [R4.64], !P1 ;  /* 0x0490000004006fae */ /* 0x0003e8000c901d46 */
[----:B------:R1:W-:Y:S04]  /*22d0*/  @P6 LDGSTS.E.BYPASS.LTC128B.128 [R0+0x5900], [R2.64], !P0 ;  /* 0x0590000002006fae */ /* 0x0003e8000c101d46 */
[----:B------:R-:W0:Y:S01]  /*22e0*/  LDGDEPBAR ;  /* 0x00000000000079af */ /* 0x000e220000000000 */
[----:B------:R-:W-:-:S04]  /*22f0*/  IMAD.WIDE.U32 R6, R23, c[0x0][0x210], RZ ;  /* 0x0000840017067a25 */ /* 0x000fc800078e00ff */
[----:B-1----:R-:W-:Y:S01]  /*2300*/  IMAD R0, R11, c[0x0][0x208], RZ ;  /* 0x000082000b007a24 */ /* 0x002fe200078e02ff */
[----:B------:R-:W-:-:S04]  /*2310*/  DEPBAR.LE SB0, 0x1 ;  /* 0x000080400000791a */ /* 0x000fc80000000000 */
[----:B------:R-:W-:Y:S01]  /*2320*/  IMAD.WIDE.U32 R2, R230, c[0x0][0x208], RZ ;  /* 0x00008200e6027a25 */ /* 0x000fe200078e00ff */
[----:B------:R-:W-:-:S04]  /*2330*/  DEPBAR.LE SB0, 0x0 ;  /* 0x000080000000791a */ /* 0x000fc80000000000 */
[----:B------:R-:W-:Y:S01]  /*2340*/  IMAD R0, R230, c[0x0][0x20c], R0 ;  /* 0x00008300e6007a24 */ /* 0x000fe200078e0200 */
[----:B------:R-:W-:Y:S04]  /*2350*/  BAR.SYNC.DEFER_BLOCKING 0x0 ;  /* 0x0000000000007b1d */ /* 0x000fe80000010000 */
[----:B------:R-:W-:Y:S01]  /*2360*/  IADD3 R3, R3, R0, RZ ;  /* 0x0000000003037210 */ /* 0x000fe20007ffe0ff */
[----:B------:R-:W-:Y:S02]  /*2370*/  IMAD R0, R18, c[0x0][0x210], RZ ;  /* 0x0000840012007a24 */ /* 0x000fe400078e02ff */
[----:B------:R-:W-:Y:S02]  /*2380*/  IMAD R4, R16, c[0x0][0x218], RZ ;  /* 0x0000860010047a24 */ /* 0x000fe400078e02ff */
[----:B------:R-:W-:-:S02]  /*2390*/  IMAD R0, R23, c[0x0][0x214], R0 ;  /* 0x0000850017007a24 */ /* 0x000fc400078e0200 */
[----:B------:R-:W-:-:S03]  /*23a0*/  IMAD.WIDE.U32 R2, R228, c[0x0][0x218], R2 ;  /* 0x00008600e4027a25 */ /* 0x000fc600078e0002 */
[----:B------:R-:W-:Y:S01]  /*23b0*/  IADD3 R5, R7, R0, RZ ;  /* 0x0000000007057210 */ /* 0x000fe20007ffe0ff */
[----:B------:R-:W-:Y:S01]  /*23c0*/  IMAD R4, R228, c[0x0][0x21c], R4 ;  /* 0x00008700e4047a24 */ /* 0x000fe200078e0204 */
[----:B------:R-:W-:-:S04]  /*23d0*/  IADD3 R0, P0, R2, R6, RZ ;  /* 0x0000000602007210 */ /* 0x000fc80007f1e0ff */
[----:B------:R-:W-:Y:S02]  /*23e0*/  IADD3.X R2, R5, R3, R4, P0, !PT ;  /* 0x0000000305027210 */ /* 0x000fe400007fe404 */
[C---:B------:R-:W-:Y:S01]  /*23f0*/  LEA R3, P0, R0.reuse, c[0x0][0x1f8], 0x1 ;  /* 0x00007e0000037a11 */ /* 0x040fe200078008ff */
[----:B------:R-:W-:Y:S03]  /*2400*/  LDSM.16.M88.4 R12, [R203] ;  /* 0x00000000cb0c783b */ /* 0x000fe60000000200 */
[----:B------:R-:W-:Y:S02]  /*2410*/  LEA.HI.X R16, R0, c[0x0][0x1fc], R2, 0x1, P0 ;  /* 0x00007f0000107a11 */ /* 0x000fe400000f0c02 */
[----:B------:R-:W1:Y:S04]  /*2420*/  SHFL.IDX PT, R0, R3, RZ, 0x1c1f ;  /* 0x001c1fff03007589 */ /* 0x000e6800000e0000 */
[----:B------:R-:W2:Y:S04]  /*2430*/  SHFL.IDX PT, R2, R16, RZ, 0x1c1f ;  /* 0x001c1fff10027589 */ /* 0x000ea800000e0000 */
[----:B------:R-:W3:Y:S04]  /*2440*/  SHFL.IDX PT, R3, R3, 0x1, 0x1c1f ;  /* 0x003c1f0003037f89 */ /* 0x000ee800000e0000 */
[----:B------:R-:W4:Y:S04]  /*2450*/  SHFL.IDX PT, R16, R16, 0x1, 0x1c1f ;  /* 0x003c1f0010107f89 */ /* 0x000f2800000e0000 */
[----:B------:R-:W5:Y:S01]  /*2460*/  LDSM.16.M88.4 R44, [R200] ;  /* 0x00000000c82c783b */ /* 0x000f620000000200 */
[----:B------:R-:W-:-:S02]  /*2470*/  ISETP.GE.AND P3, PT, R217, c[0x0][0x1d4], PT ;  /* 0x00007500d9007a0c */ /* 0x000fc40003f66270 */
[----:B------:R-:W-:Y:S01]  /*2480*/  ISETP.GE.AND P2, PT, R20, c[0x0][0x1d4], PT ;  /* 0x0000750014007a0c */ /* 0x000fe20003f46270 */
[----:B------:R-:W5:Y:S01]  /*2490*/  LDSM.16.M88.4 R8, [R203+0x1000] ;  /* 0x00100000cb08783b */ /* 0x000f620000000200 */
[----:B-1----:R-:W-:-:S03]  /*24a0*/  IADD3 R22, P6, R0, R158, RZ ;  /* 0x0000009e00167210 */ /* 0x002fc60007fde0ff */
[----:B------:R-:W1:Y:S01]  /*24b0*/  LDSM.16.M88.4 R48, [R200+0x400] ;  /* 0x00040000c830783b */ /* 0x000e620000000200 */
[----:B------:R-:W-:Y:S02]  /*24c0*/  IADD3 R24, P0, R0, R157, RZ ;  /* 0x0000009d00187210 */ /* 0x000fe40007f1e0ff */
[----:B--2---:R-:W-:Y:S01]  /*24d0*/  IADD3.X R23, R2, R125, RZ, P6, !PT ;  /* 0x0000007d02177210 */ /* 0x004fe200037fe4ff */
[----:B------:R-:W2:Y:S01]  /*24e0*/  LDSM.16.M88.4 R40, [R200+0x800] ;  /* 0x00080000c828783b */ /* 0x000ea20000000200 */
[----:B------:R-:W-:Y:S02]  /*24f0*/  IADD3 R26, P1, R0, R156, RZ ;  /* 0x0000009c001a7210 */ /* 0x000fe40007f3e0ff */
[----:B------:R-:W-:Y:S01]  /*2500*/  ISETP.LT.OR P6, PT, R17, 0x1, P3 ;  /* 0x000000011100780c */ /* 0x000fe20001fc1670 */
[----:B------:R-:W1:Y:S01]  /*2510*/  LDSM.16.M88.4 R28, [R200+0xc00] ;  /* 0x000c0000c81c783b */ /* 0x000e620000000200 */
[C---:B------:R-:W-:Y:S02]  /*2520*/  IADD3.X R25, R2.reuse, R126, RZ, P0, !PT ;  /* 0x0000007e02197210 */ /* 0x040fe400007fe4ff */
[----:B---3--:R-:W-:Y:S01]  /*2530*/  IADD3 R18, P0, R3, R157, RZ ;  /* 0x0000009d03127210 */ /* 0x008fe20007f1e0ff */
[----:B------:R-:W-:Y:S01]  /*2540*/  LDSM.16.M88.4 R36, [R204] ;  /* 0x00000000cc24783b */ /* 0x000fe20000000200 */
[----:B------:R-:W-:-:S02]  /*2550*/  IADD3.X R27, R2, R124, RZ, P1, !PT ;  /* 0x0000007c021b7210 */ /* 0x000fc40000ffe4ff */
[----:B------:R-:W-:Y:S01]  /*2560*/  IADD3 R20, P1, R3, R156, RZ ;  /* 0x0000009c03147210 */ /* 0x000fe20007f3e0ff */
[----:B------:R-:W3:Y:S01]  /*2570*/  LDSM.16.M88.4 R52, [R205] ;  /* 0x00000000cd34783b */ /* 0x000ee20000000200 */
[C---:B----4-:R-:W-:Y:S02]  /*2580*/  IADD3.X R19, R16.reuse, R126, RZ, P0, !PT ;  /* 0x0000007e10137210 */ /* 0x050fe400007fe4ff */
[C---:B------:R-:W-:Y:S01]  /*2590*/  ISETP.LT.OR P0, PT, R17.reuse, 0x1, P2 ;  /* 0x000000011100780c */ /* 0x040fe20001701670 */
[----:B------:R-:W-:Y:S01]  /*25a0*/  STL.64 [R1+0x48], R6 ;  /* 0x0000480601007387 */ /* 0x000fe20000100a00 */
[----:B------:R-:W-:Y:S02]  /*25b0*/  IADD3.X R21, R16, R124, RZ, P1, !PT ;  /* 0x0000007c10157210 */ /* 0x000fe40000ffe4ff */
[----:B------:R-:W-:Y:S01]  /*25c0*/  ISETP.GE.AND P1, PT, R32, c[0x0][0x1d4], PT ;  /* 0x0000750020007a0c */ /* 0x000fe20003f26270 */
[----:B------:R-:W-:Y:S01]  /*25d0*/  STL [R1+0x54], R5 ;  /* 0x0000540501007387 */ /* 0x000fe20000100800 */
[----:B------:R-:W-:-:S03]  /*25e0*/  ISETP.LT.OR P3, PT, R17, 0x21, P3 ;  /* 0x000000211100780c */ /* 0x000fc60001f61670 */
[----:B------:R-:W4:Y:S04]  /*25f0*/  LDSM.16.M88.4 R4, [R204+0x1000] ;  /* 0x00100000cc04783b */ /* 0x000f280000000200 */
[----:B------:R-:W-:Y:S04]  /*2600*/  LDSM.16.M88.4 R64, [R216] ;  /* 0x00000000d840783b */ /* 0x000fe80000000200 */
[----:B------:R-:W-:Y:S04]  /*2610*/  LDSM.16.M88.4 R84, [R215] ;  /* 0x00000000d754783b */ /* 0x000fe80000000200 */
[----:B------:R-:W-:Y:S01]  /*2620*/  LDSM.16.M88.4 R92, [R214] ;  /* 0x00000000d65c783b */ /* 0x000fe20000000200 */
[----:B------:R-:W-:-:S03]  /*2630*/  ISETP.LT.OR P2, PT, R17, 0x21, P2 ;  /* 0x000000211100780c */ /* 0x000fc60001741670 */
[----:B------:R-:W-:Y:S01]  /*2640*/  @!PT LDS RZ, [RZ] ;  /* 0x00000000fffff984 */ /* 0x000fe20000000800 */
[----:B------:R-:W-:Y:S01]  /*2650*/  @!PT LDS RZ, [RZ] ;  /* 0x00000000fffff984 */ /* 0x000fe20000000800 */
[----:B------:R-:W-:Y:S01]  /*2660*/  @!PT LDS RZ, [RZ] ;  /* 0x00000000fffff984 */ /* 0x000fe20000000800 */
[----:B------:R1:W-:Y:S01]  /*2670*/  LDGSTS.E.BYPASS.LTC128B.128 [R218+0x100], [R26.64], !P6 ;  /* 0x001000001ada7fae */ /* 0x0003e2000f101d46 */
[C---:B------:R-:W-:Y:S02]  /*2680*/  ISETP.LT.OR P6, PT, R17.reuse, 0x1, P1 ;  /* 0x000000011100780c */ /* 0x040fe40000fc1670 */
[----:B------:R-:W-:Y:S01]  /*2690*/  ISETP.LT.OR P1, PT, R17, 0x21, P1 ;  /* 0x000000211100780c */ /* 0x000fe20000f21670 */
[----:B------:R1:W-:Y:S01]  /*26a0*/  LDGSTS.E.BYPASS.LTC128B.128 [R218+0x1100], [R24.64], !P0 ;  /* 0x0110000018da7fae */ /* 0x0003e2000c101d46 */
[----:B------:R-:W-:Y:S01]  /*26b0*/  IADD3 R2, P0, R3, R158, RZ ;  /* 0x0000009e03027210 */ /* 0x000fe20007f1e0ff */
[----:B-----5:R-:W-:Y:S03]  /*26c0*/  HMMA.16816.F32.BF16 R56, R12, R44, RZ ;  /* 0x0000002c0c38723c */ /* 0x020fe600000418ff */
[----:B------:R-:W-:-:S05]  /*26d0*/  IADD3.X R3, R16, R125, RZ, P0, !PT ;  /* 0x0000007d10037210 */ /* 0x000fca00007fe4ff */
[----:B------:R5:W-:Y:S04]  /*26e0*/  LDGSTS.E.BYPASS.LTC128B.128 [R218+0x2100], [R22.64], !P6 ;  /* 0x0210000016da7fae */ /* 0x000be8000f101d46 */
[----:B------:R5:W-:Y:S04]  /*26f0*/  LDGSTS.E.BYPASS.LTC128B.128 [R218+0x900], [R20.64], !P3 ;  /* 0x0090000014da7fae */ /* 0x000be8000d901d46 */
[----:B------:R2:W-:Y:S04]  /*2700*/  LDGSTS.E.BYPASS.LTC128B.128 [R218+0x1900], [R18.64], !P2 ;  /* 0x0190000012da7fae */ /* 0x0005e8000d101d46 */
[----:B------:R3:W-:Y:S04]  /*2710*/  LDGSTS.E.BYPASS.LTC128B.128 [R218+0x2900], [R2.64], !P1 ;  /* 0x0290000002da7fae */ /* 0x0007e8000c901d46 */
[----:B------:R-:W-:Y:S04]  /*2720*/  LDSM.16.M88.4 R60, [R200+0x1000] ;  /* 0x00100000c83c783b */ /* 0x000fe80000000200 */
[----:B------:R-:W3:Y:S01]  /*2730*/  LDSM.16.M88.4 R32, [R203+0x2000] ;  /* 0x00200000cb20783b */ /* 0x000ee20000000200 */
[C---:B------:R-:W-:Y:S03]  /*2740*/  HMMA.16816.F32.BF16 R76, R8.reuse, R44, RZ ;  /* 0x0000002c084c723c */ /* 0x040fe600000418ff */
[----:B-1----:R-:W-:Y:S04]  /*2750*/  LDSM.16.M88.4 R24, [R204+0x2000] ;  /* 0x00200000cc18783b */ /* 0x002fe80000000200 */
[----:B------:R-:W0:Y:S01]  /*2760*/  LDGDEPBAR ;  /* 0x00000000000079af */ /* 0x000e220000000000 */
[C---:B------:R-:W-:Y:S08]  /*2770*/  HMMA.16816.F32.BF16 R104, R8.reuse, R48, RZ ;  /* 0x000000300868723c */ /* 0x040ff000000418ff */
[C---:B--2---:R-:W-:Y:S08]  /*2780*/  HMMA.16816.F32.BF16 R100, R8.reuse, R40, RZ ;  /* 0x000000280864723c */ /* 0x044ff000000418ff */
[C---:B------:R-:W-:Y:S08]  /*2790*/  HMMA.16816.F32.BF16 R88, R8.reuse, R28, RZ ;  /* 0x0000001c0858723c */ /* 0x040ff000000418ff */
[C---:B------:R-:W-:Y:S08]  /*27a0*/  HMMA.16816.F32.BF16 R96, R8.reuse, R46, RZ ;  /* 0x0000002e0860723c */ /* 0x040ff000000418ff */
[C---:B------:R-:W-:Y:S08]  /*27b0*/  HMMA.16816.F32.BF16 R80, R8.reuse, R50, RZ ;  /* 0x000000320850723c */ /* 0x040ff000000418ff */
[C---:B------:R-:W-:Y:S08]  /*27c0*/  HMMA.16816.F32.BF16 R68, R8.reuse, R42, RZ ;  /* 0x0000002a0844723c */ /* 0x040ff000000418ff */
[----:B-----5:R-:W-:Y:S08]  /*27d0*/  HMMA.16816.F32.BF16 R20, R8, R30, RZ ;  /* 0x0000001e0814723c */ /* 0x020ff000000418ff */
[----:B---3--:R-:W-:Y:S08]  /*27e0*/  HMMA.16816.F32.BF16 R8, R36, R52, R56 ;  /* 0x000000342408723c */ /* 0x008ff00000041838 */
[C---:B------:R-:W-:Y:S08]  /*27f0*/  HMMA.16816.F32.BF16 R108, R12.reuse, R28, RZ ;  /* 0x0000001c0c6c723c */ /* 0x040ff000000418ff */
[C---:B------:R-:W-:Y:S01]  /*2800*/  HMMA.16816.F32.BF16 R116, R12.reuse, R30, RZ ;  /* 0x0000001e0c74723c */ /* 0x040fe200000418ff */
[----:B------:R-:W1:Y:S07]  /*2810*/  LDSM.16.M88.4 R28, [R203+0x3000] ;  /* 0x00300000cb1c783b */ /* 0x000e6e0000000200 */
[C---:B------:R-:W-:Y:S08]  /*2820*/  HMMA.16816.F32.BF16 R16, R12.reuse, R48, RZ ;  /* 0x000000300c10723c */ /* 0x040ff000000418ff */
[C---:B------:R-:W-:Y:S08]  /*2830*/  HMMA.16816.F32.BF16 R112, R12.reuse, R50, RZ ;  /* 0x000000320c70723c */ /* 0x040ff000000418ff */
[C---:B------:R-:W-:Y:S08]  /*2840*/  HMMA.16816.F32.BF16 R48, R12.reuse, R40, RZ ;  /* 0x000000280c30723c */ /* 0x040ff000000418ff */
[C---:B------:R-:W-:Y:S01]  /*2850*/  HMMA.16816.F32.BF16 R120, R12.reuse, R42, RZ ;  /* 0x0000002a0c78723c */ /* 0x040fe200000418ff */
[----:B------:R-:W2:Y:S07]  /*2860*/  LDSM.16.M88.4 R40, [R213] ;  /* 0x00000000d528783b */ /* 0x000eae0000000200 */
[----:B------:R-:W-:Y:S01]  /*2870*/  HMMA.16816.F32.BF16 R72, R12, R46, RZ ;  /* 0x0000002e0c48723c */ /* 0x000fe200000418ff */
[----:B------:R-:W-:Y:S07]  /*2880*/  LDSM.16.M88.4 R44, [R200+0x2000] ;  /* 0x00200000c82c783b */ /* 0x000fee0000000200 */
[----:B----4-:R-:W-:Y:S08]  /*2890*/  HMMA.16816.F32.BF16 R12, R4, R52, R76 ;  /* 0x00000034040c723c */ /* 0x010ff0000004184c */
[----:B------:R-:W-:Y:S08]  /*28a0*/  HMMA.16816.F32.BF16 R8, R32, R60, R8 ;  /* 0x0000003c2008723c */ /* 0x000ff00000041808 */
[C---:B------:R-:W-:Y:S01]  /*28b0*/  HMMA.16816.F32.BF16 R144, R4.reuse, R94, R20 ;  /* 0x0000005e0490723c */ /* 0x040fe20000041814 */
[----:B------:R-:W3:Y:S07]  /*28c0*/  LDSM.16.M88.4 R20, [R204+0x3000] ;  /* 0x00300000cc14783b */ /* 0x000eee0000000200 */
[----:B------:R-:W-:Y:S08]  /*28d0*/  HMMA.16816.F32.BF16 R140, R4, R92, R88 ;  /* 0x0000005c048c723c */ /* 0x000ff00000041858 */
[-C--:B------:R-:W-:Y:S01]  /*28e0*/  HMMA.16816.F32.BF16 R88, R36, R64.reuse, R16 ;  /* 0x000000402458723c */ /* 0x080fe20000041810 */
[----:B------:R-:W4:Y:S07]  /*28f0*/  LDSM.16.M88.4 R16, [R203+0x4000] ;  /* 0x00400000cb10783b */ /* 0x000f2e0000000200 */
[C---:B------:R-:W-:Y:S08]  /*2900*/  HMMA.16816.F32.BF16 R104, R4.reuse, R64, R104 ;  /* 0x000000400468723c */ /* 0x040ff00000041868 */
[C---:B------:R-:W-:Y:S08]  /*2910*/  HMMA.16816.F32.BF16 R132, R4.reuse, R84, R100 ;  /* 0x000000540484723c */ /* 0x040ff00000041864 */
[C---:B------:R-:W-:Y:S08]  /*2920*/  HMMA.16816.F32.BF16 R76, R4.reuse, R54, R96 ;  /* 0x00000036044c723c */ /* 0x040ff00000041860 */
[C---:B------:R-:W-:Y:S08]  /*2930*/  HMMA.16816.F32.BF16 R128, R4.reuse, R66, R80 ;  /* 0x000000420480723c */ /* 0x040ff00000041850 */
[----:B------:R-:W-:Y:S08]  /*2940*/  HMMA.16816.F32.BF16 R136, R4, R86, R68 ;  /* 0x000000560488723c */ /* 0x000ff00000041844 */
[----:B-1----:R-:W-:Y:S01]  /*2950*/  HMMA.16816.F32.BF16 R4, R28, R60, R12 ;  /* 0x0000003c1c04723c */ /* 0x002fe2000004180c */
[----:B------:R-:W1:Y:S07]  /*2960*/  LDSM.16.M88.4 R12, [R203+0x5000] ;  /* 0x00500000cb0c783b */ /* 0x000e6e0000000200 */
[----:B------:R-:W-:Y:S08]  /*2970*/  HMMA.16816.F32.BF16 R72, R36, R54, R72 ;  /* 0x000000362448723c */ /* 0x000ff00000041848 */
[----:B--2---:R-:W-:Y:S01]  /*2980*/  HMMA.16816.F32.BF16 R56, R24, R40, R8 ;  /* 0x000000281838723c */ /* 0x004fe20000041808 */
[----:B------:R-:W-:Y:S07]  /*2990*/  LDSM.16.M88.4 R8, [R204+0x4000] ;  /* 0x00400000cc08783b */ /* 0x000fee0000000200 */
[----:B------:R-:W-:Y:S01]  /*29a0*/  HMMA.16816.F32.BF16 R100, R36, R84, R48 ;  /* 0x000000542464723c */ /* 0x000fe20000041830 */
[----:B------:R-:W2:Y:S07]  /*29b0*/  LDSM.16.M88.4 R48, [R209] ;  /* 0x00000000d130783b */ /* 0x000eae0000000200 */
[----:B---3--:R-:W-:Y:S01]  /*29c0*/  HMMA.16816.F32.BF16 R52, R20, R40, R4 ;  /* 0x000000281434723c */ /* 0x008fe20000041804 */
[----:B------:R-:W-:Y:S07]  /*29d0*/  LDSM.16.M88.4 R4, [R204+0x5000] ;  /* 0x00500000cc04783b */ /* 0x000fee0000000200 */
[-C--:B------:R-:W-:Y:S08]  /*29e0*/  HMMA.16816.F32.BF16 R72, R32, R62.reuse, R72 ;  /* 0x0000003e2048723c */ /* 0x080ff00000041848 */
[----:B------:R-:W-:Y:S01]  /*29f0*/  HMMA.16816.F32.BF16 R76, R28, R62, R76 ;  /* 0x0000003e1c4c723c */ /* 0x000fe2000004184c */
[----:B------:R-:W-:Y:S07]  /*2a00*/  LDSM.16.M88.4 R60, [R212] ;  /* 0x00000000d43c783b */ /* 0x000fee0000000200 */
[----:B----4-:R-:W-:Y:S01]  /*2a10*/  HMMA.16816.F32.BF16 R68, R16, R44, R56 ;  /* 0x0000002c1044723c */ /* 0x010fe20000041838 */
[----:B------:R-:W3:Y:S07]  /*2a20*/  LDSM.16.M88.4 R56, [R200+0x1400] ;  /* 0x00140000c838783b */ /* 0x000eee0000000200 */
[----:B------:R-:W-:Y:S08]  /*2a30*/  HMMA.16816.F32.BF16 R96, R36, R66, R112 ;  /* 0x000000422460723c */ /* 0x000ff00000041870 */
[----:B-1----:R-:W-:Y:S08]  /*2a40*/  HMMA.16816.F32.BF16 R52, R12, R44, R52 ;  /* 0x0000002c0c34723c */ /* 0x002ff00000041834 */
[-C--:B------:R-:W-:Y:S08]  /*2a50*/  HMMA.16816.F32.BF16 R64, R24, R42.reuse, R72 ;  /* 0x0000002a1840723c */ /* 0x080ff00000041848 */
[----:B------:R-:W-:Y:S01]  /*2a60*/  HMMA.16816.F32.BF16 R72, R20, R42, R76 ;  /* 0x0000002a1448723c */ /* 0x000fe2000004184c */
[----:B------:R-:W1:Y:S07]  /*2a70*/  LDSM.16.M88.4 R40, [R200+0x2400] ;  /* 0x00240000c828783b */ /* 0x000e6e0000000200 */
[----:B--2---:R-:W-:Y:S08]  /*2a80*/  HMMA.16816.F32.BF16 R80, R8, R48, R68 ;  /* 0x000000300850723c */ /* 0x004ff00000041844 */
[----:B---3--:R-:W-:Y:S08]  /*2a90*/  HMMA.16816.F32.BF16 R68, R32, R56, R88 ;  /* 0x000000382044723c */ /* 0x008ff00000041858 */
[----:B------:R-:W-:Y:S08]  /*2aa0*/  HMMA.16816.F32.BF16 R120, R36, R86, R120 ;  /* 0x000000562478723c */ /* 0x000ff00000041878 */
[----:B------:R-:W-:Y:S08]  /*2ab0*/  HMMA.16816.F32.BF16 R84, R4, R48, R52 ;  /* 0x000000300454723c */ /* 0x000ff00000041834 */
[-C--:B------:R-:W-:Y:S08]  /*2ac0*/  HMMA.16816.F32.BF16 R52, R16, R46.reuse, R64 ;  /* 0x0000002e1034723c */ /* 0x080ff00000041840 */
[----:B------:R-:W-:Y:S08]  /*2ad0*/  HMMA.16816.F32.BF16 R64, R12, R46, R72 ;  /* 0x0000002e0c40723c */ /* 0x000ff00000041848 */
[C---:B------:R-:W-:Y:S08]  /*2ae0*/  HMMA.16816.F32.BF16 R108, R36.reuse, R92, R108 ;  /* 0x0000005c246c723c */ /* 0x040ff0000004186c */
[----:B------:R-:W-:Y:S08]  /*2af0*/  HMMA.16816.F32.BF16 R116, R36, R94, R116 ;  /* 0x0000005e2474723c */ /* 0x000ff00000041874 */
[----:B------:R-:W-:Y:S01]  /*2b00*/  HMMA.16816.F32.BF16 R36, R28, R56, R104 ;  /* 0x000000381c24723c */ /* 0x000fe20000041868 */
[----:B------:R-:W-:-:S04]  /*2b10*/  FMUL.FTZ R0, R80, c[0x0][0x320] ;  /* 0x0000c80050007a20 */ /* 0x000fc80000410000 */
[----:B------:R2:W3:Y:S03]  /*2b20*/  MUFU.TANH R149, R0 ;  /* 0x0000000000957308 */ /* 0x0004e60000002400 */
[----:B------:R-:W-:Y:S01]  /*2b30*/  HMMA.16816.F32.BF16 R68, R24, R60, R68 ;  /* 0x0000003c1844723c */ /* 0x000fe20000041844 */
[----:B--2---:R-:W-:-:S04]  /*2b40*/  FMUL.FTZ R0, R81, c[0x0][0x320] ;  /* 0x0000c80051007a20 */ /* 0x004fc80000410000 */
[----:B------:R2:W4:Y:S03]  /*2b50*/  MUFU.TANH R148, R0 ;  /* 0x0000000000947308 */ /* 0x0005260000002400 */
[----:B------:R-:W-:Y:S08]  /*2b60*/  HMMA.16816.F32.BF16 R88, R4, R50, R64 ;  /* 0x000000320458723c */ /* 0x000ff00000041840 */
[----:B------:R-:W-:Y:S01]  /*2b70*/  HMMA.16816.F32.BF16 R64, R32, R58, R96 ;  /* 0x0000003a2040723c */ /* 0x000fe20000041860 */
[----:B--2---:R-:W-:-:S07]  /*2b80*/  FMUL.FTZ R0, R82, c[0x0][0x320] ;  /* 0x0000c80052007a20 */ /* 0x004fce0000410000 */
[----:B------:R-:W-:Y:S01]  /*2b90*/  HMMA.16816.F32.BF16 R44, R20, R60, R36 ;  /* 0x0000003c142c723c */ /* 0x000fe20000041824 */
[----:B------:R-:W2:Y:S01]  /*2ba0*/  LDSM.16.M88.4 R36, [R208] ;  /* 0x00000000d024783b */ /* 0x000ea20000000200 */
[----:B------:R5:W1:Y:S06]  /*2bb0*/  MUFU.TANH R155, R0 ;  /* 0x00000000009b7308 */ /* 0x000a6c0000002400 */
[----:B------:R-:W-:Y:S01]  /*2bc0*/  HMMA.16816.F32.BF16 R76, R8, R50, R52 ;  /* 0x00000032084c723c */ /* 0x000fe20000041834 */
[----:B------:R-:W2:Y:S01]  /*2bd0*/  LDSM.16.M88.4 R52, [R200+0x1800] ;  /* 0x00180000c834783b */ /* 0x000ea20000000200 */
[----:B-----5:R-:W-:-:S06]  /*2be0*/  FMUL.FTZ R0, R83, c[0x0][0x320] ;  /* 0x0000c80053007a20 */ /* 0x020fcc0000410000 */
[----:B------:R-:W-:Y:S01]  /*2bf0*/  HMMA.16816.F32.BF16 R72, R28, R58, R128 ;  /* 0x0000003a1c48723c */ /* 0x000fe20000041880 */
[----:B------:R5:W1:Y:S02]  /*2c00*/  MUFU.TANH R154, R0 ;  /* 0x00000000009a7308 */ /* 0x000a640000002400 */
[----:B-----5:R-:W-:-:S06]  /*2c10*/  FMUL.FTZ R0, R84, c[0x0][0x320] ;  /* 0x0000c80054007a20 */ /* 0x020fcc0000410000 */
[----:B------:R5:W2:Y:S01]  /*2c20*/  MUFU.TANH R152, R0 ;  /* 0x0000000000987308 */ /* 0x000aa20000002400 */
[----:B-1----:R-:W-:Y:S01]  /*2c30*/  HMMA.16816.F32.BF16 R68, R16, R40, R68 ;  /* 0x000000281044723c */ /* 0x002fe20000041844 */
[----:B-----5:R-:W-:-:S06]  /*2c40*/  FMUL.FTZ R0, R85, c[0x0][0x320] ;  /* 0x0000c80055007a20 */ /* 0x020fcc0000410000 */
[----:B------:R1:W1:Y:S01]  /*2c50*/  MUFU.TANH R150, R0 ;  /* 0x0000000000967308 */ /* 0x0002620000002400 */
[----:B------:R-:W-:Y:S01]  /*2c60*/  HMMA.16816.F32.BF16 R56, R24, R62, R64 ;  /* 0x0000003e1838723c */ /* 0x000fe20000041840 */
[----:B-1----:R-:W-:-:S06]  /*2c70*/  FMUL.FTZ R0, R86, c[0x0][0x320] ;  /* 0x0000c80056007a20 */ /* 0x002fcc0000410000 */
[----:B------:R1:W1:Y:S01]  /*2c80*/  MUFU.TANH R153, R0 ;  /* 0x0000000000997308 */ /* 0x0002620000002400 */
[----:B------:R-:W-:Y:S01]  /*2c90*/  HMMA.16816.F32.BF16 R48, R12, R40, R44 ;  /* 0x000000280c30723c */ /* 0x000fe2000004182c */
[----:B------:R-:W5:Y:S01]  /*2ca0*/  LDSM.16.M88.4 R44, [R211] ;  /* 0x00000000d32c783b */ /* 0x000f620000000200 */
[----:B-1----:R-:W-:-:S05]  /*2cb0*/  FMUL.FTZ R0, R87, c[0x0][0x320] ;  /* 0x0000c80057007a20 */ /* 0x002fca0000410000 */
[----:B------:R1:W1:Y:S01]  /*2cc0*/  MUFU.TANH R151, R0 ;  /* 0x0000000000977308 */ /* 0x0002620000002400 */
[----:B------:R-:W-:Y:S01]  /*2cd0*/  HMMA.16816.F32.BF16 R64, R20, R62, R72 ;  /* 0x0000003e1440723c */ /* 0x000fe20000041848 */
[----:B-1----:R-:W-:-:S06]  /*2ce0*/  FMUL.FTZ R0, R76, c[0x0][0x320] ;  /* 0x0000c8004c007a20 */ /* 0x002fcc0000410000 */
[----:B------:R1:W1:Y:S02]  /*2cf0*/  MUFU.TANH R106, R0 ;  /* 0x00000000006a7308 */ /* 0x0002640000002400 */
[----:B-1----:R-:W-:-:S06]  /*2d00*/  FMUL.FTZ R0, R77, c[0x0][0x320] ;  /* 0x0000c8004d007a20 */ /* 0x002fcc0000410000 */
[----:B------:R1:W1:Y:S01]  /*2d10*/  MUFU.TANH R105, R0 ;  /* 0x0000000000697308 */ /* 0x0002620000002400 */
[----:B------:R-:W-:Y:S01]  /*2d20*/  HMMA.16816.F32.BF16 R60, R16, R42, R56 ;  /* 0x0000002a103c723c */ /* 0x000fe20000041838 */
[----:B------:R-:W3:Y:S01]  /*2d30*/  LDSM.16.M88.4 R56, [R200+0x2800] ;  /* 0x00280000c838783b */ /* 0x000ee20000000200 */
[----:B-1----:R-:W-:-:S05]  /*2d40*/  FMUL.FTZ R0, R78, c[0x0][0x320] ;  /* 0x0000c8004e007a20 */ /* 0x002fca0000410000 */
[----:B------:R1:W1:Y:S01]  /*2d50*/  MUFU.TANH R128, R0 ;  /* 0x0000000000807308 */ /* 0x0002620000002400 */
[----:B--2---:R-:W-:Y:S01]  /*2d60*/  HMMA.16816.F32.BF16 R80, R4, R36, R48 ;  /* 0x000000240450723c */ /* 0x004fe20000041830 */
[----:B-1----:R-:W-:-:S07]  /*2d70*/  FMUL.FTZ R0, R79, c[0x0][0x320] ;  /* 0x0000c8004f007a20 */ /* 0x002fce0000410000 */
[----:B------:R-:W-:Y:S01]  /*2d80*/  HMMA.16816.F32.BF16 R76, R8, R36, R68 ;  /* 0x00000024084c723c */ /* 0x000fe20000041844 */
[----:B------:R1:W2:Y:S07]  /*2d90*/  MUFU.TANH R115, R0 ;  /* 0x0000000000737308 */ /* 0x0002ae0000002400 */
[----:B------:R-:W-:Y:S01]  /*2da0*/  HMMA.16816.F32.BF16 R68, R32, R52, R100 ;  /* 0x000000342044723c */ /* 0x000fe20000041864 */
[----:B-1----:R-:W-:-:S04]  /*2db0*/  FMUL.FTZ R0, R88, c[0x0][0x320] ;  /* 0x0000c80058007a20 */ /* 0x002fc80000410000 */
[----:B------:R1:W1:Y:S03]  /*2dc0*/  MUFU.TANH R113, R0 ;  /* 0x0000000000717308 */ /* 0x0002660000002400 */
[----:B------:R-:W-:Y:S08]  /*2dd0*/  HMMA.16816.F32.BF16 R48, R28, R52, R132 ;  /* 0x000000341c30723c */ /* 0x000ff00000041884 */
[----:B------:R-:W-:Y:S01]  /*2de0*/  HMMA.16816.F32.BF16 R64, R12, R42, R64 ;  /* 0x0000002a0c40723c */ /* 0x000fe20000041840 */
[----:B-1----:R-:W-:-:S04]  /*2df0*/  FMUL.FTZ R0, R89, c[0x0][0x320] ;  /* 0x0000c80059007a20 */ /* 0x002fc80000410000 */
[----:B------:R1:W1:Y:S03]  /*2e00*/  MUFU.TANH R107, R0 ;  /* 0x00000000006b7308 */ /* 0x0002660000002400 */
[----:B-----5:R-:W-:Y:S01]  /*2e10*/  HMMA.16816.F32.BF16 R68, R24, R44, R68 ;  /* 0x0000002c1844723c */ /* 0x020fe20000041844 */
[----:B-1----:R-:W-:-:S04]  /*2e20*/  FMUL.FTZ R0, R90, c[0x0][0x320] ;  /* 0x0000c8005a007a20 */ /* 0x002fc80000410000 */
[----:B------:R1:W1:Y:S03]  /*2e30*/  MUFU.TANH R114, R0 ;  /* 0x0000000000727308 */ /* 0x0002660000002400 */
[----:B------:R-:W-:Y:S01]  /*2e40*/  HMMA.16816.F32.BF16 R72, R8, R38, R60 ;  /* 0x000000260848723c */ /* 0x000fe2000004183c */
[----:B-1----:R-:W-:-:S04]  /*2e50*/  FMUL.FTZ R0, R91, c[0x0][0x320] ;  /* 0x0000c8005b007a20 */ /* 0x002fc80000410000 */
[----:B------:R1:W1:Y:S03]  /*2e60*/  MUFU.TANH R112, R0 ;  /* 0x0000000000707308 */ /* 0x0002660000002400 */
[----:B------:R-:W-:Y:S01]  /*2e70*/  HMMA.16816.F32.BF16 R60, R32, R54, R120 ;  /* 0x00000036203c723c */ /* 0x000fe20000041878 */
[----:B-1----:R-:W-:-:S04]  /*2e80*/  FMUL.FTZ R0, R76, c[0x0][0x320] ;  /* 0x0000c8004c007a20 */ /* 0x002fc80000410000 */
[----:B------:R1:W1:Y:S03]  /*2e90*/  MUFU.TANH R98, R0 ;  /* 0x0000000000627308 */ /* 0x0002660000002400 */
[----:B------:R-:W-:Y:S01]  /*2ea0*/  HMMA.16816.F32.BF16 R40, R20, R44, R48 ;  /* 0x0000002c1428723c */ /* 0x000fe20000041830 */
[----:B------:R-:W5:Y:S01]  /*2eb0*/  LDSM.16.M88.4 R48, [R207] ;  /* 0x00000000cf30783b */ /* 0x000f620000000200 */
[----:B-1----:R-:W-:-:S04]  /*2ec0*/  FMUL.FTZ R0, R77, c[0x0][0x320] ;  /* 0x0000c8004d007a20 */ /* 0x002fc80000410000 */
[----:B------:R1:W1:Y:S02]  /*2ed0*/  MUFU.TANH R97, R0 ;  /* 0x0000000000617308 */ /* 0x0002640000002400 */
[----:B------:R-:W-:Y:S01]  /*2ee0*/  HMMA.16816.F32.BF16 R84, R4, R38, R64 ;  /* 0x000000260454723c */ /* 0x000fe20000041840 */
[----:B------:R-:W2:Y:S01]  /*2ef0*/  LDSM.16.M88.4 R36, [R200+0x1c00] ;  /* 0x001c0000c824783b */ /* 0x000ea20000000200 */
[----:B-1----:R-:W-:-:S04]  /*2f00*/  FMUL.FTZ R0, R78, c[0x0][0x320] ;  /* 0x0000c8004e007a20 */ /* 0x002fc80000410000 */
[----:B------:R1:W1:Y:S02]  /*2f10*/  MUFU.TANH R104, R0 ;  /* 0x0000000000687308 */ /* 0x0002640000002400 */
[----:B---3--:R-:W-:Y:S01]  /*2f20*/  HMMA.16816.F32.BF16 R64, R16, R56, R68 ;  /* 0x000000381040723c */ /* 0x008fe20000041844 */
[----:B-1----:R-:W-:-:S05]  /*2f30*/  FMUL.FTZ R0, R79, c[0x0][0x320] ;  /* 0x0000c8004f007a20 */ /* 0x002fca0000410000 */
[----:B------:R1:W3:Y:S02]  /*2f40*/  MUFU.TANH R103, R0 ;  /* 0x0000000000677308 */ /* 0x0002e40000002400 */
[----:B------:R-:W-:Y:S01]  /*2f50*/  HMMA.16816.F32.BF16 R68, R28, R54, R136 ;  /* 0x000000361c44723c */ /* 0x000fe20000041888 */
[----:B------:R-:W2:Y:S01]  /*2f60*/  LDSM.16.M88.4 R52, [R210] ;  /* 0x00000000d234783b */ /* 0x000ea20000000200 */
[----:B-1----:R-:W-:-:S04]  /*2f70*/  FMUL.FTZ R0, R80, c[0x0][0x320] ;  /* 0x0000c80050007a20 */ /* 0x002fc80000410000 */
[----:B------:R1:W1:Y:S02]  /*2f80*/  MUFU.TANH R101, R0 ;  /* 0x0000000000657308 */ /* 0x0002640000002400 */
[----:B------:R-:W-:Y:S01]  /*2f90*/  HMMA.16816.F32.BF16 R60, R24, R46, R60 ;  /* 0x0000002e183c723c */ /* 0x000fe2000004183c */
[----:B-1----:R-:W-:-:S05]  /*2fa0*/  FMUL.FTZ R0, R81, c[0x0][0x320] ;  /* 0x0000c80051007a20 */ /* 0x002fca0000410000 */
[----:B------:R1:W1:Y:S02]  /*2fb0*/  MUFU.TANH R99, R0 ;  /* 0x0000000000637308 */ /* 0x0002640000002400 */
[----:B------:R-:W-:Y:S01]  /*2fc0*/  HMMA.16816.F32.BF16 R40, R12, R56, R40 ;  /* 0x000000380c28723c */ /* 0x000fe20000041828 */
[----:B-1----:R-:W-:-:S05]  /*2fd0*/  FMUL.FTZ R0, R82, c[0x0][0x320] ;  /* 0x0000c80052007a20 */ /* 0x002fca0000410000 */
[----:B------:R1:W1:Y:S02]  /*2fe0*/  MUFU.TANH R102, R0 ;  /* 0x0000000000667308 */ /* 0x0002640000002400 */
[----:B-1----:R-:W-:-:S06]  /*2ff0*/  FMUL.FTZ R0, R83, c[0x0][0x320] ;  /* 0x0000c80053007a20 */ /* 0x002fcc0000410000 */
[----:B------:R1:W1:Y:S01]  /*3000*/  MUFU.TANH R100, R0 ;  /* 0x0000000000647308 */ /* 0x0002620000002400 */
[----:B-----5:R-:W-:Y:S01]  /*3010*/  HMMA.16816.F32.BF16 R76, R8, R48, R64 ;  /* 0x00000030084c723c */ /* 0x020fe20000041840 */
[----:B-1----:R-:W-:-:S06]  /*3020*/  FMUL.FTZ R0, R72, c[0x0][0x320] ;  /* 0x0000c80048007a20 */ /* 0x002fcc0000410000 */
[----:B------:R1:W1:Y:S01]  /*3030*/  MUFU.TANH R90, R0 ;  /* 0x00000000005a7308 */ /* 0x0002620000002400 */
[----:B------:R-:W-:Y:S01]  /*3040*/  HMMA.16816.F32.BF16 R68, R20, R46, R68 ;  /* 0x0000002e1444723c */ /* 0x000fe20000041844 */
[----:B-1----:R-:W-:-:S06]  /*3050*/  FMUL.FTZ R0, R73, c[0x0][0x320] ;  /* 0x0000c80049007a20 */ /* 0x002fcc0000410000 */
[----:B------:R1:W1:Y:S01]  /*3060*/  MUFU.TANH R89, R0 ;  /* 0x0000000000597308 */ /* 0x0002620000002400 */
[----:B--2---:R-:W-:Y:S08]  /*3070*/  HMMA.16816.F32.BF16 R64, R32, R36, R108 ;  /* 0x000000242040723c */ /* 0x004ff0000004186c */
[----:B------:R-:W-:Y:S01]  /*3080*/  HMMA.16816.F32.BF16 R44, R16, R58, R60 ;  /* 0x0000003a102c723c */ /* 0x000fe2000004183c */
[----:B-1----:R-:W-:-:S07]  /*3090*/  FMUL.FTZ R0, R74, c[0x0][0x320] ;  /* 0x0000c8004a007a20 */ /* 0x002fce0000410000 */
[----:B------:R-:W-:Y:S01]  /*30a0*/  HMMA.16816.F32.BF16 R60, R32, R38, R116 ;  /* 0x00000026203c723c */ /* 0x000fe20000041874 */
[----:B------:R-:W-:Y:S01]  /*30b0*/  LDSM.16.M88.4 R32, [R206] ;  /* 0x00000000ce20783b */ /* 0x000fe20000000200 */
[----:B------:R1:W2:Y:S06]  /*30c0*/  MUFU.TANH R96, R0 ;  /* 0x0000000000607308 */ /* 0x0002ac0000002400 */
[----:B------:R-:W-:Y:S01]  /*30d0*/  HMMA.16816.F32.BF16 R80, R4, R48, R40 ;  /* 0x000000300450723c */ /* 0x000fe20000041828 */
[----:B------:R-:W5:Y:S01]  /*30e0*/  LDSM.16.M88.4 R40, [R200+0x2c00] ;  /* 0x002c0000c828783b */ /* 0x000f620000000200 */
[----:B------:R-:W-:Y:S01]  /*30f0*/  ISETP.GE.AND P0, PT, R183, 0x2, PT ;  /* 0x00000002b700780c */ /* 0x000fe20003f06270 */
[----:B------:R-:W-:-:S04]  /*3100*/  DEPBAR.LE SB0, 0x0 ;  /* 0x000080000000791a */ /* 0x000fc80000000000 */
[----:B-1----:R-:W-:Y:S02]  /*3110*/  FMUL.FTZ R0, R75, c[0x0][0x320] ;  /* 0x0000c8004b007a20 */ /* 0x002fe40000410000 */
[C---:B------:R-:W-:Y:S08]  /*3120*/  HMMA.16816.F32.BF16 R72, R28.reuse, R36, R140 ;  /* 0x000000241c48723c */ /* 0x040ff0000004188c */
[----:B------:R-:W-:Y:S01]  /*3130*/  HMMA.16816.F32.BF16 R28, R28, R38, R144 ;  /* 0x000000261c1c723c */ /* 0x000fe20000041890 */
[----:B------:R1:W1:Y:S02]  /*3140*/  MUFU.TANH R95, R0 ;  /* 0x00000000005f7308 */ /* 0x0002640000002400 */
[----:B-1----:R-:W-:-:S06]  /*3150*/  FMUL.FTZ R0, R84, c[0x0][0x320] ;  /* 0x0000c80054007a20 */ /* 0x002fcc0000410000 */
[----:B------:R1:W1:Y:S01]  /*3160*/  MUFU.TANH R94, R0 ;  /* 0x00000000005e7308 */ /* 0x0002620000002400 */
[----:B------:R-:W-:Y:S01]  /*3170*/  HMMA.16816.F32.BF16 R68, R12, R58, R68 ;  /* 0x0000003a0c44723c */ /* 0x000fe20000041844 */
[----:B-1----:R-:W-:-:S06]  /*3180*/  FMUL.FTZ R0, R85, c[0x0][0x320] ;  /* 0x0000c80055007a20 */ /* 0x002fcc0000410000 */
[----:B------:R1:W1:Y:S01]  /*3190*/  MUFU.TANH R91, R0 ;  /* 0x00000000005b7308 */ /* 0x0002620000002400 */
[-C--:B------:R-:W-:Y:S08]  /*31a0*/  HMMA.16816.F32.BF16 R56, R24, R52.reuse, R64 ;  /* 0x000000341838723c */ /* 0x080ff00000041840 */
[----:B------:R-:W-:Y:S01]  /*31b0*/  HMMA.16816.F32.BF16 R64, R20, R52, R72 ;  /* 0x000000341440723c */ /* 0x000fe20000041848 */
[----:B-1----:R-:W-:-:S07]  /*31c0*/  FMUL.FTZ R0, R86, c[0x0][0x320] ;  /* 0x0000c80056007a20 */ /* 0x002fce0000410000 */
[-C--:B------:R-:W-:Y:S01]  /*31d0*/  HMMA.16816.F32.BF16 R24, R24, R54.reuse, R60 ;  /* 0x000000361818723c */ /* 0x080fe2000004183c */
[----:B------:R1:W1:Y:S07]  /*31e0*/  MUFU.TANH R93, R0 ;  /* 0x00000000005d7308 */ /* 0x00026e0000002400 */
[----:B------:R-:W-:Y:S01]  /*31f0*/  HMMA.16816.F32.BF16 R52, R20, R54, R28 ;  /* 0x000000361434723c */ /* 0x000fe2000004181c */
[----:B-1----:R-:W-:-:S04]  /*3200*/  FMUL.FTZ R0, R87, c[0x0][0x320] ;  /* 0x0000c80057007a20 */ /* 0x002fc80000410000 */
[----:B------:R1:W1:Y:S02]  /*3210*/  MUFU.TANH R92, R0 ;  /* 0x00000000005c7308 */ /* 0x0002640000002400 */
[----:B-1----:R-:W-:-:S06]  /*3220*/  FMUL.FTZ R0, R76, c[0x0][0x320] ;  /* 0x0000c8004c007a20 */ /* 0x002fcc0000410000 */
[----:B------:R1:W1:Y:S01]  /*3230*/  MUFU.TANH R85, R0 ;  /* 0x0000000000557308 */ /* 0x0002620000002400 */
[----:B-----5:R-:W-:Y:S01]  /*3240*/  HMMA.16816.F32.BF16 R36, R12, R40, R64 ;  /* 0x000000280c24723c */ /* 0x020fe20000041840 */
[----:B-1----:R-:W-:-:S06]  /*3250*/  FMUL.FTZ R0, R77, c[0x0][0x320] ;  /* 0x0000c8004d007a20 */ /* 0x002fcc0000410000 */
[----:B------:R1:W1:Y:S03]  /*3260*/  MUFU.TANH R84, R0 ;  /* 0x0000000000547308 */ /* 0x0002660000002400 */
[----:B------:R-:W-:Y:S01]  /*3270*/  HMMA.16816.F32.BF16 R12, R12, R42, R52 ;  /* 0x0000002a0c0c723c */ /* 0x000fe20000041834 */
[----:B-1----:R-:W-:-:S04]  /*3280*/  FMUL.FTZ R0, R78, c[0x0][0x320] ;  /* 0x0000c8004e007a20 */ /* 0x002fc80000410000 */
[----:B------:R1:W1:Y:S02]  /*3290*/  MUFU.TANH R88, R0 ;  /* 0x0000000000587308 */ /* 0x0002640000002400 */
[----:B-1----:R-:W-:Y:S02]  /*32a0*/  FMUL.FTZ R0, R79, c[0x0][0x320] ;  /* 0x0000c8004f007a20 */ /* 0x002fe40000410000 */
[----:B------:R-:W-:Y:S08]  /*32b0*/  HMMA.16816.F32.BF16 R76, R8, R50, R44 ;  /* 0x00000032084c723c */ /* 0x000ff0000004182c */
[C---:B------:R-:W-:Y:S08]  /*32c0*/  HMMA.16816.F32.BF16 R44, R16.reuse, R40, R56 ;  /* 0x00000028102c723c */ /* 0x040ff00000041838 */
[----:B------:R-:W-:Y:S01]  /*32d0*/  HMMA.16816.F32.BF16 R16, R16, R42, R24 ;  /* 0x0000002a1010723c */ /* 0x000fe20000041818 */
[----:B------:R1:W1:Y:S07]  /*32e0*/  MUFU.TANH R87, R0 ;  /* 0x0000000000577308 */ /* 0x00026e0000002400 */
[----:B------:R-:W-:Y:S08]  /*32f0*/  HMMA.16816.F32.BF16 R68, R4, R50, R68 ;  /* 0x000000320444723c */ /* 0x000ff00000041844 */
[----:B------:R-:W-:Y:S01]  /*3300*/  HMMA.16816.F32.BF16 R44, R8, R32, R44 ;  /* 0x00000020082c723c */ /* 0x000fe2000004182c */
[----:B-1----:R-:W-:-:S07]  /*3310*/  FMUL.FTZ R0, R80, c[0x0][0x320] ;  /* 0x0000c80050007a20 */ /* 0x002fce0000410000 */
[----:B------:R-:W-:Y:S08]  /*3320*/  HMMA.16816.F32.BF16 R20, R4, R32, R36 ;  /* 0x000000200414723c */ /* 0x000ff00000041824 */
[-C--:B------:R-:W-:Y:S08]  /*3330*/  HMMA.16816.F32.BF16 R8, R8, R34.reuse, R16 ;  /* 0x000000220808723c */ /* 0x080ff00000041810 */
[----:B------:R-:W-:Y:S01]  /*3340*/  HMMA.16816.F32.BF16 R4, R4, R34, R12 ;  /* 0x000000220404723c */ /* 0x000fe2000004180c */
[----:B------:R1:W1:Y:S01]  /*3350*/  MUFU.TANH R86, R0 ;  /* 0x0000000000567308 */ /* 0x0002620000002400 */
[----:B------:R-:W-:-:S02]  /*3360*/  FMUL.FTZ R77, R77, c[0x0][0x320] ;  /* 0x0000c8004d4d7a20 */ /* 0x000fc40000410000 */
[----:B------:R-:W-:Y:S02]  /*3370*/  FMUL.FTZ R78, R78, c[0x0][0x320] ;  /* 0x0000c8004e4e7a20 */ /* 0x000fe40000410000 */
[----:B-1----:R-:W-:-:S04]  /*3380*/  FMUL.FTZ R0, R81, c[0x0][0x320] ;  /* 0x0000c80051007a20 */ /* 0x002fc80000410000 */
[----:B------:R1:W1:Y:S01]  /*3390*/  MUFU.TANH R80, R0 ;  /* 0x0000000000507308 */ /* 0x0002620000002400 */
[----:B------:R-:W-:Y:S02]  /*33a0*/  FMUL.FTZ R79, R79, c[0x0][0x320] ;  /* 0x0000c8004f4f7a20 */ /* 0x000fe40000410000 */
[----:B------:R-:W-:Y:S02]  /*33b0*/  FMUL.FTZ R68, R68, c[0x0][0x320] ;  /* 0x0000c80044447a20 */ /* 0x000fe40000410000 */
[----:B------:R-:W-:Y:S02]  /*33c0*/  FMUL.FTZ R69, R69, c[0x0][0x320] ;  /* 0x0000c80045457a20 */ /* 0x000fe40000410000 */
[----:B------:R-:W-:Y:S02]  /*33d0*/  FMUL.FTZ R70, R70, c[0x0][0x320] ;  /* 0x0000c80046467a20 */ /* 0x000fe40000410000 */
[----:B-1----:R-:W-:-:S04]  /*33e0*/  FMUL.FTZ R0, R82, c[0x0][0x320] ;  /* 0x0000c80052007a20 */ /* 0x002fc80000410000 */
[----:B------:R1:W1:Y:S01]  /*33f0*/  MUFU.TANH R72, R0 ;  /* 0x0000000000487308 */ /* 0x0002620000002400 */
[----:B------:R-:W-:Y:S02]  /*3400*/  FMUL.FTZ R71, R71, c[0x0][0x320] ;  /* 0x0000c80047477a20 */ /* 0x000fe40000410000 */
[----:B------:R-:W-:Y:S02]  /*3410*/  FMUL.FTZ R44, R44, c[0x0][0x320] ;  /* 0x0000c8002c2c7a20 */ /* 0x000fe40000410000 */
[----:B------:R-:W-:Y:S02]  /*3420*/  FMUL.FTZ R45, R45, c[0x0][0x320] ;  /* 0x0000c8002d2d7a20 */ /* 0x000fe40000410000 */
[----:B------:R-:W-:Y:S02]  /*3430*/  FMUL.FTZ R46, R46, c[0x0][0x320] ;  /* 0x0000c8002e2e7a20 */ /* 0x000fe40000410000 */
[----:B------:R-:W-:Y:S02]  /*3440*/  FMUL.FTZ R47, R47, c[0x0][0x320] ;  /* 0x0000c8002f2f7a20 */ /* 0x000fe40000410000 */
[----:B------:R-:W-:-:S02]  /*3450*/  FMUL.FTZ R20, R20, c[0x0][0x320] ;  /* 0x0000c80014147a20 */ /* 0x000fc40000410000 */
[----:B-1----:R-:W-:Y:S02]  /*3460*/  FMUL.FTZ R0, R83, c[0x0][0x320] ;  /* 0x0000c80053007a20 */ /* 0x002fe40000410000 */
[----:B------:R-:W-:Y:S02]  /*3470*/  FMUL.FTZ R21, R21, c[0x0][0x320] ;  /* 0x0000c80015157a20 */ /* 0x000fe40000410000 */
[----:B------:R1:W1:Y:S01]  /*3480*/  MUFU.TANH R50, R0 ;  /* 0x0000000000327308 */ /* 0x0002620000002400 */
[----:B------:R-:W-:Y:S02]  /*3490*/  FMUL.FTZ R22, R22, c[0x0][0x320] ;  /* 0x0000c80016167a20 */ /* 0x000fe40000410000 */
[----:B------:R-:W-:Y:S02]  /*34a0*/  FMUL.FTZ R23, R23, c[0x0][0x320] ;  /* 0x0000c80017177a20 */ /* 0x000fe40000410000 */
[----:B------:R-:W-:Y:S02]  /*34b0*/  FMUL.FTZ R8, R8, c[0x0][0x320] ;  /* 0x0000c80008087a20 */ /* 0x000fe40000410000 */
[----:B------:R-:W-:-:S02]  /*34c0*/  FMUL.FTZ R9, R9, c[0x0][0x320] ;  /* 0x0000c80009097a20 */ /* 0x000fc40000410000 */
[----:B------:R-:W-:Y:S02]  /*34d0*/  FMUL.FTZ R10, R10, c[0x0][0x320] ;  /* 0x0000c8000a0a7a20 */ /* 0x000fe40000410000 */
[----:B------:R-:W-:Y:S02]  /*34e0*/  FMUL.FTZ R11, R11, c[0x0][0x320] ;  /* 0x0000c8000b0b7a20 */ /* 0x000fe40000410000 */
[----:B------:R-:W-:Y:S02]  /*34f0*/  FMUL.FTZ R4, R4, c[0x0][0x320] ;  /* 0x0000c80004047a20 */ /* 0x000fe40000410000 */
[----:B------:R-:W-:Y:S02]  /*3500*/  FMUL.FTZ R5, R5, c[0x0][0x320] ;  /* 0x0000c80005057a20 */ /* 0x000fe40000410000 */
[----:B-1----:R-:W-:Y:S02]  /*3510*/  FMUL.FTZ R0, R76, c[0x0][0x320] ;  /* 0x0000c8004c007a20 */ /* 0x002fe40000410000 */
[----:B------:R-:W-:-:S02]  /*3520*/  FMUL.FTZ R6, R6, c[0x0][0x320] ;  /* 0x0000c80006067a20 */ /* 0x000fc40000410000 */
[----:B------:R-:W-:Y:S01]  /*3530*/  FMUL.FTZ R7, R7, c[0x0][0x320] ;  /* 0x0000c80007077a20 */ /* 0x000fe20000410000 */
[----:B------:R1:W1:Y:S08]  /*3540*/  MUFU.TANH R40, R46 ;  /* 0x0000002e00287308 */ /* 0x0002700000002400 */
[----:B------:R1:W1:Y:S08]  /*3550*/  MUFU.TANH R49, R0 ;  /* 0x0000000000317308 */ /* 0x0002700000002400 */
[----:B------:R-:W1:Y:S08]  /*3560*/  MUFU.TANH R77, R77 ;  /* 0x0000004d004d7308 */ /* 0x000e700000002400 */
        /* <DEDUP_REMOVED lines=9> */
[----:B------:R1:W1:Y:S08]  /*3600*/  MUFU.TANH R38, R20 ;  /* 0x0000001400267308 */ /* 0x0002700000002400 */
        /* <DEDUP_REMOVED lines=10> */
[----:B------:R1:W1:Y:S01]  /*36b0*/  MUFU.TANH R48, R7 ;  /* 0x0000000700307308 */ /* 0x0002620000002400 */
[----:B------:R-:W-:Y:S01]  /*36c0*/  BSSY B0, `(.L_x_607) ;  /* 0x000004c000007945 */ /* 0x000fe20003800000 */
[----:B------:R-:W-:Y:S01]  /*36d0*/  BAR.SYNC.DEFER_BLOCKING 0x0 ;  /* 0x0000000000007b1d */ /* 0x000fe20000010000 */
[----:B------:R-:W-:-:S05]  /*36e0*/  ISETP.GT.AND P3, PT, R163, 0x3f, PT ;  /* 0x0000003fa300780c */ /* 0x000fca0003f64270 */
[----:B------:R-:W-:Y:S05]  /*36f0*/  @!P0 BRA `(.L_x_608) ;  /* 0x0000048000008947 */ /* 0x000fea0003800000 */
[----:B--234-:R-:W-:Y:S01]  /*3700*/  IMAD R2, R183, 0x40, R166 ;  /* 0x00000040b7027824 */ /* 0x01cfe200078e02a6 */
[----:B------:R-:W-:-:S04]  /*3710*/  MOV R228, RZ ;  /* 0x000000ff00e47202 */ /* 0x000fc80000000f00 */
[----:B------:R-:W-:-:S05]  /*3720*/  IADD3 R2, R2, -0x80, R163 ;  /* 0xffffff8002027810 */ /* 0x000fca0007ffe0a3 */
[----:B------:R-:W-:-:S04]  /*3730*/  @P4 IMAD.HI.U32 R3, R2, c[0x0][0x2bc], RZ ;  /* 0x0000af0002034a27 */ /* 0x000fc800078e00ff */
[----:B-1----:R-:W-:Y:S01]  /*3740*/  IMAD.MOV.U32 R0, RZ, RZ, R2 ;  /* 0x000000ffff007224 */ /* 0x002fe200078e0002 */
[----:B------:R-:W-:-:S04]  /*3750*/  @P4 SHF.R.U32.HI R0, RZ, c[0x0][0x2c0], R3 ;  /* 0x0000b000ff004a19 */ /* 0x000fc80000011603 */
[----:B------:R-:W-:-:S04]  /*3760*/  @!P3 IADD3 R3, P0, R0, R164, RZ ;  /* 0x000000a40003b210 */ /* 0x000fc80007f1e0ff */
[----:B------:R-:W-:Y:S02]  /*3770*/  @!P3 LEA.HI.X.SX32 R5, R0, R162, 0x1, P0 ;  /* 0x000000a20005b211 */ /* 0x000fe400000f0eff */
[----:B------:R-:W-:-:S04]  /*3780*/  @!P3 LEA R4, P0, R3, c[0x0][0x2a0], 0x2 ;  /* 0x0000a8000304ba11 */ /* 0x000fc800078010ff */
[----:B------:R-:W-:-:S05]  /*3790*/  @!P3 LEA.HI.X R5, R3, c[0x0][0x2a4], R5, 0x2, P0 ;  /* 0x0000a9000305ba11 */ /* 0x000fca00000f1405 */
[----:B------:R-:W2:Y:S01]  /*37a0*/  @!P3 LDG.E R228, [R4.64] ;  /* 0x0000000604e4b981 */ /* 0x000ea2000c1e1900 */
[----:B------:R-:W-:-:S04]  /*37b0*/  IMAD.MOV R0, RZ, RZ, -R0 ;  /* 0x000000ffff007224 */ /* 0x000fc800078e0a00 */
[----:B------:R-:W-:-:S04]  /*37c0*/  IMAD R230, R0, c[0x0][0x2b8], R2 ;  /* 0x0000ae0000e67a24 */ /* 0x000fc800078e0202 */
[----:B------:R-:W-:Y:S01]  /*37d0*/  IMAD.WIDE.U32 R2, R230, c[0x0][0x1e0], RZ ;  /* 0x00007800e6027a25 */ /* 0x000fe200078e00ff */
[----:B------:R-:W-:-:S05]  /*37e0*/  SHF.R.S32.HI R0, RZ, 0x1f, R230 ;  /* 0x0000001fff007819 */ /* 0x000fca00000114e6 */
[----:B------:R-:W-:-:S04]  /*37f0*/  IMAD R0, R0, c[0x0][0x1e0], RZ ;  /* 0x0000780000007a24 */ /* 0x000fc800078e02ff */
[----:B------:R-:W-:-:S05]  /*3800*/  IMAD R0, R230, c[0x0][0x1e4], R0 ;  /* 0x00007900e6007a24 */ /* 0x000fca00078e0200 */
[----:B------:R-:W-:Y:S02]  /*3810*/  IADD3 R3, R3, R0, RZ ;  /* 0x0000000003037210 */ /* 0x000fe40007ffe0ff */
[----:B--2---:R-:W-:-:S03]  /*3820*/  SHF.R.S32.HI R10, RZ, 0x1f, R228 ;  /* 0x0000001fff0a7819 */ /* 0x004fc600000114e4 */
[----:B------:R-:W-:-:S04]  /*3830*/  IMAD.WIDE.U32 R2, R228, c[0x0][0x1f0], R2 ;  /* 0x00007c00e4027a25 */ /* 0x000fc800078e0002 */
[----:B------:R-:W-:Y:S01]  /*3840*/  IMAD R10, R10, c[0x0][0x1f0], RZ ;  /* 0x00007c000a0a7a24 */ /* 0x000fe200078e02ff */
[----:B------:R-:W-:-:S03]  /*3850*/  IADD3 R0, P1, R160, R2, RZ ;  /* 0x00000002a0007210 */ /* 0x000fc60007f3e0ff */
[----:B------:R-:W-:Y:S01]  /*3860*/  IMAD R10, R228, c[0x0][0x1f4], R10 ;  /* 0x00007d00e40a7a24 */ /* 0x000fe200078e020a */
[----:B------:R-:W-:-:S04]  /*3870*/  LEA R13, P0, R0, c[0x0][0x1c8], 0x1 ;  /* 0x00007200000d7a11 */ /* 0x000fc800078008ff */
[----:B------:R-:W-:-:S04]  /*3880*/  IADD3.X R10, R159, R3, R10, P1, !PT ;  /* 0x000000039f0a7210 */ /* 0x000fc80000ffe40a */
[----:B------:R-:W-:Y:S01]  /*3890*/  LEA.HI.X R10, R0, c[0x0][0x1cc], R10, 0x1, P0 ;  /* 0x00007300000a7a11 */ /* 0x000fe200000f0c0a */
[----:B------:R-:W-:Y:S05]  /*38a0*/  BRA.DIV ~URZ, `(.L_x_609) ;  /* 0x0000e4527f007947 */ /* 0x000fea000b800000 */
[----:B------:R1:W2:Y:S02]  /*38b0*/  SHFL.IDX PT, R5, R10, RZ, 0x1c1f ;  /* 0x001c1fff0a057589 */ /* 0x0002a400000e0000 */
.L_x_671:
[----:B------:R-:W-:Y:S05]  /*38c0*/  BRA.DIV ~URZ, `(.L_x_610) ;  /* 0x0000e4a27f007947 */ /* 0x000fea000b800000 */
[----:B------:R-:W3:Y:S01]  /*38d0*/  SHFL.IDX PT, R0, R13, RZ, 0x1c1f ;  /* 0x001c1fff0d007589 */ /* 0x000ee200000e0000 */
[C---:B------:R-:W-:Y:S02]  /*38e0*/  IADD3 R2, R217.reuse, 0x20, RZ ;  /* 0x00000020d9027810 */ /* 0x040fe40007ffe0ff */
[C---:B------:R-:W-:Y:S02]  /*38f0*/  IADD3 R4, R217.reuse, 0x40, RZ ;  /* 0x00000040d9047810 */ /* 0x040fe40007ffe0ff */
[----:B------:R-:W-:Y:S02]  /*3900*/  ISETP.GE.AND P1, PT, R2, c[0x0][0x1d4], PT ;  /* 0x0000750002007a0c */ /* 0x000fe40003f26270 */
[----:B------:R-:W-:Y:S02]  /*3910*/  ISETP.GE.AND P2, PT, R217, c[0x0][0x1d4], PT ;  /* 0x00007500d9007a0c */ /* 0x000fe40003f46270 */
[----:B------:R-:W-:-:S02]  /*3920*/  SEL R11, RZ, 0x10, P1 ;  /* 0x00000010ff0b7807 */ /* 0x000fc40000800000 */
[----:B------:R-:W-:Y:S02]  /*3930*/  SEL R12, RZ, 0x10, P2 ;  /* 0x00000010ff0c7807 */ /* 0x000fe40001000000 */
[C---:B---3--:R-:W-:Y:S02]  /*3940*/  IADD3 R6, P0, R0.reuse, R156, RZ ;  /* 0x0000009c00067210 */ /* 0x048fe40007f1e0ff */
[----:B------:R-:W-:-:S03]  /*3950*/  IADD3 R2, P6, R0, R157, RZ ;  /* 0x0000009d00027210 */ /* 0x000fc60007fde0ff */
[C---:B--2---:R-:W-:Y:S01]  /*3960*/  IMAD.X R7, R5.reuse, 0x1, R124, P0 ;  /* 0x0000000105077824 */ /* 0x044fe200000e067c */
[----:B------:R-:W-:Y:S01]  /*3970*/  ISETP.GE.AND P0, PT, R4, c[0x0][0x1d4], PT ;  /* 0x0000750004007a0c */ /* 0x000fe20003f06270 */
[C---:B------:R-:W-:Y:S01]  /*3980*/  IMAD.X R3, R5.reuse, 0x1, R126, P6 ;  /* 0x0000000105037824 */ /* 0x040fe200030e067e */
[----:B------:R-:W-:Y:S02]  /*3990*/  IADD3 R8, P6, R0, R158, RZ ;  /* 0x0000009e00087210 */ /* 0x000fe40007fde0ff */
[----:B------:R-:W-:Y:S01]  /*39a0*/  @!PT LDS RZ, [RZ] ;  /* 0x00000000fffff984 */ /* 0x000fe20000000800 */
[----:B------:R-:W-:Y:S01]  /*39b0*/  @!PT LDS RZ, [RZ] ;  /* 0x00000000fffff984 */ /* 0x000fe20000000800 */
[----:B------:R2:W-:Y:S03]  /*39c0*/  LDGSTS.E.BYPASS.LTC128B.128 [R218+0x3100], [R6.64], !P2 ;  /* 0x0310000006da7fae */ /* 0x0005e6000d101d46 */
[----:B------:R-:W-:Y:S01]  /*39d0*/  IMAD.X R9, R5, 0x1, R125, P6 ;  /* 0x0000000105097824 */ /* 0x000fe200030e067d */
[----:B------:R2:W-:Y:S04]  /*39e0*/  LDGSTS.E.BYPASS.LTC128B.128 [R218+0x4100], [R2.64], !P1 ;  /* 0x0410000002da7fae */ /* 0x0005e8000c901d46 */
[----:B------:R-:W3:Y:S04]  /*39f0*/  SHFL.IDX PT, R0, R13, 0x1, 0x1c1f ;  /* 0x003c1f000d007f89 */ /* 0x000ee800000e0000 */
[----:B------:R2:W-:Y:S04]  /*3a00*/  LDGSTS.E.BYPASS.LTC128B.128 [R218+0x5100], [R8.64], !P0 ;  /* 0x0510000008da7fae */ /* 0x0005e8000c101d46 */
[----:B------:R4:W1:Y:S02]  /*3a10*/  SHFL.IDX PT, R5, R10, 0x1, 0x1c1f ;  /* 0x003c1f000a057f89 */ /* 0x00086400000e0000 */
[----:B-1--4-:R-:W-:-:S02]  /*3a20*/  SEL R10, RZ, 0x10, P0 ;  /* 0x00000010ff0a7807 */ /* 0x012fc40000000000 */
.L_x_672:
[----:B--23--:R-:W-:Y:S02]  /*3a30*/  IADD3 R8, -R12, 0x10, RZ ;  /* 0x000000100c087810 */ /* 0x00cfe40007ffe1ff */
[----:B------:R-:W-:-:S02]  /*3a40*/  IADD3 R2, -R11, 0x10, RZ ;  /* 0x000000100b027810 */ /* 0x000fc40007ffe1ff */
[----:B------:R-:W-:Y:S02]  /*3a50*/  LOP3.LUT R8, R8, 0xf, RZ, 0xc0, !PT ;  /* 0x0000000f08087812 */ /* 0x000fe400078ec0ff */
[----:B------:R-:W-:Y:S02]  /*3a60*/  IADD3 R3, -R10, 0x10, RZ ;  /* 0x000000100a037810 */ /* 0x000fe40007ffe1ff */
[----:B------:R-:W-:Y:S02]  /*3a70*/  LOP3.LUT R6, R2, 0xf, RZ, 0xc0, !PT ;  /* 0x0000000f02067812 */ /* 0x000fe400078ec0ff */
[-C--:B------:R-:W-:Y:S02]  /*3a80*/  IADD3 R8, P1, P0, R8, R0.reuse, R156 ;  /* 0x0000000008087210 */ /* 0x080fe4000783e09c */
[----:B------:R-:W-:Y:S02]  /*3a90*/  LOP3.LUT R2, R3, 0xf, RZ, 0xc0, !PT ;  /* 0x0000000f03027812 */ /* 0x000fe400078ec0ff */
[----:B------:R-:W-:-:S02]  /*3aa0*/  IADD3 R6, P6, P2, R6, R0, R157 ;  /* 0x0000000006067210 */ /* 0x000fc40007ade09d */
[-C--:B------:R-:W-:Y:S02]  /*3ab0*/  IADD3.X R9, RZ, R5.reuse, R124, P1, P0 ;  /* 0x00000005ff097210 */ /* 0x080fe40000fe047c */
[----:B------:R-:W-:Y:S02]  /*3ac0*/  IADD3 R2, P1, P0, R2, R0, R158 ;  /* 0x0000000002027210 */ /* 0x000fe4000783e09e */
[-C--:B------:R-:W-:Y:S02]  /*3ad0*/  IADD3.X R7, RZ, R5.reuse, R126, P6, P2 ;  /* 0x00000005ff077210 */ /* 0x080fe400037e447e */
[----:B------:R-:W-:Y:S02]  /*3ae0*/  ISETP.NE.U32.AND P6, PT, R12, RZ, PT ;  /* 0x000000ff0c00720c */ /* 0x000fe40003fc5070 */
[----:B------:R-:W-:Y:S02]  /*3af0*/  ISETP.NE.U32.AND P2, PT, R11, RZ, PT ;  /* 0x000000ff0b00720c */ /* 0x000fe40003f45070 */
[----:B------:R-:W-:-:S02]  /*3b00*/  IADD3.X R3, RZ, R5, R125, P1, P0 ;  /* 0x00000005ff037210 */ /* 0x000fc40000fe047d */
[----:B------:R-:W-:-:S07]  /*3b10*/  ISETP.NE.U32.AND P0, PT, R10, RZ, PT ;  /* 0x000000ff0a00720c */ /* 0x000fce0003f05070 */
[----:B------:R-:W-:Y:S01]  /*3b20*/  @!PT LDS RZ, [RZ] ;  /* 0x00000000fffff984 */ /* 0x000fe20000000800 */
[----:B------:R-:W-:Y:S01]  /*3b30*/  @!PT LDS RZ, [RZ] ;  /* 0x00000000fffff984 */ /* 0x000fe20000000800 */
[----:B------:R-:W-:Y:S01]  /*3b40*/  @!PT LDS RZ, [RZ] ;  /* 0x00000000fffff984 */ /* 0x000fe20000000800 */
[----:B------:R1:W-:Y:S04]  /*3b50*/  LDGSTS.E.BYPASS.LTC128B.128.ZFILL [R218+0x3900], [R8.64], P6 ;  /* 0x0390000008da7fae */ /* 0x0003e8000b141d46 */
[----:B------:R1:W-:Y:S04]  /*3b60*/  LDGSTS.E.BYPASS.LTC128B.128.ZFILL [R218+0x4900], [R6.64], P2 ;  /* 0x0490000006da7fae */ /* 0x0003e80009141d46 */
[----:B------:R1:W-:Y:S02]  /*3b70*/  LDGSTS.E.BYPASS.LTC128B.128.ZFILL [R218+0x5900], [R2.64], P0 ;  /* 0x0590000002da7fae */ /* 0x0003e40008141d46 */
.L_x_608:
[----:B--234-:R-:W-:Y:S05]  /*3b80*/  BSYNC B0 ;  /* 0x0000000000007941 */ /* 0x01cfea0003800000 */
.L_x_607:
[----:B-1----:R-:W2:Y:S04]  /*3b90*/  LDL R3, [R1+0x58] ;  /* 0x0000580001037983 */ /* 0x002ea80000100800 */
[----:B------:R-:W2:Y:S04]  /*3ba0*/  LDL R2, [R1+0x68] ;  /* 0x0000680001027983 */ /* 0x000ea80000100800 */
[----:B------:R-:W3:Y:S01]  /*3bb0*/  LDL R6, [R1+0x64] ;  /* 0x0000640001067983 */ /* 0x000ee20000100800 */
[----:B------:R-:W-:-:S03]  /*3bc0*/  MOV R0, 0xffffffc0 ;  /* 0xffffffc000007802 */ /* 0x000fc60000000f00 */
[----:B------:R-:W0:Y:S02]  /*3bd0*/  LDGDEPBAR ;  /* 0x00000000000079af */ /* 0x000e240000000000 */
[----:B------:R-:W-:Y:S01]  /*3be0*/  IMAD R0, R183, R0, 0x41 ;  /* 0x00000041b7007424 */ /* 0x000fe200078e0200 */
[----:B--2---:R-:W-:Y:S02]  /*3bf0*/  IADD3 R4, R2, R3, RZ ;  /* 0x0000000302047210 */ /* 0x004fe40007ffe0ff */
[----:B------:R-:W-:Y:S02]  /*3c00*/  MOV R3, c[0x0][0x2ac] ;  /* 0x0000ab0000037a02 */ /* 0x000fe40000000f00 */
[----:B---3--:R-:W-:Y:S01]  /*3c10*/  IADD3 R5, -R6, R127, RZ ;  /* 0x0000007f06057210 */ /* 0x008fe20007ffe1ff */
[----:B------:R-:W-:-:S04]  /*3c20*/  @P5 IMAD.HI.U32 R2, R4, c[0x0][0x2c8], RZ ;  /* 0x0000b20004025a27 */ /* 0x000fc800078e00ff */
[----:B------:R-:W-:Y:S01]  /*3c30*/  IMAD R0, R3, c[0x0][0x1d0], R0 ;  /* 0x0000740003007a24 */ /* 0x000fe200078e0200 */
[----:B------:R-:W-:-:S04]  /*3c40*/  @P5 SHF.R.U32.HI R4, RZ, c[0x0][0x2cc], R2 ;  /* 0x0000b300ff045a19 */ /* 0x000fc80000011602 */
[----:B------:R-:W-:Y:S01]  /*3c50*/  IADD3 R0, R0, -c[0x0][0x168], -R6 ;  /* 0x80005a0000007a10 */ /* 0x000fe20007ffe806 */
[----:B------:R-:W-:Y:S05]  /*3c60*/  BRA.DIV ~URZ, `(.L_x_611) ;  /* 0x0000e3627f007947 */ /* 0x000fea000b800000 */
[----:B------:R1:W2:Y:S02]  /*3c70*/  SHFL.IDX PT, R2, R4, RZ, 0x1c1f ;  /* 0x001c1fff04027589 */ /* 0x0002a400000e0000 */
.L_x_673:
[----:B--2---:R-:W-:-:S05]  /*3c80*/  IMAD.IADD R2, R0, 0x1, R2 ;  /* 0x0000000100027824 */ /* 0x004fca00078e0202 */
[----:B------:R-:W-:-:S04]  /*3c90*/  IMNMX R2, R5, R2, PT ;  /* 0x0000000205027217 */ /* 0x000fc80003800200 */
[C---:B------:R-:W-:Y:S02]  /*3ca0*/  ISETP.GT.AND P6, PT, R2.reuse, RZ, PT ;  /* 0x000000ff0200720c */ /* 0x040fe40003fc4270 */
[C---:B------:R-:W-:Y:S02]  /*3cb0*/  ISETP.GT.AND P2, PT, R2.reuse, 0x1, PT ;  /* 0x000000010200780c */ /* 0x040fe40003f44270 */
[C---:B------:R-:W-:Y:S02]  /*3cc0*/  ISETP.GT.AND P1, PT, R2.reuse, 0x8, PT ;  /* 0x000000080200780c */ /* 0x040fe40003f24270 */
[----:B------:R-:W-:Y:S02]  /*3cd0*/  ISETP.GT.AND P0, PT, R2, 0x9, PT ;  /* 0x000000090200780c */ /* 0x000fe40003f04270 */
[----:B------:R-:W-:Y:S02]  /*3ce0*/  FSEL R7, R149, -INF , P6 ;  /* 0xff80000095077808 */ /* 0x000fe40003000000 */
[----:B------:R-:W-:-:S02]  /*3cf0*/  FSEL R9, R148, -INF , P2 ;  /* 0xff80000094097808 */ /* 0x000fc40001000000 */
[----:B------:R-:W-:Y:S02]  /*3d00*/  FSEL R11, R106, -INF , P1 ;  /* 0xff8000006a0b7808 */ /* 0x000fe40000800000 */
[----:B------:R-:W-:Y:S02]  /*3d10*/  FSEL R13, R105, -INF , P0 ;  /* 0xff800000690d7808 */ /* 0x000fe40000000000 */
[C---:B------:R-:W-:Y:S02]  /*3d20*/  ISETP.GT.AND P6, PT, R2.reuse, 0x10, PT ;  /* 0x000000100200780c */ /* 0x040fe40003fc4270 */
[C---:B------:R-:W-:Y:S02]  /*3d30*/  ISETP.GT.AND P2, PT, R2.reuse, 0x11, PT ;  /* 0x000000110200780c */ /* 0x040fe40003f44270 */
[C---:B------:R-:W-:Y:S02]  /*3d40*/  ISETP.GT.AND P1, PT, R2.reuse, 0x18, PT ;  /* 0x000000180200780c */ /* 0x040fe40003f24270 */
[----:B------:R-:W-:-:S02]  /*3d50*/  ISETP.GT.AND P0, PT, R2, 0x19, PT ;  /* 0x000000190200780c */ /* 0x000fc40003f04270 */
[----:B------:R-:W-:Y:S02]  /*3d60*/  FSEL R15, R98, -INF , P6 ;  /* 0xff800000620f7808 */ /* 0x000fe40003000000 */
[----:B------:R-:W-:Y:S02]  /*3d70*/  FSEL R18, R97, -INF , P2 ;  /* 0xff80000061127808 */ /* 0x000fe40001000000 */
[----:B------:R-:W-:Y:S02]  /*3d80*/  FSEL R20, R90, -INF , P1 ;  /* 0xff8000005a147808 */ /* 0x000fe40000800000 */
[----:B------:R-:W-:Y:S02]  /*3d90*/  FSEL R22, R89, -INF , P0 ;  /* 0xff80000059167808 */ /* 0x000fe40000000000 */
[C---:B------:R-:W-:Y:S02]  /*3da0*/  ISETP.GT.AND P6, PT, R2.reuse, 0x20, PT ;  /* 0x000000200200780c */ /* 0x040fe40003fc4270 */
[----:B------:R-:W-:-:S02]  /*3db0*/  ISETP.GT.AND P2, PT, R2, 0x21, PT ;  /* 0x000000210200780c */ /* 0x000fc40003f44270 */
[C---:B------:R-:W-:Y:S02]  /*3dc0*/  ISETP.GT.AND P1, PT, R2.reuse, 0x28, PT ;  /* 0x000000280200780c */ /* 0x040fe40003f24270 */
[----:B------:R-:W-:Y:S02]  /*3dd0*/  ISETP.GT.AND P0, PT, R2, 0x29, PT ;  /* 0x000000290200780c */ /* 0x000fe40003f04270 */
[----:B------:R-:W-:Y:S02]  /*3de0*/  FSEL R163, R85, -INF , P6 ;  /* 0xff80000055a37808 */ /* 0x000fe40003000000 */
[----:B------:R-:W-:Y:S02]  /*3df0*/  FSEL R162, R84, -INF , P2 ;  /* 0xff80000054a27808 */ /* 0x000fe40001000000 */
[----:B------:R-:W-:Y:S02]  /*3e00*/  FSEL R161, R49, -INF , P1 ;  /* 0xff80000031a17808 */ /* 0x000fe40000800000 */
[----:B------:R-:W-:-:S02]  /*3e10*/  FSEL R160, R77, -INF , P0 ;  /* 0xff8000004da07808 */ /* 0x000fc40000000000 */
[C---:B------:R-:W-:Y:S02]  /*3e20*/  ISETP.GT.AND P6, PT, R2.reuse, 0x30, PT ;  /* 0x000000300200780c */ /* 0x040fe40003fc4270 */
[C---:B------:R-:W-:Y:S02]  /*3e30*/  ISETP.GT.AND P2, PT, R2.reuse, 0x31, PT ;  /* 0x000000310200780c */ /* 0x040fe40003f44270 */
[C---:B------:R-:W-:Y:S02]  /*3e40*/  ISETP.GT.AND P1, PT, R2.reuse, 0x38, PT ;  /* 0x000000380200780c */ /* 0x040fe40003f24270 */
[----:B------:R-:W-:Y:S02]  /*3e50*/  ISETP.GT.AND P0, PT, R2, 0x39, PT ;  /* 0x000000390200780c */ /* 0x000fe40003f04270 */
[----:B------:R-:W-:Y:S02]  /*3e60*/  FSEL R192, R44, -INF , P6 ;  /* 0xff8000002cc07808 */ /* 0x000fe40003000000 */
[----:B------:R-:W-:-:S02]  /*3e70*/  FSEL R191, R45, -INF , P2 ;  /* 0xff8000002dbf7808 */ /* 0x000fc40001000000 */
[----:B------:R-:W-:Y:S02]  /*3e80*/  FSEL R190, R16, -INF , P1 ;  /* 0xff80000010be7808 */ /* 0x000fe40000800000 */
[----:B------:R-:W-:Y:S01]  /*3e90*/  FSEL R189, R14, -INF , P0 ;  /* 0xff8000000ebd7808 */ /* 0x000fe20000000000 */
[----:B------:R-:W-:Y:S05]  /*3ea0*/  BRA.DIV ~URZ, `(.L_x_612) ;  /* 0x0000e1827f007947 */ /* 0x000fea000b800000 */
[----:B------:R-:W2:Y:S04]  /*3eb0*/  SHFL.IDX PT, R2, R4, 0x2, 0x1c1f ;  /* 0x005c1f0004027f89 */ /* 0x000ea800000e0000 */
[----:B------:R-:W3:Y:S04]  /*3ec0*/  SHFL.IDX PT, R3, R4, 0x1, 0x1c1f ;  /* 0x003c1f0004037f89 */ /* 0x000ee800000e0000 */
[----:B-1----:R-:W1:Y:S01]  /*3ed0*/  SHFL.IDX PT, R4, R4, 0x3, 0x1c1f ;  /* 0x007c1f0004047f89 */ /* 0x002e6200000e0000 */
[----:B--2---:R-:W-:-:S02]  /*3ee0*/  IMAD.IADD R2, R0, 0x1, R2 ;  /* 0x0000000100027824 */ /* 0x004fc400078e0202 */
[----:B---3--:R-:W-:-:S03]  /*3ef0*/  IMAD.IADD R3, R0, 0x1, R3 ;  /* 0x0000000100037824 */ /* 0x008fc600078e0203 */
[----:B------:R-:W-:Y:S01]  /*3f00*/  IMNMX R2, R5, R2, PT ;  /* 0x0000000205027217 */ /* 0x000fe20003800200 */
[----:B-1----:R-:W-:-:S03]  /*3f10*/  IMAD.IADD R0, R0, 0x1, R4 ;  /* 0x0000000100007824 */ /* 0x002fc600078e0204 */
        /* <DEDUP_REMOVED lines=28> */
[----:B------:R-:W-:Y:S02]  /*40e0*/  IMNMX R3, R5, R3, PT ;  /* 0x0000000305037217 */ /* 0x000fe40003800200 */
[----:B------:R-:W-:-:S02]  /*40f0*/  FSEL R188, R38, -INF , P6 ;  /* 0xff80000026bc7808 */ /* 0x000fc40003000000 */
[----:B------:R-:W-:Y:S02]  /*4100*/  FSEL R187, R37, -INF , P2 ;  /* 0xff80000025bb7808 */ /* 0x000fe40001000000 */
[----:B------:R-:W-:Y:S02]  /*4110*/  FSEL R186, R29, -INF , P1 ;  /* 0xff8000001dba7808 */ /* 0x000fe40000800000 */
[----:B------:R-:W-:Y:S02]  /*4120*/  FSEL R185, R27, -INF , P0 ;  /* 0xff8000001bb97808 */ /* 0x000fe40000000000 */
[C---:B------:R-:W-:Y:S02]  /*4130*/  ISETP.GT.AND P6, PT, R3.reuse, RZ, PT ;  /* 0x000000ff0300720c */ /* 0x040fe40003fc4270 */
[C---:B------:R-:W-:Y:S02]  /*4140*/  ISETP.GT.AND P2, PT, R3.reuse, 0x1, PT ;  /* 0x000000010300780c */ /* 0x040fe40003f44270 */
[----:B------:R-:W-:-:S02]  /*4150*/  ISETP.GT.AND P1, PT, R3, 0x8, PT ;  /* 0x000000080300780c */ /* 0x000fc40003f24270 */
[----:B------:R-:W-:Y:S02]  /*4160*/  ISETP.GT.AND P0, PT, R3, 0x9, PT ;  /* 0x000000090300780c */ /* 0x000fe40003f04270 */
[----:B------:R-:W-:Y:S02]  /*4170*/  FSEL R8, R155, -INF , P6 ;  /* 0xff8000009b087808 */ /* 0x000fe40003000000 */
[----:B------:R-:W-:Y:S02]  /*4180*/  FSEL R10, R154, -INF , P2 ;  /* 0xff8000009a0a7808 */ /* 0x000fe40001000000 */
[----:B------:R-:W-:Y:S02]  /*4190*/  FSEL R12, R128, -INF , P1 ;  /* 0xff800000800c7808 */ /* 0x000fe40000800000 */
[----:B------:R-:W-:Y:S02]  /*41a0*/  FSEL R14, R115, -INF , P0 ;  /* 0xff800000730e7808 */ /* 0x000fe40000000000 */
[----:B------:R-:W-:-:S02]  /*41b0*/  ISETP.GT.AND P6, PT, R3, 0x10, PT ;  /* 0x000000100300780c */ /* 0x000fc40003fc4270 */
[C---:B------:R-:W-:Y:S02]  /*41c0*/  ISETP.GT.AND P2, PT, R3.reuse, 0x11, PT ;  /* 0x000000110300780c */ /* 0x040fe40003f44270 */
[C---:B------:R-:W-:Y:S02]  /*41d0*/  ISETP.GT.AND P1, PT, R3.reuse, 0x18, PT ;  /* 0x000000180300780c */ /* 0x040fe40003f24270 */
[----:B------:R-:W-:Y:S02]  /*41e0*/  ISETP.GT.AND P0, PT, R3, 0x19, PT ;  /* 0x000000190300780c */ /* 0x000fe40003f04270 */
[----:B------:R-:W-:Y:S02]  /*41f0*/  FSEL R17, R104, -INF , P6 ;  /* 0xff80000068117808 */ /* 0x000fe40003000000 */
[----:B------:R-:W-:Y:S02]  /*4200*/  FSEL R19, R103, -INF , P2 ;  /* 0xff80000067137808 */ /* 0x000fe40001000000 */
[----:B------:R-:W-:-:S02]  /*4210*/  FSEL R21, R96, -INF , P1 ;  /* 0xff80000060157808 */ /* 0x000fc40000800000 */
[----:B------:R-:W-:Y:S02]  /*4220*/  FSEL R24, R95, -INF , P0 ;  /* 0xff8000005f187808 */ /* 0x000fe40000000000 */
[C---:B------:R-:W-:Y:S02]  /*4230*/  ISETP.GT.AND P6, PT, R3.reuse, 0x20, PT ;  /* 0x000000200300780c */ /* 0x040fe40003fc4270 */
[C---:B------:R-:W-:Y:S02]  /*4240*/  ISETP.GT.AND P2, PT, R3.reuse, 0x21, PT ;  /* 0x000000210300780c */ /* 0x040fe40003f44270 */
[C---:B------:R-:W-:Y:S02]  /*4250*/  ISETP.GT.AND P1, PT, R3.reuse, 0x28, PT ;  /* 0x000000280300780c */ /* 0x040fe40003f24270 */
[----:B------:R-:W-:Y:S02]  /*4260*/  ISETP.GT.AND P0, PT, R3, 0x29, PT ;  /* 0x000000290300780c */ /* 0x000fe40003f04270 */
[----:B------:R-:W-:-:S02]  /*4270*/  FSEL R140, R88, -INF , P6 ;  /* 0xff800000588c7808 */ /* 0x000fc40003000000 */
[----:B------:R-:W-:Y:S02]  /*4280*/  FSEL R143, R87, -INF , P2 ;  /* 0xff800000578f7808 */ /* 0x000fe40001000000 */
[----:B------:R-:W-:Y:S02]  /*4290*/  FSEL R142, R78, -INF , P1 ;  /* 0xff8000004e8e7808 */ /* 0x000fe40000800000 */
[----:B------:R-:W-:Y:S02]  /*42a0*/  FSEL R141, R79, -INF , P0 ;  /* 0xff8000004f8d7808 */ /* 0x000fe40000000000 */
[C---:B------:R-:W-:Y:S02]  /*42b0*/  ISETP.GT.AND P6, PT, R3.reuse, 0x30, PT ;  /* 0x000000300300780c */ /* 0x040fe40003fc4270 */
[C---:B------:R-:W-:Y:S02]  /*42c0*/  ISETP.GT.AND P2, PT, R3.reuse, 0x31, PT ;  /* 0x000000310300780c */ /* 0x040fe40003f44270 */
[----:B------:R-:W-:-:S02]  /*42d0*/  ISETP.GT.AND P1, PT, R3, 0x38, PT ;  /* 0x000000380300780c */ /* 0x000fc40003f24270 */
[----:B------:R-:W-:Y:S02]  /*42e0*/  ISETP.GT.AND P0, PT, R3, 0x39, PT ;  /* 0x000000390300780c */ /* 0x000fe40003f04270 */
[----:B------:R-:W-:Y:S02]  /*42f0*/  IMNMX R0, R5, R0, PT ;  /* 0x0000000005007217 */ /* 0x000fe40003800200 */
[----:B------:R-:W-:Y:S02]  /*4300*/  FSEL R184, R40, -INF , P6 ;  /* 0xff80000028b87808 */ /* 0x000fe40003000000 */
[----:B------:R-:W-:Y:S02]  /*4310*/  FSEL R182, R47, -INF , P2 ;  /* 0xff8000002fb67808 */ /* 0x000fe40001000000 */
[----:B------:R-:W-:Y:S02]  /*4320*/  FSEL R181, R33, -INF , P1 ;  /* 0xff80000021b57808 */ /* 0x000fe40000800000 */
[----:B------:R-:W-:-:S02]  /*4330*/  FSEL R180, R31, -INF , P0 ;  /* 0xff8000001fb47808 */ /* 0x000fc40000000000 */
        /* <DEDUP_REMOVED lines=20> */
[----:B------:R-:W-:Y:S02]  /*4480*/  FMNMX.FTZ R4, R7, R9, !PT ;  /* 0x0000000907047209 */ /* 0x000fe40007810000 */
[----:B------:R-:W-:Y:S02]  /*4490*/  FSEL R100, R72, -INF , P6 ;  /* 0xff80000048647808 */ /* 0x000fe40003000000 */
[----:B------:R-:W-:Y:S02]  /*44a0*/  FSEL R105, R50, -INF , P2 ;  /* 0xff80000032697808 */ /* 0x000fe40001000000 */
[----:B------:R-:W-:-:S02]  /*44b0*/  FSEL R107, R70, -INF , P1 ;  /* 0xff800000466b7808 */ /* 0x000fc40000800000 */
[----:B------:R-:W-:Y:S02]  /*44c0*/  FSEL R106, R71, -INF , P0 ;  /* 0xff800000476a7808 */ /* 0x000fe40000000000 */
[----:B------:R-:W-:Y:S02]  /*44d0*/  FMNMX.FTZ R2, R11, R4, !PT ;  /* 0x000000040b027209 */ /* 0x000fe40007810000 */
[C---:B------:R-:W-:Y:S02]  /*44e0*/  ISETP.GT.AND P6, PT, R0.reuse, 0x30, PT ;  /* 0x000000300000780c */ /* 0x040fe40003fc4270 */
[C---:B------:R-:W-:Y:S02]  /*44f0*/  ISETP.GT.AND P2, PT, R0.reuse, 0x31, PT ;  /* 0x000000310000780c */ /* 0x040fe40003f44270 */
[C---:B------:R-:W-:Y:S02]  /*4500*/  ISETP.GT.AND P1, PT, R0.reuse, 0x38, PT ;  /* 0x000000380000780c */ /* 0x040fe40003f24270 */
[----:B------:R-:W-:-:S02]  /*4510*/  ISETP.GT.AND P0, PT, R0, 0x39, PT ;  /* 0x000000390000780c */ /* 0x000fc40003f04270 */
[----:B------:R-:W-:Y:S02]  /*4520*/  FMNMX.FTZ R0, R8, R10, !PT ;  /* 0x0000000a08007209 */ /* 0x000fe40007810000 */
[----:B------:R-:W-:Y:S02]  /*4530*/  FMNMX.FTZ R3, R23, R25, !PT ;  /* 0x0000001917037209 */ /* 0x000fe40007810000 */
[----:B------:R-:W-:Y:S02]  /*4540*/  FMNMX.FTZ R2, R13, R2, !PT ;  /* 0x000000020d027209 */ /* 0x000fe40007810000 */
[----:B------:R-:W-:Y:S02]  /*4550*/  FMNMX.FTZ R0, R12, R0, !PT ;  /* 0x000000000c007209 */ /* 0x000fe40007810000 */
[----:B------:R-:W-:Y:S02]  /*4560*/  FMNMX.FTZ R3, R26, R3, !PT ;  /* 0x000000031a037209 */ /* 0x000fe40007810000 */
[----:B------:R-:W-:-:S02]  /*4570*/  FMNMX.FTZ R4, R27, R29, !PT ;  /* 0x0000001d1b047209 */ /* 0x000fc40007810000 */
        /* <DEDUP_REMOVED lines=36> */
[----:B------:R-:W-:Y:S02]  /*47c0*/  FSEL R175, R46, -INF , P6 ;  /* 0xff8000002eaf7808 */ /* 0x000fe40003000000 */
[----:B------:R-:W-:Y:S02]  /*47d0*/  FMNMX.FTZ R0, R192, R0, !PT ;  /* 0x00000000c0007209 */ /* 0x000fe40007810000 */
[----:B------:R-:W-:Y:S02]  /*47e0*/  FMNMX.FTZ R103, R184, R103, !PT ;  /* 0x00000067b8677209 */ /* 0x000fe40007810000 */
[----:B------:R-:W-:Y:S02]  /*47f0*/  FMNMX.FTZ R3, R106, R3, !PT ;  /* 0x000000036a037209 */ /* 0x000fe40007810000 */
[----:B------:R-:W-:Y:S02]  /*4800*/  FMNMX.FTZ R2, R187, R2, !PT ;  /* 0x00000002bb027209 */ /* 0x000fe40007810000 */
[----:B------:R-:W-:-:S02]  /*4810*/  FSEL R174, R39, -INF , P2 ;  /* 0xff80000027ae7808 */ /* 0x000fc40001000000 */
        /* <DEDUP_REMOVED lines=11> */
[----:B------:R-:W1:Y:S01]  /*48d0*/  SHFL.BFLY PT, R5, R102, 0x2, 0x1f ;  /* 0x0c401f0066057f89 */ /* 0x000e6200000e0000 */
[----:B------:R-:W-:-:S02]  /*48e0*/  FSEL R172, R48, -INF , P0 ;  /* 0xff80000030ac7808 */ /* 0x000fc40000000000 */
[----:B------:R-:W-:Y:S01]  /*48f0*/  FMNMX.FTZ R2, R173, R3, !PT ;  /* 0x00000003ad027209 */ /* 0x000fe20007810000 */
[----:B------:R-:W2:Y:S03]  /*4900*/  SHFL.BFLY PT, R4, R0, 0x2, 0x1f ;  /* 0x0c401f0000047f89 */ /* 0x000ea600000e0000 */
[----:B------:R-:W-:Y:S01]  /*4910*/  FMNMX.FTZ R2, R172, R2, !PT ;  /* 0x00000002ac027209 */ /* 0x000fe20007810000 */
[----:B------:R-:W3:Y:S04]  /*4920*/  SHFL.BFLY PT, R3, R103, 0x2, 0x1f ;  /* 0x0c401f0067037f89 */ /* 0x000ee800000e0000 */
[----:B------:R-:W4:Y:S01]  /*4930*/  SHFL.BFLY PT, R6, R2, 0x2, 0x1f ;  /* 0x0c401f0002067f89 */ /* 0x000f2200000e0000 */
[----:B-1----:R-:W-:-:S02]  /*4940*/  FMNMX.FTZ R102, R102, R5, !PT ;  /* 0x0000000566667209 */ /* 0x002fc40007810000 */
[----:B--2---:R-:W-:-:S03]  /*4950*/  FMNMX.FTZ R0, R4, R0, !PT ;  /* 0x0000000004007209 */ /* 0x004fc60007810000 */
[----:B------:R-:W1:Y:S01]  /*4960*/  SHFL.BFLY PT, R4, R102, 0x1, 0x1f ;  /* 0x0c201f0066047f89 */ /* 0x000e6200000e0000 */
[----:B---3--:R-:W-:-:S03]  /*4970*/  FMNMX.FTZ R103, R103, R3, !PT ;  /* 0x0000000367677209 */ /* 0x008fc60007810000 */
[----:B------:R-:W2:Y:S01]  /*4980*/  SHFL.BFLY PT, R104, R0, 0x1, 0x1f ;  /* 0x0c201f0000687f89 */ /* 0x000ea200000e0000 */
[----:B----4-:R-:W-:-:S03]  /*4990*/  FMNMX.FTZ R101, R2, R6, !PT ;  /* 0x0000000602657209 */ /* 0x010fc60007810000 */
[----:B------:R-:W3:Y:S04]  /*49a0*/  SHFL.BFLY PT, R3, R103, 0x1, 0x1f ;  /* 0x0c201f0067037f89 */ /* 0x000ee800000e0000 */
[----:B------:R4:W4:Y:S01]  /*49b0*/  SHFL.BFLY PT, R6, R101, 0x1, 0x1f ;  /* 0x0c201f0065067f89 */ /* 0x00092200000e0000 */
[----:B-1----:R-:W-:Y:S02]  /*49c0*/  FMNMX.FTZ R102, R102, R4, !PT ;  /* 0x0000000466667209 */ /* 0x002fe40007810000 */
[----:B--2---:R-:W-:Y:S02]  /*49d0*/  FMNMX.FTZ R104, R0, R104, !PT ;  /* 0x0000006800687209 */ /* 0x004fe40007810000 */
[----:B---3--:R-:W-:-:S03]  /*49e0*/  FMNMX.FTZ R103, R103, R3, !PT ;  /* 0x0000000367677209 */ /* 0x008fc60007810000 */
.L_x_674:
[C---:B------:R-:W-:Y:S01]  /*49f0*/  FMUL.FTZ R16, R104.reuse, c[0x0][0x2d0] ;  /* 0x0000b40068107a20 */ /* 0x040fe20000410000 */
[----:B------:R-:W-:Y:S01]  /*4a00*/  FSETP.NEU.FTZ.AND P0, PT, R104, -INF , PT ;  /* 0xff8000006800780b */ /* 0x000fe20003f1d000 */
[C---:B------:R-:W-:Y:S01]  /*4a10*/  FMUL.FTZ R3, R103.reuse, c[0x0][0x2d0] ;  /* 0x0000b40067037a20 */ /* 0x040fe20000410000 */
[----:B----4-:R-:W-:Y:S01]  /*4a20*/  FMNMX.FTZ R101, R6, R101, !PT ;  /* 0x0000006506657209 */ /* 0x010fe20007810000 */
[----:B------:R-:W-:Y:S01]  /*4a30*/  WARPSYNC 0xffffffff ;  /* 0xffffffff00007948 */ /* 0x000fe20003800000 */
[----:B------:R-:W-:Y:S01]  /*4a40*/  FSEL R16, R16, RZ, P0 ;  /* 0x000000ff10107208 */ /* 0x000fe20000000000 */
[----:B------:R-:W1:Y:S01]  /*4a50*/  LDSM.16.MT88.4 R36, [R201] ;  /* 0x00000000c924783b */ /* 0x000e620000004200 */
[----:B------:R-:W-:-:S03]  /*4a60*/  FSETP.NEU.FTZ.AND P0, PT, R103, -INF , PT ;  /* 0xff8000006700780b */ /* 0x000fc60003f1d000 */
[--C-:B------:R-:W-:Y:S01]  /*4a70*/  FFMA.FTZ R0, R7, c[0x0][0x2d0], -R16.reuse ;  /* 0x0000b40007007a23 */ /* 0x100fe20000010810 */
[----:B------:R-:W-:Y:S01]  /*4a80*/  FSEL R3, R3, RZ, P0 ;  /* 0x000000ff03037208 */ /* 0x000fe20000000000 */
[----:B------:R-:W2:Y:S01]  /*4a90*/  LDSM.16.MT88.4 R52, [R202] ;  /* 0x00000000ca34783b */ /* 0x000ea20000004200 */
[----:B------:R-:W-:Y:S01]  /*4aa0*/  FSETP.NEU.FTZ.AND P0, PT, R102, -INF , PT ;  /* 0xff8000006600780b */ /* 0x000fe20003f1d000 */
[----:B------:R3:W-:Y:S02]  /*4ab0*/  MUFU.EX2 R227, R0 ;  /* 0x0000000000e37308 */ /* 0x0007e40000000800 */
[----:B------:R-:W4:Y:S04]  /*4ac0*/  LDSM.16.MT88.4 R44, [R201+0x1000] ;  /* 0x00100000c92c783b */ /* 0x000f280000004200 */
[----:B------:R-:W5:Y:S04]  /*4ad0*/  LDSM.16.MT88.4 R64, [R201+0x400] ;  /* 0x00040000c940783b */ /* 0x000f680000004200 */
[----:B------:R-:W1:Y:S04]  /*4ae0*/  LDSM.16.MT88.4 R60, [R202+0x400] ;  /* 0x00040000ca3c783b */ /* 0x000e680000004200 */
[----:B------:R-:W1:Y:S01]  /*4af0*/  LDSM.16.MT88.4 R56, [R201+0x1400] ;  /* 0x00140000c938783b */ /* 0x000e620000004200 */
[----:B---3--:R-:W-:-:S03]  /*4b00*/  FFMA.FTZ R0, R9, c[0x0][0x2d0], -R16 ;  /* 0x0000b40009007a23 */ /* 0x008fc60000010810 */
[----:B------:R-:W-:Y:S01]  /*4b10*/  LDSM.16.MT88.4 R48, [R202+0x1400] ;  /* 0x00140000ca30783b */ /* 0x000fe20000004200 */
[----:B------:R3:W-:Y:S02]  /*4b20*/  MUFU.EX2 R226, R0 ;  /* 0x0000000000e27308 */ /* 0x0007e40000000800 */
[----:B---3--:R-:W-:-:S06]  /*4b30*/  FFMA.FTZ R0, R11, c[0x0][0x2d0], -R16 ;  /* 0x0000b4000b007a23 */ /* 0x008fcc0000010810 */
[----:B------:R3:W-:Y:S02]  /*4b40*/  MUFU.EX2 R250, R0 ;  /* 0x0000000000fa7308 */ /* 0x0007e40000000800 */
[----:B---3--:R-:W-:-:S06]  /*4b50*/  FFMA.FTZ R0, R13, c[0x0][0x2d0], -R16 ;  /* 0x0000b4000d007a23 */ /* 0x008fcc0000010810 */
[----:B------:R3:W1:Y:S02]  /*4b60*/  MUFU.EX2 R2, R0 ;  /* 0x0000000000027308 */ /* 0x0006640000000800 */
[----:B---3--:R-:W-:-:S06]  /*4b70*/  FFMA.FTZ R0, R15, c[0x0][0x2d0], -R16 ;  /* 0x0000b4000f007a23 */ /* 0x008fcc0000010810 */
[----:B------:R3:W-:Y:S02]  /*4b80*/  MUFU.EX2 R5, R0 ;  /* 0x0000000000057308 */ /* 0x0007e40000000800 */
[--C-:B---3--:R-:W-:Y:S01]  /*4b90*/  FFMA.FTZ R0, R18, c[0x0][0x2d0], -R16.reuse ;  /* 0x0000b40012007a23 */ /* 0x108fe20000010810 */
[----:B-1----:R-:W-:Y:S01]  /*4ba0*/  MOV R18, R2 ;  /* 0x0000000200127202 */ /* 0x002fe20000000f00 */
[----:B------:R-:W-:Y:S01]  /*4bb0*/  FFMA.FTZ R2, R20, c[0x0][0x2d0], -R16 ;  /* 0x0000b40014027a23 */ /* 0x000fe20000010810 */
[----:B------:R-:W-:-:S03]  /*4bc0*/  F2FP.BF16.PACK_AB R20, R226, R227 ;  /* 0x000000e3e214723e */ /* 0x000fc600000010ff */
[----:B------:R1:W-:Y:S08]  /*4bd0*/  MUFU.EX2 R4, R0 ;  /* 0x0000000000047308 */ /* 0x0003f00000000800 */
[----:B------:R3:W-:Y:S01]  /*4be0*/  MUFU.EX2 R194, R2 ;  /* 0x0000000200c27308 */ /* 0x0007e20000000800 */
[----:B-1----:R-:W-:Y:S01]  /*4bf0*/  FFMA.FTZ R0, R22, c[0x0][0x2d0], -R16 ;  /* 0x0000b40016007a23 */ /* 0x002fe20000010810 */
[----:B------:R-:W-:-:S06]  /*4c00*/  F2FP.BF16.PACK_AB R22, R18, R250 ;  /* 0x000000fa1216723e */ /* 0x000fcc00000010ff */
[----:B------:R1:W1:Y:S01]  /*4c10*/  MUFU.EX2 R193, R0 ;  /* 0x0000000000c17308 */ /* 0x0002620000000800 */
[----:B---3--:R-:W-:-:S05]  /*4c20*/  FMUL.FTZ R2, R102, c[0x0][0x2d0] ;  /* 0x0000b40066027a20 */ /* 0x008fca0000410000 */
[----:B------:R-:W-:Y:S02]  /*4c30*/  FSEL R2, R2, RZ, P0 ;  /* 0x000000ff02027208 */ /* 0x000fe40000000000 */
[----:B------:R-:W-:Y:S01]  /*4c40*/  FSETP.NEU.FTZ.AND P0, PT, R101, -INF , PT ;  /* 0xff8000006500780b */ /* 0x000fe20003f1d000 */
[----:B-1----:R-:W-:-:S04]  /*4c50*/  FFMA.FTZ R0, R8, c[0x0][0x2d0], -R3 ;  /* 0x0000b40008007a23 */ /* 0x002fc80000010803 */
[----:B------:R1:W-:Y:S02]  /*4c60*/  MUFU.EX2 R225, R0 ;  /* 0x0000000000e17308 */ /* 0x0003e40000000800 */
[----:B-1----:R-:W-:Y:S01]  /*4c70*/  FFMA.FTZ R0, R10, c[0x0][0x2d0], -R3 ;  /* 0x0000b4000a007a23 */ /* 0x002fe20000010803 */
[----:B------:R-:W-:-:S05]  /*4c80*/  F2FP.BF16.PACK_AB R10, R193, R194 ;  /* 0x000000c2c10a723e */ /* 0x000fca00000010ff */
[----:B------:R1:W3:Y:S02]  /*4c90*/  MUFU.EX2 R224, R0 ;  /* 0x0000000000e07308 */ /* 0x0002e40000000800 */
[----:B-1----:R-:W-:-:S06]  /*4ca0*/  FFMA.FTZ R0, R12, c[0x0][0x2d0], -R3 ;  /* 0x0000b4000c007a23 */ /* 0x002fcc0000010803 */
[----:B------:R1:W-:Y:S02]  /*4cb0*/  MUFU.EX2 R245, R0 ;  /* 0x0000000000f57308 */ /* 0x0003e40000000800 */
[----:B-1----:R-:W-:-:S06]  /*4cc0*/  FFMA.FTZ R0, R14, c[0x0][0x2d0], -R3 ;  /* 0x0000b4000e007a23 */ /* 0x002fcc0000010803 */
[----:B------:R1:W-:Y:S02]  /*4cd0*/  MUFU.EX2 R247, R0 ;  /* 0x0000000000f77308 */ /* 0x0003e40000000800 */
[----:B-1----:R-:W-:Y:S01]  /*4ce0*/  FFMA.FTZ R0, R17, c[0x0][0x2d0], -R3 ;  /* 0x0000b40011007a23 */ /* 0x002fe20000010803 */
[----:B------:R-:W-:-:S05]  /*4cf0*/  MOV R17, R5 ;  /* 0x0000000500117202 */ /* 0x000fca0000000f00 */
[----:B------:R1:W-:Y:S02]  /*4d00*/  MUFU.EX2 R248, R0 ;  /* 0x0000000000f87308 */ /* 0x0003e40000000800 */
[--C-:B-1----:R-:W-:Y:S01]  /*4d10*/  FFMA.FTZ R0, R19, c[0x0][0x2d0], -R3.reuse ;  /* 0x0000b40013007a23 */ /* 0x102fe20000010803 */
[----:B------:R-:W-:Y:S01]  /*4d20*/  MOV R19, R4 ;  /* 0x0000000400137202 */ /* 0x000fe20000000f00 */
[----:B------:R-:W-:Y:S01]  /*4d30*/  FFMA.FTZ R4, R21, c[0x0][0x2d0], -R3 ;  /* 0x0000b40015047a23 */ /* 0x000fe20000010803 */
[----:B---3--:R-:W-:-:S03]  /*4d40*/  F2FP.BF16.PACK_AB R21, R224, R225 ;  /* 0x000000e1e015723e */ /* 0x008fc600000010ff */
[----:B------:R1:W3:Y:S01]  /*4d50*/  MUFU.EX2 R249, R0 ;  /* 0x0000000000f97308 */ /* 0x0002e20000000800 */
[----:B------:R-:W-:-:S07]  /*4d60*/  F2FP.BF16.PACK_AB R8, R19, R17 ;  /* 0x000000111308723e */ /* 0x000fce00000010ff */
[----:B------:R2:W-:Y:S01]  /*4d70*/  MUFU.EX2 R251, R4 ;  /* 0x0000000400fb7308 */ /* 0x0005e20000000800 */
[----:B-1----:R-:W-:Y:S01]  /*4d80*/  FFMA.FTZ R0, R24, c[0x0][0x2d0], -R3 ;  /* 0x0000b40018007a23 */ /* 0x002fe20000010803 */
[----:B---3--:R-:W-:-:S06]  /*4d90*/  F2FP.BF16.PACK_AB R9, R249, R248 ;  /* 0x000000f8f909723e */ /* 0x008fcc00000010ff */
[----:B------:R1:W3:Y:S01]  /*4da0*/  MUFU.EX2 R252, R0 ;  /* 0x0000000000fc7308 */ /* 0x0002e20000000800 */
[----:B--2---:R-:W-:-:S07]  /*4db0*/  FFMA.FTZ R4, R32, c[0x0][0x2d0], -R2 ;  /* 0x0000b40020047a23 */ /* 0x004fce0000010802 */
[----:B------:R2:W-:Y:S01]  /*4dc0*/  MUFU.EX2 R243, R4 ;  /* 0x0000000400f37308 */ /* 0x0005e20000000800 */
[----:B-1----:R-:W-:Y:S01]  /*4dd0*/  FFMA.FTZ R0, R23, c[0x0][0x2d0], -R2 ;  /* 0x0000b40017007a23 */ /* 0x002fe20000010802 */
[----:B------:R-:W-:Y:S02]  /*4de0*/  F2FP.BF16.PACK_AB R23, R247, R245 ;  /* 0x000000f5f717723e */ /* 0x000fe400000010ff */
[----:B---3--:R-:W-:-:S04]  /*4df0*/  F2FP.BF16.PACK_AB R11, R252, R251 ;  /* 0x000000fbfc0b723e */ /* 0x008fc800000010ff */
[----:B------:R1:W-:Y:S01]  /*4e00*/  MUFU.EX2 R236, R0 ;  /* 0x0000000000ec7308 */ /* 0x0003e20000000800 */
[--C-:B--2---:R-:W-:Y:S01]  /*4e10*/  FFMA.FTZ R4, R34, c[0x0][0x2d0], -R2.reuse ;  /* 0x0000b40022047a23 */ /* 0x104fe20000010802 */
[C---:B------:R-:W-:Y:S06]  /*4e20*/  HMMA.16816.F32.BF16 R88, R20.reuse, R36, RZ ;  /* 0x000000241458723c */ /* 0x040fec00000418ff */
[----:B------:R-:W-:Y:S02]  /*4e30*/  MUFU.EX2 R246, R4 ;  /* 0x0000000400f67308 */ /* 0x000fe40000000800 */
[----:B------:R-:W-:Y:S01]  /*4e40*/  HMMA.16816.F32.BF16 R84, R20, R52, RZ ;  /* 0x000000341454723c */ /* 0x000fe200000418ff */
[----:B-1----:R-:W-:-:S05]  /*4e50*/  FFMA.FTZ R0, R25, c[0x0][0x2d0], -R2 ;  /* 0x0000b40019007a23 */ /* 0x002fca0000010802 */
[----:B------:R1:W2:Y:S02]  /*4e60*/  MUFU.EX2 R235, R0 ;  /* 0x0000000000eb7308 */ /* 0x0002a40000000800 */
[----:B----4-:R-:W-:Y:S08]  /*4e70*/  HMMA.16816.F32.BF16 R80, R20, R44, RZ ;  /* 0x0000002c1450723c */ /* 0x010ff000000418ff */
[----:B-----5:R-:W-:Y:S01]  /*4e80*/  HMMA.16816.F32.BF16 R124, R8, R64, R88 ;  /* 0x00000040087c723c */ /* 0x020fe20000041858 */
[----:B-1----:R-:W-:Y:S01]  /*4e90*/  FFMA.FTZ R0, R26, c[0x0][0x2d0], -R2 ;  /* 0x0000b4001a007a23 */ /* 0x002fe20000010802 */
[----:B--2---:R-:W-:-:S06]  /*4ea0*/  F2FP.BF16.PACK_AB R12, R235, R236 ;  /* 0x000000eceb0c723e */ /* 0x004fcc00000010ff */
[C---:B------:R-:W-:Y:S01]  /*4eb0*/  HMMA.16816.F32.BF16 R164, R8.reuse, R60, R84 ;  /* 0x0000003c08a4723c */ /* 0x040fe20000041854 */
[----:B------:R1:W-:Y:S07]  /*4ec0*/  MUFU.EX2 R240, R0 ;  /* 0x0000000000f07308 */ /* 0x0003ee0000000800 */
[----:B------:R-:W-:Y:S01]  /*4ed0*/  HMMA.16816.F32.BF16 R168, R8, R56, R80 ;  /* 0x0000003808a8723c */ /* 0x000fe20000041850 */
[----:B-1----:R-:W-:-:S04]  /*4ee0*/  FFMA.FTZ R0, R28, c[0x0][0x2d0], -R2 ;  /* 0x0000b4001c007a23 */ /* 0x002fc80000010802 */
[----:B------:R1:W2:Y:S02]  /*4ef0*/  MUFU.EX2 R241, R0 ;  /* 0x0000000000f17308 */ /* 0x0002a40000000800 */
[----:B-1----:R-:W-:Y:S01]  /*4f00*/  FFMA.FTZ R0, R30, c[0x0][0x2d0], -R2 ;  /* 0x0000b4001e007a23 */ /* 0x002fe20000010802 */
[----:B--2---:R-:W-:-:S05]  /*4f10*/  F2FP.BF16.PACK_AB R14, R241, R240 ;  /* 0x000000f0f10e723e */ /* 0x004fca00000010ff */
[----:B------:R1:W-:Y:S02]  /*4f20*/  MUFU.EX2 R244, R0 ;  /* 0x0000000000f47308 */ /* 0x0003e40000000800 */
[----:B-1----:R-:W-:-:S05]  /*4f30*/  FMUL.FTZ R0, R101, c[0x0][0x2d0] ;  /* 0x0000b40065007a20 */ /* 0x002fca0000410000 */
[----:B------:R-:W-:-:S05]  /*4f40*/  FSEL R0, R0, RZ, P0 ;  /* 0x000000ff00007208 */ /* 0x000fca0000000000 */
[--C-:B------:R-:W-:Y:S02]  /*4f50*/  FFMA.FTZ R4, R27, c[0x0][0x2d0], -R0.reuse ;  /* 0x0000b4001b047a23 */ /* 0x100fe40000010800 */
[----:B------:R-:W-:Y:S02]  /*4f60*/  LDSM.16.MT88.4 R24, [R202+0x2000] ;  /* 0x00200000ca18783b */ /* 0x000fe40000004200 */
[----:B------:R1:W-:Y:S02]  /*4f70*/  MUFU.EX2 R232, R4 ;  /* 0x0000000400e87308 */ /* 0x0003e40000000800 */
[----:B-1----:R-:W-:-:S06]  /*4f80*/  FFMA.FTZ R4, R29, c[0x0][0x2d0], -R0 ;  /* 0x0000b4001d047a23 */ /* 0x002fcc0000010800 */
[----:B------:R1:W2:Y:S02]  /*4f90*/  MUFU.EX2 R229, R4 ;  /* 0x0000000400e57308 */ /* 0x0002a40000000800 */
[--C-:B-1----:R-:W-:Y:S01]  /*4fa0*/  FFMA.FTZ R4, R31, c[0x0][0x2d0], -R0.reuse ;  /* 0x0000b4001f047a23 */ /* 0x102fe20000010800 */
[----:B--2---:R-:W-:Y:S01]  /*4fb0*/  F2FP.BF16.PACK_AB R13, R229, R232 ;  /* 0x000000e8e50d723e */ /* 0x004fe200000010ff */
[----:B------:R-:W1:Y:S04]  /*4fc0*/  LDSM.16.MT88.4 R28, [R201+0x2000] ;  /* 0x00200000c91c783b */ /* 0x000e680000004200 */
[----:B------:R2:W-:Y:S02]  /*4fd0*/  MUFU.EX2 R231, R4 ;  /* 0x0000000400e77308 */ /* 0x0005e40000000800 */
[----:B--2---:R-:W-:-:S06]  /*4fe0*/  FFMA.FTZ R4, R33, c[0x0][0x2d0], -R0 ;  /* 0x0000b40021047a23 */ /* 0x004fcc0000010800 */
[----:B------:R2:W3:Y:S02]  /*4ff0*/  MUFU.EX2 R234, R4 ;  /* 0x0000000400ea7308 */ /* 0x0004e40000000800 */
[----:B--2---:R-:W-:Y:S01]  /*5000*/  FFMA.FTZ R4, R41, c[0x0][0x2d0], -R2 ;  /* 0x0000b40029047a23 */ /* 0x004fe20000010802 */
[----:B---3--:R-:W-:Y:S01]  /*5010*/  F2FP.BF16.PACK_AB R15, R234, R231 ;  /* 0x000000e7ea0f723e */ /* 0x008fe200000010ff */
[----:B-1----:R-:W-:Y:S04]  /*5020*/  HMMA.16816.F32.BF16 R80, R20, R28, RZ ;  /* 0x0000001c1450723c */ /* 0x002fe800000418ff */
[----:B------:R1:W2:Y:S04]  /*5030*/  MUFU.EX2 R242, R4 ;  /* 0x0000000400f27308 */ /* 0x0002a80000000800 */
[C---:B------:R-:W-:Y:S08]  /*5040*/  HMMA.16816.F32.BF16 R76, R12.reuse, R36, RZ ;  /* 0x000000240c4c723c */ /* 0x040ff000000418ff */
[C---:B------:R-:W-:Y:S01]  /*5050*/  HMMA.16816.F32.BF16 R72, R12.reuse, R52, RZ ;  /* 0x000000340c48723c */ /* 0x040fe200000418ff */
[--C-:B-1----:R-:W-:Y:S01]  /*5060*/  FFMA.FTZ R4, R35, c[0x0][0x2d0], -R0.reuse ;  /* 0x0000b40023047a23 */ /* 0x102fe20000010800 */
[----:B--2---:R-:W-:Y:S01]  /*5070*/  F2FP.BF16.PACK_AB R6, R242, R246 ;  /* 0x000000f6f206723e */ /* 0x004fe200000010ff */
[----:B------:R-:W1:Y:S02]  /*5080*/  LDSM.16.MT88.4 R32, [R202+0x1000] ;  /* 0x00100000ca20783b */ /* 0x000e640000004200 */
[----:B------:R2:W-:Y:S03]  /*5090*/  MUFU.EX2 R233, R4 ;  /* 0x0000000400e97308 */ /* 0x0005e60000000800 */
[C---:B------:R-:W-:Y:S08]  /*50a0*/  HMMA.16816.F32.BF16 R68, R12.reuse, R44, RZ ;  /* 0x0000002c0c44723c */ /* 0x040ff000000418ff */
[----:B------:R-:W-:Y:S01]  /*50b0*/  HMMA.16816.F32.BF16 R88, R12, R38, RZ ;  /* 0x000000260c58723c */ /* 0x000fe200000418ff */
[----:B--2---:R-:W-:-:S07]  /*50c0*/  FFMA.FTZ R4, R40, c[0x0][0x2d0], -R0 ;  /* 0x0000b40028047a23 */ /* 0x004fce0000010800 */
[C---:B------:R-:W-:Y:S01]  /*50d0*/  HMMA.16816.F32.BF16 R96, R12.reuse, R54, RZ ;  /* 0x000000360c60723c */ /* 0x040fe200000418ff */
[----:B------:R2:W3:Y:S07]  /*50e0*/  MUFU.EX2 R239, R4 ;  /* 0x0000000400ef7308 */ /* 0x0004ee0000000800 */
[C---:B------:R-:W-:Y:S08]  /*50f0*/  HMMA.16816.F32.BF16 R108, R12.reuse, R46, RZ ;  /* 0x0000002e0c6c723c */ /* 0x040ff000000418ff */
[----:B------:R-:W-:Y:S01]  /*5100*/  HMMA.16816.F32.BF16 R116, R12, R30, RZ ;  /* 0x0000001e0c74723c */ /* 0x000fe200000418ff */
[----:B--2---:R-:W-:Y:S01]  /*5110*/  FFMA.FTZ R4, R42, c[0x0][0x2d0], -R0 ;  /* 0x0000b4002a047a23 */ /* 0x004fe20000010800 */
[----:B---3--:R-:W-:-:S03]  /*5120*/  F2FP.BF16.PACK_AB R5, R239, R233 ;  /* 0x000000e9ef05723e */ /* 0x008fc600000010ff */
[----:B------:R2:W-:Y:S03]  /*5130*/  MUFU.EX2 R238, R4 ;  /* 0x0000000400ee7308 */ /* 0x0005e60000000800 */
[C---:B-1----:R-:W-:Y:S08]  /*5140*/  HMMA.16816.F32.BF16 R92, R12.reuse, R32, RZ ;  /* 0x000000200c5c723c */ /* 0x042ff000000418ff */
[----:B------:R-:W-:Y:S01]  /*5150*/  HMMA.16816.F32.BF16 R112, R12, R34, RZ ;  /* 0x000000220c70723c */ /* 0x000fe200000418ff */
[----:B--2---:R-:W-:-:S07]  /*5160*/  FFMA.FTZ R4, R43, c[0x0][0x2d0], -R0 ;  /* 0x0000b4002b047a23 */ /* 0x004fce0000010800 */
[----:B------:R-:W-:Y:S01]  /*5170*/  HMMA.16816.F32.BF16 R120, R12, R26, RZ ;  /* 0x0000001a0c78723c */ /* 0x000fe200000418ff */
[----:B------:R-:W1:Y:S01]  /*5180*/  LDSM.16.MT88.4 R40, [R201+0x2400] ;  /* 0x00240000c928783b */ /* 0x000e620000004200 */
[----:B------:R2:W3:Y:S06]  /*5190*/  MUFU.EX2 R237, R4 ;  /* 0x0000000400ed7308 */ /* 0x0004ec0000000800 */
[C---:B------:R-:W-:Y:S08]  /*51a0*/  HMMA.16816.F32.BF16 R84, R20.reuse, R32, RZ ;  /* 0x000000201454723c */ /* 0x040ff000000418ff */
[----:B------:R-:W-:Y:S01]  /*51b0*/  HMMA.16816.F32.BF16 R52, R20, R54, RZ ;  /* 0x000000361434723c */ /* 0x000fe200000418ff */
[----:B--2---:R-:W-:-:S02]  /*51c0*/  F2FP.BF16.PACK_AB R4, R243, R244 ;  /* 0x000000f4f304723e */ /* 0x004fc400000010ff */
[----:B---3--:R-:W-:-:S05]  /*51d0*/  F2FP.BF16.PACK_AB R7, R237, R238 ;  /* 0x000000eeed07723e */ /* 0x008fca00000010ff */
[----:B------:R-:W-:Y:S08]  /*51e0*/  HMMA.16816.F32.BF16 R44, R20, R46, RZ ;  /* 0x0000002e142c723c */ /* 0x000ff000000418ff */
[C---:B------:R-:W-:Y:S08]  /*51f0*/  HMMA.16816.F32.BF16 R128, R4.reuse, R64, R76 ;  /* 0x000000400480723c */ /* 0x040ff0000004184c */
[----:B------:R-:W-:Y:S08]  /*5200*/  HMMA.16816.F32.BF16 R156, R4, R60, R72 ;  /* 0x0000003c049c723c */ /* 0x000ff00000041848 */
[C---:B------:R-:W-:Y:S08]  /*5210*/  HMMA.16816.F32.BF16 R76, R12.reuse, R28, RZ ;  /* 0x0000001c0c4c723c */ /* 0x040ff000000418ff */
[----:B------:R-:W-:Y:S01]  /*5220*/  HMMA.16816.F32.BF16 R72, R12, R24, RZ ;  /* 0x000000180c48723c */ /* 0x000fe200000418ff */
[----:B------:R-:W2:Y:S07]  /*5230*/  LDSM.16.MT88.4 R12, [R202+0x2400] ;  /* 0x00240000ca0c783b */ /* 0x000eae0000004200 */
[----:B------:R-:W-:Y:S08]  /*5240*/  HMMA.16816.F32.BF16 R176, R4, R56, R68 ;  /* 0x0000003804b0723c */ /* 0x000ff00000041844 */
[C---:B------:R-:W-:Y:S08]  /*5250*/  HMMA.16816.F32.BF16 R68, R20.reuse, R38, RZ ;  /* 0x000000261444723c */ /* 0x040ff000000418ff */
[C---:B------:R-:W-:Y:S08]  /*5260*/  HMMA.16816.F32.BF16 R36, R20.reuse, R34, RZ ;  /* 0x000000221424723c */ /* 0x040ff000000418ff */
[C---:B------:R-:W-:Y:S08]  /*5270*/  HMMA.16816.F32.BF16 R32, R20.reuse, R30, RZ ;  /* 0x0000001e1420723c */ /* 0x040ff000000418ff */
[C---:B------:R-:W-:Y:S08]  /*5280*/  HMMA.16816.F32.BF16 R28, R20.reuse, R24, RZ ;  /* 0x00000018141c723c */ /* 0x040ff000000418ff */
[----:B------:R-:W-:Y:S01]  /*5290*/  HMMA.16816.F32.BF16 R20, R20, R26, RZ ;  /* 0x0000001a1414723c */ /* 0x000fe200000418ff */
[----:B------:R-:W-:Y:S07]  /*52a0*/  LDSM.16.MT88.4 R24, [R202+0x800] ;  /* 0x00080000ca18783b */ /* 0x000fee0000004200 */
[C---:B------:R-:W-:Y:S08]  /*52b0*/  HMMA.16816.F32.BF16 R136, R8.reuse, R62, R52 ;  /* 0x0000003e0888723c */ /* 0x040ff00000041834 */
[C---:B------:R-:W-:Y:S08]  /*52c0*/  HMMA.16816.F32.BF16 R152, R8.reuse, R58, R44 ;  /* 0x0000003a0898723c */ /* 0x040ff0000004182c */
[C---:B------:R-:W-:Y:S08]  /*52d0*/  HMMA.16816.F32.BF16 R84, R8.reuse, R48, R84 ;  /* 0x000000300854723c */ /* 0x040ff00000041854 */
[C---:B-1----:R-:W-:Y:S08]  /*52e0*/  HMMA.16816.F32.BF16 R80, R8.reuse, R40, R80 ;  /* 0x000000280850723c */ /* 0x042ff00000041850 */
[C---:B--2---:R-:W-:Y:S01]  /*52f0*/  HMMA.16816.F32.BF16 R132, R8.reuse, R12, R28 ;  /* 0x0000000c0884723c */ /* 0x044fe2000004181c */
[----:B------:R-:W-:Y:S07]  /*5300*/  LDSM.16.MT88.4 R28, [R201+0x2800] ;  /* 0x00280000c91c783b */ /* 0x000fee0000004200 */
[C---:B------:R-:W-:Y:S08]  /*5310*/  HMMA.16816.F32.BF16 R68, R8.reuse, R66, R68 ;  /* 0x000000420844723c */ /* 0x040ff00000041844 */
[C---:B------:R-:W-:Y:S08]  /*5320*/  HMMA.16816.F32.BF16 R52, R8.reuse, R50, R36 ;  /* 0x000000320834723c */ /* 0x040ff00000041824 */
[C---:B------:R-:W-:Y:S08]  /*5330*/  HMMA.16816.F32.BF16 R32, R8.reuse, R42, R32 ;  /* 0x0000002a0820723c */ /* 0x040ff00000041820 */
[----:B------:R-:W-:Y:S01]  /*5340*/  HMMA.16816.F32.BF16 R44, R8, R14, R20 ;  /* 0x0000000e082c723c */ /* 0x000fe20000041814 */
[----:B------:R-:W-:Y:S06]  /*5350*/  LDSM.16.MT88.4 R20, [R201+0x1800] ;  /* 0x00180000c914783b */ /* 0x000fec0000004200 */
[--C-:B------:R-:W-:Y:S01]  /*5360*/  FFMA.FTZ R8, R163, c[0x0][0x2d0], -R16.reuse ;  /* 0x0000b400a3087a23 */ /* 0x100fe20000010810 */
[C---:B------:R-:W-:Y:S03]  /*5370*/  HMMA.16816.F32.BF16 R92, R4.reuse, R48, R92 ;  /* 0x00000030045c723c */ /* 0x040fe6000004185c */
[----:B------:R1:W-:Y:S05]  /*5380*/  MUFU.EX2 R220, R8 ;  /* 0x0000000800dc7308 */ /* 0x0003ea0000000800 */
[C---:B------:R-:W-:Y:S08]  /*5390*/  HMMA.16816.F32.BF16 R76, R4.reuse, R40, R76 ;  /* 0x00000028044c723c */ /* 0x040ff0000004184c */
[----:B------:R-:W-:Y:S01]  /*53a0*/  HMMA.16816.F32.BF16 R148, R4, R12, R72 ;  /* 0x0000000c0494723c */ /* 0x000fe20000041848 */
[----:B-1----:R-:W-:-:S04]  /*53b0*/  FFMA.FTZ R8, R162, c[0x0][0x2d0], -R16 ;  /* 0x0000b400a2087a23 */ /* 0x002fc80000010810 */
[----:B------:R1:W-:Y:S03]  /*53c0*/  MUFU.EX2 R221, R8 ;  /* 0x0000000800dd7308 */ /* 0x0003e60000000800 */
[----:B------:R-:W-:Y:S01]  /*53d0*/  HMMA.16816.F32.BF16 R64, R4, R66, R88 ;  /* 0x000000420440723c */ /* 0x000fe20000041858 */
[----:B------:R-:W-:Y:S02]  /*53e0*/  MOV R74, R193 ;  /* 0x000000c1004a7202 */ /* 0x000fe40000000f00 */
[----:B------:R-:W-:-:S05]  /*53f0*/  MOV R75, R194 ;  /* 0x000000c2004b7202 */ /* 0x000fca0000000f00 */
[----:B------:R-:W-:Y:S01]  /*5400*/  HMMA.16816.F32.BF16 R60, R4, R62, R96 ;  /* 0x0000003e043c723c */ /* 0x000fe20000041860 */
[----:B-1----:R-:W-:-:S07]  /*5410*/  FFMA.FTZ R8, R161, c[0x0][0x2d0], -R16 ;  /* 0x0000b400a1087a23 */ /* 0x002fce0000010810 */
[C---:B------:R-:W-:Y:S01]  /*5420*/  HMMA.16816.F32.BF16 R56, R4.reuse, R58, R108 ;  /* 0x0000003a0438723c */ /* 0x040fe2000004186c */
[----:B------:R1:W-:Y:S07]  /*5430*/  MUFU.EX2 R222, R8 ;  /* 0x0000000800de7308 */ /* 0x0003ee0000000800 */
[C---:B------:R-:W-:Y:S08]  /*5440*/  HMMA.16816.F32.BF16 R48, R4.reuse, R50, R112 ;  /* 0x000000320430723c */ /* 0x040ff00000041870 */
[----:B------:R-:W-:Y:S01]  /*5450*/  HMMA.16816.F32.BF16 R40, R4, R42, R116 ;  /* 0x0000002a0428723c */ /* 0x000fe20000041874 */
[----:B------:R-:W-:Y:S01]  /*5460*/  LDSM.16.MT88.4 R116, [R201+0xc00] ;  /* 0x000c0000c974783b */ /* 0x000fe20000004200 */
[----:B-1----:R-:W-:-:S04]  /*5470*/  FFMA.FTZ R8, R160, c[0x0][0x2d0], -R16 ;  /* 0x0000b400a0087a23 */ /* 0x002fc80000010810 */
[----:B------:R1:W2:Y:S02]  /*5480*/  MUFU.EX2 R223, R8 ;  /* 0x0000000800df7308 */ /* 0x0002a40000000800 */
[----:B------:R-:W-:Y:S01]  /*5490*/  HMMA.16816.F32.BF16 R36, R4, R14, R120 ;  /* 0x0000000e0424723c */ /* 0x000fe20000041878 */
[----:B------:R-:W3:Y:S06]  /*54a0*/  LDSM.16.MT88.4 R12, [R201+0x800] ;  /* 0x00080000c90c783b */ /* 0x000eec0000004200 */
[----:B------:R-:W-:-:S04]  /*54b0*/  FFMA.FTZ R4, R147, c[0x0][0x2d0], -R2 ;  /* 0x0000b40093047a23 */ /* 0x000fc80000010802 */
[----:B------:R4:W-:Y:S01]  /*54c0*/  MUFU.EX2 R193, R4 ;  /* 0x0000000400c17308 */ /* 0x0009e20000000800 */
[----:B-1----:R-:W-:Y:S01]  /*54d0*/  FFMA.FTZ R8, R140, c[0x0][0x2d0], -R3 ;  /* 0x0000b4008c087a23 */ /* 0x002fe20000010803 */
[----:B--2---:R-:W-:-:S06]  /*54e0*/  F2FP.BF16.PACK_AB R10, R223, R222 ;  /* 0x000000dedf0a723e */ /* 0x004fcc00000010ff */
[----:B------:R1:W-:Y:S01]  /*54f0*/  MUFU.EX2 R197, R8 ;  /* 0x0000000800c57308 */ /* 0x0003e20000000800 */
[----:B----4-:R-:W-:-:S07]  /*5500*/  FFMA.FTZ R4, R100, c[0x0][0x2d0], -R0 ;  /* 0x0000b40064047a23 */ /* 0x010fce0000010800 */
[----:B------:R2:W-:Y:S01]  /*5510*/  MUFU.EX2 R100, R4 ;  /* 0x0000000400647308 */ /* 0x0005e20000000800 */
[----:B-1----:R-:W-:-:S07]  /*5520*/  FFMA.FTZ R8, R143, c[0x0][0x2d0], -R3 ;  /* 0x0000b4008f087a23 */ /* 0x002fce0000010803 */
[----:B------:R1:W4:Y:S01]  /*5530*/  MUFU.EX2 R198, R8 ;  /* 0x0000000800c67308 */ /* 0x0003220000000800 */
[----:B--2---:R-:W-:-:S07]  /*5540*/  FFMA.FTZ R4, R105, c[0x0][0x2d0], -R0 ;  /* 0x0000b40069047a23 */ /* 0x004fce0000010800 */
[----:B------:R2:W5:Y:S01]  /*5550*/  MUFU.EX2 R105, R4 ;  /* 0x0000000400697308 */ /* 0x0005620000000800 */
[----:B-1----:R-:W-:Y:S01]  /*5560*/  FFMA.FTZ R8, R142, c[0x0][0x2d0], -R3 ;  /* 0x0000b4008e087a23 */ /* 0x002fe20000010803 */
[----:B----4-:R-:W-:-:S06]  /*5570*/  F2FP.BF16.PACK_AB R9, R198, R197 ;  /* 0x000000c5c609723e */ /* 0x010fcc00000010ff */
[----:B------:R1:W-:Y:S01]  /*5580*/  MUFU.EX2 R199, R8 ;  /* 0x0000000800c77308 */ /* 0x0003e20000000800 */
[----:B--2---:R-:W-:Y:S01]  /*5590*/  FFMA.FTZ R4, R107, c[0x0][0x2d0], -R0 ;  /* 0x0000b4006b047a23 */ /* 0x004fe20000010800 */
[----:B-----5:R-:W-:-:S06]  /*55a0*/  F2FP.BF16.PACK_AB R5, R105, R100 ;  /* 0x000000646905723e */ /* 0x020fcc00000010ff */
[----:B------:R2:W-:Y:S01]  /*55b0*/  MUFU.EX2 R107, R4 ;  /* 0x00000004006b7308 */ /* 0x0005e20000000800 */
[----:B-1----:R-:W-:-:S07]  /*55c0*/  FFMA.FTZ R8, R141, c[0x0][0x2d0], -R3 ;  /* 0x0000b4008d087a23 */ /* 0x002fce0000010803 */
[----:B------:R1:W4:Y:S01]  /*55d0*/  MUFU.EX2 R219, R8 ;  /* 0x0000000800db7308 */ /* 0x0003220000000800 */
[----:B--2---:R-:W-:-:S07]  /*55e0*/  FFMA.FTZ R4, R106, c[0x0][0x2d0], -R0 ;  /* 0x0000b4006a047a23 */ /* 0x004fce0000010800 */
[----:B------:R-:W2:Y:S01]  /*55f0*/  MUFU.EX2 R106, R4 ;  /* 0x00000004006a7308 */ /* 0x000ea20000000800 */
[----:B-1----:R-:W-:Y:S01]  /*5600*/  FFMA.FTZ R8, R146, c[0x0][0x2d0], -R2 ;  /* 0x0000b40092087a23 */ /* 0x002fe20000010802 */
[----:B----4-:R-:W-:-:S06]  /*5610*/  F2FP.BF16.PACK_AB R11, R219, R199 ;  /* 0x000000c7db0b723e */ /* 0x010fcc00000010ff */
[----:B------:R1:W-:Y:S01]  /*5620*/  MUFU.EX2 R194, R8 ;  /* 0x0000000800c27308 */ /* 0x0003e20000000800 */
[----:B--2---:R-:W-:Y:S01]  /*5630*/  F2FP.BF16.PACK_AB R7, R106, R107 ;  /* 0x0000006b6a07723e */ /* 0x004fe200000010ff */
[----:B-1----:R-:W-:-:S06]  /*5640*/  FFMA.FTZ R8, R145, c[0x0][0x2d0], -R2 ;  /* 0x0000b40091087a23 */ /* 0x002fcc0000010802 */
[----:B------:R1:W2:Y:S02]  /*5650*/  MUFU.EX2 R195, R8 ;  /* 0x0000000800c37308 */ /* 0x0002a40000000800 */
[----:B-1----:R-:W-:Y:S01]  /*5660*/  FFMA.FTZ R8, R144, c[0x0][0x2d0], -R2 ;  /* 0x0000b40090087a23 */ /* 0x002fe20000010802 */
[----:B--2---:R-:W-:-:S05]  /*5670*/  F2FP.BF16.PACK_AB R4, R195, R194 ;  /* 0x000000c2c304723e */ /* 0x004fca00000010ff */
[----:B------:R1:W2:Y:S02]  /*5680*/  MUFU.EX2 R196, R8 ;  /* 0x0000000800c47308 */ /* 0x0002a40000000800 */
[----:B-1----:R-:W-:Y:S02]  /*5690*/  F2FP.BF16.PACK_AB R8, R221, R220 ;  /* 0x000000dcdd08723e */ /* 0x002fe400000010ff */
[----:B--2---:R-:W-:-:S05]  /*56a0*/  F2FP.BF16.PACK_AB R6, R193, R196 ;  /* 0x000000c4c106723e */ /* 0x004fca00000010ff */
[C---:B---3--:R-:W-:Y:S08]  /*56b0*/  HMMA.16816.F32.BF16 R120, R8.reuse, R14, R68 ;  /* 0x0000000e0878723c */ /* 0x048ff00000041844 */
[-C--:B------:R-:W-:Y:S08]  /*56c0*/  HMMA.16816.F32.BF16 R108, R8, R12.reuse, R124 ;  /* 0x0000000c086c723c */ /* 0x080ff0000004187c */
[C---:B------:R-:W-:Y:S08]  /*56d0*/  HMMA.16816.F32.BF16 R112, R4.reuse, R12, R128 ;  /* 0x0000000c0470723c */ /* 0x040ff00000041880 */
[----:B------:R-:W-:Y:S01]  /*56e0*/  HMMA.16816.F32.BF16 R64, R4, R14, R64 ;  /* 0x0000000e0440723c */ /* 0x000fe20000041840 */
[----:B------:R-:W1:Y:S07]  /*56f0*/  LDSM.16.MT88.4 R12, [R202+0x1800] ;  /* 0x00180000ca0c783b */ /* 0x000e6e0000004200 */
[C---:B------:R-:W-:Y:S08]  /*5700*/  HMMA.16816.F32.BF16 R68, R8.reuse, R28, R80 ;  /* 0x0000001c0844723c */ /* 0x040ff00000041850 */
[----:B------:R-:W-:Y:S01]  /*5710*/  HMMA.16816.F32.BF16 R80, R8, R30, R32 ;  /* 0x0000001e0850723c */ /* 0x000fe20000041820 */
[----:B------:R-:W2:Y:S07]  /*5720*/  LDSM.16.MT88.4 R32, [R202+0x2800] ;  /* 0x00280000ca20783b */ /* 0x000eae0000004200 */
[-C--:B------:R-:W-:Y:S08]  /*5730*/  HMMA.16816.F32.BF16 R128, R4, R24.reuse, R156 ;  /* 0x000000180480723c */ /* 0x080ff0000004189c */
[C---:B------:R-:W-:Y:S01]  /*5740*/  HMMA.16816.F32.BF16 R124, R8.reuse, R24, R164 ;  /* 0x00000018087c723c */ /* 0x040fe200000418a4 */
[----:B------:R-:W-:Y:S07]  /*5750*/  LDSM.16.MT88.4 R164, [R202+0x1c00] ;  /* 0x001c0000caa4783b */ /* 0x000fee0000004200 */
[C---:B------:R-:W-:Y:S08]  /*5760*/  HMMA.16816.F32.BF16 R140, R8.reuse, R20, R168 ;  /* 0x00000014088c723c */ /* 0x040ff000000418a8 */
[C---:B-1----:R-:W-:Y:S08]  /*5770*/  HMMA.16816.F32.BF16 R156, R8.reuse, R12, R84 ;  /* 0x0000000c089c723c */ /* 0x042ff00000041854 */
[C---:B------:R-:W-:Y:S08]  /*5780*/  HMMA.16816.F32.BF16 R136, R8.reuse, R26, R136 ;  /* 0x0000001a0888723c */ /* 0x040ff00000041888 */
[C---:B------:R-:W-:Y:S08]  /*5790*/  HMMA.16816.F32.BF16 R152, R8.reuse, R22, R152 ;  /* 0x000000160898723c */ /* 0x040ff00000041898 */
[C---:B------:R-:W-:Y:S08]  /*57a0*/  HMMA.16816.F32.BF16 R52, R8.reuse, R14, R52 ;  /* 0x0000000e0834723c */ /* 0x040ff00000041834 */
[C---:B--2---:R-:W-:Y:S01]  /*57b0*/  HMMA.16816.F32.BF16 R84, R8.reuse, R32, R132 ;  /* 0x000000200854723c */ /* 0x044fe20000041884 */
[----:B------:R-:W-:Y:S07]  /*57c0*/  LDSM.16.MT88.4 R132, [R202+0xc00] ;  /* 0x000c0000ca84783b */ /* 0x000fee0000004200 */
[----:B------:R-:W-:Y:S07]  /*57d0*/  HMMA.16816.F32.BF16 R44, R8, R34, R44 ;  /* 0x00000022082c723c */ /* 0x000fee000004182c */
[--C-:B------:R-:W-:Y:S01]  /*57e0*/  FFMA.FTZ R8, R192, c[0x0][0x2d0], -R16.reuse ;  /* 0x0000b400c0087a23 */ /* 0x100fe20000010810 */
[C---:B------:R-:W-:Y:S01]  /*57f0*/  HMMA.16816.F32.BF16 R56, R4.reuse, R22, R56 ;  /* 0x000000160438723c */ /* 0x040fe20000041838 */
[----:B------:R-:W2:Y:S02]  /*5800*/  LDL R192, [R1+0x58] ;  /* 0x0000580001c07983 */ /* 0x000ea40000100800 */
[----:B------:R1:W-:Y:S05]  /*5810*/  MUFU.EX2 R23, R8 ;  /* 0x0000000800177308 */ /* 0x0003ea0000000800 */
[C---:B------:R-:W-:Y:S07]  /*5820*/  HMMA.16816.F32.BF16 R60, R4.reuse, R26, R60 ;  /* 0x0000001a043c723c */ /* 0x040fee000004183c */
[----:B------:R-:W-:Y:S01]  /*5830*/  MOV R27, R74 ;  /* 0x0000004a001b7202 */ /* 0x000fe20000000f00 */
[----:B------:R-:W-:Y:S01]  /*5840*/  HMMA.16816.F32.BF16 R144, R4, R20, R176 ;  /* 0x000000140490723c */ /* 0x000fe200000418b0 */
[----:B-1----:R-:W-:-:S04]  /*5850*/  FFMA.FTZ R8, R191, c[0x0][0x2d0], -R16 ;  /* 0x0000b400bf087a23 */ /* 0x002fc80000010810 */
[----:B------:R1:W3:Y:S02]  /*5860*/  MUFU.EX2 R24, R8 ;  /* 0x0000000800187308 */ /* 0x0002e40000000800 */
[----:B------:R-:W-:Y:S01]  /*5870*/  MOV R178, R19 ;  /* 0x0000001300b27202 */ /* 0x000fe20000000f00 */
[----:B------:R-:W-:Y:S01]  /*5880*/  HMMA.16816.F32.BF16 R48, R4, R14, R48 ;  /* 0x0000000e0430723c */ /* 0x000fe20000041830 */
[----:B------:R-:W-:Y:S02]  /*5890*/  MOV R177, R17 ;  /* 0x0000001100b17202 */ /* 0x000fe40000000f00 */
[----:B------:R-:W-:-:S05]  /*58a0*/  MOV R179, R75 ;  /* 0x0000004b00b37202 */ /* 0x000fca0000000f00 */
[C---:B------:R-:W-:Y:S08]  /*58b0*/  HMMA.16816.F32.BF16 R160, R4.reuse, R12, R92 ;  /* 0x0000000c04a0723c */ /* 0x040ff0000004185c */
[----:B------:R-:W-:Y:S01]  /*58c0*/  HMMA.16816.F32.BF16 R40, R4, R30, R40 ;  /* 0x0000001e0428723c */ /* 0x000fe20000041828 */
[----:B-1----:R-:W-:-:S07]  /*58d0*/  FFMA.FTZ R8, R190, c[0x0][0x2d0], -R16 ;  /* 0x0000b400be087a23 */ /* 0x002fce0000010810 */
[C---:B------:R-:W-:Y:S01]  /*58e0*/  HMMA.16816.F32.BF16 R88, R4.reuse, R32, R148 ;  /* 0x000000200458723c */ /* 0x040fe20000041894 */
[----:B------:R1:W-:Y:S07]  /*58f0*/  MUFU.EX2 R26, R8 ;  /* 0x00000008001a7308 */ /* 0x0003ee0000000800 */
[----:B------:R-:W-:Y:S01]  /*5900*/  HMMA.16816.F32.BF16 R36, R4, R34, R36 ;  /* 0x000000220424723c */ /* 0x000fe20000041824 */
[----:B------:R-:W-:Y:S01]  /*5910*/  MOV R9, c[0x0][0x2ac] ;  /* 0x0000ab0000097a02 */ /* 0x000fe20000000f00 */
[----:B------:R-:W-:Y:S01]  /*5920*/  FADD.FTZ R10, R225, R224 ;  /* 0x000000e0e10a7221 */ /* 0x000fe20000010000 */
[----:B------:R-:W-:Y:S01]  /*5930*/  MOV R176, R18 ;  /* 0x0000001200b07202 */ /* 0x000fe20000000f00 */
[----:B------:R-:W-:Y:S01]  /*5940*/  LDSM.16.MT88.4 R148, [R201+0x1c00] ;  /* 0x001c0000c994783b */ /* 0x000fe20000004200 */
[----:B-1----:R-:W-:-:S04]  /*5950*/  FFMA.FTZ R8, R189, c[0x0][0x2d0], -R16 ;  /* 0x0000b400bd087a23 */ /* 0x002fc80000010810 */
[----:B------:R1:W-:Y:S02]  /*5960*/  MUFU.EX2 R25, R8 ;  /* 0x0000000800197308 */ /* 0x0003e40000000800 */
[----:B-1----:R-:W-:-:S06]  /*5970*/  FFMA.FTZ R8, R184, c[0x0][0x2d0], -R3 ;  /* 0x0000b400b8087a23 */ /* 0x002fcc0000010803 */
[----:B------:R1:W-:Y:S02]  /*5980*/  MUFU.EX2 R19, R8 ;  /* 0x0000000800137308 */ /* 0x0003e40000000800 */
[----:B-1----:R-:W-:-:S06]  /*5990*/  FFMA.FTZ R8, R182, c[0x0][0x2d0], -R3 ;  /* 0x0000b400b6087a23 */ /* 0x002fcc0000010803 */
[----:B------:R1:W4:Y:S02]  /*59a0*/  MUFU.EX2 R20, R8 ;  /* 0x0000000800147308 */ /* 0x0003240000000800 */
[--C-:B-1----:R-:W-:Y:S02]  /*59b0*/  FFMA.FTZ R8, R181, c[0x0][0x2d0], -R3.reuse ;  /* 0x0000b400b5087a23 */ /* 0x102fe40000010803 */
[----:B------:R-:W-:-:S04]  /*59c0*/  FFMA.FTZ R3, R180, c[0x0][0x2d0], -R3 ;  /* 0x0000b400b4037a23 */ /* 0x000fc80000010803 */
[----:B------:R1:W-:Y:S02]  /*59d0*/  MUFU.EX2 R21, R3 ;  /* 0x0000000300157308 */ /* 0x0003e40000000800 */
[----:B-1----:R-:W-:-:S06]  /*59e0*/  FFMA.FTZ R3, R188, c[0x0][0x2d0], -R2 ;  /* 0x0000b400bc037a23 */ /* 0x002fcc0000010802 */
[----:B------:R1:W-:Y:S01]  /*59f0*/  MUFU.EX2 R15, R3 ;  /* 0x00000003000f7308 */ /* 0x0003e20000000800 */
[----:B------:R-:W-:Y:S01]  /*5a00*/  HMMA.16816.F32.BF16 R72, R4, R28, R76 ;  /* 0x0000001c0448723c */ /* 0x000fe2000004184c */
[----:B------:R-:W5:Y:S01]  /*5a10*/  LDSM.16.MT88.4 R4, [R202+0x2c00] ;  /* 0x002c0000ca04783b */ /* 0x000f620000004200 */
[----:B------:R-:W-:Y:S01]  /*5a20*/  IMAD R9, R9, c[0x0][0x1d0], RZ ;  /* 0x0000740009097a24 */ /* 0x000fe200078e02ff */
[----:B---3--:R-:W-:Y:S02]  /*5a30*/  F2FP.BF16.PACK_AB R96, R24, R23 ;  /* 0x000000171860723e */ /* 0x008fe400000010ff */
[----:B----4-:R-:W-:Y:S01]  /*5a40*/  F2FP.BF16.PACK_AB R97, R20, R19 ;  /* 0x000000131461723e */ /* 0x010fe200000010ff */
[----:B------:R-:W3:Y:S01]  /*5a50*/  LDSM.16.MT88.4 R76, [R201+0x2c00] ;  /* 0x002c0000c94c783b */ /* 0x000ee20000004200 */
[----:B-1----:R-:W-:-:S04]  /*5a60*/  FFMA.FTZ R3, R187, c[0x0][0x2d0], -R2 ;  /* 0x0000b400bb037a23 */ /* 0x002fc80000010802 */
[----:B------:R1:W4:Y:S02]  /*5a70*/  MUFU.EX2 R17, R3 ;  /* 0x0000000300117308 */ /* 0x0003240000000800 */
[--C-:B-1----:R-:W-:Y:S02]  /*5a80*/  FFMA.FTZ R3, R186, c[0x0][0x2d0], -R2.reuse ;  /* 0x0000b400ba037a23 */ /* 0x102fe40000010802 */
[----:B------:R-:W-:-:S04]  /*5a90*/  FFMA.FTZ R2, R185, c[0x0][0x2d0], -R2 ;  /* 0x0000b400b9027a23 */ /* 0x000fc80000010802 */
[----:B------:R1:W-:Y:S02]  /*5aa0*/  MUFU.EX2 R16, R2 ;  /* 0x0000000200107308 */ /* 0x0003e40000000800 */
[----:B-1----:R-:W-:-:S06]  /*5ab0*/  FFMA.FTZ R2, R175, c[0x0][0x2d0], -R0 ;  /* 0x0000b400af027a23 */ /* 0x002fcc0000010800 */
[----:B------:R1:W-:Y:S02]  /*5ac0*/  MUFU.EX2 R11, R2 ;  /* 0x00000002000b7308 */ /* 0x0003e40000000800 */
[----:B-1----:R-:W-:-:S06]  /*5ad0*/  FFMA.FTZ R2, R174, c[0x0][0x2d0], -R0 ;  /* 0x0000b400ae027a23 */ /* 0x002fcc0000010800 */
[----:B------:R1:W-:Y:S02]  /*5ae0*/  MUFU.EX2 R12, R2 ;  /* 0x00000002000c7308 */ /* 0x0003e40000000800 */
[--C-:B-1----:R-:W-:Y:S02]  /*5af0*/  FFMA.FTZ R2, R173, c[0x0][0x2d0], -R0.reuse ;  /* 0x0000b400ad027a23 */ /* 0x102fe40000010800 */
[----:B------:R-:W-:-:S04]  /*5b00*/  FFMA.FTZ R0, R172, c[0x0][0x2d0], -R0 ;  /* 0x0000b400ac007a23 */ /* 0x000fc80000010800 */
[----:B------:R-:W-:Y:S08]  /*5b10*/  MUFU.EX2 R13, R2 ;  /* 0x00000002000d7308 */ /* 0x000ff00000000800 */
[----:B------:R-:W-:Y:S08]  /*5b20*/  MUFU.EX2 R14, R0 ;  /* 0x00000000000e7308 */ /* 0x000ff00000000800 */
[----:B------:R1:W1:Y:S08]  /*5b30*/  MUFU.EX2 R22, R8 ;  /* 0x0000000800167308 */ /* 0x0002700000000800 */
[----:B------:R2:W2:Y:S01]  /*5b40*/  MUFU.EX2 R18, R3 ;  /* 0x0000000300127308 */ /* 0x0004a20000000800 */
[----:B------:R-:W-:-:S02]  /*5b50*/  F2FP.BF16.PACK_AB R98, R25, R26 ;  /* 0x0000001a1962723e */ /* 0x000fc400000010ff */
[----:B----4-:R-:W-:Y:S01]  /*5b60*/  F2FP.BF16.PACK_AB R92, R17, R15 ;  /* 0x0000000f115c723e */ /* 0x010fe200000010ff */
[----:B-1----:R-:W-:Y:S02]  /*5b70*/  FADD.FTZ R8, R236, R235 ;  /* 0x000000ebec087221 */ /* 0x002fe40000010000 */
[----:B--2---:R-:W-:Y:S01]  /*5b80*/  @P5 IMAD.HI.U32 R2, R192, c[0x0][0x2c8], RZ ;  /* 0x0000b200c0025a27 */ /* 0x004fe200078e00ff */
[----:B------:R-:W-:-:S04]  /*5b90*/  MOV R0, R192 ;  /* 0x000000c000007202 */ /* 0x000fc80000000f00 */
[----:B------:R-:W-:-:S04]  /*5ba0*/  @P5 SHF.R.U32.HI R0, RZ, c[0x0][0x2cc], R2 ;  /* 0x0000b300ff005a19 */ /* 0x000fc80000011602 */
[----:B------:R-:W-:Y:S01]  /*5bb0*/  IADD3 R0, R0, -c[0x0][0x168], R9 ;  /* 0x80005a0000007a10 */ /* 0x000fe20007ffe009 */
[----:B------:R-:W-:-:S03]  /*5bc0*/  FADD.FTZ R3, R227, R226 ;  /* 0x000000e2e3037221 */ /* 0x000fc60000010000 */
[----:B------:R-:W-:Y:S01]  /*5bd0*/  SHF.R.S32.HI R2, RZ, 0x1f, R0 ;  /* 0x0000001fff027819 */ /* 0x000fe20000011400 */
[----:B------:R-:W-:-:S03]  /*5be0*/  FADD.FTZ R3, R250, R3 ;  /* 0x00000003fa037221 */ /* 0x000fc60000010000 */
[----:B------:R-:W-:Y:S01]  /*5bf0*/  LEA.HI R9, R2, R0, RZ, 0x6 ;  /* 0x0000000002097211 */ /* 0x000fe200078f30ff */
[----:B------:R-:W-:Y:S01]  /*5c00*/  FADD.FTZ R2, R245, R10 ;  /* 0x0000000af5027221 */ /* 0x000fe20000010000 */
[----:B------:R-:W-:Y:S01]  /*5c10*/  F2FP.BF16.PACK_AB R99, R21, R22 ;  /* 0x000000161563723e */ /* 0x000fe200000010ff */
[----:B------:R-:W-:Y:S01]  /*5c20*/  FADD.FTZ R0, R240, R8 ;  /* 0x00000008f0007221 */ /* 0x000fe20000010000 */
[----:B------:R-:W-:Y:S01]  /*5c30*/  F2FP.BF16.PACK_AB R94, R16, R18 ;  /* 0x00000012105e723e */ /* 0x000fe200000010ff */
[----:B------:R-:W-:Y:S01]  /*5c40*/  FADD.FTZ R8, R232, R229 ;  /* 0x000000e5e8087221 */ /* 0x000fe20000010000 */
[----:B------:R-:W-:Y:S01]  /*5c50*/  F2FP.BF16.PACK_AB R93, R12, R11 ;  /* 0x0000000b0c5d723e */ /* 0x000fe200000010ff */
[----:B------:R-:W-:Y:S01]  /*5c60*/  FADD.FTZ R3, R176, R3 ;  /* 0x00000003b0037221 */ /* 0x000fe20000010000 */
[----:B------:R-:W-:Y:S01]  /*5c70*/  F2FP.BF16.PACK_AB R95, R14, R13 ;  /* 0x0000000d0e5f723e */ /* 0x000fe200000010ff */
[----:B------:R-:W-:Y:S02]  /*5c80*/  FADD.FTZ R2, R247, R2 ;  /* 0x00000002f7027221 */ /* 0x000fe40000010000 */
[----:B------:R-:W-:-:S02]  /*5c90*/  FADD.FTZ R0, R241, R0 ;  /* 0x00000000f1007221 */ /* 0x000fc40000010000 */
[----:B------:R-:W-:Y:S02]  /*5ca0*/  FADD.FTZ R8, R231, R8 ;  /* 0x00000008e7087221 */ /* 0x000fe40000010000 */
[----:B------:R-:W-:Y:S01]  /*5cb0*/  FADD.FTZ R3, R177, R3 ;  /* 0x00000003b1037221 */ /* 0x000fe20000010000 */
[----:B-----5:R-:W-:Y:S01]  /*5cc0*/  HMMA.16816.F32.BF16 R84, R96, R4, R84 ;  /* 0x000000046054723c */ /* 0x020fe20000041854 */
[----:B------:R-:W-:Y:S02]  /*5cd0*/  FADD.FTZ R2, R248, R2 ;  /* 0x00000002f8027221 */ /* 0x000fe40000010000 */
[----:B------:R-:W-:-:S05]  /*5ce0*/  FADD.FTZ R0, R244, R0 ;  /* 0x00000000f4007221 */ /* 0x000fca0000010000 */
[----:B------:R-:W-:Y:S07]  /*5cf0*/  HMMA.16816.F32.BF16 R88, R92, R4, R88 ;  /* 0x000000045c58723c */ /* 0x000fee0000041858 */
[----:B------:R-:W-:Y:S02]  /*5d00*/  FADD.FTZ R5, R234, R8 ;  /* 0x00000008ea057221 */ /* 0x000fe40000010000 */
[----:B------:R-:W-:Y:S02]  /*5d10*/  FADD.FTZ R4, R178, R3 ;  /* 0x00000003b2047221 */ /* 0x000fe40000010000 */
        /* <DEDUP_REMOVED lines=29> */
[----:B------:R-:W-:Y:S01]  /*5ef0*/  FADD.FTZ R0, R15, R0 ;  /* 0x000000000f007221 */ /* 0x000fe20000010000 */
[----:B------:R-:W-:Y:S01]  /*5f00*/  HMMA.16816.F32.BF16 R108, R96, R116, R108 ;  /* 0x00000074606c723c */ /* 0x000fe2000004186c */
[----:B------:R-:W-:-:S02]  /*5f10*/  FADD.FTZ R2, R106, R5 ;  /* 0x000000056a027221 */ /* 0x000fc40000010000 */
[----:B------:R-:W-:Y:S02]  /*5f20*/  FADD.FTZ R5, R17, R0 ;  /* 0x0000000011057221 */ /* 0x000fe40000010000 */
[----:B------:R-:W-:-:S03]  /*5f30*/  FADD.FTZ R0, R11, R2 ;  /* 0x000000020b007221 */ /* 0x000fc60000010000 */
[----:B------:R-:W-:Y:S01]  /*5f40*/  HMMA.16816.F32.BF16 R112, R92, R116, R112 ;  /* 0x000000745c70723c */ /* 0x000fe20000041870 */
[----:B------:R-:W-:-:S07]  /*5f50*/  FADD.FTZ R4, R24, R4 ;  /* 0x0000000418047221 */ /* 0x000fce0000010000 */
[----:B------:R-:W-:Y:S01]  /*5f60*/  HMMA.16816.F32.BF16 R120, R96, R118, R120 ;  /* 0x000000766078723c */ /* 0x000fe20000041878 */
[----:B------:R-:W-:-:S07]  /*5f70*/  FADD.FTZ R0, R12, R0 ;  /* 0x000000000c007221 */ /* 0x000fce0000010000 */
[C---:B------:R-:W-:Y:S08]  /*5f80*/  HMMA.16816.F32.BF16 R124, R96.reuse, R132, R124 ;  /* 0x00000084607c723c */ /* 0x040ff0000004187c */
[C---:B------:R-:W-:Y:S08]  /*5f90*/  HMMA.16816.F32.BF16 R136, R96.reuse, R134, R136 ;  /* 0x000000866088723c */ /* 0x040ff00000041888 */
[C---:B------:R-:W-:Y:S08]  /*5fa0*/  HMMA.16816.F32.BF16 R140, R96.reuse, R148, R140 ;  /* 0x00000094608c723c */ /* 0x040ff0000004188c */
[C---:B------:R-:W-:Y:S08]  /*5fb0*/  HMMA.16816.F32.BF16 R152, R96.reuse, R150, R152 ;  /* 0x000000966098723c */ /* 0x040ff00000041898 */
[C---:B------:R-:W-:Y:S08]  /*5fc0*/  HMMA.16816.F32.BF16 R156, R96.reuse, R164, R156 ;  /* 0x000000a4609c723c */ /* 0x040ff0000004189c */
[C---:B------:R-:W-:Y:S08]  /*5fd0*/  HMMA.16816.F32.BF16 R168, R96.reuse, R166, R52 ;  /* 0x000000a660a8723c */ /* 0x040ff00000041834 */
[C---:B---3--:R-:W-:Y:S08]  /*5fe0*/  HMMA.16816.F32.BF16 R68, R96.reuse, R76, R68 ;  /* 0x0000004c6044723c */ /* 0x048ff00000041844 */
[----:B------:R-:W-:Y:S08]  /*5ff0*/  HMMA.16816.F32.BF16 R80, R96, R78, R80 ;  /* 0x0000004e6050723c */ /* 0x000ff00000041850 */
        /* <DEDUP_REMOVED lines=8> */
[----:B------:R-:W-:Y:S08]  /*6080*/  HMMA.16816.F32.BF16 R76, R92, R78, R40 ;  /* 0x0000004e5c4c723c */ /* 0x000ff00000041828 */
[-C--:B------:R-:W-:Y:S08]  /*6090*/  HMMA.16816.F32.BF16 R96, R96, R6.reuse, R44 ;  /* 0x000000066060723c */ /* 0x080ff0000004182c */
[----:B------:R-:W-:Y:S07]  /*60a0*/  HMMA.16816.F32.BF16 R92, R92, R6, R36 ;  /* 0x000000065c5c723c */ /* 0x000fee0000041824 */
[----:B------:R-:W-:Y:S01]  /*60b0*/  FADD.FTZ R6, R20, R3 ;  /* 0x0000000314067221 */ /* 0x000fe20000010000 */
[----:B------:R-:W-:Y:S01]  /*60c0*/  SHF.R.S32.HI R3, RZ, 0x6, R9 ;  /* 0x00000006ff037819 */ /* 0x000fe20000011409 */
[----:B------:R-:W-:-:S03]  /*60d0*/  FADD.FTZ R0, R13, R0 ;  /* 0x000000000d007221 */ /* 0x000fc60000010000 */
[----:B------:R-:W-:Y:S01]  /*60e0*/  IMNMX R7, RZ, R3, !PT ;  /* 0x00000003ff077217 */ /* 0x000fe20007800200 */
[----:B------:R-:W-:Y:S02]  /*60f0*/  FADD.FTZ R3, R26, R4 ;  /* 0x000000041a037221 */ /* 0x000fe40000010000 */
[----:B------:R-:W-:Y:S02]  /*6100*/  FADD.FTZ R2, R22, R6 ;  /* 0x0000000616027221 */ /* 0x000fe40000010000 */
[----:B------:R-:W-:Y:S02]  /*6110*/  FADD.FTZ R4, R18, R5 ;  /* 0x0000000512047221 */ /* 0x000fe40000010000 */
[----:B------:R-:W-:Y:S02]  /*6120*/  FADD.FTZ R5, R25, R3 ;  /* 0x0000000319057221 */ /* 0x000fe40000010000 */
[----:B------:R-:W-:Y:S02]  /*6130*/  FADD.FTZ R3, R21, R2 ;  /* 0x0000000215037221 */ /* 0x000fe40000010000 */
[----:B------:R-:W-:Y:S01]  /*6140*/  FADD.FTZ R0, R14, R0 ;  /* 0x000000000e007221 */ /* 0x000fe20000010000 */
[----:B------:R1:W-:Y:S01]  /*6150*/  STL [R1+0x1c], R7 ;  /* 0x00001c0701007387 */ /* 0x0003e20000100800 */
[----:B------:R-:W-:-:S03]  /*6160*/  FADD.FTZ R2, R16, R4 ;  /* 0x0000000410027221 */ /* 0x000fc60000010000 */
[----:B------:R1:W-:Y:S01]  /*6170*/  STL [R1+0x20], R5 ;  /* 0x0000200501007387 */ /* 0x0003e20000100800 */
[----:B------:R-:W-:-:S03]  /*6180*/  IADD3 R225, R183, -0x2, RZ ;  /* 0xfffffffeb7e17810 */ /* 0x000fc60007ffe0ff */
[----:B------:R1:W-:Y:S04]  /*6190*/  STL [R1+0x2c], R3 ;  /* 0x00002c0301007387 */ /* 0x0003e80000100800 */
[----:B------:R1:W-:Y:S04]  /*61a0*/  STL [R1+0x24], R0 ;  /* 0x0000240001007387 */ /* 0x0003e80000100800 */
[----:B------:R1:W-:Y:S01]  /*61b0*/  STL [R1+0x28], R2 ;  /* 0x0000280201007387 */ /* 0x0003e20000100800 */
[----:B------:R-:W-:-:S13]  /*61c0*/  ISETP.GE.AND P0, PT, R225, R7, PT ;  /* 0x00000007e100720c */ /* 0x000fda0003f06270 */
[----:B------:R-:W-:Y:S05]  /*61d0*/  @!P0 BRA `(.L_x_613) ;  /* 0x00004b5000008947 */ /* 0x000fea0003800000 */
[----:B------:R-:W-:Y:S01]  /*61e0*/  MOV R105, R103 ;  /* 0x0000006700697202 */ /* 0x000fe20000000f00 */
[----:B------:R-:W-:Y:S01]  /*61f0*/  IMAD.MOV.U32 R107, RZ, RZ, R101 ;  /* 0x000000ffff6b7224 */ /* 0x000fe200078e0065 */
[----:B------:R-:W-:Y:S01]  /*6200*/  MOV R100, R104 ;  /* 0x0000006800647202 */ /* 0x000fe20000000f00 */
[----:B------:R-:W-:Y:S01]  /*6210*/  IMAD.MOV.U32 R239, RZ, RZ, R225 ;  /* 0x000000ffffef7224 */ /* 0x000fe200078e00e1 */
[----:B------:R-:W-:Y:S02]  /*6220*/  MOV R106, R102 ;  /* 0x00000066006a7202 */ /* 0x000fe40000000f00 */
.L_x_624:
[----:B------:R-:W-:Y:S04]  /*6230*/  DEPBAR.LE SB0, 0x0 ;  /* 0x000080000000791a */ /* 0x000fe80000000000 */
[----:B------:R-:W-:Y:S01]  /*6240*/  WARPSYNC 0xffffffff ;  /* 0xffffffff00007948 */ /* 0x000fe20003800000 */
[----:B------:R-:W-:Y:S01]  /*6250*/  BAR.SYNC.DEFER_BLOCKING 0x0 ;  /* 0x0000000000007b1d */ /* 0x000fe20000010000 */
[----:B------:R-:W-:Y:S05]  /*6260*/  ISETP.GE.AND P0, PT, R239, RZ, PT ;  /* 0x000000ffef00720c */ /* 0x000fea0003f06270 */
[----:B------:R2:W3:Y:S01]  /*6270*/  LDSM.16.M88.4 R64, [R203] ;  /* 0x00000000cb40783b */ /* 0x0004e20000000200 */
[----:B------:R-:W-:Y:S03]  /*6280*/  BSSY B0, `(.L_x_614) ;  /* 0x0000057000007945 */ /* 0x000fe60003800000 */
[----:B------:R2:W4:Y:S04]  /*6290*/  LDSM.16.M88.4 R60, [R203+0x1000] ;  /* 0x00100000cb3c783b */ /* 0x0005280000000200 */
[----:B------:R2:W1:Y:S04]  /*62a0*/  LDSM.16.M88.4 R16, [R200] ;  /* 0x00000000c810783b */ /* 0x0004680000000200 */
[----:B------:R2:W1:Y:S04]  /*62b0*/  LDSM.16.M88.4 R32, [R200+0x400] ;  /* 0x00040000c820783b */ /* 0x0004680000000200 */
[----:B------:R2:W1:Y:S04]  /*62c0*/  LDSM.16.M88.4 R48, [R200+0x800] ;  /* 0x00080000c830783b */ /* 0x0004680000000200 */
[----:B------:R2:W1:Y:S04]  /*62d0*/  LDSM.16.M88.4 R172, [R200+0xc00] ;  /* 0x000c0000c8ac783b */ /* 0x0004680000000200 */
[----:B------:R2:W1:Y:S04]  /*62e0*/  LDSM.16.M88.4 R176, [R204] ;  /* 0x00000000ccb0783b */ /* 0x0004680000000200 */
[----:B------:R2:W1:Y:S04]  /*62f0*/  LDSM.16.M88.4 R184, [R204+0x1000] ;  /* 0x00100000ccb8783b */ /* 0x0004680000000200 */
[----:B------:R2:W1:Y:S04]  /*6300*/  LDSM.16.M88.4 R180, [R205] ;  /* 0x00000000cdb4783b */ /* 0x0004680000000200 */
[----:B------:R2:W1:Y:S04]  /*6310*/  LDSM.16.M88.4 R188, [R216] ;  /* 0x00000000d8bc783b */ /* 0x0004680000000200 */
[----:B------:R2:W1:Y:S04]  /*6320*/  LDSM.16.M88.4 R192, [R215] ;  /* 0x00000000d7c0783b */ /* 0x0004680000000200 */
[----:B------:R2:W1:Y:S01]  /*6330*/  LDSM.16.M88.4 R196, [R214] ;  /* 0x00000000d6c4783b */ /* 0x0004620000000200 */
[----:B------:R-:W-:-:S05]  /*6340*/  @!P0 BRA `(.L_x_615) ;  /* 0x000004a000008947 */ /* 0x000fca0003800000 */
[----:B-1-34-:R-:W-:Y:S01]  /*6350*/  SHF.R.S32.HI R0, RZ, 0x1f, R230 ;  /* 0x0000001fff007819 */ /* 0x01afe200000114e6 */
[----:B------:R-:W3:Y:S01]  /*6360*/  LDL.64 R8, [R1+0x48] ;  /* 0x0000480001087983 */ /* 0x000ee20000100a00 */
[----:B------:R-:W-:Y:S01]  /*6370*/  SHF.R.S32.HI R4, RZ, 0x1f, R228 ;  /* 0x0000001fff047819 */ /* 0x000fe200000114e4 */
[----:B------:R-:W-:Y:S01]  /*6380*/  IMAD.WIDE.U32 R2, R230, c[0x0][0x208], RZ ;  /* 0x00008200e6027a25 */ /* 0x000fe200078e00ff */
[C---:B------:R-:W-:Y:S02]  /*6390*/  IADD3 R6, R217.reuse, 0x40, RZ ;  /* 0x00000040d9067810 */ /* 0x040fe40007ffe0ff */
[----:B------:R-:W-:Y:S01]  /*63a0*/  IADD3 R5, R217, 0x40, RZ ;  /* 0x00000040d9057810 */ /* 0x000fe20007ffe0ff */
[----:B------:R-:W4:Y:S01]  /*63b0*/  LDL R7, [R1+0x54] ;  /* 0x0000540001077983 */ /* 0x000f220000100800 */
[----:B------:R-:W-:Y:S01]  /*63c0*/  SHF.R.S32.HI R6, RZ, 0x1f, R6 ;  /* 0x0000001fff067819 */ /* 0x000fe20000011406 */
[----:B------:R-:W-:Y:S02]  /*63d0*/  IMAD R0, R0, c[0x0][0x208], RZ ;  /* 0x0000820000007a24 */ /* 0x000fe400078e02ff */
[----:B------:R-:W-:Y:S01]  /*63e0*/  IMAD R4, R4, c[0x0][0x218], RZ ;  /* 0x0000860004047a24 */ /* 0x000fe200078e02ff */
[----:B------:R-:W-:Y:S01]  /*63f0*/  SHF.L.U64.HI R20, R5, 0x1, R6 ;  /* 0x0000000105147819 */ /* 0x000fe20000010206 */
[----:B------:R-:W-:Y:S01]  /*6400*/  IMAD R0, R230, c[0x0][0x20c], R0 ;  /* 0x00008300e6007a24 */ /* 0x000fe200078e0200 */
[----:B------:R-:W-:Y:S01]  /*6410*/  IADD3 R6, R217, 0x20, RZ ;  /* 0x00000020d9067810 */ /* 0x000fe20007ffe0ff */
[C---:B------:R-:W-:Y:S02]  /*6420*/  IMAD R4, R228.reuse, c[0x0][0x21c], R4 ;  /* 0x00008700e4047a24 */ /* 0x040fe400078e0204 */
[----:B------:R-:W-:Y:S02]  /*6430*/  IMAD.IADD R3, R3, 0x1, R0 ;  /* 0x0000000103037824 */ /* 0x000fe400078e0200 */
[----:B------:R-:W-:Y:S01]  /*6440*/  IMAD.SHL.U32 R23, R5, 0x2, RZ ;  /* 0x0000000205177824 */ /* 0x000fe200078e00ff */
[----:B------:R-:W-:Y:S01]  /*6450*/  SHF.R.S32.HI R5, RZ, 0x1f, R217 ;  /* 0x0000001fff057819 */ /* 0x000fe200000114d9 */
[----:B------:R-:W-:Y:S03]  /*6460*/  IMAD.WIDE.U32 R2, R228, c[0x0][0x218], R2 ;  /* 0x00008600e4027a25 */ /* 0x000fe600078e0002 */
[C---:B------:R-:W-:Y:S01]  /*6470*/  SHF.L.U64.HI R14, R217.reuse, 0x1, R5 ;  /* 0x00000001d90e7819 */ /* 0x040fe20000010205 */
[----:B------:R-:W-:Y:S02]  /*6480*/  IMAD.SHL.U32 R22, R6, 0x2, RZ ;  /* 0x0000000206167824 */ /* 0x000fe400078e00ff */
[----:B------:R-:W-:Y:S01]  /*6490*/  IMAD.SHL.U32 R21, R217, 0x2, RZ ;  /* 0x00000002d9157824 */ /* 0x000fe200078e00ff */
[----:B---3--:R-:W-:Y:S04]  /*64a0*/  IADD3 R0, P0, R8, R2, RZ ;  /* 0x0000000208007210 */ /* 0x008fe80007f1e0ff */
[----:B----4-:R-:W-:Y:S02]  /*64b0*/  IADD3.X R4, R7, R3, R4, P0, !PT ;  /* 0x0000000307047210 */ /* 0x010fe400007fe404 */
[----:B------:R-:W-:Y:S02]  /*64c0*/  IADD3 R7, R217, 0x20, RZ ;  /* 0x00000020d9077810 */ /* 0x000fe40007ffe0ff */
[C---:B------:R-:W-:Y:S02]  /*64d0*/  LEA R13, P0, R0.reuse, c[0x0][0x1f8], 0x1 ;  /* 0x00007e00000d7a11 */ /* 0x040fe400078008ff */
[----:B------:R-:W-:Y:S02]  /*64e0*/  SHF.R.S32.HI R7, RZ, 0x1f, R7 ;  /* 0x0000001fff077819 */ /* 0x000fe40000011407 */
[----:B------:R-:W-:Y:S02]  /*64f0*/  LEA.HI.X R10, R0, c[0x0][0x1fc], R4, 0x1, P0 ;  /* 0x00007f00000a7a11 */ /* 0x000fe400000f0c04 */
[----:B------:R-:W-:Y:S01]  /*6500*/  SHF.L.U64.HI R15, R6, 0x1, R7 ;  /* 0x00000001060f7819 */ /* 0x000fe20000010207 */
[----:B------:R-:W-:-:S05]  /*6510*/  BRA.DIV ~URZ, `(.L_x_616) ;  /* 0x0000c8727f007947 */ /* 0x000fca000b800000 */
[----:B------:R1:W3:Y:S02]  /*6520*/  SHFL.IDX PT, R5, R10, RZ, 0x1c1f ;  /* 0x001c1fff0a057589 */ /* 0x0002e400000e0000 */
.L_x_675:
[----:B------:R-:W-:-:S05]  /*6530*/  BRA.DIV ~URZ, `(.L_x_617) ;  /* 0x0000c8c27f007947 */ /* 0x000fca000b800000 */
[----:B------:R-:W4:Y:S01]  /*6540*/  SHFL.IDX PT, R0, R13, RZ, 0x1c1f ;  /* 0x001c1fff0d007589 */ /* 0x000f2200000e0000 */
[C---:B------:R-:W-:Y:S02]  /*6550*/  IADD3 R2, R217.reuse, 0x20, RZ ;  /* 0x00000020d9027810 */ /* 0x040fe40007ffe0ff */
[C---:B------:R-:W-:Y:S02]  /*6560*/  ISETP.GE.AND P2, PT, R217.reuse, c[0x0][0x1d4], PT ;  /* 0x00007500d9007a0c */ /* 0x040fe40003f46270 */
[----:B------:R-:W-:Y:S02]  /*6570*/  ISETP.GE.AND P1, PT, R2, c[0x0][0x1d4], PT ;  /* 0x0000750002007a0c */ /* 0x000fe40003f26270 */
[----:B------:R-:W-:Y:S02]  /*6580*/  IADD3 R4, R217, 0x40, RZ ;  /* 0x00000040d9047810 */ /* 0x000fe40007ffe0ff */
[----:B------:R-:W-:Y:S02]  /*6590*/  SEL R12, RZ, 0x10, P2 ;  /* 0x00000010ff0c7807 */ /* 0x000fe40001000000 */
[----:B------:R-:W-:Y:S02]  /*65a0*/  SEL R11, RZ, 0x10, P1 ;  /* 0x00000010ff0b7807 */ /* 0x000fe40000800000 */
[C---:B----4-:R-:W-:Y:S02]  /*65b0*/  IADD3 R6, P0, R0.reuse, R21, RZ ;  /* 0x0000001500067210 */ /* 0x050fe40007f1e0ff */
[----:B------:R-:W-:Y:S03]  /*65c0*/  IADD3 R2, P6, R0, R22, RZ ;  /* 0x0000001600027210 */ /* 0x000fe60007fde0ff */
[C---:B---3--:R-:W-:Y:S01]  /*65d0*/  IMAD.X R7, R5.reuse, 0x1, R14, P0 ;  /* 0x0000000105077824 */ /* 0x048fe200000e060e */
        /* <DEDUP_REMOVED lines=8> */
[----:B------:R4:W1:Y:S04]  /*6660*/  SHFL.IDX PT, R5, R10, 0x1, 0x1c1f ;  /* 0x003c1f000a057f89 */ /* 0x00086800000e0000 */
[----:B------:R3:W2:Y:S04]  /*6670*/  SHFL.IDX PT, R0, R13, 0x1, 0x1c1f ;  /* 0x003c1f000d007f89 */ /* 0x0006a800000e0000 */
[----:B------:R3:W-:Y:S01]  /*6680*/  LDGSTS.E.BYPASS.LTC128B.128 [R218+0x2100], [R8.64], !P0 ;  /* 0x0210000008da7fae */ /* 0x0007e2000c101d46 */
[----:B-1--4-:R-:W-:Y:S03]  /*6690*/  SEL R10, RZ, 0x10, P0 ;  /* 0x00000010ff0a7807 */ /* 0x012fe60000000000 */
.L_x_676:
[----:B---3--:R-:W-:Y:S02]  /*66a0*/  IADD3 R2, -R11, 0x10, RZ ;  /* 0x000000100b027810 */ /* 0x008fe40007ffe1ff */
[----:B------:R-:W-:Y:S02]  /*66b0*/  IADD3 R8, -R12, 0x10, RZ ;  /* 0x000000100c087810 */ /* 0x000fe40007ffe1ff */
[----:B------:R-:W-:Y:S02]  /*66c0*/  LOP3.LUT R6, R2, 0xf, RZ, 0xc0, !PT ;  /* 0x0000000f02067812 */ /* 0x000fe400078ec0ff */
[----:B------:R-:W-:Y:S02]  /*66d0*/  LOP3.LUT R8, R8, 0xf, RZ, 0xc0, !PT ;  /* 0x0000000f08087812 */ /* 0x000fe400078ec0ff */
[----:B------:R-:W-:Y:S02]  /*66e0*/  IADD3 R3, -R10, 0x10, RZ ;  /* 0x000000100a037810 */ /* 0x000fe40007ffe1ff */
[-C--:B--2---:R-:W-:Y:S02]  /*66f0*/  IADD3 R6, P6, P2, R6, R0.reuse, R22 ;  /* 0x0000000006067210 */ /* 0x084fe40007ade016 */
[-C--:B------:R-:W-:Y:S02]  /*6700*/  IADD3 R8, P1, P0, R8, R0.reuse, R21 ;  /* 0x0000000008087210 */ /* 0x080fe4000783e015 */
[----:B------:R-:W-:Y:S02]  /*6710*/  LOP3.LUT R2, R3, 0xf, RZ, 0xc0, !PT ;  /* 0x0000000f03027812 */ /* 0x000fe400078ec0ff */
[-C--:B------:R-:W-:Y:S02]  /*6720*/  IADD3.X R7, RZ, R5.reuse, R15, P6, P2 ;  /* 0x00000005ff077210 */ /* 0x080fe400037e440f */
[----:B------:R-:W-:Y:S02]  /*6730*/  ISETP.NE.U32.AND P6, PT, R12, RZ, PT ;  /* 0x000000ff0c00720c */ /* 0x000fe40003fc5070 */
[-C--:B------:R-:W-:Y:S02]  /*6740*/  IADD3.X R9, RZ, R5.reuse, R14, P1, P0 ;  /* 0x00000005ff097210 */ /* 0x080fe40000fe040e */
[----:B------:R-:W-:Y:S02]  /*6750*/  IADD3 R2, P1, P0, R2, R0, R23 ;  /* 0x0000000002027210 */ /* 0x000fe4000783e017 */
[----:B------:R-:W-:Y:S02]  /*6760*/  ISETP.NE.U32.AND P2, PT, R11, RZ, PT ;  /* 0x000000ff0b00720c */ /* 0x000fe40003f45070 */
[----:B------:R-:W-:Y:S02]  /*6770*/  IADD3.X R3, RZ, R5, R20, P1, P0 ;  /* 0x00000005ff037210 */ /* 0x000fe40000fe0414 */
[----:B------:R-:W-:Y:S03]  /*6780*/  ISETP.NE.U32.AND P0, PT, R10, RZ, PT ;  /* 0x000000ff0a00720c */ /* 0x000fe60003f05070 */
[----:B------:R-:W-:Y:S01]  /*6790*/  @!PT LDS RZ, [RZ] ;  /* 0x00000000fffff984 */ /* 0x000fe20000000800 */
[----:B------:R-:W-:Y:S01]  /*67a0*/  @!PT LDS RZ, [RZ] ;  /* 0x00000000fffff984 */ /* 0x000fe20000000800 */
[----:B------:R-:W-:Y:S01]  /*67b0*/  @!PT LDS RZ, [RZ] ;  /* 0x00000000fffff984 */ /* 0x000fe20000000800 */
[----:B------:R1:W-:Y:S06]  /*67c0*/  LDGSTS.E.BYPASS.LTC128B.128.ZFILL [R218+0x900], [R8.64], P6 ;  /* 0x0090000008da7fae */ /* 0x0003ec000b141d46 */
[----:B------:R1:W-:Y:S04]  /*67d0*/  LDGSTS.E.BYPASS.LTC128B.128.ZFILL [R218+0x1900], [R6.64], P2 ;  /* 0x0190000006da7fae */ /* 0x0003e80009141d46 */
[----:B------:R1:W-:Y:S02]  /*67e0*/  LDGSTS.E.BYPASS.LTC128B.128.ZFILL [R218+0x2900], [R2.64], P0 ;  /* 0x0290000002da7fae */ /* 0x0003e40008141d46 */
.L_x_615:
[----:B---34-:R-:W-:Y:S05]  /*67f0*/  BSYNC B0 ;  /* 0x0000000000007941 */ /* 0x018fea0003800000 */
.L_x_614:
[----:B------:R-:W0:Y:S01]  /*6800*/  LDGDEPBAR ;  /* 0x00000000000079af */ /* 0x000e220000000000 */
[----:B------:R-:W-:Y:S01]  /*6810*/  WARPSYNC 0xffffffff ;  /* 0xffffffff00007948 */ /* 0x000fe20003800000 */
[-C--:B-1----:R-:W-:Y:S01]  /*6820*/  HMMA.16816.F32.BF16 R4, R64, R16.reuse, RZ ;  /* 0x000000104004723c */ /* 0x082fe200000418ff */
[----:B------:R-:W-:Y:S02]  /*6830*/  BSSY B0, `(.L_x_618) ;  /* 0x0000157000007945 */ /* 0x000fe40003800000 */
[----:B------:R-:W-:Y:S05]  /*6840*/  ISETP.GE.AND P0, PT, R239, 0x1, PT ;  /* 0x00000001ef00780c */ /* 0x000fea0003f06270 */
        /* <DEDUP_REMOVED lines=36> */
[----:B------:R-:W4:Y:S07]  /*6a90*/  LDSM.16.M88.4 R176, [R200+0x1400] ;  /* 0x00140000c8b0783b */ /* 0x000f2e0000000200 */
[-C--:B-1----:R-:W-:Y:S08]  /*6aa0*/  HMMA.16816.F32.BF16 R4, R172, R180.reuse, R4 ;  /* 0x000000b4ac04723c */ /* 0x082ff00000041804 */
[C---:B---3--:R-:W-:Y:S08]  /*6ab0*/  HMMA.16816.F32.BF16 R8, R188.reuse, R180, R8 ;  /* 0x000000b4bc08723c */ /* 0x048ff00000041808 */
[-C--:B------:R-:W-:Y:S08]  /*6ac0*/  HMMA.16816.F32.BF16 R12, R188, R182.reuse, R12 ;  /* 0x000000b6bc0c723c */ /* 0x080ff0000004180c */
[C---:B------:R-:W-:Y:S01]  /*6ad0*/  HMMA.16816.F32.BF16 R16, R172.reuse, R182, R16 ;  /* 0x000000b6ac10723c */ /* 0x040fe20000041810 */
[----:B------:R-:W-:Y:S07]  /*6ae0*/  LDSM.16.M88.4 R180, [R213] ;  /* 0x00000000d5b4783b */ /* 0x000fee0000000200 */
[-C--:B----4-:R-:W-:Y:S08]  /*6af0*/  HMMA.16816.F32.BF16 R20, R172, R176.reuse, R20 ;  /* 0x000000b0ac14723c */ /* 0x090ff00000041814 */
        /* <DEDUP_REMOVED lines=11> */
[-C--:B------:R-:W-:Y:S01]  /*6bb0*/  HMMA.16816.F32.BF16 R60, R188, R194.reuse, R60 ;  /* 0x000000c2bc3c723c */ /* 0x080fe2000004183c */
[----:B------:R-:W-:Y:S07]  /*6bc0*/  LDSM.16.M88.4 R188, [R211] ;  /* 0x00000000d3bc783b */ /* 0x000fee0000000200 */
[----:B------:R-:W-:Y:S01]  /*6bd0*/  HMMA.16816.F32.BF16 R64, R172, R194, R64 ;  /* 0x000000c2ac40723c */ /* 0x000fe20000041840 */
[----:B------:R-:W4:Y:S07]  /*6be0*/  LDSM.16.M88.4 R172, [R212] ;  /* 0x00000000d4ac783b */ /* 0x000f2e0000000200 */
[-C--:B-1----:R-:W-:Y:S01]  /*6bf0*/  HMMA.16816.F32.BF16 R4, R176, R180.reuse, R4 ;  /* 0x000000b4b004723c */ /* 0x082fe20000041804 */
[----:B------:R-:W1:Y:S07]  /*6c00*/  LDSM.16.M88.4 R192, [R210] ;  /* 0x00000000d2c0783b */ /* 0x000e6e0000000200 */
        /* <DEDUP_REMOVED lines=13> */
[----:B------:R-:W4:Y:S07]  /*6ce0*/  LDSM.16.M88.4 R188, [R203+0x5000] ;  /* 0x00500000cbbc783b */ /* 0x000f2e0000000200 */
[-C--:B-1----:R-:W-:Y:S08]  /*6cf0*/  HMMA.16816.F32.BF16 R52, R176, R192.reuse, R52 ;  /* 0x000000c0b034723c */ /* 0x082ff00000041834 */
[C---:B------:R-:W-:Y:S08]  /*6d00*/  HMMA.16816.F32.BF16 R56, R184.reuse, R192, R56 ;  /* 0x000000c0b838723c */ /* 0x040ff00000041838 */
[-C--:B------:R-:W-:Y:S01]  /*6d10*/  HMMA.16816.F32.BF16 R60, R184, R194.reuse, R60 ;  /* 0x000000c2b83c723c */ /* 0x080fe2000004183c */
[----:B------:R-:W1:Y:S07]  /*6d20*/  LDSM.16.M88.4 R184, [R200+0x2400] ;  /* 0x00240000c8b8783b */ /* 0x000e6e0000000200 */
[----:B------:R-:W-:Y:S01]  /*6d30*/  HMMA.16816.F32.BF16 R64, R176, R194, R64 ;  /* 0x000000c2b040723c */ /* 0x000fe20000041840 */
[----:B------:R-:W5:Y:S07]  /*6d40*/  LDSM.16.M88.4 R176, [R200+0x2800] ;  /* 0x00280000c8b0783b */ /* 0x000f6e0000000200 */
[-C--:B---3--:R-:W-:Y:S01]  /*6d50*/  HMMA.16816.F32.BF16 R4, R172, R180.reuse, R4 ;  /* 0x000000b4ac04723c */ /* 0x088fe20000041804 */
[----:B------:R-:W3:Y:S07]  /*6d60*/  LDSM.16.M88.4 R192, [R200+0x2c00] ;  /* 0x002c0000c8c0783b */ /* 0x000eee0000000200 */
[C---:B----4-:R-:W-:Y:S08]  /*6d70*/  HMMA.16816.F32.BF16 R8, R188.reuse, R180, R8 ;  /* 0x000000b4bc08723c */ /* 0x050ff00000041808 */
[-C--:B------:R-:W-:Y:S08]  /*6d80*/  HMMA.16816.F32.BF16 R12, R188, R182.reuse, R12 ;  /* 0x000000b6bc0c723c */ /* 0x080ff0000004180c */
[C---:B------:R-:W-:Y:S01]  /*6d90*/  HMMA.16816.F32.BF16 R16, R172.reuse, R182, R16 ;  /* 0x000000b6ac10723c */ /* 0x040fe20000041810 */
[----:B------:R-:W-:Y:S07]  /*6da0*/  LDSM.16.M88.4 R180, [R204+0x4000] ;  /* 0x00400000ccb4783b */ /* 0x000fee0000000200 */
[-C--:B-1----:R-:W-:Y:S08]  /*6db0*/  HMMA.16816.F32.BF16 R20, R172, R184.reuse, R20 ;  /* 0x000000b8ac14723c */ /* 0x082ff00000041814 */
[C---:B------:R-:W-:Y:S08]  /*6dc0*/  HMMA.16816.F32.BF16 R24, R188.reuse, R184, R24 ;  /* 0x000000b8bc18723c */ /* 0x040ff00000041818 */
[-C--:B------:R-:W-:Y:S08]  /*6dd0*/  HMMA.16816.F32.BF16 R28, R188, R186.reuse, R28 ;  /* 0x000000babc1c723c */ /* 0x080ff0000004181c */
[C---:B------:R-:W-:Y:S01]  /*6de0*/  HMMA.16816.F32.BF16 R32, R172.reuse, R186, R32 ;  /* 0x000000baac20723c */ /* 0x040fe20000041820 */
[----:B------:R-:W1:Y:S07]  /*6df0*/  LDSM.16.M88.4 R184, [R209] ;  /* 0x00000000d1b8783b */ /* 0x000e6e0000000200 */
[-C--:B-----5:R-:W-:Y:S08]  /*6e00*/  HMMA.16816.F32.BF16 R36, R172, R176.reuse, R36 ;  /* 0x000000b0ac24723c */ /* 0x0a0ff00000041824 */
[C---:B------:R-:W-:Y:S08]  /*6e10*/  HMMA.16816.F32.BF16 R40, R188.reuse, R176, R40 ;  /* 0x000000b0bc28723c */ /* 0x040ff00000041828 */
[-C--:B------:R-:W-:Y:S08]  /*6e20*/  HMMA.16816.F32.BF16 R44, R188, R178.reuse, R44 ;  /* 0x000000b2bc2c723c */ /* 0x080ff0000004182c */
[C---:B------:R-:W-:Y:S01]  /*6e30*/  HMMA.16816.F32.BF16 R48, R172.reuse, R178, R48 ;  /* 0x000000b2ac30723c */ /* 0x040fe20000041830 */
[----:B------:R-:W4:Y:S07]  /*6e40*/  LDSM.16.M88.4 R176, [R204+0x5000] ;  /* 0x00500000ccb0783b */ /* 0x000f2e0000000200 */
[-C--:B---3--:R-:W-:Y:S08]  /*6e50*/  HMMA.16816.F32.BF16 R52, R172, R192.reuse, R52 ;  /* 0x000000c0ac34723c */ /* 0x088ff00000041834 */
[C---:B------:R-:W-:Y:S08]  /*6e60*/  HMMA.16816.F32.BF16 R56, R188.reuse, R192, R56 ;  /* 0x000000c0bc38723c */ /* 0x040ff00000041838 */
[-C--:B------:R-:W-:Y:S08]  /*6e70*/  HMMA.16816.F32.BF16 R60, R188, R194.reuse, R60 ;  /* 0x000000c2bc3c723c */ /* 0x080ff0000004183c */
[----:B------:R-:W-:Y:S08]  /*6e80*/  HMMA.16816.F32.BF16 R64, R172, R194, R64 ;  /* 0x000000c2ac40723c */ /* 0x000ff00000041840 */
[-C--:B-1----:R-:W-:Y:S08]  /*6e90*/  HMMA.16816.F32.BF16 R4, R180, R184.reuse, R4 ;  /* 0x000000b8b404723c */ /* 0x082ff00000041804 */
[C---:B----4-:R-:W-:Y:S08]  /*6ea0*/  HMMA.16816.F32.BF16 R8, R176.reuse, R184, R8 ;  /* 0x000000b8b008723c */ /* 0x050ff00000041808 */
        /* <DEDUP_REMOVED lines=8> */
[----:B------:R-:W3:Y:S01]  /*6f30*/  MUFU.TANH R184, R5 ;  /* 0x0000000500b87308 */ /* 0x000ee20000002400 */
[----:B------:R-:W-:Y:S02]  /*6f40*/  FMUL.FTZ R9, R9, c[0x0][0x320] ;  /* 0x0000c80009097a20 */ /* 0x000fe40000410000 */
[----:B------:R-:W-:Y:S02]  /*6f50*/  FMUL.FTZ R10, R10, c[0x0][0x320] ;  /* 0x0000c8000a0a7a20 */ /* 0x000fe40000410000 */
[----:B------:R-:W-:Y:S02]  /*6f60*/  FMUL.FTZ R11, R11, c[0x0][0x320] ;  /* 0x0000c8000b0b7a20 */ /* 0x000fe40000410000 */
[----:B------:R-:W-:Y:S02]  /*6f70*/  FMUL.FTZ R12, R12, c[0x0][0x320] ;  /* 0x0000c8000c0c7a20 */ /* 0x000fe40000410000 */
[----:B------:R-:W-:Y:S01]  /*6f80*/  FMUL.FTZ R13, R13, c[0x0][0x320] ;  /* 0x0000c8000d0d7a20 */ /* 0x000fe20000410000 */
[----:B------:R-:W4:Y:S01]  /*6f90*/  MUFU.TANH R221, R6 ;  /* 0x0000000600dd7308 */ /* 0x000f220000002400 */
[----:B------:R-:W-:Y:S02]  /*6fa0*/  FMUL.FTZ R17, R17, c[0x0][0x320] ;  /* 0x0000c80011117a20 */ /* 0x000fe40000410000 */
[----:B------:R-:W-:Y:S02]  /*6fb0*/  FMUL.FTZ R18, R18, c[0x0][0x320] ;  /* 0x0000c80012127a20 */ /* 0x000fe40000410000 */
[----:B------:R-:W-:Y:S02]  /*6fc0*/  FMUL.FTZ R19, R19, c[0x0][0x320] ;  /* 0x0000c80013137a20 */ /* 0x000fe40000410000 */
[----:B------:R-:W-:Y:S02]  /*6fd0*/  FMUL.FTZ R14, R14, c[0x0][0x320] ;  /* 0x0000c8000e0e7a20 */ /* 0x000fe40000410000 */
[----:B------:R-:W-:Y:S01]  /*6fe0*/  FMUL.FTZ R15, R15, c[0x0][0x320] ;  /* 0x0000c8000f0f7a20 */ /* 0x000fe20000410000 */
[----:B------:R5:W2:Y:S01]  /*6ff0*/  MUFU.TANH R219, R7 ;  /* 0x0000000700db7308 */ /* 0x000aa20000002400 */
[----:B------:R-:W-:Y:S09]  /*7000*/  FMUL.FTZ R16, R16, c[0x0][0x320] ;  /* 0x0000c80010107a20 */ /* 0x000ff20000410000 */
[----:B------:R-:W1:Y:S10]  /*7010*/  MUFU.TANH R232, R8 ;  /* 0x0000000800e87308 */ /* 0x000e740000002400 */
[----:B------:R-:W1:Y:S01]  /*7020*/  MUFU.TANH R231, R9 ;  /* 0x0000000900e77308 */ /* 0x000e620000002400 */
[----:B-----5:R-:W5:Y:S09]  /*7030*/  LDSM.16.M88.4 R4, [R208] ;  /* 0x00000000d004783b */ /* 0x020f720000000200 */
[----:B------:R-:W1:Y:S10]  /*7040*/  MUFU.TANH R237, R10 ;  /* 0x0000000a00ed7308 */ /* 0x000e740000002400 */
[----:B------:R1:W1:Y:S10]  /*7050*/  MUFU.TANH R236, R11 ;  /* 0x0000000b00ec7308 */ /* 0x0002740000002400 */
[----:B------:R-:W2:Y:S10]  /*7060*/  MUFU.TANH R103, R17 ;  /* 0x0000001100677308 */ /* 0x000eb40000002400 */
[----:B------:R-:W2:Y:S01]  /*7070*/  MUFU.TANH R174, R18 ;  /* 0x0000001200ae7308 */ /* 0x000ea20000002400 */
[----:B-1----:R-:W1:Y:S01]  /*7080*/  LDSM.16.M88.4 R8, [R207] ;  /* 0x00000000cf08783b */ /* 0x002e620000000200 */
[-C--:B-----5:R-:W-:Y:S08]  /*7090*/  HMMA.16816.F32.BF16 R20, R180, R4.reuse, R20 ;  /* 0x00000004b414723c */ /* 0x0a0ff00000041814 */
[----:B------:R-:W1:Y:S01]  /*70a0*/  MUFU.TANH R175, R19 ;  /* 0x0000001300af7308 */ /* 0x000e620000002400 */
[C---:B------:R-:W-:Y:S09]  /*70b0*/  HMMA.16816.F32.BF16 R24, R176.reuse, R4, R24 ;  /* 0x00000004b018723c */ /* 0x040ff20000041818 */
[----:B------:R-:W1:Y:S01]  /*70c0*/  MUFU.TANH R192, R12 ;  /* 0x0000000c00c07308 */ /* 0x000e620000002400 */
[-C--:B------:R-:W-:Y:S08]  /*70d0*/  HMMA.16816.F32.BF16 R28, R176, R6.reuse, R28 ;  /* 0x00000006b01c723c */ /* 0x080ff0000004181c */
[C---:B------:R-:W-:Y:S01]  /*70e0*/  HMMA.16816.F32.BF16 R32, R180.reuse, R6, R32 ;  /* 0x00000006b420723c */ /* 0x040fe20000041820 */
[----:B------:R-:W2:Y:S01]  /*70f0*/  MUFU.TANH R191, R13 ;  /* 0x0000000d00bf7308 */ /* 0x000ea20000002400 */
[----:B------:R-:W5:Y:S01]  /*7100*/  LDSM.16.M88.4 R4, [R206] ;  /* 0x00000000ce04783b */ /* 0x000f620000000200 */
[----:B------:R-:W-:Y:S04]  /*7110*/  DEPBAR.LE SB0, 0x0 ;  /* 0x000080000000791a */ /* 0x000fe80000000000 */
[----:B------:R-:W-:Y:S02]  /*7120*/  FMUL.FTZ R20, R20, c[0x0][0x320] ;  /* 0x0000c80014147a20 */ /* 0x000fe40000410000 */
[----:B------:R-:W-:Y:S02]  /*7130*/  FMUL.FTZ R21, R21, c[0x0][0x320] ;  /* 0x0000c80015157a20 */ /* 0x000fe40000410000 */
[----:B------:R-:W2:Y:S01]  /*7140*/  MUFU.TANH R102, R20 ;  /* 0x0000001400667308 */ /* 0x000ea20000002400 */
[----:B------:R-:W-:Y:S01]  /*7150*/  BAR.SYNC.DEFER_BLOCKING 0x0 ;  /* 0x0000000000007b1d */ /* 0x000fe20000010000 */
[----:B------:R-:W-:Y:S01]  /*7160*/  FMUL.FTZ R23, R23, c[0x0][0x320] ;  /* 0x0000c80017177a20 */ /* 0x000fe20000410000 */
[-C--:B-1----:R-:W-:Y:S05]  /*7170*/  HMMA.16816.F32.BF16 R36, R180, R8.reuse, R36 ;  /* 0x00000008b424723c */ /* 0x082fea0000041824 */
[----:B------:R-:W-:Y:S02]  /*7180*/  FMUL.FTZ R25, R25, c[0x0][0x320] ;  /* 0x0000c80019197a20 */ /* 0x000fe40000410000 */
        /* <DEDUP_REMOVED lines=10> */
[C---:B------:R-:W-:Y:S01]  /*7230*/  HMMA.16816.F32.BF16 R48, R180.reuse, R10, R48 ;  /* 0x0000000ab430723c */ /* 0x040fe20000041830 */
[----:B------:R1:W1:Y:S03]  /*7240*/  MUFU.TANH R186, R25 ;  /* 0x0000001900ba7308 */ /* 0x0002660000002400 */
[----:B------:R-:W-:Y:S02]  /*7250*/  FMUL.FTZ R33, R33, c[0x0][0x320] ;  /* 0x0000c80021217a20 */ /* 0x000fe40000410000 */
[----:B------:R-:W-:Y:S02]  /*7260*/  FMUL.FTZ R34, R34, c[0x0][0x320] ;  /* 0x0000c80022227a20 */ /* 0x000fe40000410000 */
[-C--:B-----5:R-:W-:Y:S03]  /*7270*/  HMMA.16816.F32.BF16 R52, R180, R4.reuse, R52 ;  /* 0x00000004b434723c */ /* 0x0a0fe60000041834 */
        /* <DEDUP_REMOVED lines=10> */
[----:B------:R2:W2:Y:S01]  /*7320*/  MUFU.TANH R104, R16 ;  /* 0x0000001000687308 */ /* 0x0004a20000002400 */
[----:B------:R-:W-:Y:S04]  /*7330*/  HMMA.16816.F32.BF16 R64, R180, R6, R64 ;  /* 0x00000006b440723c */ /* 0x000fe80000041840 */
[----:B------:R-:W-:Y:S02]  /*7340*/  FMUL.FTZ R41, R41, c[0x0][0x320] ;  /* 0x0000c80029297a20 */ /* 0x000fe40000410000 */
[----:B------:R-:W-:Y:S02]  /*7350*/  FMUL.FTZ R42, R42, c[0x0][0x320] ;  /* 0x0000c8002a2a7a20 */ /* 0x000fe40000410000 */
[----:B------:R-:W-:Y:S01]  /*7360*/  FMUL.FTZ R43, R43, c[0x0][0x320] ;  /* 0x0000c8002b2b7a20 */ /* 0x000fe20000410000 */
[----:B------:R2:W2:Y:S03]  /*7370*/  MUFU.TANH R172, R22 ;  /* 0x0000001600ac7308 */ /* 0x0004a60000002400 */
[----:B------:R-:W-:Y:S02]  /*7380*/  FMUL.FTZ R44, R44, c[0x0][0x320] ;  /* 0x0000c8002c2c7a20 */ /* 0x000fe40000410000 */
[----:B------:R-:W-:Y:S02]  /*7390*/  FMUL.FTZ R45, R45, c[0x0][0x320] ;  /* 0x0000c8002d2d7a20 */ /* 0x000fe40000410000 */
[----:B------:R-:W-:Y:S02]  /*73a0*/  FMUL.FTZ R46, R46, c[0x0][0x320] ;  /* 0x0000c8002e2e7a20 */ /* 0x000fe40000410000 */
[----:B------:R-:W-:Y:S01]  /*73b0*/  FMUL.FTZ R47, R47, c[0x0][0x320] ;  /* 0x0000c8002f2f7a20 */ /* 0x000fe20000410000 */
[----:B------:R2:W2:Y:S01]  /*73c0*/  MUFU.TANH R189, R26 ;  /* 0x0000001a00bd7308 */ /* 0x0004a20000002400 */
[----:B-1----:R-:W-:Y:S02]  /*73d0*/  FMUL.FTZ R21, R49, c[0x0][0x320] ;  /* 0x0000c80031157a20 */ /* 0x002fe40000410000 */
[----:B------:R-:W-:Y:S02]  /*73e0*/  FMUL.FTZ R50, R50, c[0x0][0x320] ;  /* 0x0000c80032327a20 */ /* 0x000fe40000410000 */
[----:B------:R-:W-:Y:S02]  /*73f0*/  FMUL.FTZ R51, R51, c[0x0][0x320] ;  /* 0x0000c80033337a20 */ /* 0x000fe40000410000 */
[----:B------:R-:W-:Y:S02]  /*7400*/  FMUL.FTZ R20, R52, c[0x0][0x320] ;  /* 0x0000c80034147a20 */ /* 0x000fe40000410000 */
[----:B------:R-:W-:Y:S01]  /*7410*/  FMUL.FTZ R19, R53, c[0x0][0x320] ;  /* 0x0000c80035137a20 */ /* 0x000fe20000410000 */
[----:B------:R-:W1:Y:S01]  /*7420*/  MUFU.TANH R29, R29 ;  /* 0x0000001d001d7308 */ /* 0x000e620000002400 */
[----:B------:R-:W-:Y:S02]  /*7430*/  FMUL.FTZ R54, R54, c[0x0][0x320] ;  /* 0x0000c80036367a20 */ /* 0x000fe40000410000 */
        /* <DEDUP_REMOVED lines=19> */
[----:B------:R-:W-:Y:S05]  /*7570*/  FMUL.FTZ R63, R63, c[0x0][0x320] ;  /* 0x0000c8003f3f7a20 */ /* 0x000fea0000410000 */
        /* <DEDUP_REMOVED lines=37> */
[----:B------:R-:W1:Y:S01]  /*77d0*/  MUFU.TANH R25, R25 ;  /* 0x0000001900197308 */ /* 0x000e620000002400 */
[----:B------:R-:W-:-:S05]  /*77e0*/  @!P0 BRA `(.L_x_619) ;  /* 0x000005b000008947 */ /* 0x000fca0003800000 */
[C---:B--234-:R-:W-:Y:S01]  /*77f0*/  IADD3 R222, R217.reuse, 0x40, RZ ;  /* 0x00000040d9de7810 */ /* 0x05cfe20007ffe0ff */
[----:B------:R-:W2:Y:S01]  /*7800*/  LDL R2, [R1+0x38] ;  /* 0x0000380001027983 */ /* 0x000ea20000100800 */
[C---:B------:R-:W-:Y:S01]  /*7810*/  IADD3 R7, R217.reuse, 0x20, RZ ;  /* 0x00000020d9077810 */ /* 0x040fe20007ffe0ff */
[----:B------:R-:W-:Y:S01]  /*7820*/  IMAD.MOV.U32 R228, RZ, RZ, RZ ;  /* 0x000000ffffe47224 */ /* 0x000fe200078e00ff */
[----:B------:R-:W-:Y:S01]  /*7830*/  SHF.R.S32.HI R6, RZ, 0x1f, R217 ;  /* 0x0000001fff067819 */ /* 0x000fe200000114d9 */
[----:B------:R-:W3:Y:S01]  /*7840*/  LDL R0, [R1+0x18] ;  /* 0x0000180001007983 */ /* 0x000ee20000100800 */
[----:B------:R-:W-:Y:S01]  /*7850*/  SHF.R.S32.HI R7, RZ, 0x1f, R7 ;  /* 0x0000001fff077819 */ /* 0x000fe20000011407 */
[----:B-1----:R-:W-:Y:S01]  /*7860*/  IMAD.SHL.U32 R28, R222, 0x2, RZ ;  /* 0x00000002de1c7824 */ /* 0x002fe200078e00ff */
[C---:B------:R-:W-:Y:S01]  /*7870*/  SHF.L.U64.HI R14, R217.reuse, 0x1, R6 ;  /* 0x00000001d90e7819 */ /* 0x040fe20000010206 */
[----:B------:R-:W4:Y:S01]  /*7880*/  LDL.64 R226, [R1+0x40] ;  /* 0x0000400001e27983 */ /* 0x000f220000100a00 */
[----:B------:R-:W-:Y:S05]  /*7890*/  IMAD.SHL.U32 R24, R217, 0x2, RZ ;  /* 0x00000002d9187824 */ /* 0x000fea00078e00ff */
[----:B------:R-:W5:Y:S04]  /*78a0*/  LDL R220, [R1+0x50] ;  /* 0x0000500001dc7983 */ /* 0x000f680000100800 */
[----:B------:R-:W4:Y:S06]  /*78b0*/  LDL.64 R224, [R1+0x30] ;  /* 0x0000300001e07983 */ /* 0x000f2c0000100a00 */
[----:B------:R-:W5:Y:S01]  /*78c0*/  LDL R223, [R1+0x3c] ;  /* 0x00003c0001df7983 */ /* 0x000f620000100800 */
[----:B--2---:R-:W-:Y:S05]  /*78d0*/  IMAD R2, R239, 0x40, R2 ;  /* 0x00000040ef027824 */ /* 0x004fea00078e0202 */
[----:B---3--:R-:W-:Y:S05]  /*78e0*/  IADD3 R2, R2, -0x40, R0 ;  /* 0xffffffc002027810 */ /* 0x008fea0007ffe000 */
[----:B------:R-:W-:Y:S04]  /*78f0*/  @P4 IMAD.HI.U32 R3, R2, c[0x0][0x2bc], RZ ;  /* 0x0000af0002034a27 */ /* 0x000fe800078e00ff */
[----:B------:R-:W-:Y:S01]  /*7900*/  IMAD.MOV.U32 R0, RZ, RZ, R2 ;  /* 0x000000ffff007224 */ /* 0x000fe200078e0002 */
[----:B------:R-:W-:Y:S04]  /*7910*/  @P4 SHF.R.U32.HI R0, RZ, c[0x0][0x2c0], R3 ;  /* 0x0000b000ff004a19 */ /* 0x000fe80000011603 */
[C---:B----4-:R-:W-:Y:S04]  /*7920*/  @!P3 IADD3 R3, P0, R0.reuse, R226, RZ ;  /* 0x000000e20003b210 */ /* 0x050fe80007f1e0ff */
[----:B-----5:R-:W-:Y:S01]  /*7930*/  @!P3 LEA.HI.X.SX32 R5, R0, R220, 0x1, P0 ;  /* 0x000000dc0005b211 */ /* 0x020fe200000f0eff */
[----:B------:R-:W-:Y:S01]  /*7940*/  IMAD.MOV R0, RZ, RZ, -R0 ;  /* 0x000000ffff007224 */ /* 0x000fe200078e0a00 */
[----:B------:R-:W-:Y:S02]  /*7950*/  @!P3 LEA R4, P0, R3, c[0x0][0x2a0], 0x2 ;  /* 0x0000a8000304ba11 */ /* 0x000fe400078010ff */
[----:B------:R-:W-:Y:S01]  /*7960*/  IADD3 R220, R217, 0x40, RZ ;  /* 0x00000040d9dc7810 */ /* 0x000fe20007ffe0ff */
[----:B------:R-:W-:Y:S01]  /*7970*/  IMAD R230, R0, c[0x0][0x2b8], R2 ;  /* 0x0000ae0000e67a24 */ /* 0x000fe200078e0202 */
[----:B------:R-:W-:Y:S02]  /*7980*/  @!P3 LEA.HI.X R5, R3, c[0x0][0x2a4], R5, 0x2, P0 ;  /* 0x0000a9000305ba11 */ /* 0x000fe400000f1405 */
[----:B------:R-:W-:Y:S01]  /*7990*/  SHF.R.S32.HI R220, RZ, 0x1f, R220 ;  /* 0x0000001fffdc7819 */ /* 0x000fe200000114dc */
[----:B------:R-:W-:Y:S01]  /*79a0*/  IMAD.WIDE.U32 R2, R230, c[0x0][0x1e0], RZ ;  /* 0x00007800e6027a25 */ /* 0x000fe200078e00ff */
[----:B------:R-:W-:Y:S01]  /*79b0*/  SHF.R.S32.HI R0, RZ, 0x1f, R230 ;  /* 0x0000001fff007819 */ /* 0x000fe200000114e6 */
[----:B------:R-:W2:Y:S01]  /*79c0*/  @!P3 LDG.E R228, [R4.64] ;  /* 0x0000000604e4b981 */ /* 0x000ea2000c1e1900 */
[----:B------:R-:W-:Y:S02]  /*79d0*/  SHF.L.U64.HI R16, R222, 0x1, R220 ;  /* 0x00000001de107819 */ /* 0x000fe400000102dc */
[----:B------:R-:W-:Y:S01]  /*79e0*/  IADD3 R220, R217, 0x20, RZ ;  /* 0x00000020d9dc7810 */ /* 0x000fe20007ffe0ff */
[----:B------:R-:W-:Y:S03]  /*79f0*/  IMAD R0, R0, c[0x0][0x1e0], RZ ;  /* 0x0000780000007a24 */ /* 0x000fe600078e02ff */
[----:B------:R-:W-:Y:S01]  /*7a00*/  SHF.L.U64.HI R15, R220, 0x1, R7 ;  /* 0x00000001dc0f7819 */ /* 0x000fe20000010207 */
[----:B------:R-:W-:Y:S02]  /*7a10*/  IMAD R0, R230, c[0x0][0x1e4], R0 ;  /* 0x00007900e6007a24 */ /* 0x000fe400078e0200 */
[----:B------:R-:W-:Y:S02]  /*7a20*/  IMAD.SHL.U32 R27, R220, 0x2, RZ ;  /* 0x00000002dc1b7824 */ /* 0x000fe400078e00ff */
        /* <DEDUP_REMOVED lines=9> */
[----:B------:R-:W-:-:S06]  /*7ac0*/  BRA.DIV ~URZ, `(.L_x_620) ;  /* 0x0000b5927f007947 */ /* 0x000fcc000b800000 */
[----:B------:R1:W2:Y:S02]  /*7ad0*/  SHFL.IDX PT, R5, R10, RZ, 0x1c1f ;  /* 0x001c1fff0a057589 */ /* 0x0002a400000e0000 */
.L_x_677:
[----:B------:R-:W-:-:S05]  /*7ae0*/  BRA.DIV ~URZ, `(.L_x_621) ;  /* 0x0000b5e27f007947 */ /* 0x000fca000b800000 */
[----:B------:R-:W3:Y:S01]  /*7af0*/  SHFL.IDX PT, R0, R13, RZ, 0x1c1f ;  /* 0x001c1fff0d007589 */ /* 0x000ee200000e0000 */
[C---:B------:R-:W-:Y:S02]  /*7b00*/  IADD3 R2, R217.reuse, 0x20, RZ ;  /* 0x00000020d9027810 */ /* 0x040fe40007ffe0ff */
[C---:B------:R-:W-:Y:S02]  /*7b10*/  ISETP.GE.AND P2, PT, R217.reuse, c[0x0][0x1d4], PT ;  /* 0x00007500d9007a0c */ /* 0x040fe40003f46270 */
[----:B------:R-:W-:Y:S02]  /*7b20*/  ISETP.GE.AND P1, PT, R2, c[0x0][0x1d4], PT ;  /* 0x0000750002007a0c */ /* 0x000fe40003f26270 */
[----:B------:R-:W-:Y:S02]  /*7b30*/  IADD3 R4, R217, 0x40, RZ ;  /* 0x00000040d9047810 */ /* 0x000fe40007ffe0ff */
[----:B------:R-:W-:Y:S02]  /*7b40*/  SEL R12, RZ, 0x10, P2 ;  /* 0x00000010ff0c7807 */ /* 0x000fe40001000000 */
[----:B------:R-:W-:Y:S02]  /*7b50*/  SEL R11, RZ, 0x10, P1 ;  /* 0x00000010ff0b7807 */ /* 0x000fe40000800000 */
[C---:B---3--:R-:W-:Y:S02]  /*7b60*/  IADD3 R6, P0, R0.reuse, R24, RZ ;  /* 0x0000001800067210 */ /* 0x048fe40007f1e0ff */
[----:B------:R-:W-:Y:S03]  /*7b70*/  IADD3 R2, P6, R0, R27, RZ ;  /* 0x0000001b00027210 */ /* 0x000fe60007fde0ff */
        /* <DEDUP_REMOVED lines=9> */
[----:B------:R3:W4:Y:S04]  /*7c10*/  SHFL.IDX PT, R5, R10, 0x1, 0x1c1f ;  /* 0x003c1f000a057f89 */ /* 0x00072800000e0000 */
[----:B------:R2:W1:Y:S04]  /*7c20*/  SHFL.IDX PT, R0, R13, 0x1, 0x1c1f ;  /* 0x003c1f000d007f89 */ /* 0x00046800000e0000 */
[----:B------:R2:W-:Y:S01]  /*7c30*/  LDGSTS.E.BYPASS.LTC128B.128 [R218+0x5100], [R8.64], !P0 ;  /* 0x0510000008da7fae */ /* 0x0005e2000c101d46 */
[----:B-1-3--:R-:W-:Y:S03]  /*7c40*/  SEL R10, RZ, 0x10, P0 ;  /* 0x00000010ff0a7807 */ /* 0x00afe60000000000 */
.L_x_678:
[----:B--2---:R-:W-:Y:S02]  /*7c50*/  IADD3 R2, -R11, 0x10, RZ ;  /* 0x000000100b027810 */ /* 0x004fe40007ffe1ff */
[----:B------:R-:W-:Y:S02]  /*7c60*/  IADD3 R8, -R12, 0x10, RZ ;  /* 0x000000100c087810 */ /* 0x000fe40007ffe1ff */
[----:B------:R-:W-:Y:S02]  /*7c70*/  LOP3.LUT R6, R2, 0xf, RZ, 0xc0, !PT ;  /* 0x0000000f02067812 */ /* 0x000fe400078ec0ff */
[----:B------:R-:W-:Y:S02]  /*7c80*/  LOP3.LUT R8, R8, 0xf, RZ, 0xc0, !PT ;  /* 0x0000000f08087812 */ /* 0x000fe400078ec0ff */
[----:B------:R-:W-:Y:S02]  /*7c90*/  IADD3 R3, -R10, 0x10, RZ ;  /* 0x000000100a037810 */ /* 0x000fe40007ffe1ff */
[-C--:B------:R-:W-:Y:S02]  /*7ca0*/  IADD3 R6, P6, P2, R6, R0.reuse, R27 ;  /* 0x0000000006067210 */ /* 0x080fe40007ade01b */
[-C--:B------:R-:W-:Y:S02]  /*7cb0*/  IADD3 R8, P1, P0, R8, R0.reuse, R24 ;  /* 0x0000000008087210 */ /* 0x080fe4000783e018 */
[----:B------:R-:W-:Y:S02]  /*7cc0*/  LOP3.LUT R2, R3, 0xf, RZ, 0xc0, !PT ;  /* 0x0000000f03027812 */ /* 0x000fe400078ec0ff */
[-C--:B----4-:R-:W-:Y:S02]  /*7cd0*/  IADD3.X R7, RZ, R5.reuse, R15, P6, P2 ;  /* 0x00000005ff077210 */ /* 0x090fe400037e440f */
        /* <DEDUP_REMOVED lines=12> */
.L_x_619:
[----:B--234-:R-:W-:Y:S05]  /*7da0*/  BSYNC B0 ;  /* 0x0000000000007941 */ /* 0x01cfea0003800000 */
.L_x_618:
[----:B------:R-:W2:Y:S01]  /*7db0*/  LDL R4, [R1+0x58] ;  /* 0x0000580001047983 */ /* 0x000ea20000100800 */
[----:B------:R-:W-:Y:S03]  /*7dc0*/  MOV R0, 0x1 ;  /* 0x0000000100007802 */ /* 0x000fe60000000f00 */
[----:B-1----:R-:W2:Y:S02]  /*7dd0*/  LDL R3, [R1+0x68] ;  /* 0x0000680001037983 */ /* 0x002ea40000100800 */
[----:B------:R-:W-:Y:S02]  /*7de0*/  IMAD R0, R239, -0x40, R0 ;  /* 0xffffffc0ef007824 */ /* 0x000fe400078e0200 */
[----:B------:R-:W3:Y:S04]  /*7df0*/  LDL R2, [R1+0x64] ;  /* 0x0000640001027983 */ /* 0x000ee80000100800 */
[----:B------:R-:W0:Y:S01]  /*7e00*/  LDGDEPBAR ;  /* 0x00000000000079af */ /* 0x000e220000000000 */
[----:B--2---:R-:W-:Y:S02]  /*7e10*/  IADD3 R4, R3, R4, RZ ;  /* 0x0000000403047210 */ /* 0x004fe40007ffe0ff */
[----:B------:R-:W-:Y:S02]  /*7e20*/  MOV R3, c[0x0][0x2ac] ;  /* 0x0000ab0000037a02 */ /* 0x000fe40000000f00 */
[----:B---3--:R-:W-:Y:S01]  /*7e30*/  IADD3 R0, -R2, R0, RZ ;  /* 0x0000000002007210 */ /* 0x008fe20007ffe1ff */
[----:B------:R-:W-:Y:S04]  /*7e40*/  @P5 IMAD.HI.U32 R2, R4, c[0x0][0x2c8], RZ ;  /* 0x0000b20004025a27 */ /* 0x000fe800078e00ff */
[----:B------:R-:W-:Y:S01]  /*7e50*/  IMAD R0, R3, c[0x0][0x1d0], R0 ;  /* 0x0000740003007a24 */ /* 0x000fe200078e0200 */
[----:B------:R-:W-:Y:S04]  /*7e60*/  @P5 SHF.R.U32.HI R4, RZ, c[0x0][0x2cc], R2 ;  /* 0x0000b300ff045a19 */ /* 0x000fe80000011602 */
[----:B------:R-:W-:Y:S01]  /*7e70*/  IADD3 R5, R0, -c[0x0][0x168], RZ ;  /* 0x80005a0000057a10 */ /* 0x000fe20007ffe0ff */
[----:B------:R-:W-:-:S05]  /*7e80*/  BRA.DIV ~URZ, `(.L_x_622) ;  /* 0x0000b4a27f007947 */ /* 0x000fca000b800000 */
[----:B------:R1:W2:Y:S02]  /*7e90*/  SHFL.IDX PT, R0, R4, RZ, 0x1c1f ;  /* 0x001c1fff04007589 */ /* 0x0002a400000e0000 */
.L_x_679:
[----:B--2---:R-:W-:Y:S05]  /*7ea0*/  IMAD.IADD R0, R5, 0x1, R0 ;  /* 0x0000000105007824 */ /* 0x004fea00078e0200 */
[C---:B------:R-:W-:Y:S02]  /*7eb0*/  ISETP.GT.AND P6, PT, R0.reuse, RZ, PT ;  /* 0x000000ff0000720c */ /* 0x040fe40003fc4270 */
[C---:B------:R-:W-:Y:S02]  /*7ec0*/  ISETP.GT.AND P2, PT, R0.reuse, 0x1, PT ;  /* 0x000000010000780c */ /* 0x040fe40003f44270 */
[C---:B------:R-:W-:Y:S02]  /*7ed0*/  ISETP.GT.AND P1, PT, R0.reuse, 0x8, PT ;  /* 0x000000080000780c */ /* 0x040fe40003f24270 */
[----:B------:R-:W-:Y:S02]  /*7ee0*/  ISETP.GT.AND P0, PT, R0, 0x9, PT ;  /* 0x000000090000780c */ /* 0x000fe40003f04270 */
[----:B------:R-:W-:Y:S02]  /*7ef0*/  FSEL R9, R188, -INF , P6 ;  /* 0xff800000bc097808 */ /* 0x000fe40003000000 */
[----:B------:R-:W-:Y:S02]  /*7f00*/  ISETP.GT.AND P6, PT, R0, 0x10, PT ;  /* 0x000000100000780c */ /* 0x000fe40003fc4270 */
[----:B------:R-:W-:Y:S02]  /*7f10*/  FSEL R11, R184, -INF , P2 ;  /* 0xff800000b80b7808 */ /* 0x000fe40001000000 */
[----:B------:R-:W-:Y:S02]  /*7f20*/  ISETP.GT.AND P2, PT, R0, 0x11, PT ;  /* 0x000000110000780c */ /* 0x000fe40003f44270 */
[----:B------:R-:W-:Y:S02]  /*7f30*/  FSEL R15, R104, -INF , P1 ;  /* 0xff800000680f7808 */ /* 0x000fe40000800000 */
[C---:B------:R-:W-:Y:S02]  /*7f40*/  ISETP.GT.AND P1, PT, R0.reuse, 0x18, PT ;  /* 0x000000180000780c */ /* 0x040fe40003f24270 */
        /* <DEDUP_REMOVED lines=19> */
[----:B------:R-:W-:Y:S02]  /*8080*/  FSEL R198, R19, -INF , P2 ;  /* 0xff80000013c67808 */ /* 0x000fe40001000000 */
[----:B------:R-:W-:Y:S02]  /*8090*/  FSEL R197, R18, -INF , P1 ;  /* 0xff80000012c57808 */ /* 0x000fe40000800000 */
[----:B------:R-:W-:Y:S01]  /*80a0*/  FSEL R196, R17, -INF , P0 ;  /* 0xff80000011c47808 */ /* 0x000fe20000000000 */
[----:B------:R-:W-:-:S05]  /*80b0*/  BRA.DIV ~URZ, `(.L_x_623) ;  /* 0x0000b2d27f007947 */ /* 0x000fca000b800000 */
[----:B------:R-:W2:Y:S08]  /*80c0*/  SHFL.IDX PT, R2, R4, 0x1, 0x1c1f ;  /* 0x003c1f0004027f89 */ /* 0x000eb000000e0000 */
[----:B------:R-:W3:Y:S08]  /*80d0*/  SHFL.IDX PT, R0, R4, 0x2, 0x1c1f ;  /* 0x005c1f0004007f89 */ /* 0x000ef000000e0000 */
[----:B-1----:R-:W1:Y:S01]  /*80e0*/  SHFL.IDX PT, R4, R4, 0x3, 0x1c1f ;  /* 0x007c1f0004047f89 */ /* 0x002e6200000e0000 */
[C---:B--2---:R-:W-:Y:S05]  /*80f0*/  IMAD.IADD R2, R5.reuse, 0x1, R2 ;  /* 0x0000000105027824 */ /* 0x044fea00078e0202 */
[C---:B------:R-:W-:Y:S02]  /*8100*/  ISETP.GT.AND P6, PT, R2.reuse, RZ, PT ;  /* 0x000000ff0200720c */ /* 0x040fe40003fc4270 */
[----:B------:R-:W-:Y:S01]  /*8110*/  ISETP.GT.AND P2, PT, R2, 0x1, PT ;  /* 0x000000010200780c */ /* 0x000fe20003f44270 */
[----:B---3--:R-:W-:Y:S01]  /*8120*/  IMAD.IADD R0, R5, 0x1, R0 ;  /* 0x0000000105007824 */ /* 0x008fe200078e0200 */
[----:B------:R-:W-:Y:S02]  /*8130*/  FSEL R8, R221, -INF , P6 ;  /* 0xff800000dd087808 */ /* 0x000fe40003000000 */
[----:B------:R-:W-:Y:S02]  /*8140*/  FSEL R10, R219, -INF , P2 ;  /* 0xff800000db0a7808 */ /* 0x000fe40001000000 */
[C---:B------:R-:W-:Y:S02]  /*8150*/  ISETP.GT.AND P1, PT, R0.reuse, RZ, PT ;  /* 0x000000ff0000720c */ /* 0x040fe40003f24270 */
[----:B------:R-:W-:Y:S01]  /*8160*/  ISETP.GT.AND P0, PT, R0, 0x1, PT ;  /* 0x000000010000780c */ /* 0x000fe20003f04270 */
[----:B-1----:R-:W-:Y:S01]  /*8170*/  IMAD.IADD R5, R5, 0x1, R4 ;  /* 0x0000000105057824 */ /* 0x002fe200078e0204 */
[----:B------:R-:W-:Y:S02]  /*8180*/  FSEL R12, R232, -INF , P1 ;  /* 0xff800000e80c7808 */ /* 0x000fe40000800000 */
[----:B------:R-:W-:Y:S02]  /*8190*/  ISETP.GT.AND P1, PT, R2, 0x8, PT ;  /* 0x000000080200780c */ /* 0x000fe40003f24270 */
[----:B------:R-:W-:Y:S02]  /*81a0*/  ISETP.GT.AND P6, PT, R5, RZ, PT ;  /* 0x000000ff0500720c */ /* 0x000fe40003fc4270 */
[----:B------:R-:W-:Y:S02]  /*81b0*/  ISETP.GT.AND P2, PT, R0, 0x8, PT ;  /* 0x000000080000780c */ /* 0x000fe40003f44270 */
[----:B------:R-:W-:Y:S02]  /*81c0*/  FSEL R17, R231, -INF , P0 ;  /* 0xff800000e7117808 */ /* 0x000fe40000000000 */
        /* <DEDUP_REMOVED lines=67> */
[----:B------:R-:W-:Y:S02]  /*8600*/  FMNMX.FTZ R2, R9, R100, !PT ;  /* 0x0000006409027209 */ /* 0x000fe40007810000 */
[----:B------:R-:W-:Y:S02]  /*8610*/  FSEL R242, R47, -INF , P1 ;  /* 0xff8000002ff27808 */ /* 0x000fe40000800000 */
[C---:B------:R-:W-:Y:S02]  /*8620*/  ISETP.GT.AND P1, PT, R0.reuse, 0x31, PT ;  /* 0x000000310000780c */ /* 0x040fe40003f24270 */
[----:B------:R-:W-:Y:S02]  /*8630*/  FSEL R227, R55, -INF , P2 ;  /* 0xff80000037e37808 */ /* 0x000fe40001000000 */
[----:B------:R-:W-:Y:S02]  /*8640*/  ISETP.GT.AND P2, PT, R5, 0x30, PT ;  /* 0x000000300500780c */ /* 0x000fe40003f44270 */
[----:B------:R-:W-:Y:S02]  /*8650*/  FMNMX.FTZ R2, R11, R2, !PT ;  /* 0x000000020b027209 */ /* 0x000fe40007810000 */
[----:B------:R-:W-:Y:S02]  /*8660*/  FSEL R245, R57, -INF , P1 ;  /* 0xff80000039f57808 */ /* 0x000fe40000800000 */
[----:B------:R-:W-:Y:S02]  /*8670*/  ISETP.GT.AND P1, PT, R0, 0x38, PT ;  /* 0x000000380000780c */ /* 0x000fe40003f24270 */
[----:B------:R-:W-:Y:S02]  /*8680*/  FSEL R241, R58, -INF , P2 ;  /* 0xff8000003af17808 */ /* 0x000fe40001000000 */
[----:B------:R-:W-:Y:S02]  /*8690*/  ISETP.GT.AND P2, PT, R0, 0x39, PT ;  /* 0x000000390000780c */ /* 0x000fe40003f44270 */
[----:B------:R-:W-:Y:S02]  /*86a0*/  FMNMX.FTZ R0, R8, R105, !PT ;  /* 0x0000006908007209 */ /* 0x000fe40007810000 */
[----:B------:R-:W-:Y:S02]  /*86b0*/  FMNMX.FTZ R3, R12, R106, !PT ;  /* 0x0000006a0c037209 */ /* 0x000fe40007810000 */
[----:B------:R-:W-:Y:S02]  /*86c0*/  FSEL R226, R23, -INF , P0 ;  /* 0xff80000017e27808 */ /* 0x000fe40000000000 */
[----:B------:R-:W-:Y:S02]  /*86d0*/  ISETP.GT.AND P0, PT, R5, 0x31, PT ;  /* 0x000000310500780c */ /* 0x000fe40003f04270 */
[----:B------:R-:W-:Y:S02]  /*86e0*/  FMNMX.FTZ R2, R15, R2, !PT ;  /* 0x000000020f027209 */ /* 0x000fe40007810000 */
[----:B------:R-:W-:Y:S02]  /*86f0*/  FMNMX.FTZ R0, R10, R0, !PT ;  /* 0x000000000a007209 */ /* 0x000fe40007810000 */
[----:B------:R-:W-:Y:S02]  /*8700*/  FMNMX.FTZ R3, R17, R3, !PT ;  /* 0x0000000311037209 */ /* 0x000fe40007810000 */
[----:B------:R-:W-:Y:S02]  /*8710*/  FMNMX.FTZ R4, R20, R107, !PT ;  /* 0x0000006b14047209 */ /* 0x000fe40007810000 */
[----:B------:R-:W-:Y:S02]  /*8720*/  FSEL R244, R60, -INF , P1 ;  /* 0xff8000003cf47808 */ /* 0x000fe40000800000 */
[----:B------:R-:W-:Y:S02]  /*8730*/  ISETP.GT.AND P1, PT, R5, 0x38, PT ;  /* 0x000000380500780c */ /* 0x000fe40003f24270 */
[----:B------:R-:W-:Y:S02]  /*8740*/  FSEL R238, R59, -INF , P0 ;  /* 0xff8000003bee7808 */ /* 0x000fe40000000000 */
[----:B------:R-:W-:Y:S02]  /*8750*/  ISETP.GT.AND P0, PT, R5, 0x39, PT ;  /* 0x000000390500780c */ /* 0x000fe40003f04270 */
        /* <DEDUP_REMOVED lines=47> */
[----:B------:R-:W-:Y:S02]  /*8a50*/  FSEL R219, R25, -INF , P6 ;  /* 0xff80000019db7808 */ /* 0x000fe40003000000 */
[----:B------:R-:W-:Y:S02]  /*8a60*/  FSEL R243, R61, -INF , P2 ;  /* 0xff8000003df37808 */ /* 0x000fe40001000000 */
[----:B------:R-:W-:Y:S02]  /*8a70*/  FSEL R235, R62, -INF , P1 ;  /* 0xff8000003eeb7808 */ /* 0x000fe40000800000 */
        /* <DEDUP_REMOVED lines=8> */
[----:B------:R-:W-:Y:S02]  /*8b00*/  FSEL R229, R26, -INF , P0 ;  /* 0xff8000001ae57808 */ /* 0x000fe40000000000 */
[----:B------:R-:W-:Y:S04]  /*8b10*/  FMNMX.FTZ R4, R235, R4, !PT ;  /* 0x00000004eb047209 */ /* 0x000fe80007810000 */
[----:B------:R-:W-:Y:S01]  /*8b20*/  FMNMX.FTZ R4, R229, R4, !PT ;  /* 0x00000004e5047209 */ /* 0x000fe20007810000 */
[----:B------:R-:W2:Y:S08]  /*8b30*/  SHFL.BFLY PT, R103, R3, 0x2, 0x1f ;  /* 0x0c401f0003677f89 */ /* 0x000eb000000e0000 */
[----:B------:R-:W3:Y:S08]  /*8b40*/  SHFL.BFLY PT, R6, R2, 0x2, 0x1f ;  /* 0x0c401f0002067f89 */ /* 0x000ef000000e0000 */
[----:B------:R-:W4:Y:S01]  /*8b50*/  SHFL.BFLY PT, R7, R4, 0x2, 0x1f ;  /* 0x0c401f0004077f89 */ /* 0x000f2200000e0000 */
[----:B-1----:R-:W-:Y:S07]  /*8b60*/  FMNMX.FTZ R0, R5, R0, !PT ;  /* 0x0000000005007209 */ /* 0x002fee0007810000 */
[----:B------:R-:W1:Y:S01]  /*8b70*/  SHFL.BFLY PT, R104, R0, 0x1, 0x1f ;  /* 0x0c201f0000687f89 */ /* 0x000e6200000e0000 */
[----:B--2---:R-:W-:Y:S07]  /*8b80*/  FMNMX.FTZ R103, R3, R103, !PT ;  /* 0x0000006703677209 */ /* 0x004fee0007810000 */
[----:B------:R-:W2:Y:S01]  /*8b90*/  SHFL.BFLY PT, R5, R103, 0x1, 0x1f ;  /* 0x0c201f0067057f89 */ /* 0x000ea200000e0000 */
[----:B---3--:R-:W-:Y:S07]  /*8ba0*/  FMNMX.FTZ R2, R2, R6, !PT ;  /* 0x0000000602027209 */ /* 0x008fee0007810000 */
[----:B------:R-:W3:Y:S01]  /*8bb0*/  SHFL.BFLY PT, R102, R2, 0x1, 0x1f ;  /* 0x0c201f0002667f89 */ /* 0x000ee200000e0000 */
[----:B----4-:R-:W-:Y:S07]  /*8bc0*/  FMNMX.FTZ R4, R4, R7, !PT ;  /* 0x0000000704047209 */ /* 0x010fee0007810000 */
[----:B------:R4:W4:Y:S01]  /*8bd0*/  SHFL.BFLY PT, R3, R4, 0x1, 0x1f ;  /* 0x0c201f0004037f89 */ /* 0x00092200000e0000 */
[----:B-1----:R-:W-:Y:S02]  /*8be0*/  FMNMX.FTZ R104, R0, R104, !PT ;  /* 0x0000006800687209 */ /* 0x002fe40007810000 */
[----:B--2---:R-:W-:Y:S02]  /*8bf0*/  FMNMX.FTZ R103, R103, R5, !PT ;  /* 0x0000000567677209 */ /* 0x004fe40007810000 */
[----:B---3--:R-:W-:Y:S03]  /*8c00*/  FMNMX.FTZ R102, R2, R102, !PT ;  /* 0x0000006602667209 */ /* 0x008fe60007810000 */
.L_x_680:
[C---:B------:R-:W-:Y:S01]  /*8c10*/  FMUL.FTZ R180, R104.reuse, c[0x0][0x2d0] ;  /* 0x0000b40068b47a20 */ /* 0x040fe20000410000 */
[----:B------:R-:W-:Y:S01]  /*8c20*/  FSETP.NEU.FTZ.AND P2, PT, R104, -INF , PT ;  /* 0xff8000006800780b */ /* 0x000fe20003f5d000 */
[C---:B------:R-:W-:Y:S01]  /*8c30*/  FMUL.FTZ R181, R103.reuse, c[0x0][0x2d0] ;  /* 0x0000b40067b57a20 */ /* 0x040fe20000410000 */
[----:B------:R-:W-:Y:S01]  /*8c40*/  FSETP.NEU.FTZ.AND P1, PT, R103, -INF , PT ;  /* 0xff8000006700780b */ /* 0x000fe20003f3d000 */
[----:B------:R-:W-:Y:S01]  /*8c50*/  FMUL.FTZ R182, R102, c[0x0][0x2d0] ;  /* 0x0000b40066b67a20 */ /* 0x000fe20000410000 */
[----:B------:R-:W-:Y:S01]  /*8c60*/  FSEL R180, R180, RZ, P2 ;  /* 0x000000ffb4b47208 */ /* 0x000fe20001000000 */
[----:B------:R-:W-:Y:S01]  /*8c70*/  WARPSYNC 0xffffffff ;  /* 0xffffffff00007948 */ /* 0x000fe20003800000 */
[----:B------:R-:W-:Y:S01]  /*8c80*/  FSEL R181, R181, RZ, P1 ;  /* 0x000000ffb5b57208 */ /* 0x000fe20000800000 */
[----:B------:R-:W-:Y:S01]  /*8c90*/  LDSM.16.MT88.4 R36, [R202] ;  /* 0x00000000ca24783b */ /* 0x000fe20000004200 */
[----:B------:R-:W-:Y:S01]  /*8ca0*/  FSETP.NEU.FTZ.AND P0, PT, R102, -INF , PT ;  /* 0xff8000006600780b */ /* 0x000fe20003f1d000 */
[--C-:B------:R-:W-:Y:S01]  /*8cb0*/  FFMA.FTZ R0, R9, c[0x0][0x2d0], -R180.reuse ;  /* 0x0000b40009007a23 */ /* 0x100fe200000108b4 */
[----:B----4-:R-:W-:Y:S01]  /*8cc0*/  FMNMX.FTZ R101, R3, R4, !PT ;  /* 0x0000000403657209 */ /* 0x010fe20007810000 */
[--C-:B------:R-:W-:Y:S01]  /*8cd0*/  FFMA.FTZ R2, R11, c[0x0][0x2d0], -R180.reuse ;  /* 0x0000b4000b027a23 */ /* 0x100fe200000108b4 */
[----:B------:R-:W-:Y:S01]  /*8ce0*/  FSEL R182, R182, RZ, P0 ;  /* 0x000000ffb6b67208 */ /* 0x000fe20000000000 */
[----:B------:R1:W-:Y:S01]  /*8cf0*/  MUFU.EX2 R247, R0 ;  /* 0x0000000000f77308 */ /* 0x0003e20000000800 */
[----:B------:R-:W-:Y:S01]  /*8d00*/  FFMA.FTZ R48, R48, c[0x0][0x2d0], -R180 ;  /* 0x0000b40030307a23 */ /* 0x000fe200000108b4 */
[----:B------:R-:W-:Y:S01]  /*8d10*/  LDSM.16.MT88.4 R52, [R201+0x1000] ;  /* 0x00100000c934783b */ /* 0x000fe20000004200 */
[--C-:B------:R-:W-:Y:S02]  /*8d20*/  FFMA.FTZ R60, R65, c[0x0][0x2d0], -R181.reuse ;  /* 0x0000b400413c7a23 */ /* 0x100fe400000108b5 */
[--C-:B------:R-:W-:Y:S02]  /*8d30*/  FFMA.FTZ R6, R12, c[0x0][0x2d0], -R182.reuse ;  /* 0x0000b4000c067a23 */ /* 0x100fe400000108b6 */
[--C-:B------:R-:W-:Y:S03]  /*8d40*/  FFMA.FTZ R5, R17, c[0x0][0x2d0], -R182.reuse ;  /* 0x0000b40011057a23 */ /* 0x100fe600000108b6 */
[----:B------:R2:W3:Y:S10]  /*8d50*/  MUFU.EX2 R250, R2 ;  /* 0x0000000200fa7308 */ /* 0x0004f40000000800 */
[----:B------:R-:W-:Y:S01]  /*8d60*/  MUFU.EX2 R249, R6 ;  /* 0x0000000600f97308 */ /* 0x000fe20000000800 */
[--C-:B-1----:R-:W-:Y:S09]  /*8d70*/  FFMA.FTZ R0, R8, c[0x0][0x2d0], -R181.reuse ;  /* 0x0000b40008007a23 */ /* 0x102ff200000108b5 */
[----:B------:R1:W-:Y:S01]  /*8d80*/  MUFU.EX2 R248, R0 ;  /* 0x0000000000f87308 */ /* 0x0003e20000000800 */
[--C-:B--2---:R-:W-:Y:S09]  /*8d90*/  FFMA.FTZ R2, R14, c[0x0][0x2d0], -R181.reuse ;  /* 0x0000b4000e027a23 */ /* 0x104ff200000108b5 */
[----:B------:R2:W-:Y:S10]  /*8da0*/  MUFU.EX2 R57, R2 ;  /* 0x0000000200397308 */ /* 0x0005f40000000800 */
[----:B------:R-:W-:Y:S01]  /*8db0*/  MUFU.EX2 R31, R5 ;  /* 0x00000005001f7308 */ /* 0x000fe20000000800 */
[--C-:B-1----:R-:W-:Y:S09]  /*8dc0*/  FFMA.FTZ R0, R10, c[0x0][0x2d0], -R181.reuse ;  /* 0x0000b4000a007a23 */ /* 0x102ff200000108b5 */
[----:B------:R1:W4:Y:S01]  /*8dd0*/  MUFU.EX2 R251, R0 ;  /* 0x0000000000fb7308 */ /* 0x0003220000000800 */
[----:B--2---:R-:W-:Y:S09]  /*8de0*/  FFMA.FTZ R2, R19, c[0x0][0x2d0], -R182 ;  /* 0x0000b40013027a23 */ /* 0x004ff200000108b6 */
[----:B------:R2:W-:Y:S01]  /*8df0*/  MUFU.EX2 R7, R2 ;  /* 0x0000000200077308 */ /* 0x0005e20000000800 */
[--C-:B-1----:R-:W-:Y:S09]  /*8e00*/  FFMA.FTZ R0, R15, c[0x0][0x2d0], -R180.reuse ;  /* 0x0000b4000f007a23 */ /* 0x102ff200000108b4 */
[----:B------:R1:W-:Y:S01]  /*8e10*/  MUFU.EX2 R49, R0 ;  /* 0x0000000000317308 */ /* 0x0003e20000000800 */
[----:B--2---:R-:W-:Y:S01]  /*8e20*/  FSEL R2, R103, RZ, P1 ;  /* 0x000000ff67027208 */ /* 0x004fe20000800000 */
[----:B-1----:R-:W-:Y:S01]  /*8e30*/  FFMA.FTZ R0, R16, c[0x0][0x2d0], -R180 ;  /* 0x0000b40010007a23 */ /* 0x002fe200000108b4 */
[----:B---3--:R-:W-:Y:S02]  /*8e40*/  F2FP.BF16.PACK_AB R172, R250, R247 ;  /* 0x000000f7faac723e */ /* 0x008fe400000010ff */
[----:B----4-:R-:W-:Y:S05]  /*8e50*/  F2FP.BF16.PACK_AB R173, R251, R248 ;  /* 0x000000f8fbad723e */ /* 0x010fea00000010ff */
[----:B------:R1:W2:Y:S01]  /*8e60*/  MUFU.EX2 R51, R0 ;  /* 0x0000000000337308 */ /* 0x0002a20000000800 */
[----:B------:R-:W-:Y:S01]  /*8e70*/  F2FP.BF16.PACK_AB R176, R31, R249 ;  /* 0x000000f91fb0723e */ /* 0x000fe200000010ff */
[----:B-1----:R-:W-:Y:S01]  /*8e80*/  FFMA.FTZ R0, R13, c[0x0][0x2d0], -R181 ;  /* 0x0000b4000d007a23 */ /* 0x002fe200000108b5 */
[----:B--2---:R-:W-:Y:S07]  /*8e90*/  F2FP.BF16.PACK_AB R174, R51, R49 ;  /* 0x0000003133ae723e */ /* 0x004fee00000010ff */
[----:B------:R1:W2:Y:S02]  /*8ea0*/  MUFU.EX2 R50, R0 ;  /* 0x0000000000327308 */ /* 0x0002a40000000800 */
[----:B-1----:R-:W-:Y:S01]  /*8eb0*/  FFMA.FTZ R0, R18, c[0x0][0x2d0], -R182 ;  /* 0x0000b40012007a23 */ /* 0x002fe200000108b6 */
[----:B--2---:R-:W-:Y:S07]  /*8ec0*/  F2FP.BF16.PACK_AB R175, R57, R50 ;  /* 0x0000003239af723e */ /* 0x004fee00000010ff */
[----:B------:R1:W-:Y:S02]  /*8ed0*/  MUFU.EX2 R58, R0 ;  /* 0x00000000003a7308 */ /* 0x0003e40000000800 */
[----:B-1----:R-:W-:Y:S05]  /*8ee0*/  FSEL R0, R104, RZ, P2 ;  /* 0x000000ff68007208 */ /* 0x002fea0001000000 */
[----:B------:R-:W-:Y:S04]  /*8ef0*/  FADD.FTZ R0, -R0, R100 ;  /* 0x0000006400007221 */ /* 0x000fe80000010100 */
[----:B------:R-:W-:Y:S04]  /*8f00*/  FMUL.FTZ R0, R0, c[0x0][0x2d0] ;  /* 0x0000b40000007a20 */ /* 0x000fe80000410000 */
[----:B------:R1:W2:Y:S02]  /*8f10*/  MUFU.EX2 R100, R0 ;  /* 0x0000000000647308 */ /* 0x0002a40000000800 */
[----:B-1----:R-:W-:Y:S01]  /*8f20*/  FADD.FTZ R0, -R2, R105 ;  /* 0x0000006902007221 */ /* 0x002fe20000010100 */
[----:B------:R-:W-:Y:S01]  /*8f30*/  FSEL R2, R102, RZ, P0 ;  /* 0x000000ff66027208 */ /* 0x000fe20000000000 */
[----:B--2---:R-:W-:Y:S01]  /*8f40*/  FMUL.FTZ R5, R100, R109 ;  /* 0x0000006d64057220 */ /* 0x004fe20000410000 */
[C---:B------:R-:W-:Y:S01]  /*8f50*/  FSETP.NEU.FTZ.AND P0, PT, R101.reuse, -INF , PT ;  /* 0xff8000006500780b */ /* 0x040fe20003f1d000 */
[----:B------:R-:W-:Y:S02]  /*8f60*/  FMUL.FTZ R0, R0, c[0x0][0x2d0] ;  /* 0x0000b40000007a20 */ /* 0x000fe40000410000 */
[C---:B------:R-:W-:Y:S02]  /*8f70*/  FMUL.FTZ R16, R100.reuse, R120 ;  /* 0x0000007864107220 */ /* 0x040fe40000410000 */
[----:B------:R1:W2:Y:S01]  /*8f80*/  MUFU.EX2 R3, R0 ;  /* 0x0000000000037308 */ /* 0x0002a20000000800 */
[C---:B------:R-:W-:Y:S02]  /*8f90*/  FMUL.FTZ R17, R100.reuse, R121 ;  /* 0x0000007964117220 */ /* 0x040fe40000410000 */
[C---:B------:R-:W-:Y:S02]  /*8fa0*/  FMUL.FTZ R33, R100.reuse, R137 ;  /* 0x0000008964217220 */ /* 0x040fe40000410000 */
[C---:B------:R-:W-:Y:S01]  /*8fb0*/  FMUL.FTZ R65, R100.reuse, R169 ;  /* 0x000000a964417220 */ /* 0x040fe20000410000 */
[----:B------:R-:W-:Y:S01]  /*8fc0*/  MOV R169, R251 ;  /* 0x000000fb00a97202 */ /* 0x000fe20000000f00 */
[C---:B------:R-:W-:Y:S02]  /*8fd0*/  FMUL.FTZ R68, R100.reuse, R68 ;  /* 0x0000004464447220 */ /* 0x040fe40000410000 */
[C---:B------:R-:W-:Y:S02]  /*8fe0*/  FMUL.FTZ R69, R100.reuse, R69 ;  /* 0x0000004564457220 */ /* 0x040fe40000410000 */
[C---:B------:R-:W-:Y:S02]  /*8ff0*/  FMUL.FTZ R80, R100.reuse, R80 ;  /* 0x0000005064507220 */ /* 0x040fe40000410000 */
[C---:B------:R-:W-:Y:S02]  /*9000*/  FMUL.FTZ R81, R100.reuse, R81 ;  /* 0x0000005164517220 */ /* 0x040fe40000410000 */
[C---:B------:R-:W-:Y:S02]  /*9010*/  FMUL.FTZ R84, R100.reuse, R84 ;  /* 0x0000005464547220 */ /* 0x040fe40000410000 */
[----:B------:R-:W-:Y:S02]  /*9020*/  FMUL.FTZ R85, R100, R85 ;  /* 0x0000005564557220 */ /* 0x000fe40000410000 */
[----:B------:R-:W-:Y:S02]  /*9030*/  FFMA.FTZ R137, R244, c[0x0][0x2d0], -R182 ;  /* 0x0000b400f4897a23 */ /* 0x000fe400000108b6 */
[C---:B------:R-:W-:Y:S02]  /*9040*/  FMUL.FTZ R96, R100.reuse, R96 ;  /* 0x0000006064607220 */ /* 0x040fe40000410000 */
[----:B------:R-:W-:Y:S02]  /*9050*/  FMUL.FTZ R97, R100, R97 ;  /* 0x0000006164617220 */ /* 0x000fe40000410000 */
[----:B-1----:R-:W-:Y:S02]  /*9060*/  FADD.FTZ R0, -R2, R106 ;  /* 0x0000006a02007221 */ /* 0x002fe40000010100 */
[----:B------:R-:W-:Y:S02]  /*9070*/  FMUL.FTZ R106, R101, c[0x0][0x2d0] ;  /* 0x0000b400656a7a20 */ /* 0x000fe40000410000 */
[----:B------:R-:W-:Y:S02]  /*9080*/  FMUL.FTZ R0, R0, c[0x0][0x2d0] ;  /* 0x0000b40000007a20 */ /* 0x000fe40000410000 */
[C---:B--2---:R-:W-:Y:S01]  /*9090*/  FMUL.FTZ R6, R3.reuse, R110 ;  /* 0x0000006e03067220 */ /* 0x044fe20000410000 */
[----:B------:R-:W-:Y:S01]  /*90a0*/  FSEL R106, R106, RZ, P0 ;  /* 0x000000ff6a6a7208 */ /* 0x000fe20000000000 */
[----:B------:R1:W2:Y:S01]  /*90b0*/  MUFU.EX2 R2, R0 ;  /* 0x0000000000027308 */ /* 0x0002a20000000800 */
[C---:B------:R-:W-:Y:S02]  /*90c0*/  FMUL.FTZ R18, R3.reuse, R122 ;  /* 0x0000007a03127220 */ /* 0x040fe40000410000 */
[----:B------:R-:W-:Y:S02]  /*90d0*/  FMUL.FTZ R19, R3, R123 ;  /* 0x0000007b03137220 */ /* 0x000fe40000410000 */
[--C-:B------:R-:W-:Y:S01]  /*90e0*/  FFMA.FTZ R4, R21, c[0x0][0x2d0], -R106.reuse ;  /* 0x0000b40015047a23 */ /* 0x100fe2000001086a */
[----:B------:R-:W-:Y:S01]  /*90f0*/  LDSM.16.MT88.4 R120, [R202+0x400] ;  /* 0x00040000ca78783b */ /* 0x000fe20000004200 */
        /* <DEDUP_REMOVED lines=8> */
[----:B------:R-:W-:Y:S02]  /*9180*/  FMUL.FTZ R87, R3, R87 ;  /* 0x0000005703577220 */ /* 0x000fe40000410000 */
[--C-:B------:R-:W-:Y:S02]  /*9190*/  FFMA.FTZ R138, R241, c[0x0][0x2d0], -R106.reuse ;  /* 0x0000b400f18a7a23 */ /* 0x100fe4000001086a */
[--C-:B-1----:R-:W-:Y:S02]  /*91a0*/  FFMA.FTZ R0, R20, c[0x0][0x2d0], -R106.reuse ;  /* 0x0000b40014007a23 */ /* 0x102fe4000001086a */
[C---:B--2---:R-:W-:Y:S02]  /*91b0*/  FMUL.FTZ R8, R2.reuse, R112 ;  /* 0x0000007002087220 */ /* 0x044fe40000410000 */
[----:B------:R-:W1:Y:S01]  /*91c0*/  MUFU.EX2 R252, R0 ;  /* 0x0000000000fc7308 */ /* 0x000e620000000800 */
[C---:B------:R-:W-:Y:S02]  /*91d0*/  FMUL.FTZ R9, R2.reuse, R113 ;  /* 0x0000007102097220 */ /* 0x040fe40000410000 */
[----:B------:R-:W-:Y:S01]  /*91e0*/  FMUL.FTZ R12, R2, R116 ;  /* 0x00000074020c7220 */ /* 0x000fe20000410000 */
[----:B------:R-:W-:Y:S01]  /*91f0*/  MOV R116, R57 ;  /* 0x0000003900747202 */ /* 0x000fe20000000f00 */
[--C-:B---3--:R-:W-:Y:S02]  /*9200*/  FFMA.FTZ R4, R24, c[0x0][0x2d0], -R106.reuse ;  /* 0x0000b40018047a23 */ /* 0x108fe4000001086a */
[C---:B------:R-:W-:Y:S01]  /*9210*/  FMUL.FTZ R13, R2.reuse, R117 ;  /* 0x00000075020d7220 */ /* 0x040fe20000410000 */
[----:B------:R-:W-:Y:S01]  /*9220*/  MOV R117, R51 ;  /* 0x0000003300757202 */ /* 0x000fe20000000f00 */
[C---:B------:R-:W-:Y:S01]  /*9230*/  FMUL.FTZ R24, R2.reuse, R128 ;  /* 0x0000008002187220 */ /* 0x040fe20000410000 */
[----:B------:R2:W-:Y:S01]  /*9240*/  MUFU.EX2 R105, R4 ;  /* 0x0000000400697308 */ /* 0x0005e20000000800 */
[C---:B------:R-:W-:Y:S02]  /*9250*/  FMUL.FTZ R25, R2.reuse, R129 ;  /* 0x0000008102197220 */ /* 0x040fe40000410000 */
[C---:B------:R-:W-:Y:S02]  /*9260*/  FMUL.FTZ R28, R2.reuse, R132 ;  /* 0x00000084021c7220 */ /* 0x040fe40000410000 */
[C---:B------:R-:W-:Y:S02]  /*9270*/  FMUL.FTZ R29, R2.reuse, R133 ;  /* 0x00000085021d7220 */ /* 0x040fe40000410000 */
[----:B------:R-:W-:Y:S02]  /*9280*/  FMUL.FTZ R51, R3, R155 ;  /* 0x0000009b03337220 */ /* 0x000fe40000410000 */
[C---:B------:R-:W-:Y:S02]  /*9290*/  FMUL.FTZ R40, R2.reuse, R144 ;  /* 0x0000009002287220 */ /* 0x040fe40000410000 */
[C---:B------:R-:W-:Y:S02]  /*92a0*/  FMUL.FTZ R41, R2.reuse, R145 ;  /* 0x0000009102297220 */ /* 0x040fe40000410000 */
[----:B------:R-:W-:Y:S01]  /*92b0*/  FMUL.FTZ R45, R2, R149 ;  /* 0x00000095022d7220 */ /* 0x000fe20000410000 */
[----:B-1----:R-:W-:Y:S01]  /*92c0*/  F2FP.BF16.PACK_AB R177, R32, R252 ;  /* 0x000000fc20b1723e */ /* 0x002fe200000010ff */
[----:B------:R-:W-:Y:S02]  /*92d0*/  FFMA.FTZ R0, R22, c[0x0][0x2d0], -R106 ;  /* 0x0000b40016007a23 */ /* 0x000fe4000001086a */
[----:B------:R-:W1:Y:S01]  /*92e0*/  LDSM.16.MT88.4 R20, [R201] ;  /* 0x00000000c914783b */ /* 0x000e620000004200 */
[C---:B------:R-:W-:Y:S01]  /*92f0*/  FMUL.FTZ R44, R2.reuse, R148 ;  /* 0x00000094022c7220 */ /* 0x040fe20000410000 */
[----:B------:R3:W4:Y:S01]  /*9300*/  MUFU.EX2 R56, R0 ;  /* 0x0000000000387308 */ /* 0x0007220000000800 */
[C---:B------:R-:W-:Y:S02]  /*9310*/  FMUL.FTZ R57, R2.reuse, R161 ;  /* 0x000000a102397220 */ /* 0x040fe40000410000 */
[----:B------:R-:W-:Y:S02]  /*9320*/  FMUL.FTZ R61, R2, R165 ;  /* 0x000000a5023d7220 */ /* 0x000fe40000410000 */
[----:B--2---:R-:W-:Y:S02]  /*9330*/  FMUL.FTZ R4, R100, R108 ;  /* 0x0000006c64047220 */ /* 0x004fe40000410000 */
[C---:B------:R-:W-:Y:S02]  /*9340*/  FMUL.FTZ R72, R2.reuse, R72 ;  /* 0x0000004802487220 */ /* 0x040fe40000410000 */
[C---:B------:R-:W-:Y:S02]  /*9350*/  FMUL.FTZ R73, R2.reuse, R73 ;  /* 0x0000004902497220 */ /* 0x040fe40000410000 */
[C---:B------:R-:W-:Y:S02]  /*9360*/  FMUL.FTZ R76, R2.reuse, R76 ;  /* 0x0000004c024c7220 */ /* 0x040fe40000410000 */
[----:B------:R-:W-:Y:S02]  /*9370*/  FMUL.FTZ R77, R2, R77 ;  /* 0x0000004d024d7220 */ /* 0x000fe40000410000 */
[--C-:B------:R-:W-:Y:S02]  /*9380*/  FFMA.FTZ R132, R199, c[0x0][0x2d0], -R180.reuse ;  /* 0x0000b400c7847a23 */ /* 0x100fe400000108b4 */
[--C-:B------:R-:W-:Y:S02]  /*9390*/  FFMA.FTZ R128, R222, c[0x0][0x2d0], -R181.reuse ;  /* 0x0000b400de807a23 */ /* 0x100fe400000108b5 */
[----:B------:R-:W-:Y:S02]  /*93a0*/  FFMA.FTZ R133, R227, c[0x0][0x2d0], -R181 ;  /* 0x0000b400e3857a23 */ /* 0x000fe400000108b5 */
[----:B------:R-:W-:Y:S02]  /*93b0*/  FFMA.FTZ R129, R193, c[0x0][0x2d0], -R180 ;  /* 0x0000b400c1817a23 */ /* 0x000fe400000108b4 */
[----:B------:R-:W-:Y:S01]  /*93c0*/  FFMA.FTZ R139, R238, c[0x0][0x2d0], -R106 ;  /* 0x0000b400ee8b7a23 */ /* 0x000fe2000001086a */
[----:B---3--:R-:W-:Y:S01]  /*93d0*/  FSEL R0, R101, RZ, P0 ;  /* 0x000000ff65007208 */ /* 0x008fe20000000000 */
[----:B------:R-:W-:Y:S01]  /*93e0*/  MUFU.EX2 R227, R129 ;  /* 0x0000008100e37308 */ /* 0x000fe20000000800 */
[----:B----4-:R-:W-:Y:S01]  /*93f0*/  F2FP.BF16.PACK_AB R179, R105, R56 ;  /* 0x0000003869b3723e */ /* 0x010fe200000010ff */
[C---:B------:R-:W-:Y:S01]  /*9400*/  FMUL.FTZ R98, R3.reuse, R98 ;  /* 0x0000006203627220 */ /* 0x040fe20000410000 */
[----:B------:R-:W-:Y:S01]  /*9410*/  MOV R155, R56 ;  /* 0x00000038009b7202 */ /* 0x000fe20000000f00 */
[----:B------:R-:W-:Y:S01]  /*9420*/  FADD.FTZ R0, -R0, R107 ;  /* 0x0000006b00007221 */ /* 0x000fe20000010100 */
[----:B------:R-:W-:Y:S01]  /*9430*/  MOV R107, R7 ;  /* 0x00000007006b7202 */ /* 0x000fe20000000f00 */
[----:B------:R-:W-:Y:S02]  /*9440*/  FMUL.FTZ R7, R3, R111 ;  /* 0x0000006f03077220 */ /* 0x000fe40000410000 */
[----:B------:R-:W-:Y:S01]  /*9450*/  FMUL.FTZ R0, R0, c[0x0][0x2d0] ;  /* 0x0000b40000007a20 */ /* 0x000fe20000410000 */
[----:B------:R-:W2:Y:S01]  /*9460*/  LDSM.16.MT88.4 R108, [R202+0x1000] ;  /* 0x00100000ca6c783b */ /* 0x000ea20000004200 */
[----:B------:R-:W-:Y:S01]  /*9470*/  F2FP.BF16.PACK_AB R178, R107, R58 ;  /* 0x0000003a6bb2723e */ /* 0x000fe200000010ff */
[--C-:B------:R-:W-:Y:S02]  /*9480*/  FFMA.FTZ R56, R63, c[0x0][0x2d0], -R181.reuse ;  /* 0x0000b4003f387a23 */ /* 0x100fe400000108b5 */
[-C--:B-1----:R-:W-:Y:S01]  /*9490*/  HMMA.16816.F32.BF16 R4, R172, R20.reuse, R4 ;  /* 0x00000014ac04723c */ /* 0x082fe20000041804 */
[----:B------:R-:W1:Y:S04]  /*94a0*/  MUFU.EX2 R0, R0 ;  /* 0x0000000000007308 */ /* 0x000e680000000800 */
[C---:B------:R-:W-:Y:S02]  /*94b0*/  FMUL.FTZ R88, R2.reuse, R88 ;  /* 0x0000005802587220 */ /* 0x040fe40000410000 */
[----:B------:R-:W-:Y:S02]  /*94c0*/  FMUL.FTZ R89, R2, R89 ;  /* 0x0000005902597220 */ /* 0x000fe40000410000 */
[----:B------:R-:W-:Y:S02]  /*94d0*/  FMUL.FTZ R99, R3, R99 ;  /* 0x0000006303637220 */ /* 0x000fe40000410000 */
[----:B------:R3:W-:Y:S01]  /*94e0*/  MUFU.EX2 R149, R56 ;  /* 0x0000003800957308 */ /* 0x0007e20000000800 */
[--C-:B------:R-:W-:Y:S02]  /*94f0*/  FFMA.FTZ R144, R226, c[0x0][0x2d0], -R181.reuse ;  /* 0x0000b400e2907a23 */ /* 0x100fe400000108b5 */
[C---:B------:R-:W-:Y:S02]  /*9500*/  FMUL.FTZ R92, R2.reuse, R92 ;  /* 0x0000005c025c7220 */ /* 0x040fe40000410000 */
[----:B------:R-:W-:Y:S02]  /*9510*/  FMUL.FTZ R93, R2, R93 ;  /* 0x0000005d025d7220 */ /* 0x000fe40000410000 */
[C---:B-1----:R-:W-:Y:S02]  /*9520*/  FMUL.FTZ R10, R0.reuse, R114 ;  /* 0x00000072000a7220 */ /* 0x042fe40000410000 */
[C---:B------:R-:W-:Y:S02]  /*9530*/  FMUL.FTZ R11, R0.reuse, R115 ;  /* 0x00000073000b7220 */ /* 0x040fe40000410000 */
[----:B------:R-:W1:Y:S01]  /*9540*/  LDSM.16.MT88.4 R112, [R201+0x2000] ;  /* 0x00200000c970783b */ /* 0x000e620000004200 */
[C---:B------:R-:W-:Y:S02]  /*9550*/  FMUL.FTZ R14, R0.reuse, R118 ;  /* 0x00000076000e7220 */ /* 0x040fe40000410000 */
[C---:B------:R-:W-:Y:S02]  /*9560*/  FMUL.FTZ R15, R0.reuse, R119 ;  /* 0x00000077000f7220 */ /* 0x040fe40000410000 */
[C---:B------:R-:W-:Y:S04]  /*9570*/  HMMA.16816.F32.BF16 R8, R176.reuse, R20, R8 ;  /* 0x00000014b008723c */ /* 0x040fe80000041808 */
[----:B------:R-:W-:Y:S02]  /*9580*/  FMUL.FTZ R26, R0, R130 ;  /* 0x00000082001a7220 */ /* 0x000fe40000410000 */
[--C-:B------:R-:W-:Y:S02]  /*9590*/  FFMA.FTZ R130, R221, c[0x0][0x2d0], -R181.reuse ;  /* 0x0000b400dd827a23 */ /* 0x100fe400000108b5 */
[-C--:B------:R-:W-:Y:S04]  /*95a0*/  HMMA.16816.F32.BF16 R12, R176, R22.reuse, R12 ;  /* 0x00000016b00c723c */ /* 0x080fe8000004180c */
[----:B------:R-:W-:Y:S02]  /*95b0*/  FMUL.FTZ R20, R100, R124 ;  /* 0x0000007c64147220 */ /* 0x000fe40000410000 */
[--C-:B------:R-:W-:Y:S02]  /*95c0*/  FFMA.FTZ R124, R194, c[0x0][0x2d0], -R180.reuse ;  /* 0x0000b400c27c7a23 */ /* 0x100fe400000108b4 */
[C---:B------:R-:W-:Y:S01]  /*95d0*/  HMMA.16816.F32.BF16 R16, R172.reuse, R22, R16 ;  /* 0x00000016ac10723c */ /* 0x040fe20000041810 */
[----:B------:R-:W-:Y:S03]  /*95e0*/  MUFU.EX2 R194, R133 ;  /* 0x0000008500c27308 */ /* 0x000fe60000000800 */
[----:B------:R-:W-:Y:S02]  /*95f0*/  FMUL.FTZ R21, R100, R125 ;  /* 0x0000007d64157220 */ /* 0x000fe40000410000 */
[----:B------:R-:W-:Y:S02]  /*9600*/  FMUL.FTZ R27, R0, R131 ;  /* 0x00000083001b7220 */ /* 0x000fe40000410000 */
[C---:B------:R-:W-:Y:S03]  /*9610*/  FMUL.FTZ R22, R3.reuse, R126 ;  /* 0x0000007e03167220 */ /* 0x040fe60000410000 */
[----:B------:R-:W-:Y:S01]  /*9620*/  MUFU.EX2 R251, R124 ;  /* 0x0000007c00fb7308 */ /* 0x000fe20000000800 */
[----:B------:R-:W-:Y:S02]  /*9630*/  FMUL.FTZ R23, R3, R127 ;  /* 0x0000007f03177220 */ /* 0x000fe40000410000 */
[--C-:B------:R-:W-:Y:S02]  /*9640*/  FFMA.FTZ R126, R223, c[0x0][0x2d0], -R181.reuse ;  /* 0x0000b400df7e7a23 */ /* 0x100fe400000108b5 */
[--C-:B------:R-:W-:Y:S02]  /*9650*/  FFMA.FTZ R131, R198, c[0x0][0x2d0], -R180.reuse ;  /* 0x0000b400c6837a23 */ /* 0x100fe400000108b4 */
[--C-:B------:R-:W-:Y:S01]  /*9660*/  FFMA.FTZ R125, R195, c[0x0][0x2d0], -R180.reuse ;  /* 0x0000b400c37d7a23 */ /* 0x100fe200000108b4 */
[-C--:B------:R-:W-:Y:S02]  /*9670*/  HMMA.16816.F32.BF16 R20, R172, R36.reuse, R20 ;  /* 0x00000024ac14723c */ /* 0x080fe40000041814 */
[----:B------:R-:W-:Y:S01]  /*9680*/  MUFU.EX2 R223, R132 ;  /* 0x0000008400df7308 */ /* 0x000fe20000000800 */
[----:B------:R-:W-:Y:S02]  /*9690*/  FFMA.FTZ R127, R220, c[0x0][0x2d0], -R180 ;  /* 0x0000b400dc7f7a23 */ /* 0x000fe400000108b4 */
[C---:B------:R-:W-:Y:S01]  /*96a0*/  FMUL.FTZ R30, R0.reuse, R134 ;  /* 0x00000086001e7220 */ /* 0x040fe20000410000 */
[----:B------:R-:W-:Y:S01]  /*96b0*/  MOV R134, R31 ;  /* 0x0000001f00867202 */ /* 0x000fe20000000f00 */
[----:B------:R-:W-:Y:S01]  /*96c0*/  FMUL.FTZ R31, R0, R135 ;  /* 0x00000087001f7220 */ /* 0x000fe20000410000 */
[C---:B------:R-:W-:Y:S04]  /*96d0*/  HMMA.16816.F32.BF16 R24, R176.reuse, R36, R24 ;  /* 0x00000024b018723c */ /* 0x040fe80000041818 */
[----:B------:R-:W-:Y:S01]  /*96e0*/  MOV R135, R32 ;  /* 0x0000002000877202 */ /* 0x000fe20000000f00 */
[----:B------:R-:W-:Y:S01]  /*96f0*/  MUFU.EX2 R220, R130 ;  /* 0x0000008200dc7308 */ /* 0x000fe20000000800 */
[C---:B------:R-:W-:Y:S02]  /*9700*/  FMUL.FTZ R32, R100.reuse, R136 ;  /* 0x0000008864207220 */ /* 0x040fe40000410000 */
[-C--:B------:R-:W-:Y:S04]  /*9710*/  HMMA.16816.F32.BF16 R28, R176, R38.reuse, R28 ;  /* 0x00000026b01c723c */ /* 0x080fe8000004181c */
[C---:B------:R-:W-:Y:S02]  /*9720*/  FMUL.FTZ R36, R100.reuse, R140 ;  /* 0x0000008c64247220 */ /* 0x040fe40000410000 */
[----:B------:R-:W-:Y:S02]  /*9730*/  FMUL.FTZ R37, R100, R141 ;  /* 0x0000008d64257220 */ /* 0x000fe40000410000 */
[C---:B------:R-:W-:Y:S01]  /*9740*/  HMMA.16816.F32.BF16 R32, R172.reuse, R38, R32 ;  /* 0x00000026ac20723c */ /* 0x040fe20000041820 */
[----:B------:R-:W4:Y:S03]  /*9750*/  LDL.LU R141, [R1+0x28] ;  /* 0x00002800018d7983 */ /* 0x000f260000300800 */
[C---:B------:R-:W-:Y:S01]  /*9760*/  FMUL.FTZ R46, R0.reuse, R150 ;  /* 0x00000096002e7220 */ /* 0x040fe20000410000 */
[----:B------:R-:W5:Y:S01]  /*9770*/  LDL.LU R140, [R1+0x24] ;  /* 0x00002400018c7983 */ /* 0x000f620000300800 */
[----:B------:R1:W-:Y:S01]  /*9780*/  MUFU.EX2 R150, R48 ;  /* 0x0000003000967308 */ /* 0x0003e20000000800 */
[C---:B------:R-:W-:Y:S01]  /*9790*/  FMUL.FTZ R38, R3.reuse, R142 ;  /* 0x0000008e03267220 */ /* 0x040fe20000410000 */
[----:B------:R-:W-:Y:S01]  /*97a0*/  MOV R142, R250 ;  /* 0x000000fa008e7202 */ /* 0x000fe20000000f00 */
[----:B------:R-:W-:Y:S03]  /*97b0*/  FMUL.FTZ R39, R3, R143 ;  /* 0x0000008f03277220 */ /* 0x000fe60000410000 */
[----:B------:R-:W-:Y:S02]  /*97c0*/  FFMA.FTZ R136, R245, c[0x0][0x2d0], -R182 ;  /* 0x0000b400f5887a23 */ /* 0x000fe400000108b6 */
[C---:B------:R-:W-:Y:S02]  /*97d0*/  FMUL.FTZ R42, R0.reuse, R146 ;  /* 0x00000092002a7220 */ /* 0x040fe40000410000 */
[-C--:B------:R-:W-:Y:S01]  /*97e0*/  HMMA.16816.F32.BF16 R36, R172, R52.reuse, R36 ;  /* 0x00000034ac24723c */ /* 0x080fe20000041824 */
[----:B------:R2:W-:Y:S02]  /*97f0*/  MUFU.EX2 R146, R60 ;  /* 0x0000003c00927308 */ /* 0x0005e40000000800 */
[C---:B------:R-:W-:Y:S02]  /*9800*/  FMUL.FTZ R43, R0.reuse, R147 ;  /* 0x00000093002b7220 */ /* 0x040fe40000410000 */
[----:B------:R-:W-:Y:S01]  /*9810*/  FMUL.FTZ R47, R0, R151 ;  /* 0x00000097002f7220 */ /* 0x000fe20000410000 */
[----:B------:R-:W-:Y:S01]  /*9820*/  MOV R151, R105 ;  /* 0x0000006900977202 */ /* 0x000fe20000000f00 */
[--C-:B------:R-:W-:Y:S01]  /*9830*/  FFMA.FTZ R105, R183, c[0x0][0x2d0], -R181.reuse ;  /* 0x0000b400b7697a23 */ /* 0x100fe200000108b5 */
[----:B------:R-:W-:Y:S01]  /*9840*/  MOV R183, R248 ;  /* 0x000000f800b77202 */ /* 0x000fe20000000f00 */
[----:B---3--:R-:W-:Y:S01]  /*9850*/  FMUL.FTZ R56, R2, R160 ;  /* 0x000000a002387220 */ /* 0x008fe20000410000 */
[C---:B------:R-:W-:Y:S01]  /*9860*/  HMMA.16816.F32.BF16 R40, R176.reuse, R52, R40 ;  /* 0x00000034b028723c */ /* 0x040fe20000041828 */
[----:B------:R-:W-:Y:S03]  /*9870*/  MUFU.EX2 R250, R125 ;  /* 0x0000007d00fa7308 */ /* 0x000fe60000000800 */
[C---:B------:R-:W-:Y:S02]  /*9880*/  FMUL.FTZ R59, R0.reuse, R163 ;  /* 0x000000a3003b7220 */ /* 0x040fe40000410000 */
[----:B------:R-:W-:Y:S02]  /*9890*/  FMUL.FTZ R62, R0, R166 ;  /* 0x000000a6003e7220 */ /* 0x000fe40000410000 */
[-C--:B------:R-:W-:Y:S03]  /*98a0*/  HMMA.16816.F32.BF16 R44, R176, R54.reuse, R44 ;  /* 0x00000036b02c723c */ /* 0x080fe6000004182c */
[----:B------:R3:W-:Y:S01]  /*98b0*/  MUFU.EX2 R160, R105 ;  /* 0x0000006900a07308 */ /* 0x0007e20000000800 */
[C---:B-1----:R-:W-:Y:S01]  /*98c0*/  FMUL.FTZ R48, R100.reuse, R152 ;  /* 0x0000009864307220 */ /* 0x042fe20000410000 */
[----:B------:R-:W-:Y:S01]  /*98d0*/  MOV R152, R49 ;  /* 0x0000003100987202 */ /* 0x000fe20000000f00 */
[----:B------:R-:W-:Y:S01]  /*98e0*/  FMUL.FTZ R49, R100, R153 ;  /* 0x0000009964317220 */ /* 0x000fe20000410000 */
[----:B------:R-:W-:Y:S01]  /*98f0*/  MOV R153, R50 ;  /* 0x0000003200997202 */ /* 0x000fe20000000f00 */
[----:B------:R-:W-:Y:S01]  /*9900*/  FMUL.FTZ R50, R3, R154 ;  /* 0x0000009a03327220 */ /* 0x000fe20000410000 */
[----:B------:R-:W-:Y:S03]  /*9910*/  MOV R154, R58 ;  /* 0x0000003a009a7202 */ /* 0x000fe60000000f00 */
[--C-:B--2---:R-:W-:Y:S01]  /*9920*/  FFMA.FTZ R60, R66, c[0x0][0x2d0], -R180.reuse ;  /* 0x0000b400423c7a23 */ /* 0x104fe200000108b4 */
[----:B------:R-:W-:Y:S01]  /*9930*/  MUFU.EX2 R248, R126 ;  /* 0x0000007e00f87308 */ /* 0x000fe20000000800 */
[----:B------:R-:W-:Y:S01]  /*9940*/  FMUL.FTZ R53, R100, R157 ;  /* 0x0000009d64357220 */ /* 0x000fe20000410000 */
[C---:B------:R-:W-:Y:S04]  /*9950*/  HMMA.16816.F32.BF16 R48, R172.reuse, R54, R48 ;  /* 0x00000036ac30723c */ /* 0x040fe80000041830 */
[--C-:B------:R-:W-:Y:S02]  /*9960*/  FFMA.FTZ R52, R64, c[0x0][0x2d0], -R180.reuse ;  /* 0x0000b40040347a23 */ /* 0x100fe400000108b4 */
[--C-:B------:R-:W-:Y:S02]  /*9970*/  FFMA.FTZ R64, R67, c[0x0][0x2d0], -R180.reuse ;  /* 0x0000b40043407a23 */ /* 0x100fe400000108b4 */
[C---:B------:R-:W-:Y:S01]  /*9980*/  FMUL.FTZ R55, R3.reuse, R159 ;  /* 0x0000009f03377220 */ /* 0x040fe20000410000 */
[----:B------:R1:W-:Y:S03]  /*9990*/  MUFU.EX2 R145, R52 ;  /* 0x0000003400917308 */ /* 0x0003e60000000800 */
[--C-:B---3--:R-:W-:Y:S02]  /*99a0*/  FFMA.FTZ R105, R184, c[0x0][0x2d0], -R181.reuse ;  /* 0x0000b400b8697a23 */ /* 0x108fe400000108b5 */
[C---:B------:R-:W-:Y:S02]  /*99b0*/  FMUL.FTZ R54, R3.reuse, R158 ;  /* 0x0000009e03367220 */ /* 0x040fe40000410000 */
[C---:B------:R-:W-:Y:S02]  /*99c0*/  FMUL.FTZ R58, R0.reuse, R162 ;  /* 0x000000a2003a7220 */ /* 0x040fe40000410000 */
[C---:B------:R-:W-:Y:S01]  /*99d0*/  FMUL.FTZ R63, R0.reuse, R167 ;  /* 0x000000a7003f7220 */ /* 0x040fe20000410000 */
[----:B------:R2:W3:Y:S01]  /*99e0*/  MUFU.EX2 R159, R60 ;  /* 0x0000003c009f7308 */ /* 0x0004e20000000800 */
[C---:B------:R-:W-:Y:S01]  /*99f0*/  FMUL.FTZ R67, R3.reuse, R171 ;  /* 0x000000ab03437220 */ /* 0x040fe20000410000 */
[----:B------:R-:W-:Y:S01]  /*9a00*/  MOV R167, R116 ;  /* 0x0000007400a77202 */ /* 0x000fe20000000f00 */
[----:B------:R-:W-:Y:S01]  /*9a10*/  FMUL.FTZ R66, R3, R170 ;  /* 0x000000aa03427220 */ /* 0x000fe20000410000 */
[----:B------:R-:W5:Y:S01]  /*9a20*/  LDL.LU R171, [R1+0x2c] ;  /* 0x00002c0001ab7983 */ /* 0x000f620000300800 */
[C---:B------:R-:W-:Y:S01]  /*9a30*/  FMUL.FTZ R74, R0.reuse, R74 ;  /* 0x0000004a004a7220 */ /* 0x040fe20000410000 */
[----:B------:R-:W-:Y:S01]  /*9a40*/  MOV R170, R249 ;  /* 0x000000f900aa7202 */ /* 0x000fe20000000f00 */
[C---:B------:R-:W-:Y:S01]  /*9a50*/  FMUL.FTZ R75, R0.reuse, R75 ;  /* 0x0000004b004b7220 */ /* 0x040fe20000410000 */
[----:B------:R-:W5:Y:S01]  /*9a60*/  LDL.LU R184, [R1+0x20] ;  /* 0x0000200001b87983 */ /* 0x000f620000300800 */
[C---:B------:R-:W-:Y:S01]  /*9a70*/  FMUL.FTZ R78, R0.reuse, R78 ;  /* 0x0000004e004e7220 */ /* 0x040fe20000410000 */
[----:B------:R3:W-:Y:S01]  /*9a80*/  MUFU.EX2 R163, R64 ;  /* 0x0000004000a37308 */ /* 0x0007e20000000800 */
[C---:B------:R-:W-:Y:S02]  /*9a90*/  FMUL.FTZ R79, R0.reuse, R79 ;  /* 0x0000004f004f7220 */ /* 0x040fe40000410000 */
[----:B------:R-:W-:Y:S02]  /*9aa0*/  FMUL.FTZ R90, R0, R90 ;  /* 0x0000005a005a7220 */ /* 0x000fe40000410000 */
[----:B-1----:R-:W-:Y:S01]  /*9ab0*/  FMUL.FTZ R52, R100, R156 ;  /* 0x0000009c64347220 */ /* 0x002fe20000410000 */
[----:B------:R-:W-:Y:S01]  /*9ac0*/  MOV R156, R107 ;  /* 0x0000006b009c7202 */ /* 0x000fe20000000f00 */
[C---:B------:R-:W-:Y:S02]  /*9ad0*/  FMUL.FTZ R91, R0.reuse, R91 ;  /* 0x0000005b005b7220 */ /* 0x040fe40000410000 */
[C---:B------:R-:W-:Y:S01]  /*9ae0*/  FMUL.FTZ R94, R0.reuse, R94 ;  /* 0x0000005e005e7220 */ /* 0x040fe20000410000 */
[----:B------:R1:W-:Y:S01]  /*9af0*/  MUFU.EX2 R249, R127 ;  /* 0x0000007f00f97308 */ /* 0x0003e20000000800 */
[----:B------:R-:W-:Y:S01]  /*9b00*/  FMUL.FTZ R95, R0, R95 ;  /* 0x0000005f005f7220 */ /* 0x000fe20000410000 */
[-C--:B------:R-:W-:Y:S03]  /*9b10*/  HMMA.16816.F32.BF16 R52, R172, R108.reuse, R52 ;  /* 0x0000006cac34723c */ /* 0x080fe60000041834 */
[----:B--2---:R-:W-:Y:S02]  /*9b20*/  FMUL.FTZ R60, R2, R164 ;  /* 0x000000a4023c7220 */ /* 0x004fe40000410000 */
[----:B------:R-:W-:Y:S02]  /*9b30*/  FFMA.FTZ R107, R224, c[0x0][0x2d0], -R181 ;  /* 0x0000b400e06b7a23 */ /* 0x000fe400000108b5 */
[--C-:B------:R-:W-:Y:S01]  /*9b40*/  FFMA.FTZ R143, R197, c[0x0][0x2d0], -R180.reuse ;  /* 0x0000b400c58f7a23 */ /* 0x100fe200000108b4 */
[C---:B------:R-:W-:Y:S01]  /*9b50*/  HMMA.16816.F32.BF16 R56, R176.reuse, R108, R56 ;  /* 0x0000006cb038723c */ /* 0x040fe20000041838 */
[----:B------:R2:W-:Y:S03]  /*9b60*/  MUFU.EX2 R164, R105 ;  /* 0x0000006900a47308 */ /* 0x0005e60000000800 */
[----:B------:R-:W-:Y:S02]  /*9b70*/  FFMA.FTZ R180, R196, c[0x0][0x2d0], -R180 ;  /* 0x0000b400c4b47a23 */ /* 0x000fe400000108b4 */
[----:B---3--:R-:W-:Y:S01]  /*9b80*/  FMUL.FTZ R64, R100, R168 ;  /* 0x000000a864407220 */ /* 0x008fe20000410000 */
[----:B------:R-:W-:Y:S01]  /*9b90*/  MOV R168, R117 ;  /* 0x0000007500a87202 */ /* 0x000fe20000000f00 */
[-C--:B------:R-:W-:Y:S03]  /*9ba0*/  HMMA.16816.F32.BF16 R60, R176, R110.reuse, R60 ;  /* 0x0000006eb03c723c */ /* 0x080fe6000004183c */
[----:B------:R-:W-:Y:S01]  /*9bb0*/  MUFU.EX2 R224, R131 ;  /* 0x0000008300e07308 */ /* 0x000fe20000000800 */
[----:B-1----:R-:W-:Y:S04]  /*9bc0*/  LDSM.16.MT88.4 R124, [R202+0x800] ;  /* 0x00080000ca7c783b */ /* 0x002fe80000004200 */
[C---:B------:R-:W-:Y:S05]  /*9bd0*/  HMMA.16816.F32.BF16 R64, R172.reuse, R110, R64 ;  /* 0x0000006eac40723c */ /* 0x040fea0000041840 */
[----:B------:R1:W-:Y:S01]  /*9be0*/  MUFU.EX2 R226, R107 ;  /* 0x0000006b00e27308 */ /* 0x0003e20000000800 */
[----:B------:R-:W3:Y:S02]  /*9bf0*/  LDSM.16.MT88.4 R108, [R202+0x2000] ;  /* 0x00200000ca6c783b */ /* 0x000ee40000004200 */
[-C--:B------:R-:W-:Y:S04]  /*9c00*/  HMMA.16816.F32.BF16 R68, R172, R112.reuse, R68 ;  /* 0x00000070ac44723c */ /* 0x080fe80000041844 */
[--C-:B--2---:R-:W-:Y:S01]  /*9c10*/  FFMA.FTZ R105, R185, c[0x0][0x2d0], -R182.reuse ;  /* 0x0000b400b9697a23 */ /* 0x104fe200000108b6 */
[----:B------:R-:W-:Y:S02]  /*9c20*/  MOV R185, R247 ;  /* 0x000000f700b97202 */ /* 0x000fe40000000f00 */
[----:B------:R-:W-:Y:S01]  /*9c30*/  MUFU.EX2 R193, R143 ;  /* 0x0000008f00c17308 */ /* 0x000fe20000000800 */
[C---:B------:R-:W-:Y:S08]  /*9c40*/  HMMA.16816.F32.BF16 R72, R176.reuse, R112, R72 ;  /* 0x00000070b048723c */ /* 0x040ff00000041848 */
[-C--:B------:R-:W-:Y:S01]  /*9c50*/  HMMA.16816.F32.BF16 R76, R176, R114.reuse, R76 ;  /* 0x00000072b04c723c */ /* 0x080fe2000004184c */
[----:B------:R2:W2:Y:S03]  /*9c60*/  MUFU.EX2 R148, R105 ;  /* 0x0000006900947308 */ /* 0x0004a60000000800 */
[--C-:B-1----:R-:W-:Y:S01]  /*9c70*/  FFMA.FTZ R107, R246, c[0x0][0x2d0], -R182.reuse ;  /* 0x0000b400f66b7a23 */ /* 0x102fe200000108b6 */
[----:B------:R-:W-:Y:S03]  /*9c80*/  MOV R246, R159 ;  /* 0x0000009f00f67202 */ /* 0x000fe60000000f00 */
[C---:B------:R-:W-:Y:S01]  /*9c90*/  HMMA.16816.F32.BF16 R80, R172.reuse, R114, R80 ;  /* 0x00000072ac50723c */ /* 0x040fe20000041850 */
[----:B------:R-:W1:Y:S07]  /*9ca0*/  LDSM.16.MT88.4 R112, [R201+0x400] ;  /* 0x00040000c970783b */ /* 0x000e6e0000004200 */
[-C--:B---3--:R-:W-:Y:S04]  /*9cb0*/  HMMA.16816.F32.BF16 R84, R172, R108.reuse, R84 ;  /* 0x0000006cac54723c */ /* 0x088fe80000041854 */
[--C-:B--2---:R-:W-:Y:S01]  /*9cc0*/  FFMA.FTZ R105, R186, c[0x0][0x2d0], -R182.reuse ;  /* 0x0000b400ba697a23 */ /* 0x104fe200000108b6 */
[----:B------:R-:W-:Y:S03]  /*9cd0*/  MOV R238, R148 ;  /* 0x0000009400ee7202 */ /* 0x000fe60000000f00 */
[----:B------:R2:W3:Y:S01]  /*9ce0*/  MUFU.EX2 R157, R105 ;  /* 0x00000069009d7308 */ /* 0x0004e20000000800 */
[C---:B------:R-:W-:Y:S07]  /*9cf0*/  HMMA.16816.F32.BF16 R88, R176.reuse, R108, R88 ;  /* 0x0000006cb058723c */ /* 0x040fee0000041858 */
[----:B------:R-:W-:Y:S01]  /*9d00*/  F2FP.BF16.PACK_AB R108, R145, R150 ;  /* 0x00000096916c723e */ /* 0x000fe200000010ff */
[-C--:B------:R-:W-:Y:S04]  /*9d10*/  HMMA.16816.F32.BF16 R92, R176, R110.reuse, R92 ;  /* 0x0000006eb05c723c */ /* 0x080fe8000004185c */
[----:B------:R-:W-:Y:S03]  /*9d20*/  F2FP.BF16.PACK_AB R109, R146, R149 ;  /* 0x00000095926d723e */ /* 0x000fe600000010ff */
[----:B------:R-:W-:Y:S01]  /*9d30*/  MOV R178, R155 ;  /* 0x0000009b00b27202 */ /* 0x000fe20000000f00 */
[----:B------:R-:W-:Y:S04]  /*9d40*/  HMMA.16816.F32.BF16 R96, R172, R110, R96 ;  /* 0x0000006eac60723c */ /* 0x000fe80000041860 */
[----:B------:R-:W-:Y:S02]  /*9d50*/  MOV R179, R168 ;  /* 0x000000a800b37202 */ /* 0x000fe40000000f00 */
[----:B------:R-:W-:Y:S01]  /*9d60*/  MOV R168, R154 ;  /* 0x0000009a00a87202 */ /* 0x000fe20000000f00 */
[--C-:B--2---:R-:W-:Y:S01]  /*9d70*/  FFMA.FTZ R105, R187, c[0x0][0x2d0], -R182.reuse ;  /* 0x0000b400bb697a23 */ /* 0x104fe200000108b6 */
[----:B------:R-:W-:Y:S01]  /*9d80*/  F2FP.BF16.PACK_AB R110, R163, R159 ;  /* 0x0000009fa36e723e */ /* 0x000fe200000010ff */
[----:B------:R-:W-:Y:S03]  /*9d90*/  MUFU.EX2 R187, R137 ;  /* 0x0000008900bb7308 */ /* 0x000fe60000000800 */
[----:B------:R-:W-:Y:S02]  /*9da0*/  F2FP.BF16.PACK_AB R111, R164, R160 ;  /* 0x000000a0a46f723e */ /* 0x000fe400000010ff */
[----:B---3--:R-:W-:Y:S02]  /*9db0*/  F2FP.BF16.PACK_AB R116, R157, R148 ;  /* 0x000000949d74723e */ /* 0x008fe400000010ff */
[----:B------:R-:W-:Y:S02]  /*9dc0*/  F2FP.BF16.PACK_AB R172, R224, R223 ;  /* 0x000000dfe0ac723e */ /* 0x000fe400000010ff */
[----:B------:R-:W-:Y:S01]  /*9dd0*/  F2FP.BF16.PACK_AB R173, R194, R220 ;  /* 0x000000dcc2ad723e */ /* 0x000fe200000010ff */
[-C--:B-1----:R-:W-:Y:S01]  /*9de0*/  HMMA.16816.F32.BF16 R4, R108, R112.reuse, R4 ;  /* 0x000000706c04723c */ /* 0x082fe20000041804 */
[----:B------:R1:W-:Y:S04]  /*9df0*/  MUFU.EX2 R161, R105 ;  /* 0x0000006900a17308 */ /* 0x0003e80000000800 */
[----:B------:R-:W-:Y:S01]  /*9e00*/  MOV R244, R157 ;  /* 0x0000009d00f47202 */ /* 0x000fe20000000f00 */
[----:B-1----:R-:W-:Y:S05]  /*9e10*/  FFMA.FTZ R105, R188, c[0x0][0x2d0], -R182 ;  /* 0x0000b400bc697a23 */ /* 0x002fea00000108b6 */
[----:B------:R-:W-:Y:S10]  /*9e20*/  MUFU.EX2 R188, R136 ;  /* 0x0000008800bc7308 */ /* 0x000ff40000000800 */
[----:B------:R1:W2:Y:S02]  /*9e30*/  MUFU.EX2 R165, R105 ;  /* 0x0000006900a57308 */ /* 0x0002a40000000800 */
[--C-:B-1----:R-:W-:Y:S01]  /*9e40*/  FFMA.FTZ R105, R189, c[0x0][0x2d0], -R106.reuse ;  /* 0x0000b400bd697a23 */ /* 0x102fe2000001086a */
[----:B--2---:R-:W-:Y:S07]  /*9e50*/  F2FP.BF16.PACK_AB R118, R165, R161 ;  /* 0x000000a1a576723e */ /* 0x004fee00000010ff */
[----:B------:R-:W1:Y:S10]  /*9e60*/  MUFU.EX2 R189, R107 ;  /* 0x0000006b00bd7308 */ /* 0x000e740000000800 */
[----:B------:R2:W3:Y:S01]  /*9e70*/  MUFU.EX2 R147, R105 ;  /* 0x0000006900937308 */ /* 0x0004e20000000800 */
[----:B-1----:R-:W-:Y:S01]  /*9e80*/  F2FP.BF16.PACK_AB R176, R188, R189 ;  /* 0x000000bdbcb0723e */ /* 0x002fe200000010ff */
[----:B--2---:R-:W-:Y:S01]  /*9e90*/  FFMA.FTZ R105, R190, c[0x0][0x2d0], -R106 ;  /* 0x0000b400be697a23 */ /* 0x004fe2000001086a */
[----:B---3--:R-:W-:Y:S01]  /*9ea0*/  MOV R241, R147 ;  /* 0x0000009300f17202 */ /* 0x008fe20000000f00 */
[----:B----4-:R-:W-:Y:S01]  /*9eb0*/  FFMA.FTZ R141, R2, R141, R170 ;  /* 0x0000008d028d7223 */ /* 0x010fe200000100aa */
[----:B------:R-:W-:Y:S05]  /*9ec0*/  MOV R170, R152 ;  /* 0x0000009800aa7202 */ /* 0x000fea0000000f00 */
[----:B------:R1:W2:Y:S01]  /*9ed0*/  MUFU.EX2 R158, R105 ;  /* 0x00000069009e7308 */ /* 0x0002a20000000800 */
[----:B------:R-:W-:Y:S01]  /*9ee0*/  MOV R152, R135 ;  /* 0x0000008700987202 */ /* 0x000fe20000000f00 */
[----:B-----5:R-:W-:Y:S01]  /*9ef0*/  FFMA.FTZ R140, R0, R140, R252 ;  /* 0x0000008c008c7223 */ /* 0x020fe200000100fc */
[----:B------:R-:W-:Y:S01]  /*9f00*/  MOV R252, R151 ;  /* 0x0000009700fc7202 */ /* 0x000fe20000000f00 */
[--C-:B-1----:R-:W-:Y:S01]  /*9f10*/  FFMA.FTZ R105, R191, c[0x0][0x2d0], -R106.reuse ;  /* 0x0000b400bf697a23 */ /* 0x102fe2000001086a */
[----:B--2---:R-:W-:Y:S05]  /*9f20*/  F2FP.BF16.PACK_AB R117, R158, R147 ;  /* 0x000000939e75723e */ /* 0x004fea00000010ff */
[----:B------:R-:W-:Y:S01]  /*9f30*/  MUFU.EX2 R191, R144 ;  /* 0x0000009000bf7308 */ /* 0x000fe20000000800 */
[----:B------:R-:W-:Y:S09]  /*9f40*/  MOV R245, R158 ;  /* 0x0000009e00f57202 */ /* 0x000ff20000000f00 */
[----:B------:R1:W-:Y:S02]  /*9f50*/  MUFU.EX2 R162, R105 ;  /* 0x0000006900a27308 */ /* 0x0003e40000000800 */
[----:B-1----:R-:W-:Y:S08]  /*9f60*/  FFMA.FTZ R105, R192, c[0x0][0x2d0], -R106 ;  /* 0x0000b400c0697a23 */ /* 0x002ff0000001086a */
[----:B------:R-:W1:Y:S01]  /*9f70*/  MUFU.EX2 R192, R180 ;  /* 0x000000b400c07308 */ /* 0x000e620000000800 */
[----:B------:R-:W-:Y:S09]  /*9f80*/  FFMA.FTZ R3, R3, R171, R183 ;  /* 0x000000ab03037223 */ /* 0x000ff200000100b7 */
[----:B------:R2:W3:Y:S01]  /*9f90*/  MUFU.EX2 R166, R105 ;  /* 0x0000006900a67308 */ /* 0x0004e20000000800 */
[----:B------:R-:W-:Y:S01]  /*9fa0*/  FADD.FTZ R2, R169, R3 ;  /* 0x00000003a9027221 */ /* 0x000fe20000010000 */
[----:B------:R-:W-:Y:S01]  /*9fb0*/  MOV R169, R153 ;  /* 0x0000009900a97202 */ /* 0x000fe20000000f00 */
[----:B------:R-:W-:Y:S01]  /*9fc0*/  FFMA.FTZ R100, R100, R184, R185 ;  /* 0x000000b864647223 */ /* 0x000fe200000100b9 */
[----:B------:R-:W-:Y:S02]  /*9fd0*/  MOV R153, R134 ;  /* 0x0000008600997202 */ /* 0x000fe40000000f00 */
[----:B------:R-:W-:Y:S01]  /*9fe0*/  LDSM.16.MT88.4 R132, [R201+0x2800] ;  /* 0x00280000c984783b */ /* 0x000fe20000004200 */
[----:B------:R-:W-:Y:S02]  /*9ff0*/  FADD.FTZ R2, R169, R2 ;  /* 0x00000002a9027221 */ /* 0x000fe40000010000 */
[----:B------:R-:W-:Y:S01]  /*a000*/  FADD.FTZ R0, R153, R141 ;  /* 0x0000008d99007221 */ /* 0x000fe20000010000 */
[----:B------:R-:W-:Y:S01]  /*a010*/  MUFU.EX2 R185, R138 ;  /* 0x0000008a00b97308 */ /* 0x000fe20000000800 */
[----:B------:R-:W-:Y:S02]  /*a020*/  FADD.FTZ R142, R142, R100 ;  /* 0x000000648e8e7221 */ /* 0x000fe40000010000 */
[----:B------:R-:W-:Y:S01]  /*a030*/  FADD.FTZ R100, R152, R140 ;  /* 0x0000008c98647221 */ /* 0x000fe20000010000 */
[----:B-1----:R-:W-:Y:S01]  /*a040*/  F2FP.BF16.PACK_AB R174, R192, R193 ;  /* 0x000000c1c0ae723e */ /* 0x002fe200000010ff */
[----:B------:R-:W-:Y:S01]  /*a050*/  LDSM.16.MT88.4 R152, [R201+0x1c00] ;  /* 0x001c0000c998783b */ /* 0x000fe20000004200 */
[----:B------:R-:W-:Y:S04]  /*a060*/  FADD.FTZ R3, R170, R142 ;  /* 0x0000008eaa037221 */ /* 0x000fe80000010000 */
[----:B------:R1:W4:Y:S01]  /*a070*/  MUFU.EX2 R184, R139 ;  /* 0x0000008b00b87308 */ /* 0x0003220000000800 */
[----:B------:R-:W-:Y:S02]  /*a080*/  FADD.FTZ R3, R179, R3 ;  /* 0x00000003b3037221 */ /* 0x000fe40000010000 */
[--C-:B--2---:R-:W-:Y:S01]  /*a090*/  FFMA.FTZ R105, R225, c[0x0][0x2d0], -R181.reuse ;  /* 0x0000b400e1697a23 */ /* 0x104fe200000108b5 */
[----:B---3--:R-:W-:Y:S01]  /*a0a0*/  F2FP.BF16.PACK_AB R119, R166, R162 ;  /* 0x000000a2a677723e */ /* 0x008fe200000010ff */
[----:B------:R-:W-:Y:S05]  /*a0b0*/  FFMA.FTZ R181, R219, c[0x0][0x2d0], -R181 ;  /* 0x0000b400dbb57a23 */ /* 0x000fea00000108b5 */
[----:B------:R2:W-:Y:S01]  /*a0c0*/  MUFU.EX2 R247, R105 ;  /* 0x0000006900f77308 */ /* 0x0005e20000000800 */
[C---:B------:R-:W-:Y:S08]  /*a0d0*/  HMMA.16816.F32.BF16 R8, R116.reuse, R112, R8 ;  /* 0x000000707408723c */ /* 0x040ff00000041808 */
[-C--:B------:R-:W-:Y:S01]  /*a0e0*/  HMMA.16816.F32.BF16 R12, R116, R114.reuse, R12 ;  /* 0x00000072740c723c */ /* 0x080fe2000004180c */
[----:B------:R3:W-:Y:S01]  /*a0f0*/  MUFU.EX2 R225, R128 ;  /* 0x0000008000e17308 */ /* 0x0007e20000000800 */
[----:B-1----:R-:W-:Y:S02]  /*a100*/  LDSM.16.MT88.4 R136, [R202+0xc00] ;  /* 0x000c0000ca88783b */ /* 0x002fe40000004200 */
[----:B----4-:R-:W-:Y:S04]  /*a110*/  F2FP.BF16.PACK_AB R177, R184, R185 ;  /* 0x000000b9b8b1723e */ /* 0x010fe800000010ff */
[C---:B------:R-:W-:Y:S03]  /*a120*/  HMMA.16816.F32.BF16 R16, R108.reuse, R114, R16 ;  /* 0x000000726c10723c */ /* 0x040fe60000041810 */
[----:B------:R-:W1:Y:S01]  /*a130*/  MUFU.EX2 R190, R181 ;  /* 0x000000b500be7308 */ /* 0x000e620000000800 */
[----:B------:R-:W4:Y:S01]  /*a140*/  LDSM.16.MT88.4 R112, [R201+0x1400] ;  /* 0x00140000c970783b */ /* 0x000f220000004200 */
[--C-:B--2---:R-:W-:Y:S01]  /*a150*/  FFMA.FTZ R105, R234, c[0x0][0x2d0], -R182.reuse ;  /* 0x0000b400ea697a23 */ /* 0x104fe200000108b6 */
[----:B------:R-:W-:Y:S02]  /*a160*/  MOV R234, R166 ;  /* 0x000000a600ea7202 */ /* 0x000fe40000000f00 */
[-C--:B------:R-:W-:Y:S05]  /*a170*/  HMMA.16816.F32.BF16 R20, R108, R120.reuse, R20 ;  /* 0x000000786c14723c */ /* 0x080fea0000041814 */
[----:B------:R2:W-:Y:S03]  /*a180*/  MUFU.EX2 R199, R105 ;  /* 0x0000006900c77308 */ /* 0x0005e60000000800 */
[C---:B------:R-:W-:Y:S01]  /*a190*/  HMMA.16816.F32.BF16 R24, R116.reuse, R120, R24 ;  /* 0x000000787418723c */ /* 0x040fe20000041818 */
[----:B---3--:R-:W-:Y:S07]  /*a1a0*/  LDSM.16.MT88.4 R128, [R201+0x1800] ;  /* 0x00180000c980783b */ /* 0x008fee0000004200 */
[-C--:B------:R-:W-:Y:S04]  /*a1b0*/  HMMA.16816.F32.BF16 R28, R116, R122.reuse, R28 ;  /* 0x0000007a741c723c */ /* 0x080fe8000004181c */
[----:B-1----:R-:W-:Y:S04]  /*a1c0*/  F2FP.BF16.PACK_AB R175, R190, R191 ;  /* 0x000000bfbeaf723e */ /* 0x002fe800000010ff */
[C---:B------:R-:W-:Y:S01]  /*a1d0*/  HMMA.16816.F32.BF16 R32, R108.reuse, R122, R32 ;  /* 0x0000007a6c20723c */ /* 0x040fe20000041820 */
[----:B------:R-:W1:Y:S03]  /*a1e0*/  LDSM.16.MT88.4 R120, [R202+0x1400] ;  /* 0x00140000ca78783b */ /* 0x000e660000004200 */
[--C-:B--2---:R-:W-:Y:S01]  /*a1f0*/  FFMA.FTZ R105, R233, c[0x0][0x2d0], -R182.reuse ;  /* 0x0000b400e9697a23 */ /* 0x104fe200000108b6 */
[----:B------:R-:W-:Y:S03]  /*a200*/  MOV R233, R165 ;  /* 0x000000a500e97202 */ /* 0x000fe60000000f00 */
[----:B------:R2:W3:Y:S01]  /*a210*/  MUFU.EX2 R219, R105 ;  /* 0x0000006900db7308 */ /* 0x0004e20000000800 */
[-C--:B----4-:R-:W-:Y:S08]  /*a220*/  HMMA.16816.F32.BF16 R36, R108, R112.reuse, R36 ;  /* 0x000000706c24723c */ /* 0x090ff00000041824 */
[C---:B------:R-:W-:Y:S08]  /*a230*/  HMMA.16816.F32.BF16 R40, R116.reuse, R112, R40 ;  /* 0x000000707428723c */ /* 0x040ff00000041828 */
[-C--:B------:R-:W-:Y:S04]  /*a240*/  HMMA.16816.F32.BF16 R44, R116, R114.reuse, R44 ;  /* 0x00000072742c723c */ /* 0x080fe8000004182c */
[--C-:B--2---:R-:W-:Y:S01]  /*a250*/  FFMA.FTZ R105, R232, c[0x0][0x2d0], -R182.reuse ;  /* 0x0000b400e8697a23 */ /* 0x104fe200000108b6 */
[----:B------:R-:W-:Y:S03]  /*a260*/  MOV R232, R164 ;  /* 0x000000a400e87202 */ /* 0x000fe60000000f00 */
[C---:B------:R-:W-:Y:S01]  /*a270*/  HMMA.16816.F32.BF16 R48, R108.reuse, R114, R48 ;  /* 0x000000726c30723c */ /* 0x040fe20000041830 */
[----:B------:R2:W-:Y:S01]  /*a280*/  MUFU.EX2 R221, R105 ;  /* 0x0000006900dd7308 */ /* 0x0005e20000000800 */
[----:B------:R-:W4:Y:S06]  /*a290*/  LDSM.16.MT88.4 R112, [R201+0x2400] ;  /* 0x00240000c970783b */ /* 0x000f2c0000004200 */
[-C--:B-1----:R-:W-:Y:S08]  /*a2a0*/  HMMA.16816.F32.BF16 R52, R108, R120.reuse, R52 ;  /* 0x000000786c34723c */ /* 0x082ff00000041834 */
[C---:B------:R-:W-:Y:S08]  /*a2b0*/  HMMA.16816.F32.BF16 R56, R116.reuse, R120, R56 ;  /* 0x000000787438723c */ /* 0x040ff00000041838 */
[-C--:B------:R-:W-:Y:S04]  /*a2c0*/  HMMA.16816.F32.BF16 R60, R116, R122.reuse, R60 ;  /* 0x0000007a743c723c */ /* 0x080fe8000004183c */
[--C-:B--2---:R-:W-:Y:S01]  /*a2d0*/  FFMA.FTZ R105, R231, c[0x0][0x2d0], -R182.reuse ;  /* 0x0000b400e7697a23 */ /* 0x104fe200000108b6 */
[----:B------:R-:W-:Y:S01]  /*a2e0*/  MOV R231, R163 ;  /* 0x000000a300e77202 */ /* 0x000fe20000000f00 */
[----:B------:R-:W-:Y:S01]  /*a2f0*/  FFMA.FTZ R182, R243, c[0x0][0x2d0], -R182 ;  /* 0x0000b400f3b67a23 */ /* 0x000fe200000108b6 */
[----:B------:R-:W-:Y:S01]  /*a300*/  MOV R243, R145 ;  /* 0x0000009100f37202 */ /* 0x000fe20000000f00 */
[C---:B------:R-:W-:Y:S01]  /*a310*/  HMMA.16816.F32.BF16 R64, R108.reuse, R122, R64 ;  /* 0x0000007a6c40723c */ /* 0x040fe20000041840 */
[----:B------:R1:W2:Y:S01]  /*a320*/  MUFU.EX2 R222, R105 ;  /* 0x0000006900de7308 */ /* 0x0002a20000000800 */
[----:B------:R-:W5:Y:S06]  /*a330*/  LDSM.16.MT88.4 R120, [R202+0x2400] ;  /* 0x00240000ca78783b */ /* 0x000f6c0000004200 */
[-C--:B----4-:R-:W-:Y:S03]  /*a340*/  HMMA.16816.F32.BF16 R68, R108, R112.reuse, R68 ;  /* 0x000000706c44723c */ /* 0x090fe60000041844 */
[----:B------:R4:W-:Y:S05]  /*a350*/  MUFU.EX2 R186, R182 ;  /* 0x000000b600ba7308 */ /* 0x0009ea0000000800 */
[C---:B------:R-:W-:Y:S04]  /*a360*/  HMMA.16816.F32.BF16 R72, R116.reuse, R112, R72 ;  /* 0x000000707448723c */ /* 0x040fe80000041848 */
[--C-:B-1----:R-:W-:Y:S04]  /*a370*/  FFMA.FTZ R105, R236, c[0x0][0x2d0], -R106.reuse ;  /* 0x0000b400ec697a23 */ /* 0x102fe8000001086a */
[-C--:B------:R-:W-:Y:S01]  /*a380*/  HMMA.16816.F32.BF16 R76, R116, R114.reuse, R76 ;  /* 0x00000072744c723c */ /* 0x080fe2000004184c */
[----:B------:R1:W-:Y:S03]  /*a390*/  MUFU.EX2 R198, R105 ;  /* 0x0000006900c67308 */ /* 0x0003e60000000800 */
[----:B------:R-:W-:Y:S04]  /*a3a0*/  MOV R236, R162 ;  /* 0x000000a200ec7202 */ /* 0x000fe80000000f00 */
[C---:B------:R-:W-:Y:S01]  /*a3b0*/  HMMA.16816.F32.BF16 R80, R108.reuse, R114, R80 ;  /* 0x000000726c50723c */ /* 0x040fe20000041850 */
[----:B------:R-:W2:Y:S07]  /*a3c0*/  LDSM.16.MT88.4 R112, [R201+0x800] ;  /* 0x00080000c970783b */ /* 0x000eae0000004200 */
[-C--:B-----5:R-:W-:Y:S01]  /*a3d0*/  HMMA.16816.F32.BF16 R84, R108, R120.reuse, R84 ;  /* 0x000000786c54723c */ /* 0x0a0fe20000041854 */
[----:B----4-:R-:W-:Y:S07]  /*a3e0*/  LDSM.16.MT88.4 R180, [R201+0x2c00] ;  /* 0x002c0000c9b4783b */ /* 0x010fee0000004200 */
[C---:B------:R-:W-:Y:S04]  /*a3f0*/  HMMA.16816.F32.BF16 R88, R116.reuse, R120, R88 ;  /* 0x000000787458723c */ /* 0x040fe80000041858 */
[--C-:B-1----:R-:W-:Y:S01]  /*a400*/  FFMA.FTZ R105, R237, c[0x0][0x2d0], -R106.reuse ;  /* 0x0000b400ed697a23 */ /* 0x102fe2000001086a */
[----:B------:R-:W-:Y:S03]  /*a410*/  MOV R237, R161 ;  /* 0x000000a100ed7202 */ /* 0x000fe60000000f00 */
[-C--:B------:R-:W-:Y:S01]  /*a420*/  HMMA.16816.F32.BF16 R92, R116, R122.reuse, R92 ;  /* 0x0000007a745c723c */ /* 0x080fe2000004185c */
[----:B------:R1:W4:Y:S06]  /*a430*/  MUFU.EX2 R196, R105 ;  /* 0x0000006900c47308 */ /* 0x00032c0000000800 */
[----:B---3--:R-:W-:Y:S01]  /*a440*/  F2FP.BF16.PACK_AB R116, R219, R199 ;  /* 0x000000c7db74723e */ /* 0x008fe200000010ff */
[----:B------:R-:W-:Y:S01]  /*a450*/  HMMA.16816.F32.BF16 R96, R108, R122, R96 ;  /* 0x0000007a6c60723c */ /* 0x000fe20000041860 */
[----:B------:R-:W3:Y:S03]  /*a460*/  LDSM.16.MT88.4 R120, [R202+0x1800] ;  /* 0x00180000ca78783b */ /* 0x000ee60000004200 */
[----:B--2---:R-:W-:Y:S03]  /*a470*/  F2FP.BF16.PACK_AB R118, R222, R221 ;  /* 0x000000ddde76723e */ /* 0x004fe600000010ff */
[----:B------:R-:W-:Y:S02]  /*a480*/  F2FP.BF16.PACK_AB R108, R251, R250 ;  /* 0x000000fafb6c723e */ /* 0x000fe400000010ff */
[----:B------:R-:W-:Y:S03]  /*a490*/  F2FP.BF16.PACK_AB R109, R226, R247 ;  /* 0x000000f7e26d723e */ /* 0x000fe600000010ff */
[----:B------:R-:W-:Y:S02]  /*a4a0*/  F2FP.BF16.PACK_AB R110, R249, R227 ;  /* 0x000000e3f96e723e */ /* 0x000fe400000010ff */
[----:B------:R-:W-:Y:S01]  /*a4b0*/  F2FP.BF16.PACK_AB R111, R225, R248 ;  /* 0x000000f8e16f723e */ /* 0x000fe200000010ff */
[--C-:B-1----:R-:W-:Y:S01]  /*a4c0*/  FFMA.FTZ R105, R240, c[0x0][0x2d0], -R106.reuse ;  /* 0x0000b400f0697a23 */ /* 0x102fe2000001086a */
[----:B----4-:R-:W-:Y:S02]  /*a4d0*/  F2FP.BF16.PACK_AB R117, R196, R198 ;  /* 0x000000c6c475723e */ /* 0x010fe400000010ff */
[----:B------:R-:W-:Y:S03]  /*a4e0*/  MOV R240, R160 ;  /* 0x000000a000f07202 */ /* 0x000fe60000000f00 */
[-C--:B------:R-:W-:Y:S01]  /*a4f0*/  HMMA.16816.F32.BF16 R4, R108, R112.reuse, R4 ;  /* 0x000000706c04723c */ /* 0x080fe20000041804 */
[----:B------:R1:W-:Y:S02]  /*a500*/  MUFU.EX2 R197, R105 ;  /* 0x0000006900c57308 */ /* 0x0003e40000000800 */
[--C-:B-1----:R-:W-:Y:S01]  /*a510*/  FFMA.FTZ R105, R242, c[0x0][0x2d0], -R106.reuse ;  /* 0x0000b400f2697a23 */ /* 0x102fe2000001086a */
[----:B------:R-:W-:Y:S07]  /*a520*/  MOV R242, R146 ;  /* 0x0000009200f27202 */ /* 0x000fee0000000f00 */
[----:B------:R-:W1:Y:S02]  /*a530*/  MUFU.EX2 R195, R105 ;  /* 0x0000006900c37308 */ /* 0x000e640000000800 */
[----:B-1----:R-:W-:Y:S01]  /*a540*/  F2FP.BF16.PACK_AB R119, R195, R197 ;  /* 0x000000c5c377723e */ /* 0x002fe200000010ff */
[--C-:B------:R-:W-:Y:S01]  /*a550*/  FFMA.FTZ R105, R235, c[0x0][0x2d0], -R106.reuse ;  /* 0x0000b400eb697a23 */ /* 0x100fe2000001086a */
[----:B------:R-:W-:Y:S01]  /*a560*/  MOV R235, R149 ;  /* 0x0000009500eb7202 */ /* 0x000fe20000000f00 */
[----:B------:R-:W-:Y:S01]  /*a570*/  FFMA.FTZ R106, R229, c[0x0][0x2d0], -R106 ;  /* 0x0000b400e56a7a23 */ /* 0x000fe2000001086a */
[----:B------:R-:W-:Y:S04]  /*a580*/  MOV R229, R150 ;  /* 0x0000009600e57202 */ /* 0x000fe80000000f00 */
[----:B------:R1:W-:Y:S01]  /*a590*/  MUFU.EX2 R107, R105 ;  /* 0x00000069006b7308 */ /* 0x0003e20000000800 */
[C---:B------:R-:W-:Y:S04]  /*a5a0*/  HMMA.16816.F32.BF16 R8, R116.reuse, R112, R8 ;  /* 0x000000707408723c */ /* 0x040fe80000041808 */
[----:B------:R-:W-:Y:S04]  /*a5b0*/  FADD.FTZ R3, R229, R3 ;  /* 0x00000003e5037221 */ /* 0x000fe80000010000 */
[-C--:B------:R-:W-:Y:S01]  /*a5c0*/  HMMA.16816.F32.BF16 R12, R116, R114.reuse, R12 ;  /* 0x00000072740c723c */ /* 0x080fe2000004180c */
[----:B------:R-:W2:Y:S03]  /*a5d0*/  MUFU.EX2 R106, R106 ;  /* 0x0000006a006a7308 */ /* 0x000ea60000000800 */
[----:B------:R-:W-:Y:S04]  /*a5e0*/  FADD.FTZ R3, R243, R3 ;  /* 0x00000003f3037221 */ /* 0x000fe80000010000 */
[C---:B------:R-:W-:Y:S01]  /*a5f0*/  HMMA.16816.F32.BF16 R16, R108.reuse, R114, R16 ;  /* 0x000000726c10723c */ /* 0x040fe20000041810 */
[----:B------:R-:W4:Y:S03]  /*a600*/  LDSM.16.MT88.4 R112, [R202+0x2800] ;  /* 0x00280000ca70783b */ /* 0x000f260000004200 */
[----:B-1----:R-:W-:Y:S04]  /*a610*/  FADD.FTZ R105, R168, R0 ;  /* 0x00000000a8697221 */ /* 0x002fe80000010000 */
[-C--:B------:R-:W-:Y:S01]  /*a620*/  HMMA.16816.F32.BF16 R20, R108, R124.reuse, R20 ;  /* 0x0000007c6c14723c */ /* 0x080fe20000041814 */
[----:B------:R-:W-:Y:S03]  /*a630*/  LDSM.16.MT88.4 R168, [R202+0x1c00] ;  /* 0x001c0000caa8783b */ /* 0x000fe60000004200 */
[----:B------:R-:W-:Y:S01]  /*a640*/  FADD.FTZ R0, R178, R100 ;  /* 0x00000064b2007221 */ /* 0x000fe20000010000 */
[----:B------:R-:W-:Y:S01]  /*a650*/  F2FP.BF16.PACK_AB R178, R186, R187 ;  /* 0x000000bbbab2723e */ /* 0x000fe200000010ff */
[----:B------:R-:W-:Y:S01]  /*a660*/  FADD.FTZ R100, R167, R2 ;  /* 0x00000002a7647221 */ /* 0x000fe20000010000 */
[----:B------:R-:W-:Y:S01]  /*a670*/  MOV R2, R156 ;  /* 0x0000009c00027202 */ /* 0x000fe20000000f00 */
[C---:B------:R-:W-:Y:S04]  /*a680*/  HMMA.16816.F32.BF16 R24, R116.reuse, R124, R24 ;  /* 0x0000007c7418723c */ /* 0x040fe80000041818 */
[----:B--2---:R-:W-:Y:S01]  /*a690*/  F2FP.BF16.PACK_AB R179, R106, R107 ;  /* 0x0000006b6ab3723e */ /* 0x004fe200000010ff */
[----:B------:R-:W-:Y:S01]  /*a6a0*/  FADD.FTZ R2, R2, R105 ;  /* 0x0000006902027221 */ /* 0x000fe20000010000 */
[----:B------:R-:W-:Y:S01]  /*a6b0*/  MOV R105, R103 ;  /* 0x0000006700697202 */ /* 0x000fe20000000f00 */
[----:B------:R-:W-:Y:S01]  /*a6c0*/  FADD.FTZ R0, R252, R0 ;  /* 0x00000000fc007221 */ /* 0x000fe20000010000 */
[-C--:B------:R-:W-:Y:S08]  /*a6d0*/  HMMA.16816.F32.BF16 R28, R116, R126.reuse, R28 ;  /* 0x0000007e741c723c */ /* 0x080ff0000004181c */
[C---:B------:R-:W-:Y:S08]  /*a6e0*/  HMMA.16816.F32.BF16 R32, R108.reuse, R126, R32 ;  /* 0x0000007e6c20723c */ /* 0x040ff00000041820 */
[-C--:B------:R-:W-:Y:S08]  /*a6f0*/  HMMA.16816.F32.BF16 R36, R108, R128.reuse, R36 ;  /* 0x000000806c24723c */ /* 0x080ff00000041824 */
[C---:B------:R-:W-:Y:S08]  /*a700*/  HMMA.16816.F32.BF16 R40, R116.reuse, R128, R40 ;  /* 0x000000807428723c */ /* 0x040ff00000041828 */
[-C--:B------:R-:W-:Y:S08]  /*a710*/  HMMA.16816.F32.BF16 R44, R116, R130.reuse, R44 ;  /* 0x00000082742c723c */ /* 0x080ff0000004182c */
[C---:B------:R-:W-:Y:S08]  /*a720*/  HMMA.16816.F32.BF16 R48, R108.reuse, R130, R48 ;  /* 0x000000826c30723c */ /* 0x040ff00000041830 */
[-C--:B---3--:R-:W-:Y:S08]  /*a730*/  HMMA.16816.F32.BF16 R52, R108, R120.reuse, R52 ;  /* 0x000000786c34723c */ /* 0x088ff00000041834 */
[C---:B------:R-:W-:Y:S08]  /*a740*/  HMMA.16816.F32.BF16 R56, R116.reuse, R120, R56 ;  /* 0x000000787438723c */ /* 0x040ff00000041838 */
[-C--:B------:R-:W-:Y:S08]  /*a750*/  HMMA.16816.F32.BF16 R60, R116, R122.reuse, R60 ;  /* 0x0000007a743c723c */ /* 0x080ff0000004183c */
[C---:B------:R-:W-:Y:S01]  /*a760*/  HMMA.16816.F32.BF16 R64, R108.reuse, R122, R64 ;  /* 0x0000007a6c40723c */ /* 0x040fe20000041840 */
[----:B------:R-:W1:Y:S07]  /*a770*/  LDSM.16.MT88.4 R120, [R201+0xc00] ;  /* 0x000c0000c978783b */ /* 0x000e6e0000004200 */
[-C--:B------:R-:W-:Y:S08]  /*a780*/  HMMA.16816.F32.BF16 R68, R108, R132.reuse, R68 ;  /* 0x000000846c44723c */ /* 0x080ff00000041844 */
[C---:B------:R-:W-:Y:S08]  /*a790*/  HMMA.16816.F32.BF16 R72, R116.reuse, R132, R72 ;  /* 0x000000847448723c */ /* 0x040ff00000041848 */
[-C--:B------:R-:W-:Y:S08]  /*a7a0*/  HMMA.16816.F32.BF16 R76, R116, R134.reuse, R76 ;  /* 0x00000086744c723c */ /* 0x080ff0000004184c */
[C---:B------:R-:W-:Y:S08]  /*a7b0*/  HMMA.16816.F32.BF16 R80, R108.reuse, R134, R80 ;  /* 0x000000866c50723c */ /* 0x040ff00000041850 */
[-C--:B----4-:R-:W-:Y:S08]  /*a7c0*/  HMMA.16816.F32.BF16 R84, R108, R112.reuse, R84 ;  /* 0x000000706c54723c */ /* 0x090ff00000041854 */
[C---:B------:R-:W-:Y:S08]  /*a7d0*/  HMMA.16816.F32.BF16 R88, R116.reuse, R112, R88 ;  /* 0x000000707458723c */ /* 0x040ff00000041858 */
[-C--:B------:R-:W-:Y:S08]  /*a7e0*/  HMMA.16816.F32.BF16 R92, R116, R114.reuse, R92 ;  /* 0x00000072745c723c */ /* 0x080ff0000004185c */
[----:B------:R-:W-:Y:S08]  /*a7f0*/  HMMA.16816.F32.BF16 R96, R108, R114, R96 ;  /* 0x000000726c60723c */ /* 0x000ff00000041860 */
[-C--:B-1----:R-:W-:Y:S01]  /*a800*/  HMMA.16816.F32.BF16 R108, R172, R120.reuse, R4 ;  /* 0x00000078ac6c723c */ /* 0x082fe20000041804 */
[----:B------:R-:W1:Y:S07]  /*a810*/  LDSM.16.MT88.4 R4, [R202+0x2c00] ;  /* 0x002c0000ca04783b */ /* 0x000e6e0000004200 */
[C---:B------:R-:W-:Y:S07]  /*a820*/  HMMA.16816.F32.BF16 R112, R176.reuse, R120, R8 ;  /* 0x00000078b070723c */ /* 0x040fee0000041808 */
[----:B------:R-:W-:Y:S01]  /*a830*/  FADD.FTZ R10, R235, R100 ;  /* 0x00000064eb0a7221 */ /* 0x000fe20000010000 */
[-C--:B------:R-:W-:Y:S01]  /*a840*/  HMMA.16816.F32.BF16 R116, R176, R122.reuse, R12 ;  /* 0x0000007ab074723c */ /* 0x080fe2000004180c */
[----:B------:R-:W2:Y:S03]  /*a850*/  LDL R12, [R1+0x1c] ;  /* 0x00001c00010c7983 */ /* 0x000ea60000100800 */
[----:B------:R-:W-:Y:S01]  /*a860*/  FADD.FTZ R9, R238, R2 ;  /* 0x00000002ee097221 */ /* 0x000fe20000010000 */
[----:B------:R-:W-:Y:S01]  /*a870*/  MOV R100, R104 ;  /* 0x0000006800647202 */ /* 0x000fe20000000f00 */
        /* <DEDUP_REMOVED lines=38> */
[----:B------:R-:W-:Y:S01]  /*aae0*/  FADD.FTZ R8, R225, R3 ;  /* 0x00000003e1087221 */ /* 0x000fe20000010000 */
[----:B------:R-:W-:Y:S01]  /*aaf0*/  IADD3 R225, R239, -0x1, RZ ;  /* 0xffffffffefe17810 */ /* 0x000fe20007ffe0ff */
[----:B------:R-:W-:Y:S02]  /*ab00*/  FADD.FTZ R3, R223, R9 ;  /* 0x00000009df037221 */ /* 0x000fe40000010000 */
[-C--:B------:R-:W-:Y:S08]  /*ab10*/  HMMA.16816.F32.BF16 R68, R172, R180.reuse, R68 ;  /* 0x000000b4ac44723c */ /* 0x080ff00000041844 */
[C---:B------:R-:W-:Y:S08]  /*ab20*/  HMMA.16816.F32.BF16 R72, R176.reuse, R180, R72 ;  /* 0x000000b4b048723c */ /* 0x040ff00000041848 */
[-C--:B------:R-:W-:Y:S08]  /*ab30*/  HMMA.16816.F32.BF16 R76, R176, R182.reuse, R76 ;  /* 0x000000b6b04c723c */ /* 0x080ff0000004184c */
[C---:B------:R-:W-:Y:S08]  /*ab40*/  HMMA.16816.F32.BF16 R80, R172.reuse, R182, R80 ;  /* 0x000000b6ac50723c */ /* 0x040ff00000041850 */
[-C--:B-1----:R-:W-:Y:S08]  /*ab50*/  HMMA.16816.F32.BF16 R84, R172, R4.reuse, R84 ;  /* 0x00000004ac54723c */ /* 0x082ff00000041854 */
        /* <DEDUP_REMOVED lines=26> */
[----:B--2---:R-:W-:Y:S02]  /*ad00*/  ISETP.GT.AND P0, PT, R239, R12, PT ;  /* 0x0000000cef00720c */ /* 0x004fe40003f04270 */
[----:B------:R-:W-:Y:S11]  /*ad10*/  MOV R239, R225 ;  /* 0x000000e100ef7202 */ /* 0x000ff60000000f00 */
[----:B-1----:R-:W-:-:S05]  /*ad20*/  @P0 BRA `(.L_x_624) ;  /* 0xffffb50000000947 */ /* 0x002fca000383ffff */
.L_x_613:
[----:B------:R-:W-:-:S13]  /*ad30*/  ISETP.GE.AND P0, PT, R225, RZ, PT ;  /* 0x000000ffe100720c */ /* 0x000fda0003f06270 */
[----:B------:R-:W-:Y:S05]  /*ad40*/  @!P0 BRA `(.L_x_625) ;  /* 0x0000410000008947 */ /* 0x000fea0003800000 */
[----:B------:R-:W-:Y:S01]  /*ad50*/  IMAD.MOV.U32 R100, RZ, RZ, R103 ;  /* 0x000000ffff647224 */ /* 0x000fe200078e0067 */
[----:B------:R-:W-:Y:S01]  /*ad60*/  MOV R106, R101 ;  /* 0x00000065006a7202 */ /* 0x000fe20000000f00 */
[----:B-1----:R-:W-:Y:S01]  /*ad70*/  IMAD.MOV.U32 R0, RZ, RZ, R104 ;  /* 0x000000ffff007224 */ /* 0x002fe200078e0068 */
[----:B------:R-:W-:Y:S02]  /*ad80*/  MOV R105, R102 ;  /* 0x0000006600697202 */ /* 0x000fe40000000f00 */
.L_x_632:
[----:B------:R-:W2:Y:S01]  /*ad90*/  LDL.64 R6, [R1+0x48] ;  /* 0x0000480001067983 */ /* 0x000ea20000100a00 */
[----:B------:R-:W-:Y:S04]  /*ada0*/  DEPBAR.LE SB0, 0x0 ;  /* 0x000080000000791a */ /* 0x000fe80000000000 */
[----:B------:R-:W3:Y:S01]  /*adb0*/  LDL R5, [R1+0x54] ;  /* 0x0000540001057983 */ /* 0x000ee20000100800 */
[----:B------:R-:W-:Y:S01]  /*adc0*/  WARPSYNC 0xffffffff ;  /* 0xffffffff00007948 */ /* 0x000fe20003800000 */
[----:B------:R-:W-:Y:S01]  /*add0*/  SHF.R.S32.HI R4, RZ, 0x1f, R230 ;  /* 0x0000001fff047819 */ /* 0x000fe200000114e6 */
[----:B------:R-:W-:Y:S01]  /*ade0*/  IMAD.WIDE.U32 R2, R230, c[0x0][0x208], RZ ;  /* 0x00008200e6027a25 */ /* 0x000fe200078e00ff */
[----:B------:R-:W-:Y:S01]  /*adf0*/  BAR.SYNC.DEFER_BLOCKING 0x0 ;  /* 0x0000000000007b1d */ /* 0x000fe20000010000 */
[----:B------:R-:W-:Y:S02]  /*ae00*/  SHF.R.S32.HI R53, RZ, 0x1f, R228 ;  /* 0x0000001fff357819 */ /* 0x000fe400000114e4 */
[----:B------:R-:W-:Y:S01]  /*ae10*/  IMAD R4, R4, c[0x0][0x208], RZ ;  /* 0x0000820004047a24 */ /* 0x000fe200078e02ff */
[C---:B------:R-:W-:Y:S01]  /*ae20*/  IADD3 R8, R217.reuse, 0x40, RZ ;  /* 0x00000040d9087810 */ /* 0x040fe20007ffe0ff */
[----:B------:R-:W-:Y:S02]  /*ae30*/  IMAD.SHL.U32 R47, R217, 0x2, RZ ;  /* 0x00000002d92f7824 */ /* 0x000fe400078e00ff */
[----:B------:R-:W-:Y:S02]  /*ae40*/  IMAD R4, R230, c[0x0][0x20c], R4 ;  /* 0x00008300e6047a24 */ /* 0x000fe400078e0204 */
[----:B------:R-:W-:Y:S02]  /*ae50*/  IMAD R53, R53, c[0x0][0x218], RZ ;  /* 0x0000860035357a24 */ /* 0x000fe400078e02ff */
[----:B------:R-:W-:Y:S02]  /*ae60*/  IMAD.IADD R3, R3, 0x1, R4 ;  /* 0x0000000103037824 */ /* 0x000fe400078e0204 */
[C---:B------:R-:W-:Y:S02]  /*ae70*/  IMAD R53, R228.reuse, c[0x0][0x21c], R53 ;  /* 0x00008700e4357a24 */ /* 0x040fe400078e0235 */
[----:B------:R-:W-:Y:S04]  /*ae80*/  IMAD.WIDE.U32 R2, R228, c[0x0][0x218], R2 ;  /* 0x00008600e4027a25 */ /* 0x000fe800078e0002 */
[----:B------:R-:W-:Y:S01]  /*ae90*/  IMAD.SHL.U32 R55, R8, 0x2, RZ ;  /* 0x0000000208377824 */ /* 0x000fe200078e00ff */
[----:B------:R1:W4:Y:S04]  /*aea0*/  LDSM.16.M88.4 R64, [R203] ;  /* 0x00000000cb40783b */ /* 0x0003280000000200 */
[----:B------:R1:W1:Y:S04]  /*aeb0*/  LDSM.16.M88.4 R60, [R203+0x1000] ;  /* 0x00100000cb3c783b */ /* 0x0002680000000200 */
        /* <DEDUP_REMOVED lines=10> */
[----:B--2---:R-:W-:Y:S02]  /*af60*/  IADD3 R2, P0, R6, R2, RZ ;  /* 0x0000000206027210 */ /* 0x004fe40007f1e0ff */
[C---:B------:R-:W-:Y:S02]  /*af70*/  IADD3 R7, R217.reuse, 0x20, RZ ;  /* 0x00000020d9077810 */ /* 0x040fe40007ffe0ff */
[----:B------:R-:W-:Y:S02]  /*af80*/  IADD3 R6, R217, 0x20, RZ ;  /* 0x00000020d9067810 */ /* 0x000fe40007ffe0ff */
[----:B---3--:R-:W-:Y:S02]  /*af90*/  IADD3.X R53, R5, R3, R53, P0, !PT ;  /* 0x0000000305357210 */ /* 0x008fe400007fe435 */
[C---:B------:R-:W-:Y:S01]  /*afa0*/  IADD3 R5, R217.reuse, 0x40, RZ ;  /* 0x00000040d9057810 */ /* 0x040fe20007ffe0ff */
[----:B------:R-:W-:Y:S01]  /*afb0*/  IMAD.SHL.U32 R45, R6, 0x2, RZ ;  /* 0x00000002062d7824 */ /* 0x000fe200078e00ff */
[----:B------:R-:W-:Y:S02]  /*afc0*/  LEA R52, P0, R2, c[0x0][0x1f8], 0x1 ;  /* 0x00007e0002347a11 */ /* 0x000fe400078008ff */
[----:B------:R-:W-:Y:S02]  /*afd0*/  SHF.R.S32.HI R5, RZ, 0x1f, R5 ;  /* 0x0000001fff057819 */ /* 0x000fe40000011405 */
[----:B------:R-:W-:Y:S02]  /*afe0*/  SHF.R.S32.HI R7, RZ, 0x1f, R7 ;  /* 0x0000001fff077819 */ /* 0x000fe40000011407 */
[----:B------:R-:W-:Y:S02]  /*aff0*/  SHF.L.U64.HI R54, R8, 0x1, R5 ;  /* 0x0000000108367819 */ /* 0x000fe40000010205 */
[----:B------:R-:W-:Y:S02]  /*b000*/  SHF.R.S32.HI R5, RZ, 0x1f, R217 ;  /* 0x0000001fff057819 */ /* 0x000fe400000114d9 */
[----:B------:R-:W-:Y:S02]  /*b010*/  LEA.HI.X R53, R2, c[0x0][0x1fc], R53, 0x1, P0 ;  /* 0x00007f0002357a11 */ /* 0x000fe400000f0c35 */
[----:B------:R-:W-:Y:S02]  /*b020*/  SHF.L.U64.HI R39, R6, 0x1, R7 ;  /* 0x0000000106277819 */ /* 0x000fe40000010207 */
[----:B------:R-:W-:Y:S01]  /*b030*/  SHF.L.U64.HI R38, R217, 0x1, R5 ;  /* 0x00000001d9267819 */ /* 0x000fe20000010205 */
[----:B------:R-:W-:-:S05]  /*b040*/  BRA.DIV ~URZ, `(.L_x_626) ;  /* 0x000090727f007947 */ /* 0x000fca000b800000 */
[----:B-1--4-:R1:W2:Y:S02]  /*b050*/  SHFL.IDX PT, R3, R53, RZ, 0x1c1f ;  /* 0x001c1fff35037589 */ /* 0x0122a400000e0000 */
.L_x_681:
[-C--:B------:R-:W-:Y:S01]  /*b060*/  HMMA.16816.F32.BF16 R4, R64, R16.reuse, RZ ;  /* 0x000000104004723c */ /* 0x080fe200000418ff */
[----:B------:R-:W3:Y:S01]  /*b070*/  SHFL.IDX PT, R2, R52, RZ, 0x1c1f ;  /* 0x001c1fff34027589 */ /* 0x000ee200000e0000 */
[----:B------:R-:W-:Y:S01]  /*b080*/  BSSY B0, `(.L_x_627) ;  /* 0x0000176000007945 */ /* 0x000fe20003800000 */
[C---:B------:R-:W-:Y:S02]  /*b090*/  ISETP.GE.AND P0, PT, R217.reuse, c[0x0][0x1d4], PT ;  /* 0x00007500d9007a0c */ /* 0x040fe40003f06270 */
[C---:B------:R-:W-:Y:S02]  /*b0a0*/  IADD3 R102, R217.reuse, 0x20, RZ ;  /* 0x00000020d9667810 */ /* 0x040fe40007ffe0ff */
[----:B------:R-:W-:Y:S01]  /*b0b0*/  IADD3 R103, R217, 0x40, RZ ;  /* 0x00000040d9677810 */ /* 0x000fe20007ffe0ff */
[C---:B------:R-:W-:Y:S01]  /*b0c0*/  HMMA.16816.F32.BF16 R8, R60.reuse, R16, RZ ;  /* 0x000000103c08723c */ /* 0x040fe200000418ff */
[----:B------:R-:W4:Y:S01]  /*b0d0*/  SHFL.IDX PT, R52, R52, 0x1, 0x1c1f ;  /* 0x003c1f0034347f89 */ /* 0x000f2200000e0000 */
[----:B------:R-:W-:Y:S02]  /*b0e0*/  ISETP.GE.AND P2, PT, R102, c[0x0][0x1d4], PT ;  /* 0x0000750066007a0c */ /* 0x000fe40003f46270 */
[----:B------:R-:W-:Y:S02]  /*b0f0*/  SEL R101, RZ, 0x10, P0 ;  /* 0x00000010ff657807 */ /* 0x000fe40000000000 */
[----:B------:R-:W-:Y:S02]  /*b100*/  SEL R40, RZ, 0x10, P2 ;  /* 0x00000010ff287807 */ /* 0x000fe40001000000 */
[-C--:B------:R-:W-:Y:S01]  /*b110*/  HMMA.16816.F32.BF16 R12, R60, R18.reuse, RZ ;  /* 0x000000123c0c723c */ /* 0x080fe200000418ff */
[----:B-1----:R-:W1:Y:S03]  /*b120*/  SHFL.IDX PT, R53, R53, 0x1, 0x1c1f ;  /* 0x003c1f0035357f89 */ /* 0x002e6600000e0000 */
[----:B------:R-:W-:Y:S02]  /*b130*/  IADD3 R46, -R101, 0x10, RZ ;  /* 0x00000010652e7810 */ /* 0x000fe40007ffe1ff */
[----:B------:R-:W-:Y:S02]  /*b140*/  IADD3 R44, -R40, 0x10, RZ ;  /* 0x00000010282c7810 */ /* 0x000fe40007ffe1ff */
[C---:B------:R-:W-:Y:S04]  /*b150*/  HMMA.16816.F32.BF16 R16, R64.reuse, R18, RZ ;  /* 0x000000124010723c */ /* 0x040fe800000418ff */
[----:B------:R-:W-:Y:S02]  /*b160*/  LOP3.LUT R46, R46, 0xf, RZ, 0xc0, !PT ;  /* 0x0000000f2e2e7812 */ /* 0x000fe400078ec0ff */
[----:B------:R-:W-:Y:S02]  /*b170*/  LOP3.LUT R44, R44, 0xf, RZ, 0xc0, !PT ;  /* 0x0000000f2c2c7812 */ /* 0x000fe400078ec0ff */
[-C--:B------:R-:W-:Y:S08]  /*b180*/  HMMA.16816.F32.BF16 R20, R64, R32.reuse, RZ ;  /* 0x000000204014723c */ /* 0x080ff000000418ff */
[C---:B------:R-:W-:Y:S04]  /*b190*/  HMMA.16816.F32.BF16 R24, R60.reuse, R32, RZ ;  /* 0x000000203c18723c */ /* 0x040fe800000418ff */
[C---:B---3--:R-:W-:Y:S02]  /*b1a0*/  IADD3 R28, P1, R2.reuse, R47, RZ ;  /* 0x0000002f021c7210 */ /* 0x048fe40007f3e0ff */
[C---:B------:R-:W-:Y:S02]  /*b1b0*/  IADD3 R36, P6, R2.reuse, R45, RZ ;  /* 0x0000002d02247210 */ /* 0x040fe40007fde0ff */
[----:B--2---:R-:W-:Y:S02]  /*b1c0*/  IADD3.X R29, R3, R38, RZ, P1, !PT ;  /* 0x00000026031d7210 */ /* 0x004fe40000ffe4ff */
[----:B------:R-:W-:Y:S02]  /*b1d0*/  ISETP.GE.AND P1, PT, R103, c[0x0][0x1d4], PT ;  /* 0x0000750067007a0c */ /* 0x000fe40003f26270 */
[C---:B------:R-:W-:Y:S01]  /*b1e0*/  IADD3.X R37, R3.reuse, R39, RZ, P6, !PT ;  /* 0x0000002703257210 */ /* 0x040fe200037fe4ff */
[----:B------:R2:W-:Y:S01]  /*b1f0*/  LDGSTS.E.BYPASS.LTC128B.128 [R218+0x100], [R28.64], !P0 ;  /* 0x001000001cda7fae */ /* 0x0005e2000c101d46 */
[----:B------:R-:W-:Y:S02]  /*b200*/  IADD3 R2, P6, R2, R55, RZ ;  /* 0x0000003702027210 */ /* 0x000fe40007fde0ff */
[----:B----4-:R-:W-:Y:S02]  /*b210*/  IADD3 R46, P5, P0, R46, R52, R47 ;  /* 0x000000342e2e7210 */ /* 0x010fe400078be02f */
[----:B------:R-:W-:Y:S02]  /*b220*/  IADD3.X R3, R3, R54, RZ, P6, !PT ;  /* 0x0000003603037210 */ /* 0x000fe400037fe4ff */
[----:B------:R-:W-:Y:S01]  /*b230*/  ISETP.NE.U32.AND P6, PT, R101, RZ, PT ;  /* 0x000000ff6500720c */ /* 0x000fe20003fc5070 */
[----:B------:R3:W-:Y:S01]  /*b240*/  LDGSTS.E.BYPASS.LTC128B.128 [R218+0x1100], [R36.64], !P2 ;  /* 0x0110000024da7fae */ /* 0x0007e2000d101d46 */
[-C--:B-1----:R-:W-:Y:S02]  /*b250*/  IADD3.X R47, RZ, R53.reuse, R38, P5, P0 ;  /* 0x00000035ff2f7210 */ /* 0x082fe40002fe0426 */
[-C--:B------:R-:W-:Y:S04]  /*b260*/  IADD3 R44, P5, P0, R44, R52.reuse, R45 ;  /* 0x000000342c2c7210 */ /* 0x080fe800078be02d */
[-C--:B------:R-:W-:Y:S01]  /*b270*/  IADD3.X R45, RZ, R53.reuse, R39, P5, P0 ;  /* 0x00000035ff2d7210 */ /* 0x080fe20002fe0427 */
[----:B------:R1:W-:Y:S01]  /*b280*/  LDGSTS.E.BYPASS.LTC128B.128 [R218+0x2100], [R2.64], !P1 ;  /* 0x0210000002da7fae */ /* 0x0003e2000c901d46 */
[----:B------:R-:W-:Y:S07]  /*b290*/  ISETP.NE.U32.AND P0, PT, R40, RZ, PT ;  /* 0x000000ff2800720c */ /* 0x000fee0003f05070 */
[----:B------:R4:W-:Y:S01]  /*b2a0*/  LDGSTS.E.BYPASS.LTC128B.128.ZFILL [R218+0x900], [R46.64], P6 ;  /* 0x009000002eda7fae */ /* 0x0009e2000b141d46 */
[-C--:B--2---:R-:W-:Y:S07]  /*b2b0*/  HMMA.16816.F32.BF16 R28, R60, R34.reuse, RZ ;  /* 0x000000223c1c723c */ /* 0x084fee00000418ff */
[----:B------:R4:W-:Y:S01]  /*b2c0*/  LDGSTS.E.BYPASS.LTC128B.128.ZFILL [R218+0x1900], [R44.64], P0 ;  /* 0x019000002cda7fae */ /* 0x0009e20008141d46 */
[C---:B------:R-:W-:Y:S08]  /*b2d0*/  HMMA.16816.F32.BF16 R32, R64.reuse, R34, RZ ;  /* 0x000000224020723c */ /* 0x040ff000000418ff */
[-C--:B---3--:R-:W-:Y:S01]  /*b2e0*/  HMMA.16816.F32.BF16 R36, R64, R48.reuse, RZ ;  /* 0x000000304024723c */ /* 0x088fe200000418ff */
[----:B-1----:R-:W-:Y:S04]  /*b2f0*/  SEL R2, RZ, 0x10, P1 ;  /* 0x00000010ff027807 */ /* 0x002fe80000800000 */
[C---:B------:R-:W-:Y:S02]  /*b300*/  ISETP.NE.U32.AND P6, PT, R2.reuse, RZ, PT ;  /* 0x000000ff0200720c */ /* 0x040fe40003fc5070 */
[----:B------:R-:W-:Y:S01]  /*b310*/  IADD3 R2, -R2, 0x10, RZ ;  /* 0x0000001002027810 */ /* 0x000fe20007ffe1ff */
[C---:B------:R-:W-:Y:S04]  /*b320*/  HMMA.16816.F32.BF16 R40, R60.reuse, R48, RZ ;  /* 0x000000303c28723c */ /* 0x040fe800000418ff */
[----:B------:R-:W-:Y:S04]  /*b330*/  LOP3.LUT R2, R2, 0xf, RZ, 0xc0, !PT ;  /* 0x0000000f02027812 */ /* 0x000fe800078ec0ff */
[-C--:B----4-:R-:W-:Y:S01]  /*b340*/  HMMA.16816.F32.BF16 R44, R60, R50.reuse, RZ ;  /* 0x000000323c2c723c */ /* 0x090fe200000418ff */
[----:B------:R-:W-:Y:S04]  /*b350*/  IADD3 R52, P5, P0, R2, R52, R55 ;  /* 0x0000003402347210 */ /* 0x000fe800078be037 */
[----:B------:R-:W-:Y:S02]  /*b360*/  IADD3.X R53, RZ, R53, R54, P5, P0 ;  /* 0x00000035ff357210 */ /* 0x000fe40002fe0436 */
[----:B------:R-:W-:Y:S01]  /*b370*/  ISETP.GE.AND P0, PT, R225, 0x1, PT ;  /* 0x00000001e100780c */ /* 0x000fe20003f06270 */
[C---:B------:R-:W-:Y:S02]  /*b380*/  HMMA.16816.F32.BF16 R48, R64.reuse, R50, RZ ;  /* 0x000000324030723c */ /* 0x040fe400000418ff */
[----:B------:R1:W-:Y:S08]  /*b390*/  LDGSTS.E.BYPASS.LTC128B.128.ZFILL [R218+0x2900], [R52.64], P6 ;  /* 0x0290000034da7fae */ /* 0x0003f0000b141d46 */
[----:B------:R-:W0:Y:S01]  /*b3a0*/  LDGDEPBAR ;  /* 0x00000000000079af */ /* 0x000e220000000000 */
[-C--:B-1----:R-:W-:Y:S08]  /*b3b0*/  HMMA.16816.F32.BF16 R52, R64, R172.reuse, RZ ;  /* 0x000000ac4034723c */ /* 0x082ff000000418ff */
        /* <DEDUP_REMOVED lines=13> */
[----:B------:R-:W2:Y:S07]  /*b490*/  LDSM.16.M88.4 R188, [R203+0x3000] ;  /* 0x00300000cbbc783b */ /* 0x000eae0000000200 */
        /* <DEDUP_REMOVED lines=10> */
[----:B------:R-:W3:Y:S07]  /*b540*/  LDSM.16.M88.4 R176, [R200+0x1400] ;  /* 0x00140000c8b0783b */ /* 0x000eee0000000200 */
[-C--:B-1----:R-:W-:Y:S08]  /*b550*/  HMMA.16816.F32.BF16 R4, R172, R180.reuse, R4 ;  /* 0x000000b4ac04723c */ /* 0x082ff00000041804 */
[C---:B--2---:R-:W-:Y:S08]  /*b560*/  HMMA.16816.F32.BF16 R8, R188.reuse, R180, R8 ;  /* 0x000000b4bc08723c */ /* 0x044ff00000041808 */
[-C--:B------:R-:W-:Y:S08]  /*b570*/  HMMA.16816.F32.BF16 R12, R188, R182.reuse, R12 ;  /* 0x000000b6bc0c723c */ /* 0x080ff0000004180c */
[C---:B------:R-:W-:Y:S01]  /*b580*/  HMMA.16816.F32.BF16 R16, R172.reuse, R182, R16 ;  /* 0x000000b6ac10723c */ /* 0x040fe20000041810 */
[----:B------:R-:W-:Y:S07]  /*b590*/  LDSM.16.M88.4 R180, [R213] ;  /* 0x00000000d5b4783b */ /* 0x000fee0000000200 */
[-C--:B---3--:R-:W-:Y:S08]  /*b5a0*/  HMMA.16816.F32.BF16 R20, R172, R176.reuse, R20 ;  /* 0x000000b0ac14723c */ /* 0x088ff00000041814 */
        /* <DEDUP_REMOVED lines=11> */
[-C--:B------:R-:W-:Y:S01]  /*b660*/  HMMA.16816.F32.BF16 R60, R188, R194.reuse, R60 ;  /* 0x000000c2bc3c723c */ /* 0x080fe2000004183c */
[----:B------:R-:W-:Y:S07]  /*b670*/  LDSM.16.M88.4 R188, [R211] ;  /* 0x00000000d3bc783b */ /* 0x000fee0000000200 */
[----:B------:R-:W-:Y:S01]  /*b680*/  HMMA.16816.F32.BF16 R64, R172, R194, R64 ;  /* 0x000000c2ac40723c */ /* 0x000fe20000041840 */
[----:B------:R-:W3:Y:S07]  /*b690*/  LDSM.16.M88.4 R172, [R212] ;  /* 0x00000000d4ac783b */ /* 0x000eee0000000200 */
[-C--:B-1----:R-:W-:Y:S01]  /*b6a0*/  HMMA.16816.F32.BF16 R4, R176, R180.reuse, R4 ;  /* 0x000000b4b004723c */ /* 0x082fe20000041804 */
[----:B------:R-:W1:Y:S07]  /*b6b0*/  LDSM.16.M88.4 R192, [R210] ;  /* 0x00000000d2c0783b */ /* 0x000e6e0000000200 */
[C---:B--2---:R-:W-:Y:S08]  /*b6c0*/  HMMA.16816.F32.BF16 R8, R184.reuse, R180, R8 ;  /* 0x000000b4b808723c */ /* 0x044ff00000041808 */
[-C--:B------:R-:W-:Y:S08]  /*b6d0*/  HMMA.16816.F32.BF16 R12, R184, R182.reuse, R12 ;  /* 0x000000b6b80c723c */ /* 0x080ff0000004180c */
[C---:B------:R-:W-:Y:S01]  /*b6e0*/  HMMA.16816.F32.BF16 R16, R176.reuse, R182, R16 ;  /* 0x000000b6b010723c */ /* 0x040fe20000041810 */
[----:B------:R-:W-:Y:S07]  /*b6f0*/  LDSM.16.M88.4 R180, [R200+0x2000] ;  /* 0x00200000c8b4783b */ /* 0x000fee0000000200 */
[-C--:B---3--:R-:W-:Y:S08]  /*b700*/  HMMA.16816.F32.BF16 R20, R176, R172.reuse, R20 ;  /* 0x000000acb014723c */ /* 0x088ff00000041814 */
        /* <DEDUP_REMOVED lines=8> */
[----:B------:R-:W3:Y:S07]  /*b790*/  LDSM.16.M88.4 R188, [R203+0x5000] ;  /* 0x00500000cbbc783b */ /* 0x000eee0000000200 */
[-C--:B-1----:R-:W-:Y:S08]  /*b7a0*/  HMMA.16816.F32.BF16 R52, R176, R192.reuse, R52 ;  /* 0x000000c0b034723c */ /* 0x082ff00000041834 */
[C---:B------:R-:W-:Y:S08]  /*b7b0*/  HMMA.16816.F32.BF16 R56, R184.reuse, R192, R56 ;  /* 0x000000c0b838723c */ /* 0x040ff00000041838 */
[-C--:B------:R-:W-:Y:S01]  /*b7c0*/  HMMA.16816.F32.BF16 R60, R184, R194.reuse, R60 ;  /* 0x000000c2b83c723c */ /* 0x080fe2000004183c */
[----:B------:R-:W1:Y:S07]  /*b7d0*/  LDSM.16.M88.4 R184, [R200+0x2400] ;  /* 0x00240000c8b8783b */ /* 0x000e6e0000000200 */
[----:B------:R-:W-:Y:S01]  /*b7e0*/  HMMA.16816.F32.BF16 R64, R176, R194, R64 ;  /* 0x000000c2b040723c */ /* 0x000fe20000041840 */
[----:B------:R-:W4:Y:S07]  /*b7f0*/  LDSM.16.M88.4 R176, [R200+0x2800] ;  /* 0x00280000c8b0783b */ /* 0x000f2e0000000200 */
[-C--:B--2---:R-:W-:Y:S01]  /*b800*/  HMMA.16816.F32.BF16 R4, R172, R180.reuse, R4 ;  /* 0x000000b4ac04723c */ /* 0x084fe20000041804 */
[----:B------:R-:W2:Y:S07]  /*b810*/  LDSM.16.M88.4 R192, [R200+0x2c00] ;  /* 0x002c0000c8c0783b */ /* 0x000eae0000000200 */
[C---:B---3--:R-:W-:Y:S08]  /*b820*/  HMMA.16816.F32.BF16 R8, R188.reuse, R180, R8 ;  /* 0x000000b4bc08723c */ /* 0x048ff00000041808 */
        /* <DEDUP_REMOVED lines=8> */
[-C--:B----4-:R-:W-:Y:S08]  /*b8b0*/  HMMA.16816.F32.BF16 R36, R172, R176.reuse, R36 ;  /* 0x000000b0ac24723c */ /* 0x090ff00000041824 */
[C---:B------:R-:W-:Y:S08]  /*b8c0*/  HMMA.16816.F32.BF16 R40, R188.reuse, R176, R40 ;  /* 0x000000b0bc28723c */ /* 0x040ff00000041828 */
[-C--:B------:R-:W-:Y:S08]  /*b8d0*/  HMMA.16816.F32.BF16 R44, R188, R178.reuse, R44 ;  /* 0x000000b2bc2c723c */ /* 0x080ff0000004182c */
[C---:B------:R-:W-:Y:S01]  /*b8e0*/  HMMA.16816.F32.BF16 R48, R172.reuse, R178, R48 ;  /* 0x000000b2ac30723c */ /* 0x040fe20000041830 */
[----:B------:R-:W3:Y:S07]  /*b8f0*/  LDSM.16.M88.4 R176, [R204+0x5000] ;  /* 0x00500000ccb0783b */ /* 0x000eee0000000200 */
[-C--:B--2---:R-:W-:Y:S08]  /*b900*/  HMMA.16816.F32.BF16 R52, R172, R192.reuse, R52 ;  /* 0x000000c0ac34723c */ /* 0x084ff00000041834 */
[C---:B------:R-:W-:Y:S08]  /*b910*/  HMMA.16816.F32.BF16 R56, R188.reuse, R192, R56 ;  /* 0x000000c0bc38723c */ /* 0x040ff00000041838 */
[-C--:B------:R-:W-:Y:S08]  /*b920*/  HMMA.16816.F32.BF16 R60, R188, R194.reuse, R60 ;  /* 0x000000c2bc3c723c */ /* 0x080ff0000004183c */
[----:B------:R-:W-:Y:S08]  /*b930*/  HMMA.16816.F32.BF16 R64, R172, R194, R64 ;  /* 0x000000c2ac40723c */ /* 0x000ff00000041840 */
[-C--:B-1----:R-:W-:Y:S08]  /*b940*/  HMMA.16816.F32.BF16 R4, R180, R184.reuse, R4 ;  /* 0x000000b8b404723c */ /* 0x082ff00000041804 */
[C---:B---3--:R-:W-:Y:S08]  /*b950*/  HMMA.16816.F32.BF16 R8, R176.reuse, R184, R8 ;  /* 0x000000b8b008723c */ /* 0x048ff00000041808 */
[-C--:B------:R-:W-:Y:S08]  /*b960*/  HMMA.16816.F32.BF16 R12, R176, R186.reuse, R12 ;  /* 0x000000bab00c723c */ /* 0x080ff0000004180c */
[----:B------:R-:W-:Y:S01]  /*b970*/  FMUL.FTZ R4, R4, c[0x0][0x320] ;  /* 0x0000c80004047a20 */ /* 0x000fe20000410000 */
[C---:B------:R-:W-:Y:S03]  /*b980*/  HMMA.16816.F32.BF16 R16, R180.reuse, R186, R16 ;  /* 0x000000bab410723c */ /* 0x040fe60000041810 */
[----:B------:R-:W-:Y:S01]  /*b990*/  MUFU.TANH R174, R4 ;  /* 0x0000000400ae7308 */ /* 0x000fe20000002400 */
[----:B------:R-:W-:Y:S02]  /*b9a0*/  FMUL.FTZ R5, R5, c[0x0][0x320] ;  /* 0x0000c80005057a20 */ /* 0x000fe40000410000 */
[----:B------:R-:W-:Y:S02]  /*b9b0*/  FMUL.FTZ R6, R6, c[0x0][0x320] ;  /* 0x0000c80006067a20 */ /* 0x000fe40000410000 */
[----:B------:R-:W-:Y:S04]  /*b9c0*/  FMUL.FTZ R7, R7, c[0x0][0x320] ;  /* 0x0000c80007077a20 */ /* 0x000fe80000410000 */
[----:B------:R-:W-:Y:S01]  /*b9d0*/  FMUL.FTZ R8, R8, c[0x0][0x320] ;  /* 0x0000c80008087a20 */ /* 0x000fe20000410000 */
[----:B------:R-:W-:Y:S01]  /*b9e0*/  MUFU.TANH R190, R5 ;  /* 0x0000000500be7308 */ /* 0x000fe20000002400 */
[----:B------:R-:W-:Y:S02]  /*b9f0*/  FMUL.FTZ R9, R9, c[0x0][0x320] ;  /* 0x0000c80009097a20 */ /* 0x000fe40000410000 */
[----:B------:R-:W-:Y:S02]  /*ba00*/  FMUL.FTZ R10, R10, c[0x0][0x320] ;  /* 0x0000c8000a0a7a20 */ /* 0x000fe40000410000 */
[----:B------:R-:W-:Y:S02]  /*ba10*/  FMUL.FTZ R11, R11, c[0x0][0x320] ;  /* 0x0000c8000b0b7a20 */ /* 0x000fe40000410000 */
[----:B------:R-:W-:Y:S02]  /*ba20*/  FMUL.FTZ R12, R12, c[0x0][0x320] ;  /* 0x0000c8000c0c7a20 */ /* 0x000fe40000410000 */
[----:B------:R-:W-:Y:S01]  /*ba30*/  FMUL.FTZ R13, R13, c[0x0][0x320] ;  /* 0x0000c8000d0d7a20 */ /* 0x000fe20000410000 */
[----:B------:R-:W-:Y:S01]  /*ba40*/  MUFU.TANH R173, R6 ;  /* 0x0000000600ad7308 */ /* 0x000fe20000002400 */
[----:B------:R-:W-:Y:S02]  /*ba50*/  FMUL.FTZ R17, R17, c[0x0][0x320] ;  /* 0x0000c80011117a20 */ /* 0x000fe40000410000 */
[----:B------:R-:W-:Y:S02]  /*ba60*/  FMUL.FTZ R18, R18, c[0x0][0x320] ;  /* 0x0000c80012127a20 */ /* 0x000fe40000410000 */
[----:B------:R-:W-:Y:S02]  /*ba70*/  FMUL.FTZ R14, R14, c[0x0][0x320] ;  /* 0x0000c8000e0e7a20 */ /* 0x000fe40000410000 */
[----:B------:R-:W-:Y:S02]  /*ba80*/  FMUL.FTZ R15, R15, c[0x0][0x320] ;  /* 0x0000c8000f0f7a20 */ /* 0x000fe40000410000 */
[----:B------:R-:W-:Y:S01]  /*ba90*/  FMUL.FTZ R16, R16, c[0x0][0x320] ;  /* 0x0000c80010107a20 */ /* 0x000fe20000410000 */
[----:B------:R1:W-:Y:S10]  /*baa0*/  MUFU.TANH R189, R7 ;  /* 0x0000000700bd7308 */ /* 0x0003f40000002400 */
[----:B------:R-:W-:Y:S10]  /*bab0*/  MUFU.TANH R185, R8 ;  /* 0x0000000800b97308 */ /* 0x000ff40000002400 */
[----:B------:R-:W-:Y:S01]  /*bac0*/  MUFU.TANH R191, R9 ;  /* 0x0000000900bf7308 */ /* 0x000fe20000002400 */
[----:B-1----:R-:W1:Y:S09]  /*bad0*/  LDSM.16.M88.4 R4, [R208] ;  /* 0x00000000d004783b */ /* 0x002e720000000200 */
[----:B------:R-:W-:Y:S10]  /*bae0*/  MUFU.TANH R188, R10 ;  /* 0x0000000a00bc7308 */ /* 0x000ff40000002400 */
[----:B------:R2:W-:Y:S10]  /*baf0*/  MUFU.TANH R192, R11 ;  /* 0x0000000b00c07308 */ /* 0x0005f40000002400 */
[----:B------:R3:W-:Y:S10]  /*bb00*/  MUFU.TANH R107, R17 ;  /* 0x00000011006b7308 */ /* 0x0007f40000002400 */
[----:B------:R-:W-:Y:S01]  /*bb10*/  MUFU.TANH R175, R12 ;  /* 0x0000000c00af7308 */ /* 0x000fe20000002400 */
[----:B--2---:R-:W2:Y:S01]  /*bb20*/  LDSM.16.M88.4 R8, [R207] ;  /* 0x00000000cf08783b */ /* 0x004ea20000000200 */
[-C--:B-1----:R-:W-:Y:S08]  /*bb30*/  HMMA.16816.F32.BF16 R20, R180, R4.reuse, R20 ;  /* 0x00000004b414723c */ /* 0x082ff00000041814 */
[----:B------:R-:W-:Y:S01]  /*bb40*/  MUFU.TANH R184, R13 ;  /* 0x0000000d00b87308 */ /* 0x000fe20000002400 */
[C---:B------:R-:W-:Y:S04]  /*bb50*/  HMMA.16816.F32.BF16 R24, R176.reuse, R4, R24 ;  /* 0x00000004b018723c */ /* 0x040fe80000041818 */
[----:B---3--:R-:W-:Y:S05]  /*bb60*/  FMUL.FTZ R17, R19, c[0x0][0x320] ;  /* 0x0000c80013117a20 */ /* 0x008fea0000410000 */
[----:B------:R-:W-:Y:S01]  /*bb70*/  MUFU.TANH R187, R14 ;  /* 0x0000000e00bb7308 */ /* 0x000fe20000002400 */
[-C--:B------:R-:W-:Y:S08]  /*bb80*/  HMMA.16816.F32.BF16 R28, R176, R6.reuse, R28 ;  /* 0x00000006b01c723c */ /* 0x080ff0000004181c */
[C---:B------:R-:W-:Y:S01]  /*bb90*/  HMMA.16816.F32.BF16 R32, R180.reuse, R6, R32 ;  /* 0x00000006b420723c */ /* 0x040fe20000041820 */
[----:B------:R-:W-:Y:S01]  /*bba0*/  MUFU.TANH R186, R15 ;  /* 0x0000000f00ba7308 */ /* 0x000fe20000002400 */
[----:B------:R-:W1:Y:S01]  /*bbb0*/  LDSM.16.M88.4 R4, [R206] ;  /* 0x00000000ce04783b */ /* 0x000e620000000200 */
[----:B------:R-:W-:Y:S04]  /*bbc0*/  DEPBAR.LE SB0, 0x0 ;  /* 0x000080000000791a */ /* 0x000fe80000000000 */
[----:B------:R-:W-:Y:S02]  /*bbd0*/  FMUL.FTZ R20, R20, c[0x0][0x320] ;  /* 0x0000c80014147a20 */ /* 0x000fe40000410000 */
[----:B------:R-:W-:Y:S02]  /*bbe0*/  FMUL.FTZ R21, R21, c[0x0][0x320] ;  /* 0x0000c80015157a20 */ /* 0x000fe40000410000 */
[----:B------:R-:W-:Y:S01]  /*bbf0*/  MUFU.TANH R172, R16 ;  /* 0x0000001000ac7308 */ /* 0x000fe20000002400 */
[----:B------:R-:W-:Y:S01]  /*bc00*/  BAR.SYNC.DEFER_BLOCKING 0x0 ;  /* 0x0000000000007b1d */ /* 0x000fe20000010000 */
[----:B------:R-:W-:Y:S01]  /*bc10*/  FMUL.FTZ R22, R22, c[0x0][0x320] ;  /* 0x0000c80016167a20 */ /* 0x000fe20000410000 */
[-C--:B--2---:R-:W-:Y:S05]  /*bc20*/  HMMA.16816.F32.BF16 R36, R180, R8.reuse, R36 ;  /* 0x00000008b424723c */ /* 0x084fea0000041824 */
[----:B------:R-:W-:Y:S02]  /*bc30*/  FMUL.FTZ R23, R23, c[0x0][0x320] ;  /* 0x0000c80017177a20 */ /* 0x000fe40000410000 */
[----:B------:R-:W-:Y:S01]  /*bc40*/  MUFU.TANH R18, R18 ;  /* 0x0000001200127308 */ /* 0x000fe20000002400 */
[----:B------:R-:W-:Y:S01]  /*bc50*/  FMUL.FTZ R24, R24, c[0x0][0x320] ;  /* 0x0000c80018187a20 */ /* 0x000fe20000410000 */
[C---:B------:R-:W-:Y:S04]  /*bc60*/  HMMA.16816.F32.BF16 R40, R176.reuse, R8, R40 ;  /* 0x00000008b028723c */ /* 0x040fe80000041828 */
[----:B------:R-:W-:Y:S02]  /*bc70*/  FMUL.FTZ R25, R25, c[0x0][0x320] ;  /* 0x0000c80019197a20 */ /* 0x000fe40000410000 */
[----:B------:R-:W-:Y:S02]  /*bc80*/  FMUL.FTZ R26, R26, c[0x0][0x320] ;  /* 0x0000c8001a1a7a20 */ /* 0x000fe40000410000 */
[----:B------:R-:W-:Y:S01]  /*bc90*/  MUFU.TANH R17, R17 ;  /* 0x0000001100117308 */ /* 0x000fe20000002400 */
[-C--:B------:R-:W-:Y:S03]  /*bca0*/  HMMA.16816.F32.BF16 R44, R176, R10.reuse, R44 ;  /* 0x0000000ab02c723c */ /* 0x080fe6000004182c */
[----:B------:R-:W-:Y:S02]  /*bcb0*/  FMUL.FTZ R27, R27, c[0x0][0x320] ;  /* 0x0000c8001b1b7a20 */ /* 0x000fe40000410000 */
[----:B------:R-:W-:Y:S02]  /*bcc0*/  FMUL.FTZ R28, R28, c[0x0][0x320] ;  /* 0x0000c8001c1c7a20 */ /* 0x000fe40000410000 */
[----:B------:R-:W-:Y:S01]  /*bcd0*/  FMUL.FTZ R29, R29, c[0x0][0x320] ;  /* 0x0000c8001d1d7a20 */ /* 0x000fe20000410000 */
[C---:B------:R-:W-:Y:S01]  /*bce0*/  HMMA.16816.F32.BF16 R48, R180.reuse, R10, R48 ;  /* 0x0000000ab430723c */ /* 0x040fe20000041830 */
[----:B------:R-:W-:Y:S03]  /*bcf0*/  MUFU.TANH R193, R20 ;  /* 0x0000001400c17308 */ /* 0x000fe60000002400 */
[----:B------:R-:W-:Y:S02]  /*bd00*/  FMUL.FTZ R30, R30, c[0x0][0x320] ;  /* 0x0000c8001e1e7a20 */ /* 0x000fe40000410000 */
[----:B------:R-:W-:Y:S02]  /*bd10*/  FMUL.FTZ R31, R31, c[0x0][0x320] ;  /* 0x0000c8001f1f7a20 */ /* 0x000fe40000410000 */
[----:B------:R-:W-:Y:S01]  /*bd20*/  FMUL.FTZ R40, R40, c[0x0][0x320] ;  /* 0x0000c80028287a20 */ /* 0x000fe20000410000 */
[-C--:B-1----:R-:W-:Y:S02]  /*bd30*/  HMMA.16816.F32.BF16 R52, R180, R4.reuse, R52 ;  /* 0x00000004b434723c */ /* 0x082fe40000041834 */
[----:B------:R-:W-:Y:S01]  /*bd40*/  MUFU.TANH R196, R21 ;  /* 0x0000001500c47308 */ /* 0x000fe20000002400 */
[----:B------:R-:W-:Y:S02]  /*bd50*/  FMUL.FTZ R41, R41, c[0x0][0x320] ;  /* 0x0000c80029297a20 */ /* 0x000fe40000410000 */
[----:B------:R-:W-:Y:S02]  /*bd60*/  FMUL.FTZ R42, R42, c[0x0][0x320] ;  /* 0x0000c8002a2a7a20 */ /* 0x000fe40000410000 */
[----:B------:R-:W-:Y:S01]  /*bd70*/  FMUL.FTZ R43, R43, c[0x0][0x320] ;  /* 0x0000c8002b2b7a20 */ /* 0x000fe20000410000 */
[C---:B------:R-:W-:Y:S04]  /*bd80*/  HMMA.16816.F32.BF16 R56, R176.reuse, R4, R56 ;  /* 0x00000004b038723c */ /* 0x040fe80000041838 */
[----:B------:R-:W1:Y:S01]  /*bd90*/  MUFU.TANH R2, R40 ;  /* 0x0000002800027308 */ /* 0x000e620000002400 */
[----:B------:R-:W-:Y:S02]  /*bda0*/  FMUL.FTZ R46, R46, c[0x0][0x320] ;  /* 0x0000c8002e2e7a20 */ /* 0x000fe40000410000 */
[----:B------:R-:W-:Y:S01]  /*bdb0*/  FMUL.FTZ R47, R47, c[0x0][0x320] ;  /* 0x0000c8002f2f7a20 */ /* 0x000fe20000410000 */
[-C--:B------:R-:W-:Y:S04]  /*bdc0*/  HMMA.16816.F32.BF16 R60, R176, R6.reuse, R60 ;  /* 0x00000006b03c723c */ /* 0x080fe8000004183c */
[----:B------:R-:W-:Y:S02]  /*bdd0*/  FMUL.FTZ R32, R32, c[0x0][0x320] ;  /* 0x0000c80020207a20 */ /* 0x000fe40000410000 */
[----:B------:R-:W-:Y:S01]  /*bde0*/  MUFU.TANH R3, R42 ;  /* 0x0000002a00037308 */ /* 0x000fe20000002400 */
[----:B------:R-:W-:Y:S01]  /*bdf0*/  FMUL.FTZ R33, R33, c[0x0][0x320] ;  /* 0x0000c80021217a20 */ /* 0x000fe20000410000 */
[----:B------:R-:W-:Y:S04]  /*be00*/  HMMA.16816.F32.BF16 R64, R180, R6, R64 ;  /* 0x00000006b440723c */ /* 0x000fe80000041840 */
[----:B------:R-:W-:Y:S02]  /*be10*/  FMUL.FTZ R34, R34, c[0x0][0x320] ;  /* 0x0000c80022227a20 */ /* 0x000fe40000410000 */
[----:B------:R-:W-:Y:S02]  /*be20*/  FMUL.FTZ R35, R35, c[0x0][0x320] ;  /* 0x0000c80023237a20 */ /* 0x000fe40000410000 */
[----:B------:R-:W-:Y:S01]  /*be30*/  MUFU.TANH R198, R22 ;  /* 0x0000001600c67308 */ /* 0x000fe20000002400 */
[----:B------:R-:W-:Y:S01]  /*be40*/  FMUL.FTZ R36, R36, c[0x0][0x320] ;  /* 0x0000c80024247a20 */ /* 0x000fe20000410000 */
[----:B-1----:R1:W-:Y:S02]  /*be50*/  STL [R1], R2 ;  /* 0x0000000201007387 */ /* 0x0023e40000100800 */
[----:B------:R-:W-:Y:S02]  /*be60*/  FMUL.FTZ R37, R37, c[0x0][0x320] ;  /* 0x0000c80025257a20 */ /* 0x000fe40000410000 */
[----:B------:R-:W-:Y:S02]  /*be70*/  FMUL.FTZ R38, R38, c[0x0][0x320] ;  /* 0x0000c80026267a20 */ /* 0x000fe40000410000 */
[----:B------:R-:W-:Y:S02]  /*be80*/  FMUL.FTZ R39, R39, c[0x0][0x320] ;  /* 0x0000c80027277a20 */ /* 0x000fe40000410000 */
        /* <DEDUP_REMOVED lines=12> */
[----:B-1----:R-:W1:Y:S01]  /*bf50*/  MUFU.TANH R2, R41 ;  /* 0x0000002900027308 */ /* 0x002e620000002400 */
        /* <DEDUP_REMOVED lines=13> */
[----:B------:R-:W-:Y:S01]  /*c030*/  FMUL.FTZ R67, R67, c[0x0][0x320] ;  /* 0x0000c80043437a20 */ /* 0x000fe20000410000 */
[----:B-1----:R1:W-:Y:S04]  /*c040*/  STL [R1+0x4], R2 ;  /* 0x0000040201007387 */ /* 0x0023e80000100800 */
[----:B------:R2:W-:Y:S02]  /*c050*/  STL [R1+0xc], R3 ;  /* 0x00000c0301007387 */ /* 0x0005e40000100800 */
[----:B------:R-:W-:Y:S10]  /*c060*/  MUFU.TANH R234, R27 ;  /* 0x0000001b00ea7308 */ /* 0x000ff40000002400 */
[----:B------:R-:W-:Y:S10]  /*c070*/  MUFU.TANH R224, R28 ;  /* 0x0000001c00e07308 */ /* 0x000ff40000002400 */
[----:B-1----:R-:W1:Y:S10]  /*c080*/  MUFU.TANH R2, R43 ;  /* 0x0000002b00027308 */ /* 0x002e740000002400 */
[----:B--2---:R-:W2:Y:S10]  /*c090*/  MUFU.TANH R3, R46 ;  /* 0x0000002e00037308 */ /* 0x004eb40000002400 */
[----:B------:R-:W-:Y:S01]  /*c0a0*/  MUFU.TANH R227, R29 ;  /* 0x0000001d00e37308 */ /* 0x000fe20000002400 */
[----:B-1----:R1:W-:Y:S09]  /*c0b0*/  STL [R1+0x10], R2 ;  /* 0x0000100201007387 */ /* 0x0023f20000100800 */
[----:B------:R-:W-:Y:S01]  /*c0c0*/  MUFU.TANH R235, R30 ;  /* 0x0000001e00eb7308 */ /* 0x000fe20000002400 */
[----:B--2---:R2:W-:Y:S09]  /*c0d0*/  STL [R1+0x8], R3 ;  /* 0x0000080301007387 */ /* 0x0045f20000100800 */
[----:B------:R-:W-:Y:S10]  /*c0e0*/  MUFU.TANH R236, R31 ;  /* 0x0000001f00ec7308 */ /* 0x000ff40000002400 */
[----:B-1----:R-:W1:Y:S10]  /*c0f0*/  MUFU.TANH R2, R47 ;  /* 0x0000002f00027308 */ /* 0x002e740000002400 */
[----:B------:R2:W3:Y:S10]  /*c100*/  MUFU.TANH R195, R32 ;  /* 0x0000002000c37308 */ /* 0x0004f40000002400 */
[----:B------:R2:W4:Y:S01]  /*c110*/  MUFU.TANH R194, R33 ;  /* 0x0000002100c27308 */ /* 0x0005220000002400 */
[----:B-1----:R2:W-:Y:S09]  /*c120*/  STL [R1+0x14], R2 ;  /* 0x0000140201007387 */ /* 0x0025f20000100800 */
        /* <DEDUP_REMOVED lines=29> */
[----:B---34-:R-:W-:Y:S01]  /*c300*/  SHF.R.S32.HI R7, RZ, 0x1f, R217 ;  /* 0x0000001fff077819 */ /* 0x018fe200000114d9 */
[----:B--2---:R-:W2:Y:S01]  /*c310*/  LDL R3, [R1+0x38] ;  /* 0x0000380001037983 */ /* 0x004ea20000100800 */
[----:B------:R-:W-:Y:S02]  /*c320*/  IMAD.MOV.U32 R228, RZ, RZ, RZ ;  /* 0x000000ffffe47224 */ /* 0x000fe400078e00ff */
[----:B------:R-:W-:Y:S01]  /*c330*/  SHF.L.U64.HI R16, R217, 0x1, R7 ;  /* 0x00000001d9107819 */ /* 0x000fe20000010207 */
[----:B------:R-:W3:Y:S01]  /*c340*/  LDL R2, [R1+0x18] ;  /* 0x0000180001027983 */ /* 0x000ee20000100800 */
[----:B------:R-:W-:Y:S02]  /*c350*/  IMAD.SHL.U32 R20, R103, 0x2, RZ ;  /* 0x0000000267147824 */ /* 0x000fe400078e00ff */
[----:B------:R-:W-:Y:S01]  /*c360*/  IMAD.SHL.U32 R19, R102, 0x2, RZ ;  /* 0x0000000266137824 */ /* 0x000fe200078e00ff */
        /* <DEDUP_REMOVED lines=8> */
[--C-:B------:R-:W-:Y:S01]  /*c3f0*/  IMAD.MOV.U32 R2, RZ, RZ, R3.reuse ;  /* 0x000000ffff027224 */ /* 0x100fe200078e0003 */
        /* <DEDUP_REMOVED lines=8> */
[----:B------:R-:W-:Y:S02]  /*c480*/  SHF.R.S32.HI R8, RZ, 0x1f, R8 ;  /* 0x0000001fff087819 */ /* 0x000fe40000011408 */
[----:B------:R-:W-:Y:S01]  /*c490*/  SHF.R.S32.HI R2, RZ, 0x1f, R230 ;  /* 0x0000001fff027819 */ /* 0x000fe200000114e6 */
[----:B------:R2:W3:Y:S01]  /*c4a0*/  @!P3 LDG.E R228, [R4.64] ;  /* 0x0000000604e4b981 */ /* 0x0004e2000c1e1900 */
[----:B------:R-:W-:Y:S02]  /*c4b0*/  SHF.L.U64.HI R15, R103, 0x1, R8 ;  /* 0x00000001670f7819 */ /* 0x000fe40000010208 */
[----:B------:R-:W-:Y:S04]  /*c4c0*/  IADD3 R8, R217, 0x20, RZ ;  /* 0x00000020d9087810 */ /* 0x000fe80007ffe0ff */
[----:B------:R-:W-:Y:S04]  /*c4d0*/  SHF.R.S32.HI R8, RZ, 0x1f, R8 ;  /* 0x0000001fff087819 */ /* 0x000fe80000011408 */
[----:B------:R-:W-:Y:S01]  /*c4e0*/  SHF.L.U64.HI R14, R102, 0x1, R8 ;  /* 0x00000001660e7819 */ /* 0x000fe20000010208 */
[----:B--2---:R-:W-:Y:S02]  /*c4f0*/  IMAD R4, R2, c[0x0][0x1e0], RZ ;  /* 0x0000780002047a24 */ /* 0x004fe400078e02ff */
[C---:B------:R-:W-:Y:S04]  /*c500*/  IMAD.WIDE.U32 R2, R230.reuse, c[0x0][0x1e0], RZ ;  /* 0x00007800e6027a25 */ /* 0x040fe800078e00ff */
[----:B------:R-:W-:Y:S04]  /*c510*/  IMAD R4, R230, c[0x0][0x1e4], R4 ;  /* 0x00007900e6047a24 */ /* 0x000fe800078e0204 */
[----:B------:R-:W-:Y:S01]  /*c520*/  IMAD.IADD R3, R3, 0x1, R4 ;  /* 0x0000000103037824 */ /* 0x000fe200078e0204 */
[----:B---3--:R-:W-:Y:S03]  /*c530*/  SHF.R.S32.HI R12, RZ, 0x1f, R228 ;  /* 0x0000001fff0c7819 */ /* 0x008fe600000114e4 */
        /* <DEDUP_REMOVED lines=8> */
[----:B------:R2:W3:Y:S02]  /*c5c0*/  SHFL.IDX PT, R5, R12, RZ, 0x1c1f ;  /* 0x001c1fff0c057589 */ /* 0x0004e400000e0000 */
.L_x_682:
[----:B------:R-:W-:-:S05]  /*c5d0*/  BRA.DIV ~URZ, `(.L_x_630) ;  /* 0x00007bc27f007947 */ /* 0x000fca000b800000 */
[----:B------:R-:W4:Y:S01]  /*c5e0*/  SHFL.IDX PT, R2, R13, RZ, 0x1c1f ;  /* 0x001c1fff0d027589 */ /* 0x000f2200000e0000 */
[C---:B------:R-:W-:Y:S02]  /*c5f0*/  IADD3 R6, -R101.reuse, 0x10, RZ ;  /* 0x0000001065067810 */ /* 0x040fe40007ffe1ff */
[----:B------:R-:W-:Y:S02]  /*c600*/  ISETP.NE.U32.AND P0, PT, R101, RZ, PT ;  /* 0x000000ff6500720c */ /* 0x000fe40003f05070 */
[----:B------:R-:W-:Y:S04]  /*c610*/  LOP3.LUT R6, R6, 0xf, RZ, 0xc0, !PT ;  /* 0x0000000f06067812 */ /* 0x000fe800078ec0ff */
[----:B----4-:R-:W-:Y:S04]  /*c620*/  IADD3 R6, P6, P5, R6, R2, R21 ;  /* 0x0000000206067210 */ /* 0x010fe80007dde015 */
[----:B---3--:R-:W-:Y:S02]  /*c630*/  IADD3.X R7, RZ, R5, R16, P6, P5 ;  /* 0x00000005ff077210 */ /* 0x008fe400037ea410 */
[C---:B------:R-:W-:Y:S02]  /*c640*/  IADD3 R10, P6, R2.reuse, R19, RZ ;  /* 0x00000013020a7210 */ /* 0x040fe40007fde0ff */
[----:B------:R-:W-:Y:S01]  /*c650*/  IADD3 R8, P5, R2, R20, RZ ;  /* 0x0000001402087210 */ /* 0x000fe20007fbe0ff */
[----:B------:R-:W-:Y:S01]  /*c660*/  @!PT LDS RZ, [RZ] ;  /* 0x00000000fffff984 */ /* 0x000fe20000000800 */
[----:B------:R-:W-:Y:S01]  /*c670*/  @!PT LDS RZ, [RZ] ;  /* 0x00000000fffff984 */ /* 0x000fe20000000800 */
[----:B------:R3:W-:Y:S02]  /*c680*/  LDGSTS.E.BYPASS.LTC128B.128.ZFILL [R218+0x3100], [R6.64], P0 ;  /* 0x0310000006da7fae */ /* 0x0007e40008141d46 */
[C---:B------:R-:W-:Y:S02]  /*c690*/  IMAD.X R11, R5.reuse, 0x1, R14, P6 ;  /* 0x00000001050b7824 */ /* 0x040fe400030e060e */
[----:B------:R3:W4:Y:S01]  /*c6a0*/  SHFL.IDX PT, R2, R13, 0x1, 0x1c1f ;  /* 0x003c1f000d027f89 */ /* 0x00072200000e0000 */
[----:B------:R-:W-:Y:S03]  /*c6b0*/  IMAD.X R9, R5, 0x1, R15, P5 ;  /* 0x0000000105097824 */ /* 0x000fe600028e060f */
[----:B------:R3:W-:Y:S04]  /*c6c0*/  LDGSTS.E.BYPASS.LTC128B.128 [R218+0x4100], [R10.64], !P2 ;  /* 0x041000000ada7fae */ /* 0x0007e8000d101d46 */
[----:B------:R3:W2:Y:S04]  /*c6d0*/  SHFL.IDX PT, R5, R12, 0x1, 0x1c1f ;  /* 0x003c1f000c057f89 */ /* 0x0006a800000e0000 */
[----:B------:R3:W-:Y:S02]  /*c6e0*/  LDGSTS.E.BYPASS.LTC128B.128 [R218+0x5100], [R8.64], !P1 ;  /* 0x0510000008da7fae */ /* 0x0007e4000c901d46 */
.L_x_683:
[C---:B------:R-:W-:Y:S02]  /*c6f0*/  IADD3 R3, -R101.reuse, 0x10, RZ ;  /* 0x0000001065037810 */ /* 0x040fe40007ffe1ff */
[C---:B---34-:R-:W-:Y:S02]  /*c700*/  IADD3 R8, P6, R2.reuse, R19, RZ ;  /* 0x0000001302087210 */ /* 0x058fe40007fde0ff */
[----:B------:R-:W-:Y:S02]  /*c710*/  IADD3 R6, P5, R2, R20, RZ ;  /* 0x0000001402067210 */ /* 0x000fe40007fbe0ff */
[----:B------:R-:W-:Y:S01]  /*c720*/  ISETP.NE.U32.AND P0, PT, R101, RZ, PT ;  /* 0x000000ff6500720c */ /* 0x000fe20003f05070 */
[----:B--2---:R-:W-:Y:S01]  /*c730*/  IMAD.X R9, R5, 0x1, R14, P6 ;  /* 0x0000000105097824 */ /* 0x004fe200030e060e */
[----:B------:R-:W-:Y:S01]  /*c740*/  LOP3.LUT R3, R3, 0xf, RZ, 0xc0, !PT ;  /* 0x0000000f03037812 */ /* 0x000fe200078ec0ff */
[----:B------:R-:W-:Y:S03]  /*c750*/  IMAD.X R7, R5, 0x1, R15, P5 ;  /* 0x0000000105077824 */ /* 0x000fe600028e060f */
[----:B------:R-:W-:Y:S04]  /*c760*/  IADD3 R2, P6, P5, R3, R2, R21 ;  /* 0x0000000203027210 */ /* 0x000fe80007dde015 */
[----:B------:R-:W-:Y:S05]  /*c770*/  IADD3.X R3, RZ, R5, R16, P6, P5 ;  /* 0x00000005ff037210 */ /* 0x000fea00037ea410 */
[----:B------:R-:W-:Y:S01]  /*c780*/  @!PT LDS RZ, [RZ] ;  /* 0x00000000fffff984 */ /* 0x000fe20000000800 */
[----:B------:R-:W-:Y:S01]  /*c790*/  @!PT LDS RZ, [RZ] ;  /* 0x00000000fffff984 */ /* 0x000fe20000000800 */
[----:B------:R-:W-:Y:S01]  /*c7a0*/  @!PT LDS RZ, [RZ] ;  /* 0x00000000fffff984 */ /* 0x000fe20000000800 */
[----:B------:R2:W-:Y:S04]  /*c7b0*/  LDGSTS.E.BYPASS.LTC128B.128.ZFILL [R218+0x3900], [R2.64], P0 ;  /* 0x0390000002da7fae */ /* 0x0005e80008141d46 */
[----:B------:R2:W-:Y:S04]  /*c7c0*/  LDGSTS.E.BYPASS.LTC128B.128 [R218+0x4900], [R8.64], !P2 ;  /* 0x0490000008da7fae */ /* 0x0005e8000d101d46 */
[----:B------:R2:W-:Y:S02]  /*c7d0*/  LDGSTS.E.BYPASS.LTC128B.128 [R218+0x5900], [R6.64], !P1 ;  /* 0x0590000006da7fae */ /* 0x0005e4000c901d46 */
.L_x_628:
[----:B---34-:R-:W-:Y:S05]  /*c7e0*/  BSYNC B0 ;  /* 0x0000000000007941 */ /* 0x018fea0003800000 */
.L_x_627:
[----:B--2---:R-:W-:Y:S01]  /*c7f0*/  FMNMX.FTZ R3, R174, R0, !PT ;  /* 0x00000000ae037209 */ /* 0x004fe20007810000 */
[----:B------:R-:W2:Y:S01]  /*c800*/  LDL R12, [R1] ;  /* 0x00000000010c7983 */ /* 0x000ea20000100800 */
[----:B------:R-:W-:Y:S02]  /*c810*/  FMNMX.FTZ R2, R173, R100, !PT ;  /* 0x00000064ad027209 */ /* 0x000fe40007810000 */
[----:B------:R-:W-:Y:S01]  /*c820*/  FMNMX.FTZ R4, R185, R105, !PT ;  /* 0x00000069b9047209 */ /* 0x000fe20007810000 */
[----:B------:R-:W3:Y:S01]  /*c830*/  LDL R11, [R1+0xc] ;  /* 0x00000c00010b7983 */ /* 0x000ee20000100800 */
[----:B------:R-:W-:Y:S02]  /*c840*/  FMNMX.FTZ R5, R188, R106, !PT ;  /* 0x0000006abc057209 */ /* 0x000fe40007810000 */
[----:B------:R-:W-:Y:S01]  /*c850*/  FMNMX.FTZ R3, R190, R3, !PT ;  /* 0x00000003be037209 */ /* 0x000fe20007810000 */
[----:B------:R-:W4:Y:S01]  /*c860*/  LDL R10, [R1+0x4] ;  /* 0x00000400010a7983 */ /* 0x000f220000100800 */
[----:B------:R-:W-:Y:S02]  /*c870*/  FMNMX.FTZ R2, R189, R2, !PT ;  /* 0x00000002bd027209 */ /* 0x000fe40007810000 */
[----:B------:R-:W-:Y:S01]  /*c880*/  FMNMX.FTZ R4, R191, R4, !PT ;  /* 0x00000004bf047209 */ /* 0x000fe20007810000 */
[----:B------:R-:W5:Y:S01]  /*c890*/  LDL R9, [R1+0x10] ;  /* 0x0000100001097983 */ /* 0x000f620000100800 */
        /* <DEDUP_REMOVED lines=40> */
[----:B---3--:R-:W-:Y:S02]  /*cb20*/  FMNMX.FTZ R5, R11, R5, !PT ;  /* 0x000000050b057209 */ /* 0x008fe40007810000 */
[----:B----4-:R-:W-:Y:S02]  /*cb30*/  FMNMX.FTZ R4, R10, R4, !PT ;  /* 0x000000040a047209 */ /* 0x010fe40007810000 */
[----:B-----5:R-:W-:Y:S02]  /*cb40*/  FMNMX.FTZ R5, R9, R5, !PT ;  /* 0x0000000509057209 */ /* 0x020fe40007810000 */
        /* <DEDUP_REMOVED lines=17> */
[----:B------:R-:W-:-:S05]  /*cc60*/  BRA.DIV ~URZ, `(.L_x_631) ;  /* 0x000077427f007947 */ /* 0x000fca000b800000 */
[----:B------:R-:W1:Y:S04]  /*cc70*/  SHFL.BFLY PT, R104, R4, 0x2, 0x1f ;  /* 0x0c401f0004687f89 */ /* 0x000e6800000e0000 */
[----:B------:R-:W2:Y:S04]  /*cc80*/  SHFL.BFLY PT, R2, R103, 0x2, 0x1f ;  /* 0x0c401f0067027f89 */ /* 0x000ea800000e0000 */
[----:B------:R-:W3:Y:S04]  /*cc90*/  SHFL.BFLY PT, R3, R102, 0x2, 0x1f ;  /* 0x0c401f0066037f89 */ /* 0x000ee800000e0000 */
[----:B------:R-:W4:Y:S01]  /*cca0*/  SHFL.BFLY PT, R8, R5, 0x2, 0x1f ;  /* 0x0c401f0005087f89 */ /* 0x000f2200000e0000 */
[----:B-1----:R-:W-:Y:S02]  /*ccb0*/  FMNMX.FTZ R104, R4, R104, !PT ;  /* 0x0000006804687209 */ /* 0x002fe40007810000 */
[----:B--2---:R-:W-:Y:S02]  /*ccc0*/  FMNMX.FTZ R103, R103, R2, !PT ;  /* 0x0000000267677209 */ /* 0x004fe40007810000 */
[----:B---3--:R-:W-:Y:S03]  /*ccd0*/  FMNMX.FTZ R102, R102, R3, !PT ;  /* 0x0000000366667209 */ /* 0x008fe60007810000 */
[----:B------:R-:W1:Y:S01]  /*cce0*/  SHFL.BFLY PT, R6, R103, 0x1, 0x1f ;  /* 0x0c201f0067067f89 */ /* 0x000e6200000e0000 */
[----:B----4-:R-:W-:Y:S03]  /*ccf0*/  FMNMX.FTZ R4, R5, R8, !PT ;  /* 0x0000000805047209 */ /* 0x010fe60007810000 */
[----:B------:R-:W2:Y:S04]  /*cd00*/  SHFL.BFLY PT, R3, R104, 0x1, 0x1f ;  /* 0x0c201f0068037f89 */ /* 0x000ea800000e0000 */
[----:B------:R-:W3:Y:S04]  /*cd10*/  SHFL.BFLY PT, R7, R102, 0x1, 0x1f ;  /* 0x0c201f0066077f89 */ /* 0x000ee800000e0000 */
[----:B------:R4:W4:Y:S01]  /*cd20*/  SHFL.BFLY PT, R2, R4, 0x1, 0x1f ;  /* 0x0c201f0004027f89 */ /* 0x00092200000e0000 */
[----:B-1----:R-:W-:Y:S02]  /*cd30*/  FMNMX.FTZ R103, R103, R6, !PT ;  /* 0x0000000667677209 */ /* 0x002fe40007810000 */
[----:B--2---:R-:W-:Y:S02]  /*cd40*/  FMNMX.FTZ R104, R104, R3, !PT ;  /* 0x0000000368687209 */ /* 0x004fe40007810000 */
[----:B---3--:R-:W-:Y:S03]  /*cd50*/  FMNMX.FTZ R102, R102, R7, !PT ;  /* 0x0000000766667209 */ /* 0x008fe60007810000 */
.L_x_684:
[----:B------:R-:W-:Y:S01]  /*cd60*/  FADD.FTZ R0, -R104, R0 ;  /* 0x0000000068007221 */ /* 0x000fe20000010100 */
[----:B----4-:R-:W-:Y:S01]  /*cd70*/  FMNMX.FTZ R2, R2, R4, !PT ;  /* 0x0000000402027209 */ /* 0x010fe20007810000 */
[----:B------:R-:W-:Y:S01]  /*cd80*/  FMUL.FTZ R179, R103, c[0x0][0x2d0] ;  /* 0x0000b40067b37a20 */ /* 0x000fe20000410000 */
[----:B------:R-:W-:Y:S01]  /*cd90*/  WARPSYNC 0xffffffff ;  /* 0xffffffff00007948 */ /* 0x000fe20003800000 */
[----:B------:R-:W-:Y:S01]  /*cda0*/  FMUL.FTZ R0, R0, c[0x0][0x2d0] ;  /* 0x0000b40000007a20 */ /* 0x000fe20000410000 */
[----:B------:R-:W1:Y:S01]  /*cdb0*/  LDSM.16.MT88.4 R20, [R201] ;  /* 0x00000000c914783b */ /* 0x000e620000004200 */
[----:B------:R-:W-:Y:S01]  /*cdc0*/  FMUL.FTZ R176, R104, c[0x0][0x2d0] ;  /* 0x0000b40068b07a20 */ /* 0x000fe20000410000 */
[----:B------:R-:W-:Y:S01]  /*cdd0*/  ISETP.GT.AND P0, PT, R225, RZ, PT ;  /* 0x000000ffe100720c */ /* 0x000fe20003f04270 */
[----:B------:R2:W-:Y:S01]  /*cde0*/  MUFU.EX2 R101, R0 ;  /* 0x0000000000657308 */ /* 0x0005e20000000800 */
[----:B------:R-:W-:Y:S02]  /*cdf0*/  FMUL.FTZ R178, R102, c[0x0][0x2d0] ;  /* 0x0000b40066b27a20 */ /* 0x000fe40000410000 */
[--C-:B------:R-:W-:Y:S02]  /*ce00*/  FFMA.FTZ R3, R190, c[0x0][0x2d0], -R176.reuse ;  /* 0x0000b400be037a23 */ /* 0x100fe400000108b0 */
[----:B------:R-:W-:Y:S01]  /*ce10*/  FMUL.FTZ R177, R2, c[0x0][0x2d0] ;  /* 0x0000b40002b17a20 */ /* 0x000fe20000410000 */
[----:B------:R-:W3:Y:S01]  /*ce20*/  LDSM.16.MT88.4 R36, [R202] ;  /* 0x00000000ca24783b */ /* 0x000ee20000004200 */
[--C-:B------:R-:W-:Y:S02]  /*ce30*/  FFMA.FTZ R6, R172, c[0x0][0x2d0], -R176.reuse ;  /* 0x0000b400ac067a23 */ /* 0x100fe400000108b0 */
[----:B------:R-:W-:Y:S01]  /*ce40*/  FFMA.FTZ R4, R188, c[0x0][0x2d0], -R177 ;  /* 0x0000b400bc047a23 */ /* 0x000fe200000108b1 */
[----:B------:R-:W-:Y:S01]  /*ce50*/  MUFU.EX2 R28, R3 ;  /* 0x00000003001c7308 */ /* 0x000fe20000000800 */
[--C-:B------:R-:W-:Y:S02]  /*ce60*/  FFMA.FTZ R5, R107, c[0x0][0x2d0], -R176.reuse ;  /* 0x0000b4006b057a23 */ /* 0x100fe400000108b0 */
[--C-:B------:R-:W-:Y:S01]  /*ce70*/  FFMA.FTZ R7, R174, c[0x0][0x2d0], -R176.reuse ;  /* 0x0000b400ae077a23 */ /* 0x100fe200000108b0 */
[----:B------:R-:W4:Y:S01]  /*ce80*/  LDSM.16.MT88.4 R52, [R201+0x1000] ;  /* 0x00100000c934783b */ /* 0x000f220000004200 */
[--C-:B------:R-:W-:Y:S02]  /*ce90*/  FFMA.FTZ R48, R193, c[0x0][0x2d0], -R176.reuse ;  /* 0x0000b400c1307a23 */ /* 0x100fe400000108b0 */
[--C-:B------:R-:W-:Y:S02]  /*cea0*/  FFMA.FTZ R56, R198, c[0x0][0x2d0], -R179.reuse ;  /* 0x0000b400c6387a23 */ /* 0x100fe400000108b3 */
[--C-:B------:R-:W-:Y:S01]  /*ceb0*/  FFMA.FTZ R60, R219, c[0x0][0x2d0], -R179.reuse ;  /* 0x0000b400db3c7a23 */ /* 0x100fe200000108b3 */
[----:B------:R5:W-:Y:S01]  /*cec0*/  MUFU.EX2 R10, R6 ;  /* 0x00000006000a7308 */ /* 0x000be20000000800 */
[--C-:B------:R-:W-:Y:S02]  /*ced0*/  FFMA.FTZ R107, R223, c[0x0][0x2d0], -R176.reuse ;  /* 0x0000b400df6b7a23 */ /* 0x100fe400000108b0 */
[----:B------:R-:W-:Y:S02]  /*cee0*/  FFMA.FTZ R64, R194, c[0x0][0x2d0], -R176 ;  /* 0x0000b400c2407a23 */ /* 0x000fe400000108b0 */
[----:B--2---:R-:W-:Y:S04]  /*cef0*/  FADD.FTZ R0, -R103, R100 ;  /* 0x0000006467007221 */ /* 0x004fe80000010100 */
[----:B------:R-:W-:Y:S01]  /*cf00*/  FMUL.FTZ R0, R0, c[0x0][0x2d0] ;  /* 0x0000b40000007a20 */ /* 0x000fe20000410000 */
[----:B------:R2:W-:Y:S10]  /*cf10*/  MUFU.EX2 R40, R5 ;  /* 0x0000000500287308 */ /* 0x0005f40000000800 */
[----:B------:R1:W-:Y:S01]  /*cf20*/  MUFU.EX2 R100, R0 ;  /* 0x0000000000647308 */ /* 0x0003e20000000800 */
[--C-:B-----5:R-:W-:Y:S09]  /*cf30*/  FFMA.FTZ R6, R185, c[0x0][0x2d0], -R178.reuse ;  /* 0x0000b400b9067a23 */ /* 0x120ff200000108b2 */
[----:B------:R-:W-:Y:S01]  /*cf40*/  MUFU.EX2 R25, R7 ;  /* 0x0000000700197308 */ /* 0x000fe20000000800 */
[--C-:B--2---:R-:W-:Y:S09]  /*cf50*/  FFMA.FTZ R5, R191, c[0x0][0x2d0], -R178.reuse ;  /* 0x0000b400bf057a23 */ /* 0x104ff200000108b2 */
[----:B------:R-:W-:Y:S01]  /*cf60*/  MUFU.EX2 R185, R6 ;  /* 0x0000000600b97308 */ /* 0x000fe20000000800 */
[--C-:B-1----:R-:W-:Y:S09]  /*cf70*/  FFMA.FTZ R0, R173, c[0x0][0x2d0], -R179.reuse ;  /* 0x0000b400ad007a23 */ /* 0x102ff200000108b3 */
[----:B------:R1:W-:Y:S10]  /*cf80*/  MUFU.EX2 R190, R0 ;  /* 0x0000000000be7308 */ /* 0x0003f40000000800 */
[----:B------:R-:W2:Y:S01]  /*cf90*/  MUFU.EX2 R191, R5 ;  /* 0x0000000500bf7308 */ /* 0x000ea20000000800 */
[--C-:B-1----:R-:W-:Y:S09]  /*cfa0*/  FFMA.FTZ R0, R189, c[0x0][0x2d0], -R179.reuse ;  /* 0x0000b400bd007a23 */ /* 0x102ff200000108b3 */
[----:B------:R1:W5:Y:S02]  /*cfb0*/  MUFU.EX2 R189, R0 ;  /* 0x0000000000bd7308 */ /* 0x0003640000000800 */
[--C-:B-1----:R-:W-:Y:S01]  /*cfc0*/  FFMA.FTZ R0, R18, c[0x0][0x2d0], -R179.reuse ;  /* 0x0000b40012007a23 */ /* 0x102fe200000108b3 */
[----:B--2---:R-:W-:Y:S01]  /*cfd0*/  F2FP.BF16.PACK_AB R172, R191, R185 ;  /* 0x000000b9bfac723e */ /* 0x004fe200000010ff */
[----:B------:R-:W-:Y:S01]  /*cfe0*/  FMUL.FTZ R5, R101, R109 ;  /* 0x0000006d65057220 */ /* 0x000fe20000410000 */
[----:B-----5:R-:W-:Y:S05]  /*cff0*/  F2FP.BF16.PACK_AB R109, R189, R190 ;  /* 0x000000bebd6d723e */ /* 0x020fea00000010ff */
[----:B------:R1:W-:Y:S01]  /*d000*/  MUFU.EX2 R9, R0 ;  /* 0x0000000000097308 */ /* 0x0003e20000000800 */
        /* <DEDUP_REMOVED lines=11> */
[C---:B------:R-:W-:Y:S01]  /*d0c0*/  FMUL.FTZ R66, R100.reuse, R170 ;  /* 0x000000aa64427220 */ /* 0x040fe20000410000 */
[----:B------:R-:W-:Y:S01]  /*d0d0*/  MOV R170, R191 ;  /* 0x000000bf00aa7202 */ /* 0x000fe20000000f00 */
[----:B-1----:R-:W-:Y:S02]  /*d0e0*/  FFMA.FTZ R0, R17, c[0x0][0x2d0], -R179 ;  /* 0x0000b40011007a23 */ /* 0x002fe400000108b3 */
[C---:B------:R-:W-:Y:S02]  /*d0f0*/  FMUL.FTZ R17, R101.reuse, R121 ;  /* 0x0000007965117220 */ /* 0x040fe40000410000 */
[----:B------:R1:W-:Y:S01]  /*d100*/  MUFU.EX2 R8, R0 ;  /* 0x0000000000087308 */ /* 0x0003e20000000800 */
[----:B------:R-:W-:Y:S01]  /*d110*/  LDSM.16.MT88.4 R120, [R202+0x400] ;  /* 0x00040000ca78783b */ /* 0x000fe20000004200 */
        /* <DEDUP_REMOVED lines=10> */
[----:B------:R-:W-:Y:S02]  /*d1c0*/  FMUL.FTZ R86, R100, R86 ;  /* 0x0000005664567220 */ /* 0x000fe40000410000 */
[----:B-1----:R-:W-:Y:S02]  /*d1d0*/  FADD.FTZ R0, -R102, R105 ;  /* 0x0000006966007221 */ /* 0x002fe40000010100 */
[----:B------:R-:W-:Y:S02]  /*d1e0*/  FFMA.FTZ R105, R197, c[0x0][0x2d0], -R179 ;  /* 0x0000b400c5697a23 */ /* 0x000fe400000108b3 */
[----:B------:R-:W-:Y:S02]  /*d1f0*/  FMUL.FTZ R0, R0, c[0x0][0x2d0] ;  /* 0x0000b40000007a20 */ /* 0x000fe40000410000 */
[C---:B------:R-:W-:Y:S02]  /*d200*/  FMUL.FTZ R87, R100.reuse, R87 ;  /* 0x0000005764577220 */ /* 0x040fe40000410000 */
[----:B------:R1:W2:Y:S01]  /*d210*/  MUFU.EX2 R3, R0 ;  /* 0x0000000000037308 */ /* 0x0002a20000000800 */
[C---:B------:R-:W-:Y:S02]  /*d220*/  FMUL.FTZ R96, R101.reuse, R96 ;  /* 0x0000006065607220 */ /* 0x040fe40000410000 */
[----:B------:R-:W-:Y:S02]  /*d230*/  FMUL.FTZ R97, R101, R97 ;  /* 0x0000006165617220 */ /* 0x000fe40000410000 */
[C---:B------:R-:W-:Y:S02]  /*d240*/  FMUL.FTZ R98, R100.reuse, R98 ;  /* 0x0000006264627220 */ /* 0x040fe40000410000 */
[----:B------:R-:W-:Y:S02]  /*d250*/  FMUL.FTZ R99, R100, R99 ;  /* 0x0000006364637220 */ /* 0x000fe40000410000 */
[--C-:B-1----:R-:W-:Y:S02]  /*d260*/  FFMA.FTZ R0, R175, c[0x0][0x2d0], -R178.reuse ;  /* 0x0000b400af007a23 */ /* 0x102fe400000108b2 */
[C---:B--2---:R-:W-:Y:S02]  /*d270*/  FMUL.FTZ R12, R3.reuse, R116 ;  /* 0x00000074030c7220 */ /* 0x044fe40000410000 */
[----:B------:R1:W-:Y:S01]  /*d280*/  MUFU.EX2 R34, R0 ;  /* 0x0000000000227308 */ /* 0x0003e20000000800 */
        /* <DEDUP_REMOVED lines=8> */
[C---:B------:R-:W-:Y:S01]  /*d310*/  FMUL.FTZ R72, R3.reuse, R72 ;  /* 0x0000004803487220 */ /* 0x040fe20000410000 */
[----:B------:R2:W-:Y:S01]  /*d320*/  MUFU.EX2 R165, R64 ;  /* 0x0000004000a57308 */ /* 0x0005e20000000800 */
[C---:B------:R-:W-:Y:S02]  /*d330*/  FMUL.FTZ R73, R3.reuse, R73 ;  /* 0x0000004903497220 */ /* 0x040fe40000410000 */
[C---:B------:R-:W-:Y:S02]  /*d340*/  FMUL.FTZ R76, R3.reuse, R76 ;  /* 0x0000004c034c7220 */ /* 0x040fe40000410000 */
[C---:B------:R-:W-:Y:S02]  /*d350*/  FMUL.FTZ R77, R3.reuse, R77 ;  /* 0x0000004d034d7220 */ /* 0x040fe40000410000 */
[C---:B------:R-:W-:Y:S02]  /*d360*/  FMUL.FTZ R88, R3.reuse, R88 ;  /* 0x0000005803587220 */ /* 0x040fe40000410000 */
[----:B-1----:R-:W-:Y:S02]  /*d370*/  FFMA.FTZ R0, R184, c[0x0][0x2d0], -R178 ;  /* 0x0000b400b8007a23 */ /* 0x002fe400000108b2 */
[----:B------:R1:W-:Y:S01]  /*d380*/  MUFU.EX2 R184, R4 ;  /* 0x0000000400b87308 */ /* 0x0003e20000000800 */
[C---:B------:R-:W-:Y:S02]  /*d390*/  FMUL.FTZ R89, R3.reuse, R89 ;  /* 0x0000005903597220 */ /* 0x040fe40000410000 */
[C---:B------:R-:W-:Y:S02]  /*d3a0*/  FMUL.FTZ R92, R3.reuse, R92 ;  /* 0x0000005c035c7220 */ /* 0x040fe40000410000 */
[----:B------:R-:W-:Y:S05]  /*d3b0*/  FMUL.FTZ R93, R3, R93 ;  /* 0x0000005d035d7220 */ /* 0x000fea0000410000 */
[----:B------:R5:W3:Y:S01]  /*d3c0*/  MUFU.EX2 R41, R0 ;  /* 0x0000000000297308 */ /* 0x000ae20000000800 */
[----:B--2---:R-:W-:Y:S02]  /*d3d0*/  FMUL.FTZ R64, R101, R168 ;  /* 0x000000a865407220 */ /* 0x004fe40000410000 */
[--C-:B-1----:R-:W-:Y:S01]  /*d3e0*/  FFMA.FTZ R4, R192, c[0x0][0x2d0], -R177.reuse ;  /* 0x0000b400c0047a23 */ /* 0x102fe200000108b1 */
[----:B------:R-:W-:Y:S06]  /*d3f0*/  MOV R192, R10 ;  /* 0x0000000a00c07202 */ /* 0x000fec0000000f00 */
[----:B------:R1:W2:Y:S01]  /*d400*/  MUFU.EX2 R188, R4 ;  /* 0x0000000400bc7308 */ /* 0x0002a20000000800 */
[-C--:B------:R-:W-:Y:S02]  /*d410*/  F2FP.BF16.PACK_AB R110, R40, R192.reuse ;  /* 0x000000c0286e723e */ /* 0x080fe400000010ff */
[----:B------:R-:W-:Y:S01]  /*d420*/  MOV R168, R192 ;  /* 0x000000c000a87202 */ /* 0x000fe20000000f00 */
[----:B-----5:R-:W-:Y:S01]  /*d430*/  FADD.FTZ R0, -R2, R106 ;  /* 0x0000006a02007221 */ /* 0x020fe20000010100 */
[----:B---3--:R-:W-:Y:S01]  /*d440*/  F2FP.BF16.PACK_AB R174, R41, R34 ;  /* 0x0000002229ae723e */ /* 0x008fe200000010ff */
[--C-:B------:R-:W-:Y:S01]  /*d450*/  FFMA.FTZ R106, R233, c[0x0][0x2d0], -R176.reuse ;  /* 0x0000b400e96a7a23 */ /* 0x100fe200000108b0 */
[----:B------:R-:W-:Y:S01]  /*d460*/  MOV R136, R41 ;  /* 0x0000002900887202 */ /* 0x000fe20000000f00 */
[----:B------:R-:W-:Y:S02]  /*d470*/  FMUL.FTZ R0, R0, c[0x0][0x2d0] ;  /* 0x0000b40000007a20 */ /* 0x000fe40000410000 */
[----:B------:R-:W-:Y:S02]  /*d480*/  FMUL.FTZ R41, R3, R145 ;  /* 0x0000009103297220 */ /* 0x000fe40000410000 */
[----:B------:R-:W-:Y:S02]  /*d490*/  FFMA.FTZ R145, R181, c[0x0][0x2d0], -R176 ;  /* 0x0000b400b5917a23 */ /* 0x000fe400000108b0 */
[----:B------:R-:W3:Y:S01]  /*d4a0*/  MUFU.EX2 R0, R0 ;  /* 0x0000000000007308 */ /* 0x000ee20000000800 */
[--C-:B-1----:R-:W-:Y:S01]  /*d4b0*/  FFMA.FTZ R4, R187, c[0x0][0x2d0], -R177.reuse ;  /* 0x0000b400bb047a23 */ /* 0x102fe200000108b1 */
[----:B------:R-:W-:Y:S01]  /*d4c0*/  MOV R187, R9 ;  /* 0x0000000900bb7202 */ /* 0x000fe20000000f00 */
[C---:B------:R-:W-:Y:S01]  /*d4d0*/  FMUL.FTZ R9, R3.reuse, R113 ;  /* 0x0000007103097220 */ /* 0x040fe20000410000 */
[----:B--2---:R-:W-:Y:S06]  /*d4e0*/  F2FP.BF16.PACK_AB R173, R188, R184 ;  /* 0x000000b8bcad723e */ /* 0x004fec00000010ff */
[----:B------:R-:W1:Y:S01]  /*d4f0*/  MUFU.EX2 R35, R4 ;  /* 0x0000000400237308 */ /* 0x000e620000000800 */
[----:B------:R-:W-:Y:S09]  /*d500*/  MOV R169, R188 ;  /* 0x000000bc00a97202 */ /* 0x000ff20000000f00 */
[----:B------:R-:W-:Y:S01]  /*d510*/  MUFU.EX2 R194, R145 ;  /* 0x0000009100c27308 */ /* 0x000fe20000000800 */
[C---:B---3--:R-:W-:Y:S02]  /*d520*/  FMUL.FTZ R10, R0.reuse, R114 ;  /* 0x00000072000a7220 */ /* 0x048fe40000410000 */
[C---:B------:R-:W-:Y:S02]  /*d530*/  FMUL.FTZ R11, R0.reuse, R115 ;  /* 0x00000073000b7220 */ /* 0x040fe40000410000 */
[C---:B------:R-:W-:Y:S02]  /*d540*/  FMUL.FTZ R14, R0.reuse, R118 ;  /* 0x00000076000e7220 */ /* 0x040fe40000410000 */
[C---:B------:R-:W-:Y:S02]  /*d550*/  FMUL.FTZ R15, R0.reuse, R119 ;  /* 0x00000077000f7220 */ /* 0x040fe40000410000 */
[C---:B------:R-:W-:Y:S01]  /*d560*/  FMUL.FTZ R58, R0.reuse, R162 ;  /* 0x000000a2003a7220 */ /* 0x040fe20000410000 */
[----:B------:R-:W-:Y:S01]  /*d570*/  LDSM.16.MT88.4 R116, [R201+0x2000] ;  /* 0x00200000c974783b */ /* 0x000fe20000004200 */
[----:B------:R2:W-:Y:S01]  /*d580*/  MUFU.EX2 R162, R105 ;  /* 0x0000006900a27308 */ /* 0x0005e20000000800 */
[----:B------:R-:W-:Y:S01]  /*d590*/  FMUL.FTZ R26, R0, R130 ;  /* 0x00000082001a7220 */ /* 0x000fe20000410000 */
[----:B-1----:R-:W-:Y:S01]  /*d5a0*/  MOV R133, R35 ;  /* 0x0000002300857202 */ /* 0x002fe20000000f00 */
[----:B------:R-:W-:Y:S01]  /*d5b0*/  FFMA.FTZ R4, R186, c[0x0][0x2d0], -R177 ;  /* 0x0000b400ba047a23 */ /* 0x000fe200000108b1 */
[----:B------:R-:W-:Y:S01]  /*d5c0*/  MOV R186, R8 ;  /* 0x0000000800ba7202 */ /* 0x000fe20000000f00 */
[C---:B------:R-:W-:Y:S02]  /*d5d0*/  FMUL.FTZ R8, R3.reuse, R112 ;  /* 0x0000007003087220 */ /* 0x040fe40000410000 */
[----:B------:R-:W-:Y:S01]  /*d5e0*/  FMUL.FTZ R27, R0, R131 ;  /* 0x00000083001b7220 */ /* 0x000fe20000410000 */
[----:B------:R-:W-:Y:S01]  /*d5f0*/  F2FP.BF16.PACK_AB R111, R186, R187 ;  /* 0x000000bbba6f723e */ /* 0x000fe200000010ff */
[C---:B------:R-:W-:Y:S01]  /*d600*/  FMUL.FTZ R30, R0.reuse, R134 ;  /* 0x00000086001e7220 */ /* 0x040fe20000410000 */
[----:B------:R-:W1:Y:S01]  /*d610*/  MUFU.EX2 R33, R4 ;  /* 0x0000000400217308 */ /* 0x000e620000000800 */
[----:B------:R-:W-:Y:S01]  /*d620*/  MOV R131, R28 ;  /* 0x0000001c00837202 */ /* 0x000fe20000000f00 */
[C---:B------:R-:W-:Y:S01]  /*d630*/  FMUL.FTZ R31, R0.reuse, R135 ;  /* 0x00000087001f7220 */ /* 0x040fe20000410000 */
[----:B------:R-:W-:Y:S01]  /*d640*/  MOV R134, R40 ;  /* 0x0000002800867202 */ /* 0x000fe20000000f00 */
[C---:B------:R-:W-:Y:S01]  /*d650*/  FMUL.FTZ R62, R0.reuse, R166 ;  /* 0x000000a6003e7220 */ /* 0x040fe20000410000 */
[----:B------:R-:W2:Y:S01]  /*d660*/  LDSM.16.MT88.4 R112, [R202+0x1000] ;  /* 0x00100000ca70783b */ /* 0x000ea20000004200 */
[C---:B------:R-:W-:Y:S02]  /*d670*/  FMUL.FTZ R47, R0.reuse, R151 ;  /* 0x00000097002f7220 */ /* 0x040fe40000410000 */
[----:B------:R-:W-:Y:S02]  /*d680*/  FMUL.FTZ R40, R3, R144 ;  /* 0x0000009003287220 */ /* 0x000fe40000410000 */
[----:B------:R-:W5:Y:S01]  /*d690*/  MUFU.EX2 R151, R48 ;  /* 0x0000003000977308 */ /* 0x000f620000000800 */
[C---:B------:R-:W-:Y:S02]  /*d6a0*/  FMUL.FTZ R42, R0.reuse, R146 ;  /* 0x00000092002a7220 */ /* 0x040fe40000410000 */
[C---:B------:R-:W-:Y:S02]  /*d6b0*/  FMUL.FTZ R43, R0.reuse, R147 ;  /* 0x00000093002b7220 */ /* 0x040fe40000410000 */
[----:B--2---:R-:W-:Y:S02]  /*d6c0*/  FFMA.FTZ R105, R199, c[0x0][0x2d0], -R179 ;  /* 0x0000b400c7697a23 */ /* 0x004fe400000108b3 */
[C---:B------:R-:W-:Y:S02]  /*d6d0*/  FMUL.FTZ R46, R0.reuse, R150 ;  /* 0x00000096002e7220 */ /* 0x040fe40000410000 */
[C---:B------:R-:W-:Y:S01]  /*d6e0*/  FMUL.FTZ R59, R0.reuse, R163 ;  /* 0x000000a3003b7220 */ /* 0x040fe20000410000 */
[----:B------:R2:W-:Y:S01]  /*d6f0*/  MUFU.EX2 R166, R105 ;  /* 0x0000006900a67308 */ /* 0x0005e20000000800 */
[C---:B------:R-:W-:Y:S02]  /*d700*/  FMUL.FTZ R63, R0.reuse, R167 ;  /* 0x000000a7003f7220 */ /* 0x040fe40000410000 */
[----:B------:R-:W-:Y:S01]  /*d710*/  FMUL.FTZ R74, R0, R74 ;  /* 0x0000004a004a7220 */ /* 0x000fe20000410000 */
[----:B-1----:R-:W-:Y:S01]  /*d720*/  F2FP.BF16.PACK_AB R175, R33, R35 ;  /* 0x0000002321af723e */ /* 0x002fe200000010ff */
[----:B------:R-:W-:Y:S01]  /*d730*/  FMUL.FTZ R4, R101, R108 ;  /* 0x0000006c65047220 */ /* 0x000fe20000410000 */
[----:B------:R-:W-:Y:S01]  /*d740*/  F2FP.BF16.PACK_AB R108, R28, R25 ;  /* 0x000000191c6c723e */ /* 0x000fe200000010ff */
[C---:B------:R-:W-:Y:S02]  /*d750*/  FMUL.FTZ R25, R3.reuse, R129 ;  /* 0x0000008103197220 */ /* 0x040fe40000410000 */
[----:B------:R-:W3:Y:S01]  /*d760*/  LDL.LU R129, [R1+0x10] ;  /* 0x0000100001817983 */ /* 0x000ee20000300800 */
[----:B------:R-:W-:Y:S01]  /*d770*/  FMUL.FTZ R28, R3, R132 ;  /* 0x00000084031c7220 */ /* 0x000fe20000410000 */
[----:B------:R-:W-:Y:S01]  /*d780*/  MOV R132, R34 ;  /* 0x0000002200847202 */ /* 0x000fe20000000f00 */
[C---:B------:R-:W-:Y:S01]  /*d790*/  FMUL.FTZ R34, R100.reuse, R138 ;  /* 0x0000008a64227220 */ /* 0x040fe20000410000 */
[-C--:B------:R-:W-:Y:S01]  /*d7a0*/  HMMA.16816.F32.BF16 R4, R108, R20.reuse, R4 ;  /* 0x000000146c04723c */ /* 0x080fe20000041804 */
[----:B------:R-:W3:Y:S01]  /*d7b0*/  LDL.LU R130, [R1+0xc] ;  /* 0x00000c0001827983 */ /* 0x000ee20000300800 */
[----:B------:R1:W1:Y:S03]  /*d7c0*/  MUFU.EX2 R150, R56 ;  /* 0x0000003800967308 */ /* 0x0002660000000800 */
[----:B------:R-:W-:Y:S02]  /*d7d0*/  FMUL.FTZ R35, R100, R139 ;  /* 0x0000008b64237220 */ /* 0x000fe40000410000 */
[--C-:B------:R-:W-:Y:S01]  /*d7e0*/  FFMA.FTZ R139, R245, c[0x0][0x2d0], -R178.reuse ;  /* 0x0000b400f58b7a23 */ /* 0x100fe200000108b2 */
[C---:B------:R-:W-:Y:S04]  /*d7f0*/  HMMA.16816.F32.BF16 R8, R172.reuse, R20, R8 ;  /* 0x00000014ac08723c */ /* 0x040fe80000041808 */
[----:B------:R-:W-:Y:S01]  /*d800*/  MUFU.EX2 R188, R139 ;  /* 0x0000008b00bc7308 */ /* 0x000fe20000000800 */
[----:B--2---:R-:W-:Y:S02]  /*d810*/  FFMA.FTZ R105, R226, c[0x0][0x2d0], -R178 ;  /* 0x0000b400e2697a23 */ /* 0x004fe400000108b2 */
[C---:B------:R-:W-:Y:S01]  /*d820*/  FMUL.FTZ R20, R101.reuse, R124 ;  /* 0x0000007c65147220 */ /* 0x040fe20000410000 */
[-C--:B------:R-:W-:Y:S04]  /*d830*/  HMMA.16816.F32.BF16 R12, R172, R22.reuse, R12 ;  /* 0x00000016ac0c723c */ /* 0x080fe8000004180c */
[--C-:B------:R-:W-:Y:S02]  /*d840*/  FFMA.FTZ R124, R222, c[0x0][0x2d0], -R176.reuse ;  /* 0x0000b400de7c7a23 */ /* 0x100fe400000108b0 */
[C---:B------:R-:W-:Y:S01]  /*d850*/  FMUL.FTZ R21, R101.reuse, R125 ;  /* 0x0000007d65157220 */ /* 0x040fe20000410000 */
[----:B------:R2:W-:Y:S01]  /*d860*/  MUFU.EX2 R149, R105 ;  /* 0x0000006900957308 */ /* 0x0005e20000000800 */
[C---:B------:R-:W-:Y:S04]  /*d870*/  HMMA.16816.F32.BF16 R16, R108.reuse, R22, R16 ;  /* 0x000000166c10723c */ /* 0x040fe80000041810 */
[----:B------:R-:W-:Y:S02]  /*d880*/  FMUL.FTZ R48, R101, R152 ;  /* 0x0000009865307220 */ /* 0x000fe40000410000 */
[----:B-1----:R-:W-:Y:S02]  /*d890*/  FMUL.FTZ R56, R3, R160 ;  /* 0x000000a003387220 */ /* 0x002fe40000410000 */
[C---:B------:R-:W-:Y:S04]  /*d8a0*/  FMUL.FTZ R22, R100.reuse, R126 ;  /* 0x0000007e64167220 */ /* 0x040fe80000410000 */
[----:B------:R-:W-:Y:S01]  /*d8b0*/  FMUL.FTZ R23, R100, R127 ;  /* 0x0000007f64177220 */ /* 0x000fe20000410000 */
[----:B------:R-:W-:Y:S01]  /*d8c0*/  MOV R127, R33 ;  /* 0x00000021007f7202 */ /* 0x000fe20000000f00 */
[----:B------:R-:W-:Y:S02]  /*d8d0*/  FMUL.FTZ R33, R101, R137 ;  /* 0x0000008965217220 */ /* 0x000fe40000410000 */
[----:B------:R-:W3:Y:S01]  /*d8e0*/  LDL.LU R137, [R1+0x4] ;  /* 0x0000040001897983 */ /* 0x000ee20000300800 */
[--C-:B------:R-:W-:Y:S01]  /*d8f0*/  FFMA.FTZ R125, R221, c[0x0][0x2d0], -R176.reuse ;  /* 0x0000b400dd7d7a23 */ /* 0x100fe200000108b0 */
[----:B------:R-:W-:Y:S01]  /*d900*/  MOV R193, R127 ;  /* 0x0000007f00c17202 */ /* 0x000fe20000000f00 */
[-C--:B------:R-:W-:Y:S01]  /*d910*/  HMMA.16816.F32.BF16 R20, R108, R36.reuse, R20 ;  /* 0x000000246c14723c */ /* 0x080fe20000041814 */
[----:B------:R-:W3:Y:S01]  /*d920*/  LDL.LU R138, [R1] ;  /* 0x00000000018a7983 */ /* 0x000ee20000300800 */
[----:B------:R-:W-:Y:S01]  /*d930*/  MUFU.EX2 R226, R125 ;  /* 0x0000007d00e27308 */ /* 0x000fe20000000800 */
[----:B------:R-:W-:Y:S02]  /*d940*/  FFMA.FTZ R126, R220, c[0x0][0x2d0], -R176 ;  /* 0x0000b400dc7e7a23 */ /* 0x000fe400000108b0 */
[C---:B------:R-:W-:Y:S02]  /*d950*/  FMUL.FTZ R75, R0.reuse, R75 ;  /* 0x0000004b004b7220 */ /* 0x040fe40000410000 */
[C---:B------:R-:W-:Y:S01]  /*d960*/  FMUL.FTZ R78, R0.reuse, R78 ;  /* 0x0000004e004e7220 */ /* 0x040fe20000410000 */
[C---:B------:R-:W-:Y:S04]  /*d970*/  HMMA.16816.F32.BF16 R24, R172.reuse, R36, R24 ;  /* 0x00000024ac18723c */ /* 0x040fe80000041818 */
[C---:B------:R-:W-:Y:S02]  /*d980*/  FMUL.FTZ R79, R0.reuse, R79 ;  /* 0x0000004f004f7220 */ /* 0x040fe40000410000 */
[C---:B------:R-:W-:Y:S02]  /*d990*/  FMUL.FTZ R90, R0.reuse, R90 ;  /* 0x0000005a005a7220 */ /* 0x040fe40000410000 */
[-C--:B------:R-:W-:Y:S04]  /*d9a0*/  HMMA.16816.F32.BF16 R28, R172, R38.reuse, R28 ;  /* 0x00000026ac1c723c */ /* 0x080fe8000004181c */
[C---:B------:R-:W-:Y:S02]  /*d9b0*/  FMUL.FTZ R36, R101.reuse, R140 ;  /* 0x0000008c65247220 */ /* 0x040fe40000410000 */
[----:B------:R-:W-:Y:S02]  /*d9c0*/  FMUL.FTZ R37, R101, R141 ;  /* 0x0000008d65257220 */ /* 0x000fe40000410000 */
[C---:B------:R-:W-:Y:S04]  /*d9d0*/  HMMA.16816.F32.BF16 R32, R108.reuse, R38, R32 ;  /* 0x000000266c20723c */ /* 0x040fe80000041820 */
[--C-:B--2---:R-:W-:Y:S02]  /*d9e0*/  FFMA.FTZ R105, R229, c[0x0][0x2d0], -R178.reuse ;  /* 0x0000b400e5697a23 */ /* 0x104fe400000108b2 */
[----:B------:R-:W-:Y:S02]  /*d9f0*/  FMUL.FTZ R91, R0, R91 ;  /* 0x0000005b005b7220 */ /* 0x000fe40000410000 */
[C---:B------:R-:W-:Y:S04]  /*da00*/  FMUL.FTZ R38, R100.reuse, R142 ;  /* 0x0000008e64267220 */ /* 0x040fe80000410000 */
[----:B------:R-:W-:Y:S01]  /*da10*/  FMUL.FTZ R39, R100, R143 ;  /* 0x0000008f64277220 */ /* 0x000fe20000410000 */
[----:B------:R-:W-:Y:S01]  /*da20*/  MOV R143, R128 ;  /* 0x00000080008f7202 */ /* 0x000fe20000000f00 */
[C---:B------:R-:W-:Y:S02]  /*da30*/  FMUL.FTZ R94, R0.reuse, R94 ;  /* 0x0000005e005e7220 */ /* 0x040fe40000410000 */
[----:B------:R-:W-:Y:S02]  /*da40*/  FMUL.FTZ R95, R0, R95 ;  /* 0x0000005f005f7220 */ /* 0x000fe40000410000 */
[----:B------:R-:W-:Y:S01]  /*da50*/  FFMA.FTZ R140, R242, c[0x0][0x2d0], -R178 ;  /* 0x0000b400f28c7a23 */ /* 0x000fe200000108b2 */
[-C--:B----4-:R-:W-:Y:S03]  /*da60*/  HMMA.16816.F32.BF16 R36, R108, R52.reuse, R36 ;  /* 0x000000346c24723c */ /* 0x090fe60000041824 */
[--C-:B------:R-:W-:Y:S01]  /*da70*/  FFMA.FTZ R144, R241, c[0x0][0x2d0], -R177.reuse ;  /* 0x0000b400f1907a23 */ /* 0x100fe200000108b1 */
[----:B-----5:R-:W-:Y:S01]  /*da80*/  MOV R241, R151 ;  /* 0x0000009700f17202 */ /* 0x020fe20000000f00 */
[--C-:B------:R-:W-:Y:S01]  /*da90*/  FFMA.FTZ R142, R243, c[0x0][0x2d0], -R177.reuse ;  /* 0x0000b400f38e7a23 */ /* 0x100fe200000108b1 */
[----:B------:R-:W-:Y:S01]  /*daa0*/  MOV R243, R150 ;  /* 0x0000009600f37202 */ /* 0x000fe20000000f00 */
[--C-:B------:R-:W-:Y:S01]  /*dab0*/  FFMA.FTZ R141, R249, c[0x0][0x2d0], -R177.reuse ;  /* 0x0000b400f98d7a23 */ /* 0x100fe200000108b1 */
[C---:B------:R-:W-:Y:S07]  /*dac0*/  HMMA.16816.F32.BF16 R40, R172.reuse, R52, R40 ;  /* 0x00000034ac28723c */ /* 0x040fee0000041828 */
[----:B------:R-:W-:Y:S01]  /*dad0*/  FFMA.FTZ R52, R196, c[0x0][0x2d0], -R176 ;  /* 0x0000b400c4347a23 */ /* 0x000fe200000108b0 */
[-C--:B------:R-:W-:Y:S03]  /*dae0*/  HMMA.16816.F32.BF16 R44, R172, R54.reuse, R44 ;  /* 0x00000036ac2c723c */ /* 0x080fe6000004182c */
[----:B------:R1:W2:Y:S01]  /*daf0*/  MUFU.EX2 R147, R52 ;  /* 0x0000003400937308 */ /* 0x0002a20000000800 */
[C---:B------:R-:W-:Y:S04]  /*db00*/  FMUL.FTZ R53, R101.reuse, R157 ;  /* 0x0000009d65357220 */ /* 0x040fe80000410000 */
[C---:B------:R-:W-:Y:S07]  /*db10*/  HMMA.16816.F32.BF16 R48, R108.reuse, R54, R48 ;  /* 0x000000366c30723c */ /* 0x040fee0000041830 */
[C---:B------:R-:W-:Y:S02]  /*db20*/  FMUL.FTZ R55, R100.reuse, R159 ;  /* 0x0000009f64377220 */ /* 0x040fe40000410000 */
[----:B------:R4:W-:Y:S03]  /*db30*/  MUFU.EX2 R159, R105 ;  /* 0x00000069009f7308 */ /* 0x0009e60000000800 */
[----:B------:R-:W-:Y:S07]  /*db40*/  FMUL.FTZ R54, R100, R158 ;  /* 0x0000009e64367220 */ /* 0x000fee0000410000 */
[----:B------:R5:W5:Y:S01]  /*db50*/  MUFU.EX2 R158, R60 ;  /* 0x0000003c009e7308 */ /* 0x000b620000000800 */
[----:B-1----:R-:W-:Y:S01]  /*db60*/  FMUL.FTZ R52, R101, R156 ;  /* 0x0000009c65347220 */ /* 0x002fe20000410000 */
[----:B------:R-:W-:Y:S02]  /*db70*/  MOV R156, R193 ;  /* 0x000000c1009c7202 */ /* 0x000fe40000000f00 */
[----:B--2---:R-:W-:Y:S04]  /*db80*/  MOV R242, R147 ;  /* 0x0000009300f27202 */ /* 0x004fe80000000f00 */
[-C--:B------:R-:W-:Y:S03]  /*db90*/  HMMA.16816.F32.BF16 R52, R108, R112.reuse, R52 ;  /* 0x000000706c34723c */ /* 0x080fe60000041834 */
[----:B----4-:R-:W-:Y:S05]  /*dba0*/  FFMA.FTZ R105, R224, c[0x0][0x2d0], -R178 ;  /* 0x0000b400e0697a23 */ /* 0x010fea00000108b2 */
[C---:B------:R-:W-:Y:S01]  /*dbb0*/  HMMA.16816.F32.BF16 R56, R172.reuse, R112, R56 ;  /* 0x00000070ac38723c */ /* 0x040fe20000041838 */
[----:B------:R-:W-:Y:S03]  /*dbc0*/  MUFU.EX2 R224, R126 ;  /* 0x0000007e00e07308 */ /* 0x000fe60000000800 */
[----:B-----5:R-:W-:Y:S01]  /*dbd0*/  FFMA.FTZ R60, R195, c[0x0][0x2d0], -R176 ;  /* 0x0000b400c33c7a23 */ /* 0x020fe200000108b0 */
[----:B------:R-:W-:Y:S06]  /*dbe0*/  MOV R245, R158 ;  /* 0x0000009e00f57202 */ /* 0x000fec0000000f00 */
[----:B------:R1:W-:Y:S10]  /*dbf0*/  MUFU.EX2 R163, R105 ;  /* 0x0000006900a37308 */ /* 0x0003f40000000800 */
[----:B------:R2:W-:Y:S01]  /*dc00*/  MUFU.EX2 R161, R60 ;  /* 0x0000003c00a17308 */ /* 0x0005e20000000800 */
[----:B-1----:R-:W-:Y:S09]  /*dc10*/  FFMA.FTZ R105, R227, c[0x0][0x2d0], -R178 ;  /* 0x0000b400e3697a23 */ /* 0x002ff200000108b2 */
[----:B------:R1:W-:Y:S01]  /*dc20*/  MUFU.EX2 R167, R105 ;  /* 0x0000006900a77308 */ /* 0x0003e20000000800 */
[----:B--2---:R-:W-:Y:S07]  /*dc30*/  FMUL.FTZ R60, R3, R164 ;  /* 0x000000a4033c7220 */ /* 0x004fee0000410000 */
[-C--:B------:R-:W-:Y:S08]  /*dc40*/  HMMA.16816.F32.BF16 R60, R172, R114.reuse, R60 ;  /* 0x00000072ac3c723c */ /* 0x080ff0000004183c */
[C---:B------:R-:W-:Y:S01]  /*dc50*/  HMMA.16816.F32.BF16 R64, R108.reuse, R114, R64 ;  /* 0x000000726c40723c */ /* 0x040fe20000041840 */
[----:B------:R-:W2:Y:S03]  /*dc60*/  LDSM.16.MT88.4 R112, [R202+0x2000] ;  /* 0x00200000ca70783b */ /* 0x000ea60000004200 */
[--C-:B-1----:R-:W-:Y:S02]  /*dc70*/  FFMA.FTZ R105, R231, c[0x0][0x2d0], -R177.reuse ;  /* 0x0000b400e7697a23 */ /* 0x102fe400000108b1 */
[----:B------:R-:W-:Y:S02]  /*dc80*/  MUFU.EX2 R231, R124 ;  /* 0x0000007c00e77308 */ /* 0x000fe40000000800 */
[-C--:B------:R-:W-:Y:S08]  /*dc90*/  HMMA.16816.F32.BF16 R68, R108, R116.reuse, R68 ;  /* 0x000000746c44723c */ /* 0x080ff00000041844 */
[C---:B------:R-:W-:Y:S01]  /*dca0*/  HMMA.16816.F32.BF16 R72, R172.reuse, R116, R72 ;  /* 0x00000074ac48723c */ /* 0x040fe20000041848 */
[----:B------:R1:W4:Y:S07]  /*dcb0*/  MUFU.EX2 R148, R105 ;  /* 0x0000006900947308 */ /* 0x00032e0000000800 */
[-C--:B------:R-:W-:Y:S08]  /*dcc0*/  HMMA.16816.F32.BF16 R76, R172, R118.reuse, R76 ;  /* 0x00000076ac4c723c */ /* 0x080ff0000004184c */
[C---:B------:R-:W-:Y:S01]  /*dcd0*/  HMMA.16816.F32.BF16 R80, R108.reuse, R118, R80 ;  /* 0x000000766c50723c */ /* 0x040fe20000041850 */
[----:B------:R-:W5:Y:S07]  /*dce0*/  LDSM.16.MT88.4 R116, [R201+0x400] ;  /* 0x00040000c974783b */ /* 0x000f6e0000004200 */
[-C--:B--2---:R-:W-:Y:S04]  /*dcf0*/  HMMA.16816.F32.BF16 R84, R108, R112.reuse, R84 ;  /* 0x000000706c54723c */ /* 0x084fe80000041854 */
[--C-:B-1----:R-:W-:Y:S01]  /*dd00*/  FFMA.FTZ R105, R234, c[0x0][0x2d0], -R177.reuse ;  /* 0x0000b400ea697a23 */ /* 0x102fe200000108b1 */
[----:B----4-:R-:W-:Y:S01]  /*dd10*/  MOV R249, R148 ;  /* 0x0000009400f97202 */ /* 0x010fe20000000f00 */
[----:B------:R1:W-:Y:S02]  /*dd20*/  MUFU.EX2 R234, R106 ;  /* 0x0000006a00ea7308 */ /* 0x0003e40000000800 */
[C---:B------:R-:W-:Y:S08]  /*dd30*/  HMMA.16816.F32.BF16 R88, R172.reuse, R112, R88 ;  /* 0x00000070ac58723c */ /* 0x040ff00000041858 */
[----:B------:R2:W4:Y:S01]  /*dd40*/  MUFU.EX2 R160, R105 ;  /* 0x0000006900a07308 */ /* 0x0005220000000800 */
[-C--:B------:R-:W-:Y:S03]  /*dd50*/  HMMA.16816.F32.BF16 R92, R172, R114.reuse, R92 ;  /* 0x00000072ac5c723c */ /* 0x080fe6000004185c */
[----:B------:R-:W-:Y:S04]  /*dd60*/  F2FP.BF16.PACK_AB R112, R159, R149 ;  /* 0x000000959f70723e */ /* 0x000fe800000010ff */
[----:B------:R-:W-:Y:S01]  /*dd70*/  F2FP.BF16.PACK_AB R172, R224, R226 ;  /* 0x000000e2e0ac723e */ /* 0x000fe200000010ff */
[----:B------:R-:W-:Y:S04]  /*dd80*/  HMMA.16816.F32.BF16 R96, R108, R114, R96 ;  /* 0x000000726c60723c */ /* 0x000fe80000041860 */
[----:B------:R-:W-:Y:S01]  /*dd90*/  MOV R175, R187 ;  /* 0x000000bb00af7202 */ /* 0x000fe20000000f00 */
[----:B-1----:R-:W3:Y:S01]  /*dda0*/  LDL.LU R106, [R1+0x8] ;  /* 0x00000800016a7983 */ /* 0x002ee20000300800 */
[----:B------:R-:W-:Y:S01]  /*ddb0*/  MUFU.EX2 R187, R140 ;  /* 0x0000008c00bb7308 */ /* 0x000fe20000000800 */
[----:B------:R-:W-:Y:S02]  /*ddc0*/  F2FP.BF16.PACK_AB R108, R147, R151 ;  /* 0x00000097936c723e */ /* 0x000fe400000010ff */
[----:B------:R-:W3:Y:S03]  /*ddd0*/  LDL.LU R124, [R1+0x14] ;  /* 0x00001400017c7983 */ /* 0x000ee60000300800 */
[----:B------:R-:W-:Y:S02]  /*dde0*/  F2FP.BF16.PACK_AB R109, R158, R150 ;  /* 0x000000969e6d723e */ /* 0x000fe400000010ff */
[----:B------:R-:W-:Y:S01]  /*ddf0*/  F2FP.BF16.PACK_AB R110, R165, R161 ;  /* 0x000000a1a56e723e */ /* 0x000fe200000010ff */
[--C-:B--2---:R-:W-:Y:S01]  /*de00*/  FFMA.FTZ R105, R235, c[0x0][0x2d0], -R177.reuse ;  /* 0x0000b400eb697a23 */ /* 0x104fe200000108b1 */
[----:B------:R-:W-:Y:S02]  /*de10*/  F2FP.BF16.PACK_AB R111, R166, R162 ;  /* 0x000000a2a66f723e */ /* 0x000fe400000010ff */
[----:B------:R-:W-:Y:S01]  /*de20*/  F2FP.BF16.PACK_AB R114, R167, R163 ;  /* 0x000000a3a772723e */ /* 0x000fe200000010ff */
[----:B------:R1:W-:Y:S01]  /*de30*/  MUFU.EX2 R164, R105 ;  /* 0x0000006900a47308 */ /* 0x0003e20000000800 */
[----:B----4-:R-:W-:Y:S03]  /*de40*/  F2FP.BF16.PACK_AB R113, R160, R148 ;  /* 0x00000094a071723e */ /* 0x010fe600000010ff */
[-C--:B-----5:R-:W-:Y:S03]  /*de50*/  HMMA.16816.F32.BF16 R4, R108, R116.reuse, R4 ;  /* 0x000000746c04723c */ /* 0x0a0fe60000041804 */
[----:B-1----:R-:W-:Y:S04]  /*de60*/  FFMA.FTZ R105, R236, c[0x0][0x2d0], -R177 ;  /* 0x0000b400ec697a23 */ /* 0x002fe800000108b1 */
[----:B------:R1:W2:Y:S02]  /*de70*/  MUFU.EX2 R135, R105 ;  /* 0x0000006900877308 */ /* 0x0002a40000000800 */
[--C-:B-1----:R-:W-:Y:S03]  /*de80*/  FFMA.FTZ R105, R232, c[0x0][0x2d0], -R176.reuse ;  /* 0x0000b400e8697a23 */ /* 0x102fe600000108b0 */
[----:B--2---:R-:W-:Y:S01]  /*de90*/  F2FP.BF16.PACK_AB R115, R135, R164 ;  /* 0x000000a48773723e */ /* 0x004fe200000010ff */
[----:B------:R-:W-:Y:S04]  /*dea0*/  FFMA.FTZ R176, R180, c[0x0][0x2d0], -R176 ;  /* 0x0000b400b4b07a23 */ /* 0x000fe800000108b0 */
[----:B------:R1:W-:Y:S02]  /*deb0*/  MUFU.EX2 R232, R107 ;  /* 0x0000006b00e87308 */ /* 0x0003e40000000800 */
[C---:B------:R-:W-:Y:S08]  /*dec0*/  HMMA.16816.F32.BF16 R8, R112.reuse, R116, R8 ;  /* 0x000000747008723c */ /* 0x040ff00000041808 */
[----:B------:R2:W-:Y:S01]  /*ded0*/  MUFU.EX2 R236, R105 ;  /* 0x0000006900ec7308 */ /* 0x0005e20000000800 */
[-C--:B------:R-:W-:Y:S09]  /*dee0*/  HMMA.16816.F32.BF16 R12, R112, R118.reuse, R12 ;  /* 0x00000076700c723c */ /* 0x080ff2000004180c */
[----:B------:R-:W4:Y:S01]  /*def0*/  MUFU.EX2 R193, R176 ;  /* 0x000000b000c17308 */ /* 0x000f220000000800 */
[C---:B------:R-:W-:Y:S01]  /*df00*/  HMMA.16816.F32.BF16 R16, R108.reuse, R118, R16 ;  /* 0x000000766c10723c */ /* 0x040fe20000041810 */
[----:B------:R-:W5:Y:S03]  /*df10*/  LDSM.16.MT88.4 R116, [R201+0x1400] ;  /* 0x00140000c974783b */ /* 0x000f660000004200 */
[--C-:B-1----:R-:W-:Y:S04]  /*df20*/  FFMA.FTZ R107, R183, c[0x0][0x2d0], -R179.reuse ;  /* 0x0000b400b76b7a23 */ /* 0x102fe800000108b3 */
[-C--:B------:R-:W-:Y:S01]  /*df30*/  HMMA.16816.F32.BF16 R20, R108, R120.reuse, R20 ;  /* 0x000000786c14723c */ /* 0x080fe20000041814 */
[----:B------:R-:W-:Y:S03]  /*df40*/  MUFU.EX2 R192, R107 ;  /* 0x0000006b00c07308 */ /* 0x000fe60000000800 */
[--C-:B--2---:R-:W-:Y:S01]  /*df50*/  FFMA.FTZ R105, R240, c[0x0][0x2d0], -R179.reuse ;  /* 0x0000b400f0697a23 */ /* 0x104fe200000108b3 */
[----:B------:R-:W-:Y:S03]  /*df60*/  MOV R240, R135 ;  /* 0x0000008700f07202 */ /* 0x000fe60000000f00 */
[C---:B------:R-:W-:Y:S03]  /*df70*/  HMMA.16816.F32.BF16 R24, R112.reuse, R120, R24 ;  /* 0x000000787018723c */ /* 0x040fe60000041818 */
[----:B------:R1:W-:Y:S01]  /*df80*/  MUFU.EX2 R233, R105 ;  /* 0x0000006900e97308 */ /* 0x0003e20000000800 */
[----:B----4-:R-:W-:Y:S04]  /*df90*/  F2FP.BF16.PACK_AB R174, R193, R194 ;  /* 0x000000c2c1ae723e */ /* 0x010fe800000010ff */
[-C--:B------:R-:W-:Y:S05]  /*dfa0*/  HMMA.16816.F32.BF16 R28, R112, R122.reuse, R28 ;  /* 0x0000007a701c723c */ /* 0x080fea000004181c */
[----:B------:R-:W-:Y:S03]  /*dfb0*/  MUFU.EX2 R107, R144 ;  /* 0x00000090006b7308 */ /* 0x000fe60000000800 */
[C---:B------:R-:W-:Y:S01]  /*dfc0*/  HMMA.16816.F32.BF16 R32, R108.reuse, R122, R32 ;  /* 0x0000007a6c20723c */ /* 0x040fe20000041820 */
[----:B------:R-:W2:Y:S07]  /*dfd0*/  LDSM.16.MT88.4 R120, [R202+0x1400] ;  /* 0x00140000ca78783b */ /* 0x000eae0000004200 */
[-C--:B-----5:R-:W-:Y:S04]  /*dfe0*/  HMMA.16816.F32.BF16 R36, R108, R116.reuse, R36 ;  /* 0x000000746c24723c */ /* 0x0a0fe80000041824 */
[--C-:B-1----:R-:W-:Y:S01]  /*dff0*/  FFMA.FTZ R105, R239, c[0x0][0x2d0], -R179.reuse ;  /* 0x0000b400ef697a23 */ /* 0x102fe200000108b3 */
[----:B------:R-:W-:Y:S03]  /*e000*/  MOV R239, R134 ;  /* 0x0000008600ef7202 */ /* 0x000fe60000000f00 */
[----:B------:R1:W4:Y:S01]  /*e010*/  MUFU.EX2 R235, R105 ;  /* 0x0000006900eb7308 */ /* 0x0003220000000800 */
[C---:B------:R-:W-:Y:S08]  /*e020*/  HMMA.16816.F32.BF16 R40, R112.reuse, R116, R40 ;  /* 0x000000747028723c */ /* 0x040ff00000041828 */
[-C--:B------:R-:W-:Y:S08]  /*e030*/  HMMA.16816.F32.BF16 R44, R112, R118.reuse, R44 ;  /* 0x00000076702c723c */ /* 0x080ff0000004182c */
[C---:B------:R-:W-:Y:S01]  /*e040*/  HMMA.16816.F32.BF16 R48, R108.reuse, R118, R48 ;  /* 0x000000766c30723c */ /* 0x040fe20000041830 */
[----:B------:R-:W5:Y:S03]  /*e050*/  LDSM.16.MT88.4 R116, [R201+0x2400] ;  /* 0x00240000c974783b */ /* 0x000f660000004200 */
[--C-:B-1----:R-:W-:Y:S04]  /*e060*/  FFMA.FTZ R105, R237, c[0x0][0x2d0], -R179.reuse ;  /* 0x0000b400ed697a23 */ /* 0x102fe800000108b3 */
[-C--:B--2---:R-:W-:Y:S01]  /*e070*/  HMMA.16816.F32.BF16 R52, R108, R120.reuse, R52 ;  /* 0x000000786c34723c */ /* 0x084fe20000041834 */
[----:B------:R1:W-:Y:S03]  /*e080*/  MUFU.EX2 R229, R105 ;  /* 0x0000006900e57308 */ /* 0x0003e60000000800 */
[----:B------:R-:W-:Y:S04]  /*e090*/  MOV R237, R133 ;  /* 0x0000008500ed7202 */ /* 0x000fe80000000f00 */
[C---:B------:R-:W-:Y:S08]  /*e0a0*/  HMMA.16816.F32.BF16 R56, R112.reuse, R120, R56 ;  /* 0x000000787038723c */ /* 0x040ff00000041838 */
[-C--:B------:R-:W-:Y:S08]  /*e0b0*/  HMMA.16816.F32.BF16 R60, R112, R122.reuse, R60 ;  /* 0x0000007a703c723c */ /* 0x080ff0000004183c */
[C---:B------:R-:W-:Y:S01]  /*e0c0*/  HMMA.16816.F32.BF16 R64, R108.reuse, R122, R64 ;  /* 0x0000007a6c40723c */ /* 0x040fe20000041840 */
[----:B------:R-:W2:Y:S03]  /*e0d0*/  LDSM.16.MT88.4 R120, [R202+0x2400] ;  /* 0x00240000ca78783b */ /* 0x000ea60000004200 */
[--C-:B-1----:R-:W-:Y:S01]  /*e0e0*/  FFMA.FTZ R105, R238, c[0x0][0x2d0], -R179.reuse ;  /* 0x0000b400ee697a23 */ /* 0x102fe200000108b3 */
[----:B------:R-:W-:Y:S03]  /*e0f0*/  MOV R238, R132 ;  /* 0x0000008400ee7202 */ /* 0x000fe60000000f00 */
[----:B------:R3:W1:Y:S01]  /*e100*/  MUFU.EX2 R227, R105 ;  /* 0x0000006900e37308 */ /* 0x0006620000000800 */
[-C--:B-----5:R-:W-:Y:S01]  /*e110*/  HMMA.16816.F32.BF16 R68, R108, R116.reuse, R68 ;  /* 0x000000746c44723c */ /* 0x0a0fe20000041844 */
[----:B------:R-:W-:Y:S07]  /*e120*/  LDSM.16.MT88.4 R132, [R201+0x2800] ;  /* 0x00280000c984783b */ /* 0x000fee0000004200 */
[C---:B------:R-:W-:Y:S08]  /*e130*/  HMMA.16816.F32.BF16 R72, R112.reuse, R116, R72 ;  /* 0x000000747048723c */ /* 0x040ff00000041848 */
[-C--:B------:R-:W-:Y:S04]  /*e140*/  HMMA.16816.F32.BF16 R76, R112, R118.reuse, R76 ;  /* 0x00000076704c723c */ /* 0x080fe8000004184c */
[--C-:B---3--:R-:W-:Y:S04]  /*e150*/  FFMA.FTZ R105, R138, c[0x0][0x2d0], -R178.reuse ;  /* 0x0000b4008a697a23 */ /* 0x108fe800000108b2 */
[C---:B------:R-:W-:Y:S01]  /*e160*/  HMMA.16816.F32.BF16 R80, R108.reuse, R118, R80 ;  /* 0x000000766c50723c */ /* 0x040fe20000041850 */
[----:B------:R-:W4:Y:S01]  /*e170*/  LDSM.16.MT88.4 R116, [R201+0x800] ;  /* 0x00080000c974783b */ /* 0x000f220000004200 */
[----:B------:R5:W-:Y:S02]  /*e180*/  MUFU.EX2 R221, R105 ;  /* 0x0000006900dd7308 */ /* 0x000be40000000800 */
[--C-:B------:R-:W-:Y:S01]  /*e190*/  FFMA.FTZ R138, R246, c[0x0][0x2d0], -R178.reuse ;  /* 0x0000b400f68a7a23 */ /* 0x100fe200000108b2 */
[----:B------:R-:W-:Y:S03]  /*e1a0*/  MOV R246, R159 ;  /* 0x0000009f00f67202 */ /* 0x000fe60000000f00 */
[-C--:B--2---:R-:W-:Y:S08]  /*e1b0*/  HMMA.16816.F32.BF16 R84, R108, R120.reuse, R84 ;  /* 0x000000786c54723c */ /* 0x084ff00000041854 */
[C---:B------:R-:W-:Y:S08]  /*e1c0*/  HMMA.16816.F32.BF16 R88, R112.reuse, R120, R88 ;  /* 0x000000787058723c */ /* 0x040ff00000041858 */
[-C--:B------:R-:W-:Y:S04]  /*e1d0*/  HMMA.16816.F32.BF16 R92, R112, R122.reuse, R92 ;  /* 0x0000007a705c723c */ /* 0x080fe8000004185c */
[--C-:B-----5:R-:W-:Y:S01]  /*e1e0*/  FFMA.FTZ R105, R137, c[0x0][0x2d0], -R178.reuse ;  /* 0x0000b40089697a23 */ /* 0x120fe200000108b2 */
[----:B------:R-:W-:Y:S02]  /*e1f0*/  MOV R137, R136 ;  /* 0x0000008800897202 */ /* 0x000fe40000000f00 */
[----:B------:R-:W-:Y:S01]  /*e200*/  MOV R136, R131 ;  /* 0x0000008300887202 */ /* 0x000fe20000000f00 */
[----:B------:R-:W-:Y:S01]  /*e210*/  HMMA.16816.F32.BF16 R96, R108, R122, R96 ;  /* 0x0000007a6c60723c */ /* 0x000fe20000041860 */
[----:B------:R2:W5:Y:S01]  /*e220*/  MUFU.EX2 R219, R105 ;  /* 0x0000006900db7308 */ /* 0x0005620000000800 */
[----:B------:R-:W3:Y:S02]  /*e230*/  LDL.LU R131, [R1+0x20] ;  /* 0x0000200001837983 */ /* 0x000ee40000300800 */
[----:B------:R-:W-:Y:S01]  /*e240*/  MOV R152, R136 ;  /* 0x0000008800987202 */ /* 0x000fe20000000f00 */
[--C-:B------:R-:W-:Y:S01]  /*e250*/  FFMA.FTZ R136, R182, c[0x0][0x2d0], -R179.reuse ;  /* 0x0000b400b6887a23 */ /* 0x100fe200000108b3 */
[----:B------:R-:W-:Y:S01]  /*e260*/  LDSM.16.MT88.4 R120, [R202+0x1800] ;  /* 0x00180000ca78783b */ /* 0x000fe20000004200 */
[----:B------:R-:W-:Y:S02]  /*e270*/  F2FP.BF16.PACK_AB R108, R236, R234 ;  /* 0x000000eaec6c723e */ /* 0x000fe400000010ff */
[----:B----4-:R-:W-:Y:S02]  /*e280*/  F2FP.BF16.PACK_AB R109, R235, R233 ;  /* 0x000000e9eb6d723e */ /* 0x010fe400000010ff */
[----:B------:R-:W-:Y:S01]  /*e290*/  MUFU.EX2 R191, R136 ;  /* 0x0000008800bf7308 */ /* 0x000fe20000000800 */
[----:B------:R-:W-:Y:S02]  /*e2a0*/  F2FP.BF16.PACK_AB R110, R231, R232 ;  /* 0x000000e8e76e723e */ /* 0x000fe400000010ff */
[----:B-1----:R-:W-:Y:S01]  /*e2b0*/  F2FP.BF16.PACK_AB R111, R227, R229 ;  /* 0x000000e5e36f723e */ /* 0x002fe200000010ff */
[----:B------:R-:W-:Y:S01]  /*e2c0*/  LDSM.16.MT88.4 R180, [R201+0x2c00] ;  /* 0x002c0000c9b4783b */ /* 0x000fe20000004200 */
[----:B------:R-:W-:Y:S01]  /*e2d0*/  MOV R146, R137 ;  /* 0x0000008900927202 */ /* 0x000fe20000000f00 */
[--C-:B------:R-:W-:Y:S01]  /*e2e0*/  FFMA.FTZ R137, R248, c[0x0][0x2d0], -R178.reuse ;  /* 0x0000b400f8897a23 */ /* 0x100fe200000108b2 */
[----:B------:R-:W-:Y:S02]  /*e2f0*/  MOV R248, R160 ;  /* 0x000000a000f87202 */ /* 0x000fe40000000f00 */
[----:B------:R-:W-:Y:S01]  /*e300*/  MOV R157, R146 ;  /* 0x00000092009d7202 */ /* 0x000fe20000000f00 */
[-C--:B------:R-:W-:Y:S03]  /*e310*/  HMMA.16816.F32.BF16 R4, R108, R116.reuse, R4 ;  /* 0x000000746c04723c */ /* 0x080fe60000041804 */
[----:B------:R-:W-:Y:S01]  /*e320*/  MOV R146, R186 ;  /* 0x000000ba00927202 */ /* 0x000fe20000000f00 */
[--C-:B--2---:R-:W-:Y:S01]  /*e330*/  FFMA.FTZ R105, R252, c[0x0][0x2d0], -R178.reuse ;  /* 0x0000b400fc697a23 */ /* 0x104fe200000108b2 */
[----:B-----5:R-:W-:Y:S01]  /*e340*/  F2FP.BF16.PACK_AB R112, R219, R221 ;  /* 0x000000dddb70723e */ /* 0x020fe200000010ff */
[----:B------:R-:W-:Y:S01]  /*e350*/  MUFU.EX2 R186, R141 ;  /* 0x0000008d00ba7308 */ /* 0x000fe20000000800 */
[----:B------:R-:W-:Y:S09]  /*e360*/  MOV R252, R164 ;  /* 0x000000a400fc7202 */ /* 0x000ff20000000f00 */
[----:B------:R1:W-:Y:S02]  /*e370*/  MUFU.EX2 R222, R105 ;  /* 0x0000006900de7308 */ /* 0x0003e40000000800 */
[----:B-1----:R-:W-:Y:S01]  /*e380*/  FFMA.FTZ R105, R251, c[0x0][0x2d0], -R178 ;  /* 0x0000b400fb697a23 */ /* 0x002fe200000108b2 */
[----:B------:R-:W-:Y:S02]  /*e390*/  F2FP.BF16.PACK_AB R178, R187, R188 ;  /* 0x000000bcbbb2723e */ /* 0x000fe400000010ff */
[----:B------:R-:W-:Y:S05]  /*e3a0*/  MOV R251, R163 ;  /* 0x000000a300fb7202 */ /* 0x000fea0000000f00 */
[----:B------:R1:W2:Y:S02]  /*e3b0*/  MUFU.EX2 R223, R105 ;  /* 0x0000006900df7308 */ /* 0x0002a40000000800 */
[----:B-1----:R-:W-:Y:S01]  /*e3c0*/  FFMA.FTZ R105, R244, c[0x0][0x2d0], -R179 ;  /* 0x0000b400f4697a23 */ /* 0x002fe200000108b3 */
[----:B--2---:R-:W-:Y:S02]  /*e3d0*/  F2FP.BF16.PACK_AB R114, R223, R222 ;  /* 0x000000dedf72723e */ /* 0x004fe400000010ff */
[----:B------:R-:W-:Y:S05]  /*e3e0*/  MOV R244, R162 ;  /* 0x000000a200f47202 */ /* 0x000fea0000000f00 */
[----:B------:R1:W-:Y:S02]  /*e3f0*/  MUFU.EX2 R220, R105 ;  /* 0x0000006900dc7308 */ /* 0x0003e40000000800 */
[--C-:B-1----:R-:W-:Y:S02]  /*e400*/  FFMA.FTZ R105, R130, c[0x0][0x2d0], -R177.reuse ;  /* 0x0000b40082697a23 */ /* 0x102fe400000108b1 */
[----:B------:R-:W2:Y:S06]  /*e410*/  LDL.LU R130, [R1+0x2c] ;  /* 0x00002c0001827983 */ /* 0x000eac0000300800 */
[----:B------:R1:W-:Y:S02]  /*e420*/  MUFU.EX2 R199, R105 ;  /* 0x0000006900c77308 */ /* 0x0003e40000000800 */
[--C-:B-1----:R-:W-:Y:S02]  /*e430*/  FFMA.FTZ R105, R129, c[0x0][0x2d0], -R177.reuse ;  /* 0x0000b40081697a23 */ /* 0x102fe400000108b1 */
[----:B------:R-:W4:Y:S06]  /*e440*/  LDL.LU R129, [R1+0x28] ;  /* 0x0000280001817983 */ /* 0x000f2c0000300800 */
[----:B------:R1:W5:Y:S01]  /*e450*/  MUFU.EX2 R197, R105 ;  /* 0x0000006900c57308 */ /* 0x0003620000000800 */
[----:B------:R-:W4:Y:S01]  /*e460*/  LDL.LU R128, [R1+0x24] ;  /* 0x0000240001807983 */ /* 0x000f220000300800 */
[----:B-1----:R-:W-:Y:S01]  /*e470*/  FFMA.FTZ R105, R106, c[0x0][0x2d0], -R177 ;  /* 0x0000b4006a697a23 */ /* 0x002fe200000108b1 */
[----:B-----5:R-:W-:Y:S01]  /*e480*/  F2FP.BF16.PACK_AB R113, R197, R199 ;  /* 0x000000c7c571723e */ /* 0x020fe200000010ff */
[----:B------:R-:W-:Y:S01]  /*e490*/  FFMA.FTZ R106, R250, c[0x0][0x2d0], -R179 ;  /* 0x0000b400fa6a7a23 */ /* 0x000fe200000108b3 */
[----:B------:R-:W-:Y:S05]  /*e4a0*/  MOV R250, R161 ;  /* 0x000000a100fa7202 */ /* 0x000fea0000000f00 */
[----:B------:R1:W-:Y:S10]  /*e4b0*/  MUFU.EX2 R198, R105 ;  /* 0x0000006900c67308 */ /* 0x0003f40000000800 */
[----:B------:R-:W5:Y:S01]  /*e4c0*/  MUFU.EX2 R195, R106 ;  /* 0x0000006a00c37308 */ /* 0x000f620000000800 */
[--C-:B-1----:R-:W-:Y:S02]  /*e4d0*/  FFMA.FTZ R105, R124, c[0x0][0x2d0], -R177.reuse ;  /* 0x0000b4007c697a23 */ /* 0x102fe400000108b1 */
[----:B------:R-:W1:Y:S07]  /*e4e0*/  LDSM.16.MT88.4 R124, [R202+0x800] ;  /* 0x00080000ca7c783b */ /* 0x000e6e0000004200 */
[----:B------:R-:W1:Y:S01]  /*e4f0*/  MUFU.EX2 R196, R105 ;  /* 0x0000006900c47308 */ /* 0x000e620000000800 */
[----:B-----5:R-:W-:Y:S02]  /*e500*/  F2FP.BF16.PACK_AB R173, R195, R220 ;  /* 0x000000dcc3ad723e */ /* 0x020fe400000010ff */
[----:B-1----:R-:W-:Y:S01]  /*e510*/  F2FP.BF16.PACK_AB R115, R196, R198 ;  /* 0x000000c6c473723e */ /* 0x002fe200000010ff */
[----:B------:R-:W-:Y:S01]  /*e520*/  FFMA.FTZ R105, R247, c[0x0][0x2d0], -R177 ;  /* 0x0000b400f7697a23 */ /* 0x000fe200000108b1 */
[----:B------:R-:W-:Y:S05]  /*e530*/  MOV R247, R149 ;  /* 0x0000009500f77202 */ /* 0x000fea0000000f00 */
[C---:B------:R-:W-:Y:S08]  /*e540*/  HMMA.16816.F32.BF16 R8, R112.reuse, R116, R8 ;  /* 0x000000747008723c */ /* 0x040ff00000041808 */
[-C--:B------:R-:W-:Y:S08]  /*e550*/  HMMA.16816.F32.BF16 R12, R112, R118.reuse, R12 ;  /* 0x00000076700c723c */ /* 0x080ff0000004180c */
[C---:B------:R-:W-:Y:S01]  /*e560*/  HMMA.16816.F32.BF16 R16, R108.reuse, R118, R16 ;  /* 0x000000766c10723c */ /* 0x040fe20000041810 */
[----:B------:R-:W-:Y:S07]  /*e570*/  LDSM.16.MT88.4 R116, [R202+0x2800] ;  /* 0x00280000ca74783b */ /* 0x000fee0000004200 */
[-C--:B------:R-:W-:Y:S08]  /*e580*/  HMMA.16816.F32.BF16 R20, R108, R124.reuse, R20 ;  /* 0x0000007c6c14723c */ /* 0x080ff00000041814 */
[C---:B------:R-:W-:Y:S08]  /*e590*/  HMMA.16816.F32.BF16 R24, R112.reuse, R124, R24 ;  /* 0x0000007c7018723c */ /* 0x040ff00000041818 */
[-C--:B------:R-:W-:Y:S08]  /*e5a0*/  HMMA.16816.F32.BF16 R28, R112, R126.reuse, R28 ;  /* 0x0000007e701c723c */ /* 0x080ff0000004181c */
[C---:B------:R-:W-:Y:S04]  /*e5b0*/  HMMA.16816.F32.BF16 R32, R108.reuse, R126, R32 ;  /* 0x0000007e6c20723c */ /* 0x040fe80000041820 */
[----:B---3--:R-:W-:Y:S04]  /*e5c0*/  FFMA.FTZ R101, R101, R131, R143 ;  /* 0x0000008365657223 */ /* 0x008fe8000001008f */
[----:B------:R-:W-:Y:S01]  /*e5d0*/  FADD.FTZ R106, R152, R101 ;  /* 0x00000065986a7221 */ /* 0x000fe20000010000 */
[----:B------:R-:W-:Y:S02]  /*e5e0*/  MOV R152, R189 ;  /* 0x000000bd00987202 */ /* 0x000fe40000000f00 */
[----:B------:R-:W-:Y:S01]  /*e5f0*/  MUFU.EX2 R189, R138 ;  /* 0x0000008a00bd7308 */ /* 0x000fe20000000800 */
[----:B--2---:R-:W-:Y:S09]  /*e600*/  FFMA.FTZ R100, R100, R130, R190 ;  /* 0x0000008264647223 */ /* 0x004ff200000100be */
[----:B------:R1:W2:Y:S02]  /*e610*/  MUFU.EX2 R190, R137 ;  /* 0x0000008900be7308 */ /* 0x0002a40000000800 */
[----:B-1----:R-:W-:Y:S01]  /*e620*/  LDSM.16.MT88.4 R136, [R202+0xc00] ;  /* 0x000c0000ca88783b */ /* 0x002fe20000004200 */
[----:B--2---:R-:W-:Y:S01]  /*e630*/  F2FP.BF16.PACK_AB R176, R189, R190 ;  /* 0x000000bebdb0723e */ /* 0x004fe200000010ff */
[----:B----4-:R-:W-:Y:S02]  /*e640*/  FFMA.FTZ R143, R3, R129, R185 ;  /* 0x00000081038f7223 */ /* 0x010fe400000100b9 */
[----:B------:R-:W-:Y:S04]  /*e650*/  FADD.FTZ R3, R152, R100 ;  /* 0x0000006498037221 */ /* 0x000fe80000010000 */
[----:B------:R-:W1:Y:S01]  /*e660*/  MUFU.EX2 R185, R105 ;  /* 0x0000006900b97308 */ /* 0x000e620000000800 */
[----:B------:R-:W-:Y:S02]  /*e670*/  FFMA.FTZ R0, R0, R128, R184 ;  /* 0x0000008000007223 */ /* 0x000fe400000100b8 */
[----:B------:R-:W2:Y:S01]  /*e680*/  LDSM.16.MT88.4 R128, [R201+0x1800] ;  /* 0x00180000c980783b */ /* 0x000ea20000004200 */
[----:B------:R-:W-:Y:S02]  /*e690*/  FADD.FTZ R101, R170, R143 ;  /* 0x0000008faa657221 */ /* 0x000fe40000010000 */
[----:B------:R-:W-:Y:S02]  /*e6a0*/  FADD.FTZ R100, R169, R0 ;  /* 0x00000000a9647221 */ /* 0x000fe40000010000 */
[----:B------:R-:W-:Y:S01]  /*e6b0*/  FADD.FTZ R0, R168, R106 ;  /* 0x0000006aa8007221 */ /* 0x000fe20000010000 */
[----:B------:R-:W-:Y:S01]  /*e6c0*/  MOV R106, R156 ;  /* 0x0000009c006a7202 */ /* 0x000fe20000000f00 */
[----:B------:R-:W-:Y:S01]  /*e6d0*/  FADD.FTZ R3, R175, R3 ;  /* 0x00000003af037221 */ /* 0x000fe20000010000 */
[----:B------:R-:W-:Y:S01]  /*e6e0*/  LDSM.16.MT88.4 R152, [R201+0x1c00] ;  /* 0x001c0000c998783b */ /* 0x000fe20000004200 */
[----:B------:R-:W-:Y:S01]  /*e6f0*/  F2FP.BF16.PACK_AB R175, R191, R192 ;  /* 0x000000c0bfaf723e */ /* 0x000fe200000010ff */
[----:B------:R-:W3:Y:S06]  /*e700*/  MUFU.EX2 R184, R142 ;  /* 0x0000008e00b87308 */ /* 0x000eec0000000800 */
[----:B------:R-:W-:Y:S01]  /*e710*/  LDSM.16.MT88.4 R168, [R202+0x1c00] ;  /* 0x001c0000caa8783b */ /* 0x000fe20000004200 */
[----:B-1----:R-:W-:Y:S01]  /*e720*/  F2FP.BF16.PACK_AB R177, R185, R186 ;  /* 0x000000bab9b1723e */ /* 0x002fe200000010ff */
[----:B------:R-:W-:Y:S01]  /*e730*/  FADD.FTZ R105, R238, R101 ;  /* 0x00000065ee697221 */ /* 0x000fe20000010000 */
[----:B------:R-:W-:Y:S01]  /*e740*/  MOV R238, R165 ;  /* 0x000000a500ee7202 */ /* 0x000fe20000000f00 */
[----:B------:R-:W-:Y:S01]  /*e750*/  FADD.FTZ R101, R237, R100 ;  /* 0x00000064ed657221 */ /* 0x000fe20000010000 */
[----:B------:R-:W-:Y:S01]  /*e760*/  MOV R237, R166 ;  /* 0x000000a600ed7202 */ /* 0x000fe20000000f00 */
[----:B------:R-:W-:Y:S01]  /*e770*/  FADD.FTZ R100, R239, R0 ;  /* 0x00000000ef647221 */ /* 0x000fe20000010000 */
[----:B------:R-:W-:Y:S02]  /*e780*/  MOV R239, R167 ;  /* 0x000000a700ef7202 */ /* 0x000fe40000000f00 */
[----:B------:R-:W-:Y:S02]  /*e790*/  MOV R0, R157 ;  /* 0x0000009d00007202 */ /* 0x000fe40000000f00 */
[----:B---3--:R-:W-:Y:S01]  /*e7a0*/  F2FP.BF16.PACK_AB R179, R107, R184 ;  /* 0x000000b86bb3723e */ /* 0x008fe200000010ff */
[-C--:B--2---:R-:W-:Y:S08]  /*e7b0*/  HMMA.16816.F32.BF16 R36, R108, R128.reuse, R36 ;  /* 0x000000806c24723c */ /* 0x084ff00000041824 */
[C---:B------:R-:W-:Y:S08]  /*e7c0*/  HMMA.16816.F32.BF16 R40, R112.reuse, R128, R40 ;  /* 0x000000807028723c */ /* 0x040ff00000041828 */
[-C--:B------:R-:W-:Y:S08]  /*e7d0*/  HMMA.16816.F32.BF16 R44, R112, R130.reuse, R44 ;  /* 0x00000082702c723c */ /* 0x080ff0000004182c */
[C---:B------:R-:W-:Y:S08]  /*e7e0*/  HMMA.16816.F32.BF16 R48, R108.reuse, R130, R48 ;  /* 0x000000826c30723c */ /* 0x040ff00000041830 */
[-C--:B------:R-:W-:Y:S08]  /*e7f0*/  HMMA.16816.F32.BF16 R52, R108, R120.reuse, R52 ;  /* 0x000000786c34723c */ /* 0x080ff00000041834 */
        /* <DEDUP_REMOVED lines=12> */
[-C--:B-1----:R-:W-:Y:S01]  /*e8c0*/  HMMA.16816.F32.BF16 R108, R172, R120.reuse, R4 ;  /* 0x00000078ac6c723c */ /* 0x082fe20000041804 */
[----:B------:R-:W1:Y:S07]  /*e8d0*/  LDSM.16.MT88.4 R4, [R202+0x2c00] ;  /* 0x002c0000ca04783b */ /* 0x000e6e0000004200 */
[C---:B------:R-:W-:Y:S07]  /*e8e0*/  HMMA.16816.F32.BF16 R112, R176.reuse, R120, R8 ;  /* 0x00000078b070723c */ /* 0x040fee0000041808 */
[----:B------:R-:W-:Y:S01]  /*e8f0*/  MOV R11, R146 ;  /* 0x00000092000b7202 */ /* 0x000fe20000000f00 */
[-C--:B------:R-:W-:Y:S04]  /*e900*/  HMMA.16816.F32.BF16 R116, R176, R122.reuse, R12 ;  /* 0x0000007ab074723c */ /* 0x080fe8000004180c */
[----:B------:R-:W-:Y:S02]  /*e910*/  FADD.FTZ R3, R11, R3 ;  /* 0x000000030b037221 */ /* 0x000fe40000010000 */
[----:B------:R-:W-:Y:S01]  /*e920*/  FADD.FTZ R10, R0, R105 ;  /* 0x00000069000a7221 */ /* 0x000fe20000010000 */
[----:B------:R-:W-:Y:S01]  /*e930*/  MOV R105, R102 ;  /* 0x0000006600697202 */ /* 0x000fe20000000f00 */
[C---:B------:R-:W-:Y:S04]  /*e940*/  HMMA.16816.F32.BF16 R120, R172.reuse, R122, R16 ;  /* 0x0000007aac78723c */ /* 0x040fe80000041810 */
[----:B------:R-:W-:Y:S01]  /*e950*/  FADD.FTZ R0, R106, R101 ;  /* 0x000000656a007221 */ /* 0x000fe20000010000 */
[-C--:B------:R-:W-:Y:S01]  /*e960*/  MOV R101, R2.reuse ;  /* 0x0000000200657202 */ /* 0x080fe20000000f00 */
[----:B------:R-:W-:Y:S01]  /*e970*/  FADD.FTZ R3, R243, R3 ;  /* 0x00000003f3037221 */ /* 0x000fe20000010000 */
[----:B------:R-:W-:Y:S01]  /*e980*/  MOV R106, R2 ;  /* 0x00000002006a7202 */ /* 0x000fe20000000f00 */
        /* <DEDUP_REMOVED lines=13> */
[----:B------:R-:W-:Y:S01]  /*ea60*/  FADD.FTZ R8, R241, R100 ;  /* 0x00000064f1087221 */ /* 0x000fe20000010000 */
[----:B------:R-:W-:Y:S03]  /*ea70*/  MOV R100, R103 ;  /* 0x0000006700647202 */ /* 0x000fe60000000f00 */
        /* <DEDUP_REMOVED lines=30> */
[----:B------:R-:W-:Y:S01]  /*ec60*/  FADD.FTZ R8, R186, R8 ;  /* 0x00000008ba087221 */ /* 0x000fe20000010000 */
        /* <DEDUP_REMOVED lines=19> */
[----:B------:R-:W-:Y:S03]  /*eda0*/  FADD.FTZ R0, R185, R8 ;  /* 0x00000008b9007221 */ /* 0x000fe60000010000 */
[----:B------:R2:W-:Y:S01]  /*edb0*/  STL [R1+0x2c], R6 ;  /* 0x00002c0601007387 */ /* 0x0005e20000100800 */
[----:B------:R-:W-:Y:S01]  /*edc0*/  FADD.FTZ R3, R184, R0 ;  /* 0x00000000b8037221 */ /* 0x000fe20000010000 */
[----:B------:R-:W-:Y:S03]  /*edd0*/  IADD3 R0, R225, -0x1, RZ ;  /* 0xffffffffe1007810 */ /* 0x000fe60007ffe0ff */
[----:B------:R-:W-:Y:S01]  /*ede0*/  FADD.FTZ R3, R107, R3 ;  /* 0x000000036b037221 */ /* 0x000fe20000010000 */
[----:B------:R-:W-:Y:S02]  /*edf0*/  MOV R225, R0 ;  /* 0x0000000000e17202 */ /* 0x000fe40000000f00 */
[----:B------:R-:W-:Y:S01]  /*ee00*/  MOV R0, R104 ;  /* 0x0000006800007202 */ /* 0x000fe20000000f00 */
[----:B-1----:R-:W-:Y:S05]  /*ee10*/  FADD.FTZ R4, R187, R5 ;  /* 0x00000005bb047221 */ /* 0x002fea0000010000 */
[----:B------:R2:W-:Y:S04]  /*ee20*/  STL [R1+0x28], R4 ;  /* 0x0000280401007387 */ /* 0x0005e80000100800 */
[----:B------:R2:W-:Y:S02]  /*ee30*/  STL [R1+0x24], R3 ;  /* 0x0000240301007387 */ /* 0x0005e40000100800 */
[----:B--2---:R-:W-:-:S05]  /*ee40*/  @P0 BRA `(.L_x_632) ;  /* 0xffffbf4000000947 */ /* 0x004fca000383ffff */
.L_x_625:
[----:B------:R-:W-:Y:S05]  /*ee50*/  BRA.DIV ~URZ, `(.L_x_633) ;  /* 0x000057927f007947 */ /* 0x000fea000b800000 */
[----:B-1----:R-:W2:Y:S04]  /*ee60*/  LDL R0, [R1+0x20] ;  /* 0x0000200001007983 */ /* 0x002ea80000100800 */
[----:B--2---:R1:W2:Y:S02]  /*ee70*/  SHFL.BFLY PT, R5, R0, 0x2, 0x1f ;  /* 0x0c401f0000057f89 */ /* 0x0042a400000e0000 */
.L_x_685:
[----:B-1----:R-:W3:Y:S02]  /*ee80*/  LDL.LU R0, [R1+0x20] ;  /* 0x0000200001007983 */ /* 0x002ee40000300800 */
[----:B--23--:R-:W-:Y:S01]  /*ee90*/  FADD.FTZ R5, R5, R0 ;  /* 0x0000000005057221 */ /* 0x00cfe20000010000 */
[----:B------:R-:W-:Y:S05]  /*eea0*/  BRA.DIV ~URZ, `(.L_x_634) ;  /* 0x000057a27f007947 */ /* 0x000fea000b800000 */
[----:B------:R-:W2:Y:S04]  /*eeb0*/  LDL.LU R2, [R1+0x2c] ;  /* 0x00002c0001027983 */ /* 0x000ea80000300800 */
[----:B------:R-:W3:Y:S04]  /*eec0*/  LDL.LU R0, [R1+0x28] ;  /* 0x0000280001007983 */ /* 0x000ee80000300800 */
[----:B------:R-:W4:Y:S04]  /*eed0*/  LDL.LU R9, [R1+0x24] ;  /* 0x0000240001097983 */ /* 0x000f280000300800 */
[----:B--2---:R-:W1:Y:S04]  /*eee0*/  SHFL.BFLY PT, R7, R2, 0x2, 0x1f ;  /* 0x0c401f0002077f89 */ /* 0x004e6800000e0000 */
[----:B---3--:R-:W2:Y:S04]  /*eef0*/  SHFL.BFLY PT, R8, R0, 0x2, 0x1f ;  /* 0x0c401f0000087f89 */ /* 0x008ea800000e0000 */
[----:B----4-:R-:W3:Y:S01]  /*ef00*/  SHFL.BFLY PT, R4, R9, 0x2, 0x1f ;  /* 0x0c401f0009047f89 */ /* 0x010ee200000e0000 */
[----:B-1----:R-:W-:-:S02]  /*ef10*/  FADD.FTZ R7, R7, R2 ;  /* 0x0000000207077221 */ /* 0x002fc40000010000 */
[----:B--2---:R-:W-:-:S03]  /*ef20*/  FADD.FTZ R8, R8, R0 ;  /* 0x0000000008087221 */ /* 0x004fc60000010000 */
[----:B------:R-:W1:Y:S01]  /*ef30*/  SHFL.BFLY PT, R2, R7, 0x1, 0x1f ;  /* 0x0c201f0007027f89 */ /* 0x000e6200000e0000 */
[----:B---3--:R-:W-:-:S03]  /*ef40*/  FADD.FTZ R4, R4, R9 ;  /* 0x0000000904047221 */ /* 0x008fc60000010000 */
[----:B------:R-:W2:Y:S04]  /*ef50*/  SHFL.BFLY PT, R0, R5, 0x1, 0x1f ;  /* 0x0c201f0005007f89 */ /* 0x000ea800000e0000 */
[----:B------:R-:W3:Y:S04]  /*ef60*/  SHFL.BFLY PT, R3, R8, 0x1, 0x1f ;  /* 0x0c201f0008037f89 */ /* 0x000ee800000e0000 */
[----:B------:R4:W4:Y:S01]  /*ef70*/  SHFL.BFLY PT, R6, R4, 0x1, 0x1f ;  /* 0x0c201f0004067f89 */ /* 0x00092200000e0000 */
[----:B-1----:R-:W-:Y:S02]  /*ef80*/  FADD.FTZ R7, R7, R2 ;  /* 0x0000000207077221 */ /* 0x002fe40000010000 */
[----:B--2---:R-:W-:-:S02]  /*ef90*/  FADD.FTZ R5, R5, R0 ;  /* 0x0000000005057221 */ /* 0x004fc40000010000 */
[----:B---3--:R-:W-:-:S03]  /*efa0*/  FADD.FTZ R8, R8, R3 ;  /* 0x0000000308087221 */ /* 0x008fc60000010000 */
.L_x_686:
[----:B------:R-:W-:Y:S01]  /*efb0*/  FSETP.NE.FTZ.AND P3, PT, R5, RZ, PT ;  /* 0x000000ff0500720b */ /* 0x000fe20003f75000 */
[----:B------:R-:W-:Y:S01]  /*efc0*/  CS2R R2, SRZ ;  /* 0x0000000000027805 */ /* 0x000fe2000001ff00 */
[----:B------:R-:W-:Y:S01]  /*efd0*/  FSETP.NE.FTZ.AND P2, PT, R7, RZ, PT ;  /* 0x000000ff0700720b */ /* 0x000fe20003f55000 */
[----:B----4-:R-:W-:Y:S01]  /*efe0*/  FADD.FTZ R6, R6, R4 ;  /* 0x0000000406067221 */ /* 0x010fe20000010000 */
[----:B------:R-:W-:Y:S02]  /*eff0*/  FSETP.NE.FTZ.AND P1, PT, R8, RZ, PT ;  /* 0x000000ff0800720b */ /* 0x000fe40003f35000 */
[----:B------:R-:W-:Y:S02]  /*f000*/  MOV R0, RZ ;  /* 0x000000ff00007202 */ /* 0x000fe40000000f00 */
[----:B------:R-:W-:Y:S02]  /*f010*/  FSETP.NE.FTZ.AND P0, PT, R6, RZ, PT ;  /* 0x000000ff0600720b */ /* 0x000fe40003f15000 */
[----:B------:R-:W-:-:S02]  /*f020*/  MOV R47, 0xff800000 ;  /* 0xff800000002f7802 */ /* 0x000fc40000000f00 */
[----:B------:R-:W-:Y:S01]  /*f030*/  MOV R46, 0xff800000 ;  /* 0xff800000002e7802 */ /* 0x000fe20000000f00 */
[----:B------:R-:W1:Y:S01]  /*f040*/  @P3 MUFU.RCP R0, R5 ;  /* 0x0000000500003308 */ /* 0x000e620000001000 */
[----:B------:R-:W-:Y:S02]  /*f050*/  MOV R45, 0xff800000 ;  /* 0xff800000002d7802 */ /* 0x000fe40000000f00 */
[----:B------:R-:W-:Y:S02]  /*f060*/  @P2 MOV R4, 0x3f317218 ;  /* 0x3f31721800042802 */ /* 0x000fe40000000f00 */
[----:B------:R-:W-:Y:S02]  /*f070*/  @P1 MOV R13, 0x3f317218 ;  /* 0x3f317218000d1802 */ /* 0x000fe40000000f00 */
[----:B------:R-:W-:Y:S01]  /*f080*/  MOV R44, 0xff800000 ;  /* 0xff800000002c7802 */ /* 0x000fe20000000f00 */
[----:B------:R-:W2:Y:S01]  /*f090*/  @P2 MUFU.RCP R3, R7 ;  /* 0x0000000700032308 */ /* 0x000ea20000001000 */
[----:B------:R-:W-:-:S07]  /*f0a0*/  @P2 FMUL.FTZ R4, R4, c[0x0][0x2d0] ;  /* 0x0000b40004042a20 */ /* 0x000fce0000410000 */
[----:B------:R-:W3:Y:S01]  /*f0b0*/  @P1 MUFU.RCP R2, R8 ;  /* 0x0000000800021308 */ /* 0x000ee20000001000 */
[C---:B-1----:R-:W-:Y:S02]  /*f0c0*/  FMUL.FTZ R108, R0.reuse, R108 ;  /* 0x0000006c006c7220 */ /* 0x042fe40000410000 */
[C---:B------:R-:W-:Y:S02]  /*f0d0*/  FMUL.FTZ R43, R0.reuse, R109 ;  /* 0x0000006d002b7220 */ /* 0x040fe40000410000 */
[C---:B------:R-:W-:Y:S02]  /*f0e0*/  FMUL.FTZ R120, R0.reuse, R120 ;  /* 0x0000007800787220 */ /* 0x040fe40000410000 */
[C---:B------:R-:W-:Y:S01]  /*f0f0*/  FMUL.FTZ R40, R0.reuse, R121 ;  /* 0x0000007900287220 */ /* 0x040fe20000410000 */
[----:B------:R-:W1:Y:S01]  /*f100*/  @P3 MUFU.LG2 R5, R5 ;  /* 0x0000000500053308 */ /* 0x000e620000000c00 */
[C---:B------:R-:W-:Y:S02]  /*f110*/  FMUL.FTZ R124, R0.reuse, R124 ;  /* 0x0000007c007c7220 */ /* 0x040fe40000410000 */
[----:B------:R-:W-:-:S02]  /*f120*/  FMUL.FTZ R37, R0, R125 ;  /* 0x0000007d00257220 */ /* 0x000fc40000410000 */
[C---:B------:R-:W-:Y:S02]  /*f130*/  FMUL.FTZ R136, R0.reuse, R136 ;  /* 0x0000008800887220 */ /* 0x040fe40000410000 */
[C---:B------:R-:W-:Y:S01]  /*f140*/  FMUL.FTZ R34, R0.reuse, R137 ;  /* 0x0000008900227220 */ /* 0x040fe20000410000 */
[----:B------:R-:W4:Y:S01]  /*f150*/  @P1 MUFU.LG2 R8, R8 ;  /* 0x0000000800081308 */ /* 0x000f220000000c00 */
[C---:B------:R-:W-:Y:S02]  /*f160*/  FMUL.FTZ R140, R0.reuse, R140 ;  /* 0x0000008c008c7220 */ /* 0x040fe40000410000 */
[C---:B------:R-:W-:Y:S02]  /*f170*/  FMUL.FTZ R31, R0.reuse, R141 ;  /* 0x0000008d001f7220 */ /* 0x040fe40000410000 */
[C---:B------:R-:W-:Y:S02]  /*f180*/  FMUL.FTZ R152, R0.reuse, R152 ;  /* 0x0000009800987220 */ /* 0x040fe40000410000 */
[C---:B------:R-:W-:Y:S01]  /*f190*/  FMUL.FTZ R28, R0.reuse, R153 ;  /* 0x00000099001c7220 */ /* 0x040fe20000410000 */
[----:B------:R-:W5:Y:S01]  /*f1a0*/  @P2 MUFU.LG2 R7, R7 ;  /* 0x0000000700072308 */ /* 0x000f620000000c00 */
        /* <DEDUP_REMOVED lines=12> */
[----:B------:R-:W-:Y:S01]  /*f270*/  MOV R0, RZ ;  /* 0x000000ff00007202 */ /* 0x000fe20000000f00 */
[----:B--2---:R-:W-:-:S02]  /*f280*/  FMUL.FTZ R110, R3, R110 ;  /* 0x0000006e036e7220 */ /* 0x004fc40000410000 */
[C---:B------:R-:W-:Y:S02]  /*f290*/  FMUL.FTZ R42, R3.reuse, R111 ;  /* 0x0000006f032a7220 */ /* 0x040fe40000410000 */
[C---:B------:R-:W-:Y:S01]  /*f2a0*/  FMUL.FTZ R122, R3.reuse, R122 ;  /* 0x0000007a037a7220 */ /* 0x040fe20000410000 */
[----:B------:R-:W-:Y:S01]  /*f2b0*/  @P0 MUFU.RCP R0, R6 ;  /* 0x0000000600000308 */ /* 0x000fe20000001000 */
        /* <DEDUP_REMOVED lines=21> */
[----:B------:R-:W-:Y:S01]  /*f410*/  @P3 MOV R3, 0x3f317218 ;  /* 0x3f31721800033802 */ /* 0x000fe20000000f00 */
[----:B---3--:R-:W-:-:S02]  /*f420*/  FMUL.FTZ R112, R2, R112 ;  /* 0x0000007002707220 */ /* 0x008fc40000410000 */
        /* <DEDUP_REMOVED lines=22> */
[----:B------:R-:W-:Y:S02]  /*f590*/  FMUL.FTZ R93, R2, R93 ;  /* 0x0000005d025d7220 */ /* 0x000fe40000410000 */
[----:B------:R-:W2:Y:S01]  /*f5a0*/  @P0 MUFU.LG2 R2, R6 ;  /* 0x0000000600020308 */ /* 0x000ea20000000c00 */
[----:B-1----:R-:W-:-:S02]  /*f5b0*/  @P3 FMUL.FTZ R9, R5, 0.69314718246459960938 ;  /* 0x3f31721805093820 */ /* 0x002fc40000410000 */
[----:B------:R-:W-:Y:S02]  /*f5c0*/  @P3 FMUL.FTZ R5, R3, c[0x0][0x2d0] ;  /* 0x0000b40003053a20 */ /* 0x000fe40000410000 */
[----:B----4-:R-:W-:Y:S02]  /*f5d0*/  @P1 FMUL.FTZ R8, R8, 0.69314718246459960938 ;  /* 0x3f31721808081820 */ /* 0x010fe40000410000 */
[----:B------:R-:W-:Y:S02]  /*f5e0*/  @P1 FMUL.FTZ R3, R13, c[0x0][0x2d0] ;  /* 0x0000b4000d031a20 */ /* 0x000fe40000410000 */
[----:B-----5:R-:W-:Y:S02]  /*f5f0*/  @P2 FMUL.FTZ R7, R7, 0.69314718246459960938 ;  /* 0x3f31721807072820 */ /* 0x020fe40000410000 */
[----:B------:R-:W-:Y:S01]  /*f600*/  @P1 FFMA.FTZ R47, R3, R102, R8 ;  /* 0x00000066032f1223 */ /* 0x000fe20000010008 */
[----:B------:R-:W-:Y:S01]  /*f610*/  @P0 MOV R3, 0x3f317218 ;  /* 0x3f31721800030802 */ /* 0x000fe20000000f00 */
[----:B------:R-:W-:Y:S01]  /*f620*/  @P2 FFMA.FTZ R46, R4, R103, R7 ;  /* 0x00000067042e2223 */ /* 0x000fe20000010007 */
[----:B------:R-:W-:Y:S01]  /*f630*/  MOV R4, 0x1 ;  /* 0x0000000100047802 */ /* 0x000fe20000000f00 */
[----:B------:R-:W-:-:S02]  /*f640*/  @P3 FFMA.FTZ R45, R5, R104, R9 ;  /* 0x00000068052d3223 */ /* 0x000fc40000010009 */
[----:B--2---:R-:W-:Y:S02]  /*f650*/  @P0 FMUL.FTZ R2, R2, 0.69314718246459960938 ;  /* 0x3f31721802020820 */ /* 0x004fe40000410000 */
[----:B------:R-:W-:Y:S02]  /*f660*/  @P0 FMUL.FTZ R3, R3, c[0x0][0x2d0] ;  /* 0x0000b40003030a20 */ /* 0x000fe40000410000 */
        /* <DEDUP_REMOVED lines=24> */
[----:B------:R-:W-:Y:S01]  /*f7f0*/  PRMT R0, R4, 0x7610, R0 ;  /* 0x0000761004007816 */ /* 0x000fe20000000000 */
[----:B------:R-:W-:Y:S02]  /*f800*/  @P0 FFMA.FTZ R44, R3, R101, R2 ;  /* 0x00000065032c0223 */ /* 0x000fe40000010002 */
.L_x_594:
[----:B------:R2:W5:Y:S01]  /*f810*/  LDL R8, [R1+0x7c] ;  /* 0x00007c0001087983 */ /* 0x0005620000100800 */
[----:B------:R-:W-:Y:S03]  /*f820*/  BSSY B0, `(.L_x_635) ;  /* 0x0000012000007945 */ /* 0x000fe60003800000 */
[----:B------:R-:W3:Y:S02]  /*f830*/  S2R R49, SR_TID.X ;  /* 0x0000000000317919 */ /* 0x000ee40000002100 */
[----:B---3--:R-:W-:-:S13]  /*f840*/  LOP3.LUT P6, RZ, R49, 0x7f, RZ, 0xc0, !PT ;  /* 0x0000007f31ff7812 */ /* 0x008fda00078cc0ff */
[----:B------:R-:W-:Y:S05]  /*f850*/  @P6 BRA `(.L_x_636) ;  /* 0x000000e000006947 */ /* 0x000fea0003800000 */
[----:B--2---:R-:W2:Y:S01]  /*f860*/  S2R R4, SR_LANEID ;  /* 0x0000000000047919 */ /* 0x004ea20000000000 */
[----:B------:R-:W-:Y:S01]  /*f870*/  VOTEU.ANY UR4, UPT, PT ;  /* 0x0000000000047886 */ /* 0x000fe200038e0100 */
[----:B-1----:R-:W-:Y:S01]  /*f880*/  IMAD.MOV.U32 R6, RZ, RZ, c[0x0][0x580] ;  /* 0x00016000ff067624 */ /* 0x002fe200078e00ff */
[----:B------:R-:W2:Y:S01]  /*f890*/  FLO.U32 R3, UR4 ;  /* 0x0000000400037d00 */ /* 0x000ea200080e0000 */
[----:B------:R-:W-:-:S07]  /*f8a0*/  IMAD.MOV.U32 R7, RZ, RZ, c[0x0][0x584] ;  /* 0x00016100ff077624 */ /* 0x000fce00078e00ff */
[----:B------:R-:W1:Y:S01]  /*f8b0*/  POPC R2, UR4 ;  /* 0x0000000400027d09 */ /* 0x000e620008000000 */
[----:B--2---:R-:W-:-:S13]  /*f8c0*/  ISETP.EQ.U32.AND P0, PT, R3, R4, PT ;  /* 0x000000040300720c */ /* 0x004fda0003f02070 */
[----:B-1----:R-:W2:Y:S04]  /*f8d0*/  @P0 ATOMG.E.ADD.STRONG.GPU PT, R2, [R6.64], R2 ;  /* 0x00000002060209a8 */ /* 0x002ea800081ee1c6 */
[----:B------:R-:W1:Y:S04]  /*f8e0*/  S2R R4, SR_LTMASK ;  /* 0x0000000000047919 */ /* 0x000e680000003900 */
[----:B--2---:R1:W2:Y:S02]  /*f8f0*/  SHFL.IDX PT, R3, R2, R3, 0x1f ;  /* 0x00001f0302037589 */ /* 0x0042a400000e0000 */
[----:B-1----:R-:W-:-:S06]  /*f900*/  LOP3.LUT R2, R4, UR4, RZ, 0xc0, !PT ;  /* 0x0000000404027c12 */ /* 0x002fcc000f8ec0ff */
[----:B------:R-:W2:Y:S02]  /*f910*/  POPC R2, R2 ;  /* 0x0000000200027309 */ /* 0x000ea40000000000 */
[----:B--2--5:R-:W-:-:S05]  /*f920*/  IADD3 R8, R3, c[0x0][0xc], R2 ;  /* 0x0000030003087a10 */ /* 0x024fca0007ffe002 */
[----:B------:R1:W-:Y:S02]  /*f930*/  STL [R1+0x7c], R8 ;  /* 0x00007c0801007387 */ /* 0x0003e40000100800 */
.L_x_636:
[----:B--2---:R-:W-:Y:S05]  /*f940*/  BSYNC B0 ;  /* 0x0000000000007941 */ /* 0x004fea0003800000 */
.L_x_635:
[----:B------:R-:W-:Y:S01]  /*f950*/  PRMT R0, R0, 0x9910, RZ ;  /* 0x0000991000007816 */ /* 0x000fe200000000ff */
[----:B------:R-:W-:Y:S01]  /*f960*/  BSSY B1, `(.L_x_637) ;  /* 0x00001ef000017945 */ /* 0x000fe20003800000 */
[----:B-----5:R-:W-:Y:S02]  /*f970*/  IMAD.MOV.U32 R64, RZ, RZ, R8 ;  /* 0x000000ffff407224 */ /* 0x020fe400078e0008 */
[----:B------:R-:W-:-:S13]  /*f980*/  ISETP.NE.AND P0, PT, R0, RZ, PT ;  /* 0x000000ff0000720c */ /* 0x000fda0003f05270 */
[----:B------:R-:W-:Y:S05]  /*f990*/  @!P0 BRA `(.L_x_638) ;  /* 0x0000130000008947 */ /* 0x000fea0003800000 */
[----:B------:R-:W2:Y:S04]  /*f9a0*/  LDL R52, [R1+0x6c] ;  /* 0x00006c0001347983 */ /* 0x000ea80000100800 */
[----:B------:R-:W3:Y:S04]  /*f9b0*/  LDL R51, [R1+0x70] ;  /* 0x0000700001337983 */ /* 0x000ee80000100800 */
[----:B------:R-:W4:Y:S04]  /*f9c0*/  LDL R50, [R1+0x78] ;  /* 0x0000780001327983 */ /* 0x000f280000100800 */
[----:B------:R-:W5:Y:S01]  /*f9d0*/  LDL R48, [R1+0x74] ;  /* 0x0000740001307983 */ /* 0x000f620000100800 */
[----:B------:R-:W-:Y:S01]  /*f9e0*/  WARPSYNC 0xffffffff ;  /* 0xffffffff00007948 */ /* 0x000fe20003800000 */
[----:B------:R-:W-:-:S02]  /*f9f0*/  F2FP.BF16.PACK_AB R43, R43, R108 ;  /* 0x0000006c2b2b723e */ /* 0x000fc400000010ff */
[----:B------:R-:W-:Y:S01]  /*fa00*/  BAR.SYNC.DEFER_BLOCKING 0x1, 0x80 ;  /* 0x0042000000007b1d */ /* 0x000fe20000010000 */
        /* <DEDUP_REMOVED lines=39> */
[----:B-1----:R-:W-:Y:S02]  /*fc80*/  F2FP.BF16.PACK_AB R8, R85, R84 ;  /* 0x000000545508723e */ /* 0x002fe400000010ff */
[----:B------:R-:W-:Y:S02]  /*fc90*/  F2FP.BF16.PACK_AB R7, R87, R86 ;  /* 0x000000565707723e */ /* 0x000fe400000010ff */
[----:B------:R-:W-:-:S02]  /*fca0*/  F2FP.BF16.PACK_AB R4, R97, R96 ;  /* 0x000000606104723e */ /* 0x000fc400000010ff */
[----:B------:R-:W-:Y:S02]  /*fcb0*/  F2FP.BF16.PACK_AB R3, R99, R98 ;  /* 0x000000626303723e */ /* 0x000fe400000010ff */
[----:B------:R-:W-:Y:S02]  /*fcc0*/  F2FP.BF16.PACK_AB R6, R89, R88 ;  /* 0x000000585906723e */ /* 0x000fe400000010ff */
[----:B------:R-:W-:Y:S02]  /*fcd0*/  F2FP.BF16.PACK_AB R5, R5, R90 ;  /* 0x0000005a0505723e */ /* 0x000fe400000010ff */
[----:B------:R-:W-:Y:S02]  /*fce0*/  F2FP.BF16.PACK_AB R2, R93, R92 ;  /* 0x0000005c5d02723e */ /* 0x000fe400000010ff */
[----:B------:R-:W-:Y:S01]  /*fcf0*/  F2FP.BF16.PACK_AB R0, R95, R94 ;  /* 0x0000005e5f00723e */ /* 0x000fe200000010ff */
[----:B--2---:R1:W-:Y:S04]  /*fd00*/  STS [R52+0x80], R43 ;  /* 0x0000802b34007388 */ /* 0x0043e80000000800 */
[----:B------:R1:W-:Y:S04]  /*fd10*/  STS [R52+0x280], R42 ;  /* 0x0002802a34007388 */ /* 0x0003e80000000800 */
[----:B---3--:R1:W-:Y:S04]  /*fd20*/  STS [R51], R40 ;  /* 0x0000002833007388 */ /* 0x0083e80000000800 */
[----:B------:R1:W-:Y:S04]  /*fd30*/  STS [R51+0x200], R39 ;  /* 0x0002002733007388 */ /* 0x0003e80000000800 */
[----:B------:R1:W-:Y:S04]  /*fd40*/  STS [R52+0x1080], R41 ;  /* 0x0010802934007388 */ /* 0x0003e80000000800 */
[----:B------:R1:W-:Y:S04]  /*fd50*/  STS [R52+0x1280], R114 ;  /* 0x0012807234007388 */ /* 0x0003e80000000800 */
[----:B------:R1:W-:Y:S04]  /*fd60*/  STS [R51+0x1000], R38 ;  /* 0x0010002633007388 */ /* 0x0003e80000000800 */
[----:B------:R1:W-:Y:S04]  /*fd70*/  STS [R51+0x1200], R118 ;  /* 0x0012007633007388 */ /* 0x0003e80000000800 */
[----:B----4-:R1:W-:Y:S04]  /*fd80*/  STS [R50+0x80], R37 ;  /* 0x0000802532007388 */ /* 0x0103e80000000800 */
[----:B------:R1:W-:Y:S04]  /*fd90*/  STS [R50+0x280], R36 ;  /* 0x0002802432007388 */ /* 0x0003e80000000800 */
[----:B-----5:R1:W-:Y:S04]  /*fda0*/  STS [R48], R34 ;  /* 0x0000002230007388 */ /* 0x0203e80000000800 */
[----:B------:R1:W-:Y:S04]  /*fdb0*/  STS [R48+0x200], R33 ;  /* 0x0002002130007388 */ /* 0x0003e80000000800 */
        /* <DEDUP_REMOVED lines=36> */
[----:B------:R-:W-:Y:S06]  /*10000*/  BAR.SYNC.DEFER_BLOCKING 0x1, 0x80 ;  /* 0x0042000000007b1d */ /* 0x000fec0000010000 */
[----:B------:R-:W-:Y:S05]  /*10010*/  BRA.CONV ~URZ, `(.L_x_639) ;  /* 0x000000837f007947 */ /* 0x000fea000b800000 */
[----:B-1----:R-:W-:Y:S01]  /*10020*/  SHF.R.S32.HI R48, RZ, 0x1f, R49 ;  /* 0x0000001fff307819 */ /* 0x002fe20000011431 */
[----:B------:R-:W-:Y:S01]  /*10030*/  IMAD.MOV.U32 R6, RZ, RZ, RZ ;  /* 0x000000ffff067224 */ /* 0x000fe200078e00ff */
[----:B------:R-:W-:Y:S01]  /*10040*/  MOV R2, 0x100a0 ;  /* 0x000100a000027802 */ /* 0x000fe20000000f00 */
[----:B------:R-:W-:Y:S01]  /*10050*/  IMAD.MOV.U32 R3, RZ, RZ, 0x1f ;  /* 0x0000001fff037424 */ /* 0x000fe200078e00ff */
[----:B------:R-:W-:-:S04]  /*10060*/  LEA.HI R48, R48, R49, RZ, 0x7 ;  /* 0x0000003130307211 */ /* 0x000fc800078f38ff */
[----:B------:R-:W-:-:S05]  /*10070*/  SHF.R.S32.HI R48, RZ, 0x7, R48 ;  /* 0x00000007ff307819 */ /* 0x000fca0000011430 */
[----:B------:R-:W-:Y:S02]  /*10080*/  IMAD.MOV.U32 R4, RZ, RZ, R48 ;  /* 0x000000ffff047224 */ /* 0x000fe400078e0030 */
[----:B------:R-:W-:Y:S05]  /*10090*/  CALL.REL.NOINC `($__internal_4_$__cuda_sm70_shflsync_idx_p) ;  /* 0x00004c3000007944 */ /* 0x000fea0003c00000 */
.L_x_639:
[----:B-1----:R-:W2:Y:S04]  /*100a0*/  LDL R2, [R1+0x68] ;  /* 0x0000680001027983 */ /* 0x002ea80000100800 */
[----:B------:R-:W3:Y:S04]  /*100b0*/  LDL.LU R8, [R1+0x60] ;  /* 0x0000600001087983 */ /* 0x000ee80000300800 */
[----:B------:R-:W4:Y:S04]  /*100c0*/  LDL.LU R15, [R1+0x5c] ;  /* 0x00005c00010f7983 */ /* 0x000f280000300800 */
[----:B------:R-:W2:Y:S04]  /*100d0*/  LDL R14, [R1+0x18] ;  /* 0x00001800010e7983 */ /* 0x000ea80000100800 */
[----:B------:R-:W2:Y:S01]  /*100e0*/  LDL.LU R19, [R1+0x58] ;  /* 0x0000580001137983 */ /* 0x000ea20000300800 */
[----:B-----5:R-:W-:-:S03]  /*100f0*/  IMAD.MOV.U32 R0, RZ, RZ, 0x1 ;  /* 0x00000001ff007424 */ /* 0x020fc600078e00ff */
[----:B------:R-:W4:Y:S02]  /*10100*/  LDL R13, [R1+0x88] ;  /* 0x00008800010d7983 */ /* 0x000f240000100800 */
[----:B------:R-:W-:Y:S02]  /*10110*/  ISETP.NE.AND P1, PT, R0, c[0x0][0x4e8], PT ;  /* 0x00013a0000007a0c */ /* 0x000fe40003f25270 */
[----:B------:R-:W4:Y:S01]  /*10120*/  LDL R18, [R1+0x80] ;  /* 0x0000800001127983 */ /* 0x000f220000100800 */
[----:B------:R-:W-:Y:S02]  /*10130*/  ULDC UR5, c[0x0][0x4e8] ;  /* 0x00013a0000057ab9 */ /* 0x000fe40000000800 */
[----:B------:R-:W-:Y:S02]  /*10140*/  ULDC UR4, c[0x0][0x388] ;  /* 0x0000e20000047ab9 */ /* 0x000fe40000000800 */
[----:B------:R-:W-:Y:S01]  /*10150*/  UIMAD UR4, UR5, UR4, URZ ;  /* 0x00000004050472a4 */ /* 0x000fe2000f8e023f */
[----:B------:R-:W1:Y:S01]  /*10160*/  S2R R20, SR_TID.X ;  /* 0x0000000000147919 */ /* 0x000e620000002100 */
[C---:B------:R-:W-:Y:S01]  /*10170*/  IADD3 R67, R217.reuse, 0x20, RZ ;  /* 0x00000020d9437810 */ /* 0x040fe20007ffe0ff */
[----:B------:R-:W-:Y:S01]  /*10180*/  BSSY B0, `(.L_x_640) ;  /* 0x0000078000007945 */ /* 0x000fe20003800000 */
[----:B------:R-:W-:-:S02]  /*10190*/  IADD3 R65, R217, 0x40, RZ ;  /* 0x00000040d9417810 */ /* 0x000fc40007ffe0ff */
[----:B------:R-:W-:Y:S02]  /*101a0*/  IADD3 R66, R217, 0x20, RZ ;  /* 0x00000020d9427810 */ /* 0x000fe40007ffe0ff */
[----:B------:R-:W-:Y:S02]  /*101b0*/  SHF.R.S32.HI R67, RZ, 0x1f, R67 ;  /* 0x0000001fff437819 */ /* 0x000fe40000011443 */
[----:B------:R-:W-:Y:S02]  /*101c0*/  SHF.R.S32.HI R68, RZ, 0x1f, R217 ;  /* 0x0000001fff447819 */ /* 0x000fe400000114d9 */
[----:B---3--:R-:W-:-:S05]  /*101d0*/  SHF.R.S32.HI R5, RZ, 0x1f, R8 ;  /* 0x0000001fff057819 */ /* 0x008fca0000011408 */
[----:B------:R-:W-:Y:S02]  /*101e0*/  IMAD R6, R5, c[0x0][0x490], RZ ;  /* 0x0001240005067a24 */ /* 0x000fe400078e02ff */
[----:B--2---:R-:W-:-:S04]  /*101f0*/  IMAD.IADD R4, R2, 0x1, R19 ;  /* 0x0000000102047824 */ /* 0x004fc800078e0213 */
[----:B------:R-:W-:-:S04]  /*10200*/  @P1 IMAD.HI.U32 R7, R4, c[0x0][0x4ec], RZ ;  /* 0x00013b0004071a27 */ /* 0x000fc800078e00ff */
[----:B------:R-:W-:-:S04]  /*10210*/  IMAD.WIDE.U32 R2, R8, c[0x0][0x490], RZ ;  /* 0x0001240008027a25 */ /* 0x000fc800078e00ff */
[----:B------:R-:W-:Y:S01]  /*10220*/  IMAD.MOV.U32 R0, RZ, RZ, R4 ;  /* 0x000000ffff007224 */ /* 0x000fe200078e0004 */
[----:B------:R-:W-:Y:S01]  /*10230*/  @P1 SHF.R.U32.HI R0, RZ, c[0x0][0x4f0], R7 ;  /* 0x00013c00ff001a19 */ /* 0x000fe20000011607 */
[----:B------:R-:W-:-:S03]  /*10240*/  IMAD R6, R8, c[0x0][0x494], R6 ;  /* 0x0001250008067a24 */ /* 0x000fc600078e0206 */
[----:B------:R-:W-:Y:S01]  /*10250*/  IADD3 R7, -R0, RZ, RZ ;  /* 0x000000ff00077210 */ /* 0x000fe20007ffe1ff */
[----:B------:R-:W-:Y:S02]  /*10260*/  IMAD.IADD R3, R3, 0x1, R6 ;  /* 0x0000000103037824 */ /* 0x000fe400078e0206 */
[----:B------:R-:W-:Y:S01]  /*10270*/  IMAD R6, R5, c[0x0][0x3e8], RZ ;  /* 0x0000fa0005067a24 */ /* 0x000fe200078e02ff */
[----:B----4-:R-:W-:Y:S01]  /*10280*/  SHF.R.S32.HI R5, RZ, 0x1f, R15 ;  /* 0x0000001fff057819 */ /* 0x010fe2000001140f */
[----:B------:R-:W-:Y:S02]  /*10290*/  IMAD R4, R7, c[0x0][0x4e8], R4 ;  /* 0x00013a0007047a24 */ /* 0x000fe400078e0204 */
[----:B------:R-:W-:Y:S02]  /*102a0*/  IMAD R10, R8, c[0x0][0x3ec], R6 ;  /* 0x0000fb00080a7a24 */ /* 0x000fe400078e0206 */
[----:B------:R-:W-:Y:S02]  /*102b0*/  IMAD R11, R5, c[0x0][0x498], RZ ;  /* 0x00012600050b7a24 */ /* 0x000fe400078e02ff */
[----:B------:R-:W-:-:S04]  /*102c0*/  IMAD.WIDE.U32 R6, R15, c[0x0][0x498], R2 ;  /* 0x000126000f067a25 */ /* 0x000fc800078e0002 */
[----:B------:R-:W-:Y:S01]  /*102d0*/  IMAD.WIDE.U32 R8, R8, c[0x0][0x3e8], RZ ;  /* 0x0000fa0008087a25 */ /* 0x000fe200078e00ff */
[----:B------:R-:W-:-:S03]  /*102e0*/  IADD3 R6, P0, R0, R6, RZ ;  /* 0x0000000600067210 */ /* 0x000fc60007f1e0ff */
[----:B------:R-:W-:Y:S01]  /*102f0*/  IMAD R12, R5, c[0x0][0x3f0], RZ ;  /* 0x0000fc00050c7a24 */ /* 0x000fe200078e02ff */
[----:B------:R-:W-:Y:S01]  /*10300*/  SHF.R.S32.HI R5, RZ, 0x1f, R0 ;  /* 0x0000001fff057819 */ /* 0x000fe20000011400 */
[----:B------:R-:W-:Y:S02]  /*10310*/  IMAD R11, R15, c[0x0][0x49c], R11 ;  /* 0x000127000f0b7a24 */ /* 0x000fe400078e020b */
[----:B------:R-:W-:Y:S02]  /*10320*/  IMAD.IADD R3, R9, 0x1, R10 ;  /* 0x0000000109037824 */ /* 0x000fe400078e020a */
[----:B------:R-:W-:Y:S01]  /*10330*/  IMAD.MOV.U32 R2, RZ, RZ, R8 ;  /* 0x000000ffff027224 */ /* 0x000fe200078e0008 */
[----:B------:R-:W-:Y:S01]  /*10340*/  IADD3.X R7, R5, R7, R11, P0, !PT ;  /* 0x0000000705077210 */ /* 0x000fe200007fe40b */
[C---:B------:R-:W-:Y:S02]  /*10350*/  IMAD R11, R15.reuse, c[0x0][0x3f4], R12 ;  /* 0x0000fd000f0b7a24 */ /* 0x040fe400078e020c */
[----:B------:R-:W-:-:S02]  /*10360*/  IMAD.WIDE.U32 R8, R15, c[0x0][0x3f0], R2 ;  /* 0x0000fc000f087a25 */ /* 0x000fc400078e0002 */
[----:B------:R-:W2:Y:S01]  /*10370*/  S2R R15, SR_TID.X ;  /* 0x00000000000f7919 */ /* 0x000ea20000002100 */
[----:B------:R-:W-:Y:S01]  /*10380*/  SHF.R.S32.HI R0, RZ, 0x1f, R4 ;  /* 0x0000001fff007819 */ /* 0x000fe20000011404 */
[----:B------:R-:W-:-:S04]  /*10390*/  IMAD.IADD R5, R14, 0x1, R19 ;  /* 0x000000010e057824 */ /* 0x000fc800078e0213 */
[----:B------:R-:W-:Y:S02]  /*103a0*/  IMAD R0, R0, c[0x0][0x488], RZ ;  /* 0x0001220000007a24 */ /* 0x000fe400078e02ff */
[----:B------:R-:W-:-:S04]  /*103b0*/  IMAD.WIDE.U32 R2, R4, c[0x0][0x488], R6 ;  /* 0x0001220004027a25 */ /* 0x000fc800078e0006 */
[----:B------:R-:W-:Y:S02]  /*103c0*/  IMAD R10, R4, c[0x0][0x48c], R0 ;  /* 0x00012300040a7a24 */ /* 0x000fe400078e0200 */
[----:B------:R-:W-:Y:S01]  /*103d0*/  @P1 IMAD.HI.U32 R6, R5, c[0x0][0x4ec], RZ ;  /* 0x00013b0005061a27 */ /* 0x000fe200078e00ff */
[----:B------:R-:W-:-:S03]  /*103e0*/  LEA R4, P0, R2, c[0x0][0x450], 0x2 ;  /* 0x0001140002047a11 */ /* 0x000fc600078010ff */
[----:B------:R-:W-:Y:S01]  /*103f0*/  IMAD.IADD R3, R3, 0x1, R10 ;  /* 0x0000000103037824 */ /* 0x000fe200078e020a */
[----:B--2---:R-:W-:-:S04]  /*10400*/  SHF.R.S32.HI R14, RZ, 0x1f, R15 ;  /* 0x0000001fff0e7819 */ /* 0x004fc8000001140f */
[----:B------:R-:W-:Y:S02]  /*10410*/  LEA.HI R14, R14, R15, RZ, 0x5 ;  /* 0x0000000f0e0e7211 */ /* 0x000fe400078f28ff */
[----:B------:R-:W-:Y:S02]  /*10420*/  MOV R0, R5 ;  /* 0x0000000500007202 */ /* 0x000fe40000000f00 */
[----:B------:R-:W-:Y:S02]  /*10430*/  LOP3.LUT R14, R14, 0xffffffe0, RZ, 0xc0, !PT ;  /* 0xffffffe00e0e7812 */ /* 0x000fe400078ec0ff */
[----:B------:R-:W-:Y:S01]  /*10440*/  @P1 SHF.R.U32.HI R0, RZ, c[0x0][0x4f0], R6 ;  /* 0x00013c00ff001a19 */ /* 0x000fe20000011606 */
[----:B------:R-:W-:Y:S01]  /*10450*/  IMAD.MOV.U32 R6, RZ, RZ, R8 ;  /* 0x000000ffff067224 */ /* 0x000fe200078e0008 */
[----:B------:R-:W-:Y:S02]  /*10460*/  LEA.HI.X R3, R2, c[0x0][0x454], R3, 0x2, P0 ;  /* 0x0001150002037a11 */ /* 0x000fe400000f1403 */
[----:B------:R-:W-:-:S02]  /*10470*/  IADD3 R14, -R14, R15, RZ ;  /* 0x0000000f0e0e7210 */ /* 0x000fc40007ffe1ff */
[----:B------:R-:W-:Y:S01]  /*10480*/  SHF.R.S32.HI R8, RZ, 0x1f, R0 ;  /* 0x0000001fff087819 */ /* 0x000fe20000011400 */
[----:B------:R-:W-:Y:S01]  /*10490*/  IMAD.IADD R2, R13, 0x1, R19 ;  /* 0x000000010d027824 */ /* 0x000fe200078e0213 */
[----:B------:R-:W-:Y:S01]  /*104a0*/  SHFL.IDX PT, R12, R4, RZ, 0x1c1f ;  /* 0x001c1fff040c7589 */ /* 0x000fe200000e0000 */
[----:B------:R-:W-:Y:S01]  /*104b0*/  IMAD.IADD R7, R9, 0x1, R11 ;  /* 0x0000000109077824 */ /* 0x000fe200078e020b */
[----:B------:R-:W-:Y:S02]  /*104c0*/  LOP3.LUT P0, RZ, R14, 0x3, RZ, 0xc0, !PT ;  /* 0x000000030eff7812 */ /* 0x000fe4000780c0ff */
[----:B------:R-:W2:Y:S01]  /*104d0*/  SHFL.IDX PT, R13, R3, RZ, 0x1c1f ;  /* 0x001c1fff030d7589 */ /* 0x000ea200000e0000 */
[----:B------:R-:W-:-:S03]  /*104e0*/  IMAD R16, R8, c[0x0][0x3e0], RZ ;  /* 0x0000f80008107a24 */ /* 0x000fc600078e02ff */
[----:B------:R-:W-:Y:S04]  /*104f0*/  SHFL.IDX PT, R10, R4, 0x1, 0x1c1f ;  /* 0x003c1f00040a7f89 */ /* 0x000fe800000e0000 */
[----:B------:R-:W3:Y:S04]  /*10500*/  SHFL.IDX PT, R11, R3, 0x1, 0x1c1f ;  /* 0x003c1f00030b7f89 */ /* 0x000ee800000e0000 */
[----:B------:R-:W-:Y:S04]  /*10510*/  SHFL.IDX PT, R14, R4, 0x2, 0x1c1f ;  /* 0x005c1f00040e7f89 */ /* 0x000fe800000e0000 */
[----:B------:R-:W4:Y:S04]  /*10520*/  SHFL.IDX PT, R15, R3, 0x2, 0x1c1f ;  /* 0x005c1f00030f7f89 */ /* 0x000f2800000e0000 */
[----:B------:R-:W-:Y:S04]  /*10530*/  SHFL.IDX PT, R8, R4, 0x3, 0x1c1f ;  /* 0x007c1f0004087f89 */ /* 0x000fe800000e0000 */
[----:B------:R1:W2:Y:S01]  /*10540*/  SHFL.IDX PT, R9, R3, 0x3, 0x1c1f ;  /* 0x007c1f0003097f89 */ /* 0x0002a200000e0000 */
[----:B------:R-:W-:-:S02]  /*10550*/  IADD3 R17, R2, 0x8, RZ ;  /* 0x0000000802117810 */ /* 0x000fc40007ffe0ff */
[----:B------:R-:W-:Y:S02]  /*10560*/  ISETP.GE.OR P3, PT, R2, UR4, P0 ;  /* 0x0000000402007c0c */ /* 0x000fe40008766670 */
[----:B------:R-:W-:Y:S01]  /*10570*/  ISETP.GE.OR P2, PT, R17, UR4, P0 ;  /* 0x0000000411007c0c */ /* 0x000fe20008746670 */
[C---:B------:R-:W-:Y:S02]  /*10580*/  IMAD R16, R0.reuse, c[0x0][0x3e4], R16 ;  /* 0x0000f90000107a24 */ /* 0x040fe400078e0210 */
[----:B------:R-:W-:Y:S01]  /*10590*/  IMAD.WIDE.U32 R6, R0, c[0x0][0x3e0], R6 ;  /* 0x0000f80000067a25 */ /* 0x000fe200078e0006 */
[C---:B-1----:R-:W-:Y:S02]  /*105a0*/  IADD3 R3, R2.reuse, 0x40, RZ ;  /* 0x0000004002037810 */ /* 0x042fe40007ffe0ff */
[----:B------:R-:W-:Y:S02]  /*105b0*/  IADD3 R2, R2, 0x48, RZ ;  /* 0x0000004802027810 */ /* 0x000fe40007ffe0ff */
[----:B------:R-:W-:-:S02]  /*105c0*/  ISETP.GE.OR P1, PT, R3, UR4, P0 ;  /* 0x0000000403007c0c */ /* 0x000fc40008726670 */
[----:B------:R-:W-:Y:S01]  /*105d0*/  ISETP.GE.OR P0, PT, R2, UR4, P0 ;  /* 0x0000000402007c0c */ /* 0x000fe20008706670 */
[----:B------:R-:W-:Y:S01]  /*105e0*/  IMAD.MOV R4, RZ, RZ, -R0 ;  /* 0x000000ffff047224 */ /* 0x000fe200078e0a00 */
[----:B--2---:R1:W-:Y:S01]  /*105f0*/  @!P3 ST.E [R12.64], R45 ;  /* 0x0000002d0c00b985 */ /* 0x0043e2000c101906 */
[----:B------:R-:W-:Y:S02]  /*10600*/  IMAD.SHL.U32 R0, R18, 0x2, RZ ;  /* 0x0000000212007824 */ /* 0x000fe400078e00ff */
[----:B------:R-:W-:Y:S01]  /*10610*/  IMAD R4, R4, c[0x0][0x4e8], R5 ;  /* 0x00013a0004047a24 */ /* 0x000fe200078e0205 */
[----:B---3--:R2:W-:Y:S05]  /*10620*/  @!P2 ST.E [R10.64], R46 ;  /* 0x0000002e0a00a985 */ /* 0x0085ea000c101906 */
[----:B----4-:R3:W-:Y:S01]  /*10630*/  @!P1 ST.E [R14.64], R47 ;  /* 0x0000002f0e009985 */ /* 0x0107e2000c101906 */
[----:B------:R-:W-:-:S03]  /*10640*/  SHF.R.S32.HI R5, RZ, 0x1f, R4 ;  /* 0x0000001fff057819 */ /* 0x000fc60000011404 */
[----:B------:R3:W-:Y:S01]  /*10650*/  @!P0 ST.E [R8.64], R44 ;  /* 0x0000002c08008985 */ /* 0x0007e2000c101906 */
[----:B------:R-:W-:-:S03]  /*10660*/  SHF.R.S32.HI R18, RZ, 0x1f, R20 ;  /* 0x0000001fff127819 */ /* 0x000fc60000011414 */
[----:B------:R3:W4:Y:S04]  /*10670*/  LDS.128 R36, [R0+0x880] ;  /* 0x0008800000247984 */ /* 0x0007280000000c00 */
[----:B------:R3:W2:Y:S04]  /*10680*/  LDS.128 R48, [R0+0x1080] ;  /* 0x0010800000307984 */ /* 0x0006a80000000c00 */
[----:B------:R3:W3:Y:S04]  /*10690*/  LDS.128 R56, [R0+0x1880] ;  /* 0x0018800000387984 */ /* 0x0006e80000000c00 */
[----:B------:R1:W3:Y:S04]  /*106a0*/  LDS.128 R32, [R0+0x2880] ;  /* 0x0028800000207984 */ /* 0x0002e80000000c00 */
[----:B------:R1:W3:Y:S04]  /*106b0*/  LDS.128 R44, [R0+0x3080] ;  /* 0x00308000002c7984 */ /* 0x0002e80000000c00 */
[----:B------:R1:W3:Y:S04]  /*106c0*/  LDS.128 R52, [R0+0x3880] ;  /* 0x0038800000347984 */ /* 0x0002e80000000c00 */
[----:B------:R3:W3:Y:S04]  /*106d0*/  LDS.128 R28, [R0+0x4880] ;  /* 0x00488000001c7984 */ /* 0x0006e80000000c00 */
[----:B------:R3:W3:Y:S04]  /*106e0*/  LDS.128 R40, [R0+0x5080] ;  /* 0x0050800000287984 */ /* 0x0006e80000000c00 */
[----:B------:R3:W3:Y:S01]  /*106f0*/  LDS.128 R60, [R0+0x5880] ;  /* 0x00588000003c7984 */ /* 0x0006e20000000c00 */
[----:B------:R-:W-:Y:S01]  /*10700*/  IADD3 R3, R7, R16, RZ ;  /* 0x0000001007037210 */ /* 0x000fe20007ffe0ff */
[----:B------:R-:W-:Y:S01]  /*10710*/  IMAD.MOV.U32 R2, RZ, RZ, R6 ;  /* 0x000000ffff027224 */ /* 0x000fe200078e0006 */
[----:B------:R-:W-:Y:S01]  /*10720*/  LEA.HI R18, R18, R20, RZ, 0x2 ;  /* 0x0000001412127211 */ /* 0x000fe200078f10ff */
[----:B------:R-:W-:-:S02]  /*10730*/  IMAD R5, R5, c[0x0][0x3d8], RZ ;  /* 0x0000f60005057a24 */ /* 0x000fc400078e02ff */
[----:B------:R-:W-:Y:S01]  /*10740*/  IMAD.WIDE.U32 R2, R4, c[0x0][0x3d8], R2 ;  /* 0x0000f60004027a25 */ /* 0x000fe200078e0002 */
[----:B------:R-:W-:-:S03]  /*10750*/  SHF.R.S32.HI R18, RZ, 0x2, R18 ;  /* 0x00000002ff127819 */ /* 0x000fc60000011412 */
[----:B------:R-:W-:Y:S01]  /*10760*/  IMAD R5, R4, c[0x0][0x3dc], R5 ;  /* 0x0000f70004057a24 */ /* 0x000fe200078e0205 */
[----:B-1----:R-:W-:Y:S01]  /*10770*/  LEA R12, P0, R2, c[0x0][0x380], 0x1 ;  /* 0x0000e000020c7a11 */ /* 0x002fe200078008ff */
[----:B--2---:R-:W-:-:S03]  /*10780*/  IMAD.IADD R11, R18, 0x1, R19 ;  /* 0x00000001120b7824 */ /* 0x004fc600078e0213 */
[----:B------:R-:W-:-:S04]  /*10790*/  IADD3 R3, R3, R5, RZ ;  /* 0x0000000503037210 */ /* 0x000fc80007ffe0ff */
[----:B------:R-:W-:Y:S02]  /*107a0*/  LEA.HI.X R10, R2, c[0x0][0x384], R3, 0x1, P0 ;  /* 0x0000e100020a7a11 */ /* 0x000fe400000f0c03 */
[----:B------:R-:W-:Y:S01]  /*107b0*/  ISETP.GE.AND P0, PT, R11, UR4, PT ;  /* 0x000000040b007c0c */ /* 0x000fe2000bf06270 */
[----:B------:R1:W2:Y:S01]  /*107c0*/  SHFL.IDX PT, R2, R12, RZ, 0x1c1f ;  /* 0x001c1fff0c027589 */ /* 0x0002a200000e0000 */
[----:B------:R-:W-:-:S03]  /*107d0*/  IADD3 R13, R217, 0x40, RZ ;  /* 0x00000040d90d7810 */ /* 0x000fc60007ffe0ff */
[----:B------:R1:W1:Y:S01]  /*107e0*/  SHFL.IDX PT, R3, R10, RZ, 0x1c1f ;  /* 0x001c1fff0a037589 */ /* 0x00026200000e0000 */
[----:B------:R-:W-:-:S07]  /*107f0*/  SHF.R.S32.HI R13, RZ, 0x1f, R13 ;  /* 0x0000001fff0d7819 */ /* 0x000fce000001140d */
[----:B------:R-:W-:Y:S05]  /*10800*/  @P0 BRA `(.L_x_641) ;  /* 0x000000f000000947 */ /* 0x000fea0003800000 */
[----:B----4-:R-:W4:Y:S01]  /*10810*/  LDS.128 R24, [R0+0x80] ;  /* 0x0000800000187984 */ /* 0x010f220000000c00 */
[----:B------:R-:W-:Y:S02]  /*10820*/  ISETP.GE.AND P5, PT, R217, c[0x0][0x3c8], PT ;  /* 0x0000f200d9007a0c */ /* 0x000fe40003fa6270 */
[----:B------:R-:W-:Y:S01]  /*10830*/  ISETP.GE.AND P4, PT, R66, c[0x0][0x3c8], PT ;  /* 0x0000f20042007a0c */ /* 0x000fe20003f86270 */
[----:B------:R-:W5:Y:S01]  /*10840*/  LDS.128 R20, [R0+0x2080] ;  /* 0x0020800000147984 */ /* 0x000f620000000c00 */
[----:B------:R-:W-:-:S03]  /*10850*/  ISETP.GE.AND P3, PT, R65, c[0x0][0x3c8], PT ;  /* 0x0000f20041007a0c */ /* 0x000fc60003f66270 */
[----:B------:R-:W3:Y:S06]  /*10860*/  LDS.128 R16, [R0+0x4080] ;  /* 0x0040800000107984 */ /* 0x000eec0000000c00 */
[-C--:B--2---:R-:W-:Y:S02]  /*10870*/  @!P5 LEA R6, P2, R217, R2.reuse, 0x1 ;  /* 0x00000002d906d211 */ /* 0x084fe400078408ff */
[-C--:B------:R-:W-:Y:S02]  /*10880*/  @!P4 LEA R4, P1, R66, R2.reuse, 0x1 ;  /* 0x000000024204c211 */ /* 0x080fe400078208ff */
[----:B------:R-:W-:-:S02]  /*10890*/  @!P3 LEA R2, P0, R65, R2, 0x1 ;  /* 0x000000024102b211 */ /* 0x000fc400078008ff */
[-C--:B-1----:R-:W-:Y:S02]  /*108a0*/  @!P5 LEA.HI.X R7, R217, R3.reuse, R68, 0x1, P2 ;  /* 0x00000003d907d211 */ /* 0x082fe400010f0c44 */
[-C--:B------:R-:W-:Y:S02]  /*108b0*/  @!P4 LEA.HI.X R5, R66, R3.reuse, R67, 0x1, P1 ;  /* 0x000000034205c211 */ /* 0x080fe400008f0c43 */
[----:B------:R-:W-:Y:S01]  /*108c0*/  @!P3 LEA.HI.X R3, R65, R3, R13, 0x1, P0 ;  /* 0x000000034103b211 */ /* 0x000fe200000f0c0d */
[----:B----4-:R1:W-:Y:S04]  /*108d0*/  @!P5 ST.E.128 [R6.64], R24 ;  /* 0x000000180600d985 */ /* 0x0103e8000c101d06 */
[----:B-----5:R1:W-:Y:S04]  /*108e0*/  @!P4 ST.E.128 [R4.64], R20 ;  /* 0x000000140400c985 */ /* 0x0203e8000c101d06 */
[----:B---3--:R1:W-:Y:S02]  /*108f0*/  @!P3 ST.E.128 [R2.64], R16 ;  /* 0x000000100200b985 */ /* 0x0083e4000c101d06 */
.L_x_641:
[----:B----4-:R-:W-:Y:S05]  /*10900*/  BSYNC B0 ;  /* 0x0000000000007941 */ /* 0x010fea0003800000 */
.L_x_640:
[----:B-1----:R-:W-:Y:S01]  /*10910*/  IADD3 R3, R11, 0x20, RZ ;  /* 0x000000200b037810 */ /* 0x002fe20007ffe0ff */
[----:B--2---:R1:W2:Y:S01]  /*10920*/  SHFL.IDX PT, R2, R10, 0x1, 0x1c1f ;  /* 0x003c1f000a027f89 */ /* 0x0042a200000e0000 */
[----:B------:R-:W-:Y:S02]  /*10930*/  BSSY B0, `(.L_x_642) ;  /* 0x0000010000007945 */ /* 0x000fe40003800000 */
[----:B------:R-:W-:Y:S01]  /*10940*/  ISETP.GE.AND P0, PT, R3, UR4, PT ;  /* 0x0000000403007c0c */ /* 0x000fe2000bf06270 */
[----:B---3--:R1:W3:-:S12]  /*10950*/  SHFL.IDX PT, R0, R12, 0x1, 0x1c1f ;  /* 0x003c1f000c007f89 */ /* 0x0082d800000e0000 */
[----:B------:R-:W-:Y:S05]  /*10960*/  @P0 BRA `(.L_x_643) ;  /* 0x000000c000000947 */ /* 0x000fea0003800000 */
[----:B------:R-:W-:Y:S02]  /*10970*/  ISETP.GE.AND P2, PT, R217, c[0x0][0x3c8], PT ;  /* 0x0000f200d9007a0c */ /* 0x000fe40003f46270 */
[----:B------:R-:W-:Y:S02]  /*10980*/  ISETP.GE.AND P1, PT, R66, c[0x0][0x3c8], PT ;  /* 0x0000f20042007a0c */ /* 0x000fe40003f26270 */
[----:B------:R-:W-:-:S09]  /*10990*/  ISETP.GE.AND P0, PT, R65, c[0x0][0x3c8], PT ;  /* 0x0000f20041007a0c */ /* 0x000fd20003f06270 */
[-C--:B---3--:R-:W-:Y:S02]  /*109a0*/  @!P2 LEA R8, P5, R217, R0.reuse, 0x1 ;  /* 0x00000000d908a211 */ /* 0x088fe400078a08ff */
[CC--:B------:R-:W-:Y:S02]  /*109b0*/  @!P1 LEA R6, P4, R66.reuse, R0.reuse, 0x1 ;  /* 0x0000000042069211 */ /* 0x0c0fe400078808ff */
[----:B------:R-:W-:Y:S02]  /*109c0*/  @!P0 LEA R4, P3, R65, R0, 0x1 ;  /* 0x0000000041048211 */ /* 0x000fe400078608ff */
[-C--:B--2---:R-:W-:Y:S02]  /*109d0*/  @!P2 LEA.HI.X R9, R217, R2.reuse, R68, 0x1, P5 ;  /* 0x00000002d909a211 */ /* 0x084fe400028f0c44 */
[-C--:B------:R-:W-:Y:S02]  /*109e0*/  @!P1 LEA.HI.X R7, R66, R2.reuse, R67, 0x1, P4 ;  /* 0x0000000242079211 */ /* 0x080fe400020f0c43 */
[----:B------:R-:W-:Y:S01]  /*109f0*/  @!P0 LEA.HI.X R5, R65, R2, R13, 0x1, P3 ;  /* 0x0000000241058211 */ /* 0x000fe200018f0c0d */
[----:B------:R2:W-:Y:S04]  /*10a00*/  @!P2 ST.E.128 [R8.64], R36 ;  /* 0x000000240800a985 */ /* 0x0005e8000c101d06 */
[----:B------:R2:W-:Y:S04]  /*10a10*/  @!P1 ST.E.128 [R6.64], R32 ;  /* 0x0000002006009985 */ /* 0x0005e8000c101d06 */
[----:B------:R2:W-:Y:S02]  /*10a20*/  @!P0 ST.E.128 [R4.64], R28 ;  /* 0x0000001c04008985 */ /* 0x0005e4000c101d06 */
.L_x_643:
[----:B------:R-:W-:Y:S05]  /*10a30*/  BSYNC B0 ;  /* 0x0000000000007941 */ /* 0x000fea0003800000 */
.L_x_642:
[----:B------:R-:W-:Y:S01]  /*10a40*/  IADD3 R3, R11, 0x40, RZ ;  /* 0x000000400b037810 */ /* 0x000fe20007ffe0ff */
[----:B--2---:R2:W4:Y:S01]  /*10a50*/  SHFL.IDX PT, R2, R10, 0x2, 0x1c1f ;  /* 0x005c1f000a027f89 */ /* 0x00452200000e0000 */
        /* <DEDUP_REMOVED lines=10> */
[-C--:B----4-:R-:W-:Y:S02]  /*10b00*/  @!P2 LEA.HI.X R9, R217, R2.reuse, R68, 0x1, P5 ;  /* 0x00000002d909a211 */ /* 0x090fe400028f0c44 */
[-C--:B------:R-:W-:Y:S02]  /*10b10*/  @!P1 LEA.HI.X R7, R66, R2.reuse, R67, 0x1, P4 ;  /* 0x0000000242079211 */ /* 0x080fe400020f0c43 */
[----:B------:R-:W-:Y:S01]  /*10b20*/  @!P0 LEA.HI.X R5, R65, R2, R13, 0x1, P3 ;  /* 0x0000000241058211 */ /* 0x000fe200018f0c0d */
[----:B------:R3:W-:Y:S04]  /*10b30*/  @!P2 ST.E.128 [R8.64], R48 ;  /* 0x000000300800a985 */ /* 0x0007e8000c101d06 */
[----:B------:R3:W-:Y:S04]  /*10b40*/  @!P1 ST.E.128 [R6.64], R44 ;  /* 0x0000002c06009985 */ /* 0x0007e8000c101d06 */
[----:B------:R3:W-:Y:S02]  /*10b50*/  @!P0 ST.E.128 [R4.64], R40 ;  /* 0x0000002804008985 */ /* 0x0007e4000c101d06 */
.L_x_645:
[----:B------:R-:W-:Y:S05]  /*10b60*/  BSYNC B0 ;  /* 0x0000000000007941 */ /* 0x000fea0003800000 */
.L_x_644:
[----:B------:R-:W-:Y:S01]  /*10b70*/  IADD3 R3, R11, 0x60, RZ ;  /* 0x000000600b037810 */ /* 0x000fe20007ffe0ff */
[----:B----4-:R4:W1:Y:S03]  /*10b80*/  SHFL.IDX PT, R2, R10, 0x3, 0x1c1f ;  /* 0x007c1f000a027f89 */ /* 0x01086600000e0000 */
[----:B------:R-:W-:Y:S01]  /*10b90*/  ISETP.GE.AND P0, PT, R3, UR4, PT ;  /* 0x0000000403007c0c */ /* 0x000fe2000bf06270 */
[----:B---3--:R4:W3:-:S12]  /*10ba0*/  SHFL.IDX PT, R0, R12, 0x3, 0x1c1f ;  /* 0x007c1f000c007f89 */ /* 0x0088d800000e0000 */
[----:B------:R-:W-:Y:S05]  /*10bb0*/  @P0 BRA `(.L_x_646) ;  /* 0x00000c9000000947 */ /* 0x000fea0003800000 */
[----:B------:R-:W-:Y:S02]  /*10bc0*/  ISETP.GE.AND P1, PT, R217, c[0x0][0x3c8], PT ;  /* 0x0000f200d9007a0c */ /* 0x000fe40003f26270 */
[----:B------:R-:W-:-:S11]  /*10bd0*/  ISETP.GE.AND P0, PT, R66, c[0x0][0x3c8], PT ;  /* 0x0000f20042007a0c */ /* 0x000fd60003f06270 */
[CC--:B---3--:R-:W-:Y:S02]  /*10be0*/  @!P1 LEA R6, P3, R217.reuse, R0.reuse, 0x1 ;  /* 0x00000000d9069211 */ /* 0x0c8fe400078608ff */
[C---:B------:R-:W-:Y:S02]  /*10bf0*/  @!P0 LEA R4, P2, R66.reuse, R0, 0x1 ;  /* 0x0000000042048211 */ /* 0x040fe400078408ff */
[-C--:B-1----:R-:W-:Y:S02]  /*10c00*/  @!P1 LEA.HI.X R7, R217, R2.reuse, R68, 0x1, P3 ;  /* 0x00000002d9079211 */ /* 0x082fe400018f0c44 */
[----:B------:R-:W-:-:S03]  /*10c10*/  @!P0 LEA.HI.X R5, R66, R2, R67, 0x1, P2 ;  /* 0x0000000242058211 */ /* 0x000fc600010f0c43 */
[----:B------:R1:W-:Y:S04]  /*10c20*/  @!P1 ST.E.128 [R6.64], R56 ;  /* 0x0000003806009985 */ /* 0x0003e8000c101d06 */
[----:B------:R1:W-:Y:S01]  /*10c30*/  @!P0 ST.E.128 [R4.64], R52 ;  /* 0x0000003404008985 */ /* 0x0003e2000c101d06 */
[----:B------:R-:W-:-:S13]  /*10c40*/  ISETP.GE.AND P0, PT, R65, c[0x0][0x3c8], PT ;  /* 0x0000f20041007a0c */ /* 0x000fda0003f06270 */
[----:B------:R-:W-:Y:S05]  /*10c50*/  @P0 BRA `(.L_x_646) ;  /* 0x00000bf000000947 */ /* 0x000fea0003800000 */
[----:B-1----:R-:W-:-:S04]  /*10c60*/  LEA R4, P0, R65, R0, 0x1 ;  /* 0x0000000041047211 */ /* 0x002fc800078008ff */
[----:B------:R-:W-:-:S05]  /*10c70*/  LEA.HI.X R5, R65, R2, R13, 0x1, P0 ;  /* 0x0000000241057211 */ /* 0x000fca00000f0c0d */
[----:B------:R1:W-:Y:S01]  /*10c80*/  ST.E.128 [R4.64], R60 ;  /* 0x0000003c04007985 */ /* 0x0003e2000c101d06 */
[----:B------:R-:W-:Y:S05]  /*10c90*/  BRA `(.L_x_646) ;  /* 0x00000bb000007947 */ /* 0x000fea0003800000 */
.L_x_638:
[----:B------:R-:W2:Y:S04]  /*10ca0*/  LDL R2, [R1+0x60] ;  /* 0x0000600001027983 */ /* 0x000ea80000100800 */
[----:B------:R-:W3:Y:S04]  /*10cb0*/  LDL R0, [R1+0x5c] ;  /* 0x00005c0001007983 */ /* 0x000ee80000100800 */
[----:B------:R-:W4:Y:S04]  /*10cc0*/  LDL R4, [R1+0x58] ;  /* 0x0000580001047983 */ /* 0x000f280000100800 */
[----:B------:R-:W5:Y:S01]  /*10cd0*/  S2R R3, SR_TID.X ;  /* 0x0000000000037919 */ /* 0x000f620000002100 */
[----:B------:R-:W-:Y:S01]  /*10ce0*/  BSSY B0, `(.L_x_647) ;  /* 0x0000026000007945 */ /* 0x000fe20003800000 */
[----:B-----5:R-:W-:Y:S01]  /*10cf0*/  ISETP.GE.AND P0, PT, R3, 0x80, PT ;  /* 0x000000800300780c */ /* 0x020fe20003f06270 */
[----:B--2---:R-:W-:-:S02]  /*10d00*/  IMAD.MOV.U32 R12, RZ, RZ, R2 ;  /* 0x000000ffff0c7224 */ /* 0x004fc400078e0002 */
[----:B---3--:R-:W-:-:S03]  /*10d10*/  IMAD.MOV.U32 R11, RZ, RZ, R0 ;  /* 0x000000ffff0b7224 */ /* 0x008fc600078e0000 */
[----:B-1----:R-:W-:Y:S01]  /*10d20*/  SHF.R.S32.HI R8, RZ, 0x1f, R12 ;  /* 0x0000001fff087819 */ /* 0x002fe2000001140c */
[----:B----4-:R-:W-:Y:S01]  /*10d30*/  IMAD.MOV.U32 R13, RZ, RZ, R4 ;  /* 0x000000ffff0d7224 */ /* 0x010fe200078e0004 */
[----:B------:R-:W-:-:S05]  /*10d40*/  SHF.R.S32.HI R10, RZ, 0x1f, R11 ;  /* 0x0000001fff0a7819 */ /* 0x000fca000001140b */
[----:B------:R-:W-:Y:S05]  /*10d50*/  @P0 BRA `(.L_x_648) ;  /* 0x000001e000000947 */ /* 0x000fea0003800000 */
[----:B------:R-:W-:Y:S02]  /*10d60*/  MOV R2, c[0x0][0x4e8] ;  /* 0x00013a0000027a02 */ /* 0x000fe40000000f00 */
[----:B------:R-:W-:-:S03]  /*10d70*/  IADD3 R6, R13, R3, RZ ;  /* 0x000000030d067210 */ /* 0x000fc60007ffe0ff */
[----:B------:R-:W-:-:S05]  /*10d80*/  IMAD R0, R2, c[0x0][0x388], RZ ;  /* 0x0000e20002007a24 */ /* 0x000fca00078e02ff */
[----:B------:R-:W-:-:S13]  /*10d90*/  ISETP.GE.AND P0, PT, R6, R0, PT ;  /* 0x000000000600720c */ /* 0x000fda0003f06270 */
[----:B------:R-:W-:Y:S05]  /*10da0*/  @P0 BRA `(.L_x_648) ;  /* 0x0000019000000947 */ /* 0x000fea0003800000 */
[----:B------:R-:W-:Y:S01]  /*10db0*/  ISETP.NE.AND P0, PT, R2, 0x1, PT ;  /* 0x000000010200780c */ /* 0x000fe20003f05270 */
[----:B------:R-:W-:Y:S01]  /*10dc0*/  IMAD R4, R8, c[0x0][0x490], RZ ;  /* 0x0001240008047a24 */ /* 0x000fe200078e02ff */
[----:B------:R-:W-:Y:S01]  /*10dd0*/  MOV R0, R6 ;  /* 0x0000000600007202 */ /* 0x000fe20000000f00 */
[----:B------:R-:W-:-:S04]  /*10de0*/  IMAD.WIDE.U32 R2, R12, c[0x0][0x490], RZ ;  /* 0x000124000c027a25 */ /* 0x000fc800078e00ff */
[----:B------:R-:W-:Y:S02]  /*10df0*/  IMAD R4, R12, c[0x0][0x494], R4 ;  /* 0x000125000c047a24 */ /* 0x000fe400078e0204 */
[----:B------:R-:W-:-:S03]  /*10e00*/  IMAD R9, R10, c[0x0][0x498], RZ ;  /* 0x000126000a097a24 */ /* 0x000fc600078e02ff */
[----:B------:R-:W-:Y:S01]  /*10e10*/  IADD3 R3, R3, R4, RZ ;  /* 0x0000000403037210 */ /* 0x000fe20007ffe0ff */
[----:B------:R-:W-:-:S05]  /*10e20*/  @P0 IMAD.HI.U32 R5, R6, c[0x0][0x4ec], RZ ;  /* 0x00013b0006050a27 */ /* 0x000fca00078e00ff */
[----:B------:R-:W-:Y:S01]  /*10e30*/  @P0 SHF.R.U32.HI R0, RZ, c[0x0][0x4f0], R5 ;  /* 0x00013c00ff000a19 */ /* 0x000fe20000011605 */
[----:B------:R-:W-:-:S03]  /*10e40*/  IMAD.WIDE.U32 R4, R11, c[0x0][0x498], R2 ;  /* 0x000126000b047a25 */ /* 0x000fc600078e0002 */
[C---:B------:R-:W-:Y:S01]  /*10e50*/  IADD3 R7, -R0.reuse, RZ, RZ ;  /* 0x000000ff00077210 */ /* 0x040fe20007ffe1ff */
[----:B------:R-:W-:Y:S01]  /*10e60*/  IMAD R3, R11, c[0x0][0x49c], R9 ;  /* 0x000127000b037a24 */ /* 0x000fe200078e0209 */
[----:B------:R-:W-:-:S03]  /*10e70*/  IADD3 R4, P0, R0, R4, RZ ;  /* 0x0000000400047210 */ /* 0x000fc60007f1e0ff */
[----:B------:R-:W-:Y:S01]  /*10e80*/  IMAD R2, R7, c[0x0][0x4e8], R6 ;  /* 0x00013a0007027a24 */ /* 0x000fe200078e0206 */
[----:B------:R-:W-:-:S04]  /*10e90*/  SHF.R.S32.HI R6, RZ, 0x1f, R0 ;  /* 0x0000001fff067819 */ /* 0x000fc80000011400 */
[----:B------:R-:W-:Y:S02]  /*10ea0*/  SHF.R.S32.HI R0, RZ, 0x1f, R2 ;  /* 0x0000001fff007819 */ /* 0x000fe40000011402 */
[----:B------:R-:W-:-:S03]  /*10eb0*/  IADD3.X R5, R6, R5, R3, P0, !PT ;  /* 0x0000000506057210 */ /* 0x000fc600007fe403 */
[----:B------:R-:W-:-:S04]  /*10ec0*/  IMAD R0, R0, c[0x0][0x488], RZ ;  /* 0x0001220000007a24 */ /* 0x000fc800078e02ff */
[C---:B------:R-:W-:Y:S02]  /*10ed0*/  IMAD R0, R2.reuse, c[0x0][0x48c], R0 ;  /* 0x0001230002007a24 */ /* 0x040fe400078e0200 */
[----:B------:R-:W-:-:S05]  /*10ee0*/  IMAD.WIDE.U32 R2, R2, c[0x0][0x488], R4 ;  /* 0x0001220002027a25 */ /* 0x000fca00078e0004 */
[----:B------:R-:W-:Y:S02]  /*10ef0*/  IADD3 R0, R3, R0, RZ ;  /* 0x0000000003007210 */ /* 0x000fe40007ffe0ff */
[----:B------:R-:W-:-:S04]  /*10f00*/  LEA R4, P0, R2, c[0x0][0x450], 0x2 ;  /* 0x0001140002047a11 */ /* 0x000fc800078010ff */
[----:B------:R-:W-:Y:S02]  /*10f10*/  LEA.HI.X R5, R2, c[0x0][0x454], R0, 0x2, P0 ;  /* 0x0001150002057a11 */ /* 0x000fe400000f1400 */
[----:B------:R-:W-:-:S05]  /*10f20*/  MOV R0, 0xff800000 ;  /* 0xff80000000007802 */ /* 0x000fca0000000f00 */
[----:B------:R1:W-:Y:S02]  /*10f30*/  STG.E [R4.64], R0 ;  /* 0x0000000004007986 */ /* 0x0003e4000c101906 */
.L_x_648:
[----:B------:R-:W-:Y:S05]  /*10f40*/  BSYNC B0 ;  /* 0x0000000000007941 */ /* 0x000fea0003800000 */
.L_x_647:
[----:B------:R-:W2:Y:S01]  /*10f50*/  LDL R2, [R1+0x18] ;  /* 0x0000180001027983 */ /* 0x000ea20000100800 */
[----:B-1----:R-:W-:Y:S01]  /*10f60*/  MOV R0, c[0x0][0x4e8] ;  /* 0x00013a0000007a02 */ /* 0x002fe20000000f00 */
[----:B------:R-:W-:-:S03]  /*10f70*/  IMAD R6, R10, c[0x0][0x3f0], RZ ;  /* 0x0000fc000a067a24 */ /* 0x000fc600078e02ff */
[----:B------:R-:W-:Y:S01]  /*10f80*/  ISETP.NE.AND P0, PT, R0, 0x1, PT ;  /* 0x000000010000780c */ /* 0x000fe20003f05270 */
[----:B------:R-:W-:Y:S02]  /*10f90*/  IMAD R0, R8, c[0x0][0x3e8], RZ ;  /* 0x0000fa0008007a24 */ /* 0x000fe400078e02ff */
[----:B------:R-:W-:Y:S02]  /*10fa0*/  IMAD R8, R11, c[0x0][0x3f4], R6 ;  /* 0x0000fd000b087a24 */ /* 0x000fe400078e0206 */
[----:B------:R-:W-:Y:S01]  /*10fb0*/  IMAD R5, R12, c[0x0][0x3ec], R0 ;  /* 0x0000fb000c057a24 */ /* 0x000fe200078e0200 */
[----:B--2---:R-:W-:Y:S01]  /*10fc0*/  IADD3 R4, R2, R13, RZ ;  /* 0x0000000d02047210 */ /* 0x004fe20007ffe0ff */
[----:B------:R-:W-:-:S03]  /*10fd0*/  IMAD.WIDE.U32 R2, R12, c[0x0][0x3e8], RZ ;  /* 0x0000fa000c027a25 */ /* 0x000fc600078e00ff */
[----:B------:R-:W-:-:S03]  /*10fe0*/  MOV R0, R4 ;  /* 0x0000000400007202 */ /* 0x000fc60000000f00 */
[----:B------:R-:W-:Y:S01]  /*10ff0*/  @P0 IMAD.HI.U32 R7, R4, c[0x0][0x4ec], RZ ;  /* 0x00013b0004070a27 */ /* 0x000fe200078e00ff */
[----:B------:R-:W-:-:S04]  /*11000*/  IADD3 R3, R3, R5, RZ ;  /* 0x0000000503037210 */ /* 0x000fc80007ffe0ff */
[----:B------:R-:W-:Y:S01]  /*11010*/  @P0 SHF.R.U32.HI R0, RZ, c[0x0][0x4f0], R7 ;  /* 0x00013c00ff000a19 */ /* 0x000fe20000011607 */
[----:B------:R-:W-:-:S03]  /*11020*/  IMAD.WIDE.U32 R2, R11, c[0x0][0x3f0], R2 ;  /* 0x0000fc000b027a25 */ /* 0x000fc600078e0002 */
[----:B------:R-:W-:Y:S02]  /*11030*/  SHF.R.S32.HI R6, RZ, 0x1f, R0 ;  /* 0x0000001fff067819 */ /* 0x000fe40000011400 */
[----:B------:R-:W-:Y:S02]  /*11040*/  IADD3 R5, -R0, RZ, RZ ;  /* 0x000000ff00057210 */ /* 0x000fe40007ffe1ff */
[----:B------:R-:W-:Y:S01]  /*11050*/  IADD3 R3, R3, R8, RZ ;  /* 0x0000000803037210 */ /* 0x000fe20007ffe0ff */
[----:B------:R-:W-:Y:S02]  /*11060*/  IMAD R6, R6, c[0x0][0x3e0], RZ ;  /* 0x0000f80006067a24 */ /* 0x000fe400078e02ff */
[----:B------:R-:W-:Y:S02]  /*11070*/  IMAD R4, R5, c[0x0][0x4e8], R4 ;  /* 0x00013a0005047a24 */ /* 0x000fe400078e0204 */
[C---:B------:R-:W-:Y:S02]  /*11080*/  IMAD R5, R0.reuse, c[0x0][0x3e4], R6 ;  /* 0x0000f90000057a24 */ /* 0x040fe400078e0206 */
[----:B------:R-:W-:Y:S01]  /*11090*/  IMAD.WIDE.U32 R2, R0, c[0x0][0x3e0], R2 ;  /* 0x0000f80000027a25 */ /* 0x000fe200078e0002 */
[----:B------:R-:W-:-:S04]  /*110a0*/  SHF.R.S32.HI R0, RZ, 0x1f, R4 ;  /* 0x0000001fff007819 */ /* 0x000fc80000011404 */
[----:B------:R-:W-:Y:S01]  /*110b0*/  IADD3 R3, R3, R5, RZ ;  /* 0x0000000503037210 */ /* 0x000fe20007ffe0ff */
[----:B------:R-:W-:-:S04]  /*110c0*/  IMAD R0, R0, c[0x0][0x3d8], RZ ;  /* 0x0000f60000007a24 */ /* 0x000fc800078e02ff */
[----:B------:R-:W-:-:S04]  /*110d0*/  IMAD.WIDE.U32 R2, R4, c[0x0][0x3d8], R2 ;  /* 0x0000f60004027a25 */ /* 0x000fc800078e0002 */
[----:B------:R-:W-:Y:S01]  /*110e0*/  IMAD R4, R4, c[0x0][0x3dc], R0 ;  /* 0x0000f70004047a24 */ /* 0x000fe200078e0200 */
[----:B------:R-:W-:-:S04]  /*110f0*/  LEA R12, P0, R2, c[0x0][0x380], 0x1 ;  /* 0x0000e000020c7a11 */ /* 0x000fc800078008ff */
[----:B------:R-:W-:-:S04]  /*11100*/  IADD3 R4, R3, R4, RZ ;  /* 0x0000000403047210 */ /* 0x000fc80007ffe0ff */
[----:B------:R-:W-:Y:S01]  /*11110*/  LEA.HI.X R10, R2, c[0x0][0x384], R4, 0x1, P0 ;  /* 0x0000e100020a7a11 */ /* 0x000fe200000f0c04 */
[----:B------:R-:W-:Y:S05]  /*11120*/  BRA.DIV ~URZ, `(.L_x_649) ;  /* 0x000037727f007947 */ /* 0x000fea000b800000 */
[----:B------:R1:W2:Y:S02]  /*11130*/  SHFL.IDX PT, R5, R10, RZ, 0x1c1f ;  /* 0x001c1fff0a057589 */ /* 0x0002a400000e0000 */
.L_x_687:
[----:B------:R-:W-:Y:S05]  /*11140*/  BRA.DIV ~URZ, `(.L_x_650) ;  /* 0x000037c27f007947 */ /* 0x000fea000b800000 */
[----:B------:R3:W4:Y:S02]  /*11150*/  SHFL.IDX PT, R0, R12, RZ, 0x1c1f ;  /* 0x001c1fff0c007589 */ /* 0x00072400000e0000 */
.L_x_688:
[----:B------:R-:W5:Y:S04]  /*11160*/  LDL.LU R3, [R1+0x58] ;  /* 0x0000580001037983 */ /* 0x000f680000300800 */
[----:B------:R-:W1:Y:S01]  /*11170*/  S2R R4, SR_TID.X ;  /* 0x0000000000047919 */ /* 0x000e620000002100 */
[----:B------:R-:W-:-:S04]  /*11180*/  IMAD.MOV.U32 R13, RZ, RZ, c[0x0][0x4e8] ;  /* 0x00013a00ff0d7624 */ /* 0x000fc800078e00ff */
[----:B------:R-:W-:Y:S01]  /*11190*/  IMAD R13, R13, c[0x0][0x388], RZ ;  /* 0x0000e2000d0d7a24 */ /* 0x000fe200078e02ff */
[----:B-1----:R-:W-:-:S04]  /*111a0*/  SHF.R.S32.HI R2, RZ, 0x1f, R4 ;  /* 0x0000001fff027819 */ /* 0x002fc80000011404 */
[----:B------:R-:W-:-:S04]  /*111b0*/  LEA.HI R2, R2, R4, RZ, 0x2 ;  /* 0x0000000402027211 */ /* 0x000fc800078f10ff */
[----:B------:R-:W-:Y:S01]  /*111c0*/  SHF.R.S32.HI R2, RZ, 0x2, R2 ;  /* 0x00000002ff027819 */ /* 0x000fe20000011402 */
[----:B------:R-:W-:Y:S04]  /*111d0*/  BSSY B0, `(.L_x_651) ;  /* 0x0000017000007945 */ /* 0x000fe80003800000 */
[----:B-----5:R-:W-:-:S05]  /*111e0*/  IMAD.IADD R11, R2, 0x1, R3 ;  /* 0x00000001020b7824 */ /* 0x020fca00078e0203 */
[----:B------:R-:W-:-:S13]  /*111f0*/  ISETP.GE.AND P0, PT, R11, R13, PT ;  /* 0x0000000d0b00720c */ /* 0x000fda0003f06270 */
[----:B------:R-:W-:Y:S05]  /*11200*/  @P0 BRA `(.L_x_652) ;  /* 0x0000013000000947 */ /* 0x000fea0003800000 */
[C---:B------:R-:W-:Y:S02]  /*11210*/  IADD3 R15, R217.reuse, 0x20, RZ ;  /* 0x00000020d90f7810 */ /* 0x040fe40007ffe0ff */
[C---:B------:R-:W-:Y:S02]  /*11220*/  IADD3 R4, R217.reuse, 0x40, RZ ;  /* 0x00000040d9047810 */ /* 0x040fe40007ffe0ff */
[----:B------:R-:W-:Y:S02]  /*11230*/  ISETP.GE.AND P2, PT, R217, c[0x0][0x3c8], PT ;  /* 0x0000f200d9007a0c */ /* 0x000fe40003f46270 */
[----:B------:R-:W-:Y:S02]  /*11240*/  ISETP.GE.AND P1, PT, R15, c[0x0][0x3c8], PT ;  /* 0x0000f2000f007a0c */ /* 0x000fe40003f26270 */
[----:B------:R-:W-:Y:S02]  /*11250*/  ISETP.GE.AND P0, PT, R4, c[0x0][0x3c8], PT ;  /* 0x0000f20004007a0c */ /* 0x000fe40003f06270 */
[----:B------:R-:W-:-:S02]  /*11260*/  IADD3 R16, R217, 0x20, RZ ;  /* 0x00000020d9107810 */ /* 0x000fc40007ffe0ff */
[C---:B------:R-:W-:Y:S02]  /*11270*/  IADD3 R14, R217.reuse, 0x40, RZ ;  /* 0x00000040d90e7810 */ /* 0x040fe40007ffe0ff */
[----:B------:R-:W-:Y:S02]  /*11280*/  SHF.R.S32.HI R17, RZ, 0x1f, R217 ;  /* 0x0000001fff117819 */ /* 0x000fe400000114d9 */
[----:B------:R-:W-:Y:S02]  /*11290*/  SHF.R.S32.HI R16, RZ, 0x1f, R16 ;  /* 0x0000001fff107819 */ /* 0x000fe40000011410 */
[-C--:B----4-:R-:W-:Y:S02]  /*112a0*/  @!P2 LEA R8, P5, R217, R0.reuse, 0x1 ;  /* 0x00000000d908a211 */ /* 0x090fe400078a08ff */
[----:B------:R-:W-:Y:S02]  /*112b0*/  @!P1 LEA R6, P4, R15, R0, 0x1 ;  /* 0x000000000f069211 */ /* 0x000fe400078808ff */
[----:B------:R-:W-:-:S02]  /*112c0*/  SHF.R.S32.HI R14, RZ, 0x1f, R14 ;  /* 0x0000001fff0e7819 */ /* 0x000fc4000001140e */
[C---:B------:R-:W-:Y:S02]  /*112d0*/  @!P0 LEA R2, P3, R4.reuse, R0, 0x1 ;  /* 0x0000000004028211 */ /* 0x040fe400078608ff */
[-C--:B--2---:R-:W-:Y:S02]  /*112e0*/  @!P2 LEA.HI.X R9, R217, R5.reuse, R17, 0x1, P5 ;  /* 0x00000005d909a211 */ /* 0x084fe400028f0c11 */
[-C--:B------:R-:W-:Y:S02]  /*112f0*/  @!P1 LEA.HI.X R7, R15, R5.reuse, R16, 0x1, P4 ;  /* 0x000000050f079211 */ /* 0x080fe400020f0c10 */
[----:B------:R-:W-:Y:S01]  /*11300*/  @!P0 LEA.HI.X R3, R4, R5, R14, 0x1, P3 ;  /* 0x0000000504038211 */ /* 0x000fe200018f0c0e */
[----:B------:R1:W-:Y:S04]  /*11310*/  @!P2 ST.E.128 [R8.64], RZ ;  /* 0x000000ff0800a985 */ /* 0x0003e8000c101d06 */
[----:B------:R1:W-:Y:S04]  /*11320*/  @!P1 ST.E.128 [R6.64], RZ ;  /* 0x000000ff06009985 */ /* 0x0003e8000c101d06 */
[----:B------:R1:W-:Y:S02]  /*11330*/  @!P0 ST.E.128 [R2.64], RZ ;  /* 0x000000ff02008985 */ /* 0x0003e4000c101d06 */
.L_x_652:
[----:B------:R-:W-:Y:S05]  /*11340*/  BSYNC B0 ;  /* 0x0000000000007941 */ /* 0x000fea0003800000 */
.L_x_651:
[----:B------:R-:W-:Y:S05]  /*11350*/  BRA.DIV ~URZ, `(.L_x_653) ;  /* 0x000036227f007947 */ /* 0x000fea000b800000 */
[----:B--2---:R2:W1:Y:S04]  /*11360*/  SHFL.IDX PT, R5, R10, 0x1, 0x1c1f ;  /* 0x003c1f000a057f89 */ /* 0x00446800000e0000 */
[----:B----4-:R2:W4:Y:S02]  /*11370*/  SHFL.IDX PT, R0, R12, 0x1, 0x1c1f ;  /* 0x003c1f000c007f89 */ /* 0x01052400000e0000 */
.L_x_689:
[----:B-1----:R-:W-:Y:S01]  /*11380*/  IADD3 R2, R11, 0x20, RZ ;  /* 0x000000200b027810 */ /* 0x002fe20007ffe0ff */
[----:B------:R-:W-:Y:S03]  /*11390*/  BSSY B0, `(.L_x_654) ;  /* 0x0000016000007945 */ /* 0x000fe60003800000 */
        /* <DEDUP_REMOVED lines=15> */
[-C--:B------:R-:W-:Y:S02]  /*11490*/  @!P2 LEA.HI.X R9, R217, R5.reuse, R17, 0x1, P5 ;  /* 0x00000005d909a211 */ /* 0x080fe400028f0c11 */
[-C--:B------:R-:W-:Y:S02]  /*114a0*/  @!P1 LEA.HI.X R7, R15, R5.reuse, R16, 0x1, P4 ;  /* 0x000000050f079211 */ /* 0x080fe400020f0c10 */
[----:B------:R-:W-:Y:S01]  /*114b0*/  @!P0 LEA.HI.X R3, R4, R5, R14, 0x1, P3 ;  /* 0x0000000504038211 */ /* 0x000fe200018f0c0e */
[----:B------:R1:W-:Y:S04]  /*114c0*/  @!P2 ST.E.128 [R8.64], RZ ;  /* 0x000000ff0800a985 */ /* 0x0003e8000c101d06 */
[----:B------:R1:W-:Y:S04]  /*114d0*/  @!P1 ST.E.128 [R6.64], RZ ;  /* 0x000000ff06009985 */ /* 0x0003e8000c101d06 */
[----:B------:R1:W-:Y:S02]  /*114e0*/  @!P0 ST.E.128 [R2.64], RZ ;  /* 0x000000ff02008985 */ /* 0x0003e4000c101d06 */
.L_x_655:
[----:B------:R-:W-:Y:S05]  /*114f0*/  BSYNC B0 ;  /* 0x0000000000007941 */ /* 0x000fea0003800000 */
.L_x_654:
[----:B------:R-:W-:Y:S05]  /*11500*/  BRA.DIV ~URZ, `(.L_x_656) ;  /* 0x000035427f007947 */ /* 0x000fea000b800000 */
[----:B------:R1:W2:Y:S02]  /*11510*/  SHFL.IDX PT, R5, R10, 0x2, 0x1c1f ;  /* 0x005c1f000a057f89 */ /* 0x0002a400000e0000 */
.L_x_690:
[----:B------:R-:W-:Y:S05]  /*11520*/  BRA.DIV ~URZ, `(.L_x_657) ;  /* 0x000035927f007947 */ /* 0x000fea000b800000 */
[----:B----4-:R4:W1:Y:S02]  /*11530*/  SHFL.IDX PT, R0, R12, 0x2, 0x1c1f ;  /* 0x005c1f000c007f89 */ /* 0x01086400000e0000 */
.L_x_691:
        /* <DEDUP_REMOVED lines=13> */
[-C--:B------:R-:W-:Y:S02]  /*11610*/  @!P2 LEA R8, P5, R217, R0.reuse, 0x1 ;  /* 0x00000000d908a211 */ /* 0x080fe400078a08ff */
        /* <DEDUP_REMOVED lines=9> */
.L_x_659:
[----:B------:R-:W-:Y:S05]  /*116b0*/  BSYNC B0 ;  /* 0x0000000000007941 */ /* 0x000fea0003800000 */
.L_x_658:
[----:B------:R-:W-:Y:S05]  /*116c0*/  BRA.DIV ~URZ, `(.L_x_660) ;  /* 0x000034627f007947 */ /* 0x000fea000b800000 */
[----:B--2---:R2:W1:Y:S04]  /*116d0*/  SHFL.IDX PT, R5, R10, 0x3, 0x1c1f ;  /* 0x007c1f000a057f89 */ /* 0x00446800000e0000 */
[----:B------:R2:W3:Y:S02]  /*116e0*/  SHFL.IDX PT, R0, R12, 0x3, 0x1c1f ;  /* 0x007c1f000c007f89 */ /* 0x0004e400000e0000 */
.L_x_692:
[----:B------:R-:W-:-:S04]  /*116f0*/  IADD3 R11, R11, 0x60, RZ ;  /* 0x000000600b0b7810 */ /* 0x000fc80007ffe0ff */
[----:B------:R-:W-:-:S13]  /*11700*/  ISETP.GE.AND P0, PT, R11, R13, PT ;  /* 0x0000000d0b00720c */ /* 0x000fda0003f06270 */
[----:B------:R-:W-:Y:S05]  /*11710*/  @P0 BRA `(.L_x_646) ;  /* 0x0000013000000947 */ /* 0x000fea0003800000 */
[C---:B--234-:R-:W-:Y:S02]  /*11720*/  IADD3 R12, R217.reuse, 0x20, RZ ;  /* 0x00000020d90c7810 */ /* 0x05cfe40007ffe0ff */
[C---:B------:R-:W-:Y:S02]  /*11730*/  IADD3 R4, R217.reuse, 0x40, RZ ;  /* 0x00000040d9047810 */ /* 0x040fe40007ffe0ff */
[C---:B------:R-:W-:Y:S02]  /*11740*/  ISETP.GE.AND P2, PT, R217.reuse, c[0x0][0x3c8], PT ;  /* 0x0000f200d9007a0c */ /* 0x040fe40003f46270 */
[----:B------:R-:W-:Y:S02]  /*11750*/  ISETP.GE.AND P1, PT, R12, c[0x0][0x3c8], PT ;  /* 0x0000f2000c007a0c */ /* 0x000fe40003f26270 */
[----:B------:R-:W-:Y:S02]  /*11760*/  ISETP.GE.AND P0, PT, R4, c[0x0][0x3c8], PT ;  /* 0x0000f20004007a0c */ /* 0x000fe40003f06270 */
[----:B------:R-:W-:-:S02]  /*11770*/  IADD3 R14, R217, 0x20, RZ ;  /* 0x00000020d90e7810 */ /* 0x000fc40007ffe0ff */
[C---:B------:R-:W-:Y:S02]  /*11780*/  IADD3 R10, R217.reuse, 0x40, RZ ;  /* 0x00000040d90a7810 */ /* 0x040fe40007ffe0ff */
[----:B------:R-:W-:Y:S02]  /*11790*/  SHF.R.S32.HI R15, RZ, 0x1f, R217 ;  /* 0x0000001fff0f7819 */ /* 0x000fe400000114d9 */
[----:B------:R-:W-:Y:S02]  /*117a0*/  SHF.R.S32.HI R14, RZ, 0x1f, R14 ;  /* 0x0000001fff0e7819 */ /* 0x000fe4000001140e */
[-C--:B-1----:R-:W-:Y:S02]  /*117b0*/  @!P2 LEA R8, P5, R217, R0.reuse, 0x1 ;  /* 0x00000000d908a211 */ /* 0x082fe400078a08ff */
[----:B------:R-:W-:Y:S02]  /*117c0*/  @!P1 LEA R6, P4, R12, R0, 0x1 ;  /* 0x000000000c069211 */ /* 0x000fe400078808ff */
[----:B------:R-:W-:-:S02]  /*117d0*/  SHF.R.S32.HI R10, RZ, 0x1f, R10 ;  /* 0x0000001fff0a7819 */ /* 0x000fc4000001140a */
[----:B------:R-:W-:Y:S02]  /*117e0*/  @!P0 LEA R2, P3, R4, R0, 0x1 ;  /* 0x0000000004028211 */ /* 0x000fe400078608ff */
[-C--:B------:R-:W-:Y:S02]  /*117f0*/  @!P2 LEA.HI.X R9, R217, R5.reuse, R15, 0x1, P5 ;  /* 0x00000005d909a211 */ /* 0x080fe400028f0c0f */
[-C--:B------:R-:W-:Y:S02]  /*11800*/  @!P1 LEA.HI.X R7, R12, R5.reuse, R14, 0x1, P4 ;  /* 0x000000050c079211 */ /* 0x080fe400020f0c0e */
[----:B------:R-:W-:Y:S01]  /*11810*/  @!P0 LEA.HI.X R3, R4, R5, R10, 0x1, P3 ;  /* 0x0000000504038211 */ /* 0x000fe200018f0c0a */
[----:B------:R1:W-:Y:S04]  /*11820*/  @!P2 ST.E.128 [R8.64], RZ ;  /* 0x000000ff0800a985 */ /* 0x0003e8000c101d06 */
[----:B------:R1:W-:Y:S04]  /*11830*/  @!P1 ST.E.128 [R6.64], RZ ;  /* 0x000000ff06009985 */ /* 0x0003e8000c101d06 */
[----:B------:R1:W-:Y:S02]  /*11840*/  @!P0 ST.E.128 [R2.64], RZ ;  /* 0x000000ff02008985 */ /* 0x0003e4000c101d06 */
.L_x_646:
[----:B------:R-:W-:Y:S05]  /*11850*/  BSYNC B1 ;  /* 0x0000000000017941 */ /* 0x000fea0003800000 */
.L_x_637:
[----:B---3--:R-:W3:Y:S02]  /*11860*/  LDL R0, [R1+0x84] ;  /* 0x0000840001007983 */ /* 0x008ee40000100800 */
[----:B---3--:R-:W-:-:S13]  /*11870*/  ISETP.NE.AND P0, PT, R0, RZ, PT ;  /* 0x000000ff0000720c */ /* 0x008fda0003f05270 */
[----:B------:R-:W-:Y:S01]  /*11880*/  @P0 WARPSYNC 0xffffffff ;  /* 0xffffffff00000948 */ /* 0x000fe20003800000 */
[----:B------:R-:W-:Y:S06]  /*11890*/  @P0 BAR.SYNC.DEFER_BLOCKING 0x5, 0x80 ;  /* 0x0142000000000b1d */ /* 0x000fec0000010000 */
[----:B------:R-:W3:Y:S04]  /*118a0*/  @P0 LDS R0, [0xc100] ;  /* 0x00c10000ff000984 */ /* 0x000ee80000000800 */
[----:B---3--:R3:W-:Y:S04]  /*118b0*/  @P0 STL [R1+0x7c], R0 ;  /* 0x00007c0001000387 */ /* 0x0087e80000100800 */
[----:B------:R-:W-:Y:S06]  /*118c0*/  @P0 BAR.ARV 0x4, 0x80 ;  /* 0x0102000000000b1d */ /* 0x000fec0000002000 */
[----:B------:R-:W-:Y:S05]  /*118d0*/  @P0 BRA `(.L_x_661) ;  /* 0x0000007000000947 */ /* 0x000fea0003800000 */
[----:B------:R-:W-:Y:S05]  /*118e0*/  BRA.DIV ~URZ, `(.L_x_662) ;  /* 0x000033127f007947 */ /* 0x000fea000b800000 */
[----:B---3--:R3:W2:Y:S02]  /*118f0*/  SHFL.IDX PT, R0, R64, RZ, 0x1f ;  /* 0x00001fff40007589 */ /* 0x0086a400000e0000 */
.L_x_693:
[----:B------:R-:W-:Y:S01]  /*11900*/  WARPSYNC 0xffffffff ;  /* 0xffffffff00007948 */ /* 0x000fe20003800000 */
[----:B------:R-:W-:Y:S06]  /*11910*/  BAR.SYNC.DEFER_BLOCKING 0x4, 0x80 ;  /* 0x0102000000007b1d */ /* 0x000fec0000010000 */
[----:B--2---:R2:W-:Y:S04]  /*11920*/  STL [R1+0x7c], R0 ;  /* 0x00007c0001007387 */ /* 0x0045e80000100800 */
[----:B------:R2:W-:Y:S04]  /*11930*/  @!P6 STS [0xc100], R64 ;  /* 0x00c10040ff00e388 */ /* 0x0005e80000000800 */
[----:B------:R-:W-:Y:S06]  /*11940*/  BAR.ARV 0x5, 0x80 ;  /* 0x0142000000007b1d */ /* 0x000fec0000002000 */
.L_x_661:
[----:B--23--:R-:W2:Y:S02]  /*11950*/  LDL R0, [R1+0x7c] ;  /* 0x00007c0001007983 */ /* 0x00cea40000100800 */
[----:B--2---:R-:W-:-:S13]  /*11960*/  ISETP.GE.AND P0, PT, R0, c[0x0][0x538], PT ;  /* 0x00014e0000007a0c */ /* 0x004fda0003f06270 */
[----:B-1--4-:R-:W-:Y:S01]  /*11970*/  @P0 CALL.REL.NOINC `(.L_x_663) ;  /* 0x0000001000000944 */ /* 0x012fe20003c00000 */
[----:B------:R-:W-:Y:S05]  /*11980*/  BRA `(.L_x_664) ;  /* 0xfffef07000007947 */ /* 0x000fea000383ffff */
.L_x_663:
[----:B------:R-:W-:Y:S05]  /*11990*/  EXIT ;  /* 0x000000000000794d */ /* 0x000fea0003800000 */
.L_x_595:
[----:B------:R-:W-:Y:S01]  /*119a0*/  IMAD.MOV.U32 R4, RZ, RZ, R10 ;  /* 0x000000ffff047224 */ /* 0x000fe200078e000a */
[----:B------:R-:W-:Y:S01]  /*119b0*/  MOV R6, RZ ;  /* 0x000000ff00067202 */ /* 0x000fe20000000f00 */
[----:B------:R-:W-:Y:S01]  /*119c0*/  IMAD.MOV.U32 R3, RZ, RZ, 0x1c1f ;  /* 0x00001c1fff037424 */ /* 0x000fe200078e00ff */
[----:B------:R-:W-:Y:S02]  /*119d0*/  MOV R2, 0x119f0 ;  /* 0x000119f000027802 */ /* 0x000fe40000000f00 */
[----:B-----5:R-:W-:Y:S05]  /*119e0*/  CALL.REL.NOINC `($__internal_4_$__cuda_sm70_shflsync_idx_p) ;  /* 0x000032e000007944 */ /* 0x020fea0003c00000 */
[----:B------:R-:W-:Y:S01]  /*119f0*/  MOV R5, R6 ;  /* 0x0000000600057202 */ /* 0x000fe20000000f00 */
[----:B-1---5:R-:W-:Y:S05]  /*11a00*/  BRA `(.L_x_665) ;  /* 0xfffefb4000007947 */ /* 0x022fea000383ffff */
.L_x_596:
[----:B------:R-:W-:Y:S01]  /*11a10*/  IMAD.MOV.U32 R4, RZ, RZ, R12 ;  /* 0x000000ffff047224 */ /* 0x000fe200078e000c */
[----:B------:R-:W-:Y:S01]  /*11a20*/  MOV R6, RZ ;  /* 0x000000ff00067202 */ /* 0x000fe20000000f00 */
[----:B------:R-:W-:Y:S01]  /*11a30*/  IMAD.MOV.U32 R3, RZ, RZ, 0x1c1f ;  /* 0x00001c1fff037424 */ /* 0x000fe200078e00ff */
[----:B------:R-:W-:Y:S02]  /*11a40*/  MOV R2, 0x11a60 ;  /* 0x00011a6000027802 */ /* 0x000fe40000000f00 */
[----:B-12--5:R-:W-:Y:S05]  /*11a50*/  CALL.REL.NOINC `($__internal_4_$__cuda_sm70_shflsync_idx_p) ;  /* 0x0000327000007944 */ /* 0x026fea0003c00000 */
[----:B-----5:R-:W-:Y:S01]  /*11a60*/  MOV R0, R6 ;  /* 0x0000000600007202 */ /* 0x020fe20000000f00 */
[----:B-1----:R-:W-:Y:S05]  /*11a70*/  BRA `(.L_x_666) ;  /* 0xfffefaf000007947 */ /* 0x002fea000383ffff */
.L_x_599:
[----:B------:R-:W-:Y:S01]  /*11a80*/  IMAD.MOV.U32 R4, RZ, RZ, R10 ;  /* 0x000000ffff047224 */ /* 0x000fe200078e000a */
[----:B-1----:R-:W-:Y:S01]  /*11a90*/  MOV R6, 0x1 ;  /* 0x0000000100067802 */ /* 0x002fe20000000f00 */
[----:B------:R-:W-:Y:S01]  /*11aa0*/  IMAD.MOV.U32 R3, RZ, RZ, 0x1c1f ;  /* 0x00001c1fff037424 */ /* 0x000fe200078e00ff */
[----:B------:R-:W-:-:S02]  /*11ab0*/  MOV R2, 0x11ad0 ;  /* 0x00011ad000027802 */ /* 0x000fc40000000f00 */
[----:B--2-45:R-:W-:Y:S05]  /*11ac0*/  CALL.REL.NOINC `($__internal_4_$__cuda_sm70_shflsync_idx_p) ;  /* 0x0000320000007944 */ /* 0x034fea0003c00000 */
[----:B------:R-:W-:Y:S01]  /*11ad0*/  IMAD.MOV.U32 R5, RZ, RZ, R6 ;  /* 0x000000ffff057224 */ /* 0x000fe200078e0006 */
[----:B------:R-:W-:Y:S01]  /*11ae0*/  MOV R6, 0x1 ;  /* 0x0000000100067802 */ /* 0x000fe20000000f00 */
[----:B------:R-:W-:Y:S01]  /*11af0*/  IMAD.MOV.U32 R4, RZ, RZ, R12 ;  /* 0x000000ffff047224 */ /* 0x000fe200078e000c */
[----:B------:R-:W-:-:S02]  /*11b00*/  MOV R3, 0x1c1f ;  /* 0x00001c1f00037802 */ /* 0x000fc40000000f00 */
[----:B------:R-:W-:Y:S02]  /*11b10*/  MOV R2, 0x11b30 ;  /* 0x00011b3000027802 */ /* 0x000fe40000000f00 */
[----:B-1---5:R-:W-:Y:S05]  /*11b20*/  CALL.REL.NOINC `($__internal_4_$__cuda_sm70_shflsync_idx_p) ;  /* 0x000031a000007944 */ /* 0x022fea0003c00000 */
[----:B-----5:R-:W-:Y:S01]  /*11b30*/  MOV R0, R6 ;  /* 0x0000000600007202 */ /* 0x020fe20000000f00 */
[----:B-1----:R-:W-:Y:S05]  /*11b40*/  BRA `(.L_x_667) ;  /* 0xfffefc6000007947 */ /* 0x002fea000383ffff */
.L_x_602:
[----:B------:R-:W-:Y:S01]  /*11b50*/  IMAD.MOV.U32 R4, RZ, RZ, R10 ;  /* 0x000000ffff047224 */ /* 0x000fe200078e000a */
[----:B-1----:R-:W-:Y:S01]  /*11b60*/  MOV R6, 0x2 ;  /* 0x0000000200067802 */ /* 0x002fe20000000f00 */
[----:B------:R-:W-:Y:S01]  /*11b70*/  IMAD.MOV.U32 R3, RZ, RZ, 0x1c1f ;  /* 0x00001c1fff037424 */ /* 0x000fe200078e00ff */
[----:B------:R-:W-:Y:S02]  /*11b80*/  MOV R2, 0x11ba0 ;  /* 0x00011ba000027802 */ /* 0x000fe40000000f00 */
[----:B--23-5:R-:W-:Y:S05]  /*11b90*/  CALL.REL.NOINC `($__internal_4_$__cuda_sm70_shflsync_idx_p) ;  /* 0x0000313000007944 */ /* 0x02cfea0003c00000 */
[----:B------:R-:W-:Y:S01]  /*11ba0*/  MOV R5, R6 ;  /* 0x0000000600057202 */ /* 0x000fe20000000f00 */
[----:B-1---5:R-:W-:Y:S05]  /*11bb0*/  BRA `(.L_x_668) ;  /* 0xfffefdb000007947 */ /* 0x022fea000383ffff */
.L_x_603:
[----:B------:R-:W-:Y:S01]  /*11bc0*/  IMAD.MOV.U32 R4, RZ, RZ, R12 ;  /* 0x000000ffff047224 */ /* 0x000fe200078e000c */
[----:B-1----:R-:W-:Y:S01]  /*11bd0*/  MOV R6, 0x2 ;  /* 0x0000000200067802 */ /* 0x002fe20000000f00 */
[----:B------:R-:W-:Y:S01]  /*11be0*/  IMAD.MOV.U32 R3, RZ, RZ, 0x1c1f ;  /* 0x00001c1fff037424 */ /* 0x000fe200078e00ff */
[----:B------:R-:W-:Y:S02]  /*11bf0*/  MOV R2, 0x11c10 ;  /* 0x00011c1000027802 */ /* 0x000fe40000000f00 */
[----:B--2345:R-:W-:Y:S05]  /*11c00*/  CALL.REL.NOINC `($__internal_4_$__cuda_sm70_shflsync_idx_p) ;  /* 0x000030c000007944 */ /* 0x03cfea0003c00000 */
[----:B-----5:R-:W-:Y:S01]  /*11c10*/  MOV R0, R6 ;  /* 0x0000000600007202 */ /* 0x020fe20000000f00 */
[----:B-1----:R-:W-:Y:S05]  /*11c20*/  BRA `(.L_x_669) ;  /* 0xfffefd6000007947 */ /* 0x002fea000383ffff */
.L_x_606:
[----:B------:R-:W-:Y:S01]  /*11c30*/  IMAD.MOV.U32 R4, RZ, RZ, R10 ;  /* 0x000000ffff047224 */ /* 0x000fe200078e000a */
[----:B--2---:R-:W-:Y:S01]  /*11c40*/  MOV R6, 0x3 ;  /* 0x0000000300067802 */ /* 0x004fe20000000f00 */
[----:B------:R-:W-:Y:S01]  /*11c50*/  IMAD.MOV.U32 R3, RZ, RZ, 0x1c1f ;  /* 0x00001c1fff037424 */ /* 0x000fe200078e00ff */
[----:B------:R-:W-:-:S02]  /*11c60*/  MOV R2, 0x11c80 ;  /* 0x00011c8000027802 */ /* 0x000fc40000000f00 */
[----:B-1-345:R-:W-:Y:S05]  /*11c70*/  CALL.REL.NOINC `($__internal_4_$__cuda_sm70_shflsync_idx_p) ;  /* 0x0000305000007944 */ /* 0x03afea0003c00000 */
        /* <DEDUP_REMOVED lines=8> */
.L_x_609:
[----:B------:R-:W-:Y:S01]  /*11d00*/  IMAD.MOV.U32 R4, RZ, RZ, R10 ;  /* 0x000000ffff047224 */ /* 0x000fe200078e000a */
[----:B------:R-:W-:Y:S01]  /*11d10*/  MOV R6, RZ ;  /* 0x000000ff00067202 */ /* 0x000fe20000000f00 */
[----:B------:R-:W-:Y:S01]  /*11d20*/  IMAD.MOV.U32 R3, RZ, RZ, 0x1c1f ;  /* 0x00001c1fff037424 */ /* 0x000fe200078e00ff */
[----:B------:R-:W-:Y:S02]  /*11d30*/  MOV R2, 0x11d50 ;  /* 0x00011d5000027802 */ /* 0x000fe40000000f00 */
[----:B------:R-:W-:Y:S05]  /*11d40*/  CALL.REL.NOINC `($__internal_4_$__cuda_sm70_shflsync_idx_p) ;  /* 0x00002f8000007944 */ /* 0x000fea0003c00000 */
[----:B------:R-:W-:Y:S01]  /*11d50*/  MOV R5, R6 ;  /* 0x0000000600057202 */ /* 0x000fe20000000f00 */
[----:B-1---5:R-:W-:Y:S05]  /*11d60*/  BRA `(.L_x_671) ;  /* 0xffff1b5000007947 */ /* 0x022fea000383ffff */
.L_x_610:
[----:B------:R-:W-:Y:S01]  /*11d70*/  IMAD.MOV.U32 R4, RZ, RZ, R13 ;  /* 0x000000ffff047224 */ /* 0x000fe200078e000d */
[----:B------:R-:W-:Y:S01]  /*11d80*/  MOV R6, RZ ;  /* 0x000000ff00067202 */ /* 0x000fe20000000f00 */
[----:B------:R-:W-:Y:S01]  /*11d90*/  IMAD.MOV.U32 R3, RZ, RZ, 0x1c1f ;  /* 0x00001c1fff037424 */ /* 0x000fe200078e00ff */
[----:B------:R-:W-:Y:S02]  /*11da0*/  MOV R2, 0x11dc0 ;  /* 0x00011dc000027802 */ /* 0x000fe40000000f00 */
[----:B-12---:R-:W-:Y:S05]  /*11db0*/  CALL.REL.NOINC `($__internal_4_$__cuda_sm70_shflsync_idx_p) ;  /* 0x00002f1000007944 */ /* 0x006fea0003c00000 */
[----:B------:R-:W-:Y:S01]  /*11dc0*/  IADD3 R18, P0, R6, R156, RZ ;  /* 0x0000009c06127210 */ /* 0x000fe20007f1e0ff */
[----:B------:R-:W-:Y:S01]  /*11dd0*/  IMAD.MOV.U32 R4, RZ, RZ, R10 ;  /* 0x000000ffff047224 */ /* 0x000fe200078e000a */
[----:B------:R-:W-:-:S02]  /*11de0*/  IADD3 R2, R217, 0x20, RZ ;  /* 0x00000020d9027810 */ /* 0x000fc40007ffe0ff */
[----:B-----5:R-:W-:Y:S01]  /*11df0*/  IADD3 R0, R217, 0x40, RZ ;  /* 0x00000040d9007810 */ /* 0x020fe20007ffe0ff */
[----:B------:R-:W-:Y:S01]  /*11e00*/  IMAD.X R19, R5, 0x1, R124, P0 ;  /* 0x0000000105137824 */ /* 0x000fe200000e067c */
[----:B------:R-:W-:Y:S02]  /*11e10*/  IADD3 R8, P6, R6, R157, RZ ;  /* 0x0000009d06087210 */ /* 0x000fe40007fde0ff */
[----:B------:R-:W-:Y:S02]  /*11e20*/  ISETP.GE.AND P2, PT, R217, c[0x0][0x1d4], PT ;  /* 0x00007500d9007a0c */ /* 0x000fe40003f46270 */
[----:B------:R-:W-:Y:S01]  /*11e30*/  ISETP.GE.AND P1, PT, R2, c[0x0][0x1d4], PT ;  /* 0x0000750002007a0c */ /* 0x000fe20003f26270 */
[----:B------:R-:W-:Y:S01]  /*11e40*/  IMAD.X R9, R5, 0x1, R126, P6 ;  /* 0x0000000105097824 */ /* 0x000fe200030e067e */
[----:B------:R-:W-:Y:S02]  /*11e50*/  ISETP.GE.AND P0, PT, R0, c[0x0][0x1d4], PT ;  /* 0x0000750000007a0c */ /* 0x000fe40003f06270 */
[----:B------:R-:W-:Y:S01]  /*11e60*/  IADD3 R2, P6, R6, R158, RZ ;  /* 0x0000009e06027210 */ /* 0x000fe20007fde0ff */
[----:B------:R-:W-:Y:S01]  /*11e70*/  IMAD.MOV.U32 R6, RZ, RZ, 0x1 ;  /* 0x00000001ff067424 */ /* 0x000fe200078e00ff */
[----:B------:R-:W-:-:S02]  /*11e80*/  SEL R12, RZ, 0x10, P2 ;  /* 0x00000010ff0c7807 */ /* 0x000fc40001000000 */
[----:B------:R-:W-:Y:S01]  /*11e90*/  SEL R11, RZ, 0x10, P1 ;  /* 0x00000010ff0b7807 */ /* 0x000fe20000800000 */
[----:B------:R-:W-:Y:S01]  /*11ea0*/  IMAD.X R3, R5, 0x1, R125, P6 ;  /* 0x0000000105037824 */ /* 0x000fe200030e067d */
[----:B------:R-:W-:Y:S01]  /*11eb0*/  SEL R10, RZ, 0x10, P0 ;  /* 0x00000010ff0a7807 */ /* 0x000fe20000000000 */
[----:B------:R-:W-:Y:S01]  /*11ec0*/  @!PT LDS RZ, [RZ] ;  /* 0x00000000fffff984 */ /* 0x000fe20000000800 */
[----:B------:R-:W-:Y:S01]  /*11ed0*/  @!PT LDS RZ, [RZ] ;  /* 0x00000000fffff984 */ /* 0x000fe20000000800 */
[----:B------:R-:W-:Y:S01]  /*11ee0*/  @!PT LDS RZ, [RZ] ;  /* 0x00000000fffff984 */ /* 0x000fe20000000800 */
[----:B------:R2:W-:Y:S04]  /*11ef0*/  LDGSTS.E.BYPASS.LTC128B.128 [R218+0x3100], [R18.64], !P2 ;  /* 0x0310000012da7fae */ /* 0x0005e8000d101d46 */
[----:B------:R2:W-:Y:S04]  /*11f00*/  LDGSTS.E.BYPASS.LTC128B.128 [R218+0x4100], [R8.64], !P1 ;  /* 0x0410000008da7fae */ /* 0x0005e8000c901d46 */
[----:B------:R3:W-:Y:S02]  /*11f10*/  LDGSTS.E.BYPASS.LTC128B.128 [R218+0x5100], [R2.64], !P0 ;  /* 0x0510000002da7fae */ /* 0x0007e4000c101d46 */
[----:B---3--:R-:W-:Y:S01]  /*11f20*/  IMAD.MOV.U32 R3, RZ, RZ, 0x1c1f ;  /* 0x00001c1fff037424 */ /* 0x008fe200078e00ff */
[----:B------:R-:W-:-:S02]  /*11f30*/  MOV R2, 0x11f50 ;  /* 0x00011f5000027802 */ /* 0x000fc40000000f00 */
[----:B-12---:R-:W-:Y:S05]  /*11f40*/  CALL.REL.NOINC `($__internal_4_$__cuda_sm70_shflsync_idx_p) ;  /* 0x00002d8000007944 */ /* 0x006fea0003c00000 */
        /* <DEDUP_REMOVED lines=8> */
.L_x_611:
[----:B------:R-:W-:Y:S01]  /*11fd0*/  IMAD.MOV.U32 R6, RZ, RZ, RZ ;  /* 0x000000ffff067224 */ /* 0x000fe200078e00ff */
[----:B------:R-:W-:Y:S02]  /*11fe0*/  MOV R3, 0x1c1f ;  /* 0x00001c1f00037802 */ /* 0x000fe40000000f00 */
[----:B------:R-:W-:Y:S02]  /*11ff0*/  MOV R2, 0x12010 ;  /* 0x0001201000027802 */ /* 0x000fe40000000f00 */
[----:B------:R-:W-:Y:S05]  /*12000*/  CALL.REL.NOINC `($__internal_4_$__cuda_sm70_shflsync_idx_p) ;  /* 0x00002cc000007944 */ /* 0x000fea0003c00000 */
[----:B------:R-:W-:Y:S01]  /*12010*/  MOV R2, R6 ;  /* 0x0000000600027202 */ /* 0x000fe20000000f00 */
[----:B-1---5:R-:W-:Y:S05]  /*12020*/  BRA `(.L_x_673) ;  /* 0xffff1c5000007947 */ /* 0x022fea000383ffff */
.L_x_612:
[----:B------:R-:W-:Y:S01]  /*12030*/  IMAD.MOV.U32 R6, RZ, RZ, 0x1 ;  /* 0x00000001ff067424 */ /* 0x000fe200078e00ff */
[----:B------:R-:W-:Y:S02]  /*12040*/  MOV R3, 0x1c1f ;  /* 0x00001c1f00037802 */ /* 0x000fe40000000f00 */
[----:B------:R-:W-:Y:S02]  /*12050*/  MOV R2, 0x12070 ;  /* 0x0001207000027802 */ /* 0x000fe40000000f00 */
[----:B-1----:R-:W-:Y:S05]  /*12060*/  CALL.REL.NOINC `($__internal_4_$__cuda_sm70_shflsync_idx_p) ;  /* 0x00002c6000007944 */ /* 0x002fea0003c00000 */
[----:B-----5:R-:W-:Y:S02]  /*12070*/  IMAD.IADD R2, R0, 0x1, R6 ;  /* 0x0000000100027824 */ /* 0x020fe400078e0206 */
[----:B------:R-:W-:-:S02]  /*12080*/  IMAD.MOV.U32 R6, RZ, RZ, 0x2 ;  /* 0x00000002ff067424 */ /* 0x000fc400078e00ff */
[----:B------:R-:W-:Y:S01]  /*12090*/  IMAD.MOV.U32 R3, RZ, RZ, 0x1c1f ;  /* 0x00001c1fff037424 */ /* 0x000fe200078e00ff */
        /* <DEDUP_REMOVED lines=32> */
[----:B------:R-:W-:Y:S02]  /*122a0*/  FSEL R180, R31, -INF , P0 ;  /* 0xff8000001fb47808 */ /* 0x000fe40000000000 */
[----:B------:R-:W-:Y:S02]  /*122b0*/  MOV R2, 0x122d0 ;  /* 0x000122d000027802 */ /* 0x000fe40000000f00 */
[----:B-1----:R-:W-:Y:S05]  /*122c0*/  CALL.REL.NOINC `($__internal_4_$__cuda_sm70_shflsync_idx_p) ;  /* 0x00002a0000007944 */ /* 0x002fea0003c00000 */
[----:B-----5:R-:W-:Y:S02]  /*122d0*/  IMAD.IADD R2, R0, 0x1, R6 ;  /* 0x0000000100027824 */ /* 0x020fe400078e0206 */
[----:B------:R-:W-:Y:S02]  /*122e0*/  IMAD.MOV.U32 R6, RZ, RZ, 0x3 ;  /* 0x00000003ff067424 */ /* 0x000fe400078e00ff */
        /* <DEDUP_REMOVED lines=36> */
[----:B-----5:R-:W-:Y:S01]  /*12530*/  IMAD.IADD R0, R0, 0x1, R6 ;  /* 0x0000000100007824 */ /* 0x020fe200078e0206 */
[----:B------:R-:W-:Y:S01]  /*12540*/  FMNMX.FTZ R37, R8, R10, !PT ;  /* 0x0000000a08257209 */ /* 0x000fe20007810000 */
[----:B------:R-:W-:Y:S01]  /*12550*/  IMAD.MOV.U32 R6, RZ, RZ, 0x2 ;  /* 0x00000002ff067424 */ /* 0x000fe200078e00ff */
[----:B------:R-:W-:Y:S02]  /*12560*/  FMNMX.FTZ R3, R7, R9, !PT ;  /* 0x0000000907037209 */ /* 0x000fe40007810000 */
[----:B------:R-:W-:Y:S02]  /*12570*/  IMNMX R5, R5, R0, PT ;  /* 0x0000000005057217 */ /* 0x000fe40003800200 */
[----:B------:R-:W-:-:S02]  /*12580*/  FMNMX.FTZ R0, R23, R25, !PT ;  /* 0x0000001917007209 */ /* 0x000fc40007810000 */
[C---:B------:R-:W-:Y:S02]  /*12590*/  ISETP.GT.AND P6, PT, R5.reuse, RZ, PT ;  /* 0x000000ff0500720c */ /* 0x040fe40003fc4270 */
[C---:B------:R-:W-:Y:S02]  /*125a0*/  ISETP.GT.AND P2, PT, R5.reuse, 0x1, PT ;  /* 0x000000010500780c */ /* 0x040fe40003f44270 */
[----:B------:R-:W-:Y:S02]  /*125b0*/  FMNMX.FTZ R2, R12, R37, !PT ;  /* 0x000000250c027209 */ /* 0x000fe40007810000 */
[----:B------:R-:W-:Y:S02]  /*125c0*/  ISETP.GT.AND P1, PT, R5, 0x8, PT ;  /* 0x000000080500780c */ /* 0x000fe40003f24270 */
[----:B------:R-:W-:Y:S02]  /*125d0*/  FSEL R27, R153, -INF , P6 ;  /* 0xff800000991b7808 */ /* 0x000fe40003000000 */
[----:B------:R-:W-:-:S02]  /*125e0*/  FSEL R29, R151, -INF , P2 ;  /* 0xff800000971d7808 */ /* 0x000fc40001000000 */
[----:B------:R-:W-:Y:S02]  /*125f0*/  ISETP.GT.AND P6, PT, R5, 0x10, PT ;  /* 0x000000100500780c */ /* 0x000fe40003fc4270 */
[----:B------:R-:W-:Y:S02]  /*12600*/  FMNMX.FTZ R3, R11, R3, !PT ;  /* 0x000000030b037209 */ /* 0x000fe40007810000 */
[----:B------:R-:W-:Y:S02]  /*12610*/  FMNMX.FTZ R0, R26, R0, !PT ;  /* 0x000000001a007209 */ /* 0x000fe40007810000 */
[----:B------:R-:W-:Y:S02]  /*12620*/  FMNMX.FTZ R103, R14, R2, !PT ;  /* 0x000000020e677209 */ /* 0x000fe40007810000 */
[----:B------:R-:W-:Y:S02]  /*12630*/  ISETP.GT.AND P0, PT, R5, 0x9, PT ;  /* 0x000000090500780c */ /* 0x000fe40003f04270 */
[----:B------:R-:W-:-:S02]  /*12640*/  FSEL R31, R114, -INF , P1 ;  /* 0xff800000721f7808 */ /* 0x000fc40000800000 */
[----:B------:R-:W-:Y:S02]  /*12650*/  FMNMX.FTZ R2, R27, R29, !PT ;  /* 0x0000001d1b027209 */ /* 0x000fe40007810000 */
[----:B------:R-:W-:Y:S02]  /*12660*/  FSEL R35, R102, -INF , P6 ;  /* 0xff80000066237808 */ /* 0x000fe40003000000 */
[----:B------:R-:W-:Y:S02]  /*12670*/  FMNMX.FTZ R3, R13, R3, !PT ;  /* 0x000000030d037209 */ /* 0x000fe40007810000 */
[----:B------:R-:W-:Y:S02]  /*12680*/  FMNMX.FTZ R102, R28, R0, !PT ;  /* 0x000000001c667209 */ /* 0x000fe40007810000 */
[----:B------:R-:W-:Y:S02]  /*12690*/  FSEL R33, R112, -INF , P0 ;  /* 0xff80000070217808 */ /* 0x000fe40000000000 */
[----:B------:R-:W-:-:S02]  /*126a0*/  FMNMX.FTZ R0, R31, R2, !PT ;  /* 0x000000021f007209 */ /* 0x000fc40007810000 */
[----:B------:R-:W-:Y:S02]  /*126b0*/  FMNMX.FTZ R104, R15, R3, !PT ;  /* 0x000000030f687209 */ /* 0x000fe40007810000 */
[----:B------:R-:W-:Y:S02]  /*126c0*/  ISETP.GT.AND P2, PT, R5, 0x11, PT ;  /* 0x000000110500780c */ /* 0x000fe40003f44270 */
[----:B------:R-:W-:Y:S02]  /*126d0*/  FMNMX.FTZ R0, R33, R0, !PT ;  /* 0x0000000021007209 */ /* 0x000fe40007810000 */
[----:B------:R-:W-:Y:S02]  /*126e0*/  FMNMX.FTZ R104, R18, R104, !PT ;  /* 0x0000006812687209 */ /* 0x000fe40007810000 */
[----:B------:R-:W-:Y:S02]  /*126f0*/  ISETP.GT.AND P1, PT, R5, 0x18, PT ;  /* 0x000000180500780c */ /* 0x000fe40003f24270 */
[----:B------:R-:W-:-:S02]  /*12700*/  FSEL R40, R100, -INF , P2 ;  /* 0xff80000064287808 */ /* 0x000fc40001000000 */
[----:B------:R-:W-:Y:S02]  /*12710*/  FMNMX.FTZ R103, R17, R103, !PT ;  /* 0x0000006711677209 */ /* 0x000fe40007810000 */
[----:B------:R-:W-:Y:S02]  /*12720*/  FMNMX.FTZ R102, R30, R102, !PT ;  /* 0x000000661e667209 */ /* 0x000fe40007810000 */
        /* <DEDUP_REMOVED lines=56> */
[----:B------:R-:W-:Y:S02]  /*12ab0*/  FSEL R172, R48, -INF , P0 ;  /* 0xff80000030ac7808 */ /* 0x000fe40000000000 */
[----:B------:R-:W-:Y:S01]  /*12ac0*/  FMNMX.FTZ R103, R181, R103, !PT ;  /* 0x00000067b5677209 */ /* 0x000fe20007810000 */
[----:B------:R-:W-:Y:S01]  /*12ad0*/  IMAD.MOV.U32 R4, RZ, RZ, R104 ;  /* 0x000000ffff047224 */ /* 0x000fe200078e0068 */
[----:B------:R-:W-:-:S02]  /*12ae0*/  FMNMX.FTZ R102, R186, R102, !PT ;  /* 0x00000066ba667209 */ /* 0x000fc40007810000 */
[----:B------:R-:W-:Y:S02]  /*12af0*/  FMNMX.FTZ R0, R173, R0, !PT ;  /* 0x00000000ad007209 */ /* 0x000fe40007810000 */
[----:B------:R-:W-:Y:S02]  /*12b00*/  FMNMX.FTZ R103, R180, R103, !PT ;  /* 0x00000067b4677209 */ /* 0x000fe40007810000 */
[----:B------:R-:W-:Y:S02]  /*12b10*/  FMNMX.FTZ R102, R185, R102, !PT ;  /* 0x00000066b9667209 */ /* 0x000fe40007810000 */
[----:B------:R-:W-:Y:S02]  /*12b20*/  FMNMX.FTZ R101, R172, R0, !PT ;  /* 0x00000000ac657209 */ /* 0x000fe40007810000 */
[----:B------:R-:W-:Y:S02]  /*12b30*/  MOV R2, 0x12b50 ;  /* 0x00012b5000027802 */ /* 0x000fe40000000f00 */
[----:B-1----:R-:W-:Y:S05]  /*12b40*/  CALL.REL.NOINC `($__internal_3_$__cuda_sm70_shflsync_bfly_p) ;  /* 0x0000212000007944 */ /* 0x002fea0003c00000 */
[----:B------:R-:W-:Y:S01]  /*12b50*/  FMNMX.FTZ R104, R104, R6, !PT ;  /* 0x0000000668687209 */ /* 0x000fe20007810000 */
[----:B------:R-:W-:Y:S01]  /*12b60*/  IMAD.MOV.U32 R6, RZ, RZ, 0x1 ;  /* 0x00000001ff067424 */ /* 0x000fe200078e00ff */
[----:B------:R-:W-:-:S03]  /*12b70*/  MOV R2, 0x12ba0 ;  /* 0x00012ba000027802 */ /* 0x000fc60000000f00 */
[----:B------:R-:W-:Y:S02]  /*12b80*/  IMAD.MOV.U32 R4, RZ, RZ, R104 ;  /* 0x000000ffff047224 */ /* 0x000fe400078e0068 */
[----:B------:R-:W-:Y:S05]  /*12b90*/  CALL.REL.NOINC `($__internal_3_$__cuda_sm70_shflsync_bfly_p) ;  /* 0x000020d000007944 */ /* 0x000fea0003c00000 */
[----:B------:R-:W-:Y:S01]  /*12ba0*/  FMNMX.FTZ R104, R104, R6, !PT ;  /* 0x0000000668687209 */ /* 0x000fe20007810000 */
[----:B------:R-:W-:Y:S01]  /*12bb0*/  IMAD.MOV.U32 R4, RZ, RZ, R103 ;  /* 0x000000ffff047224 */ /* 0x000fe200078e0067 */
[----:B------:R-:W-:Y:S01]  /*12bc0*/  MOV R2, 0x12bf0 ;  /* 0x00012bf000027802 */ /* 0x000fe20000000f00 */
[----:B------:R-:W-:Y:S02]  /*12bd0*/  IMAD.MOV.U32 R6, RZ, RZ, 0x2 ;  /* 0x00000002ff067424 */ /* 0x000fe400078e00ff */
[----:B------:R-:W-:Y:S05]  /*12be0*/  CALL.REL.NOINC `($__internal_3_$__cuda_sm70_shflsync_bfly_p) ;  /* 0x0000208000007944 */ /* 0x000fea0003c00000 */
        /* <DEDUP_REMOVED lines=25> */
[----:B------:R-:W-:Y:S05]  /*12d80*/  BRA `(.L_x_674) ;  /* 0xffff1c6000007947 */ /* 0x000fea000383ffff */
.L_x_616:
[----:B------:R-:W-:Y:S01]  /*12d90*/  MOV R6, RZ ;  /* 0x000000ff00067202 */ /* 0x000fe20000000f00 */
[----:B------:R-:W-:Y:S01]  /*12da0*/  IMAD.MOV.U32 R4, RZ, RZ, R10 ;  /* 0x000000ffff047224 */ /* 0x000fe200078e000a */
[----:B------:R-:W-:Y:S01]  /*12db0*/  MOV R2, 0x12de0 ;  /* 0x00012de000027802 */ /* 0x000fe20000000f00 */
[----:B------:R-:W-:Y:S02]  /*12dc0*/  IMAD.MOV.U32 R3, RZ, RZ, 0x1c1f ;  /* 0x00001c1fff037424 */ /* 0x000fe400078e00ff */
[----:B--2---:R-:W-:Y:S05]  /*12dd0*/  CALL.REL.NOINC `($__internal_4_$__cuda_sm70_shflsync_idx_p) ;  /* 0x00001ef000007944 */ /* 0x004fea0003c00000 */
[----:B------:R-:W-:Y:S01]  /*12de0*/  MOV R5, R6 ;  /* 0x0000000600057202 */ /* 0x000fe20000000f00 */
[----:B-1---5:R-:W-:-:S05]  /*12df0*/  BRA `(.L_x_675) ;  /* 0xffff373000007947 */ /* 0x022fca000383ffff */
.L_x_617:
[----:B------:R-:W-:Y:S01]  /*12e00*/  MOV R6, RZ ;  /* 0x000000ff00067202 */ /* 0x000fe20000000f00 */
[----:B------:R-:W-:Y:S01]  /*12e10*/  IMAD.MOV.U32 R4, RZ, RZ, R13 ;  /* 0x000000ffff047224 */ /* 0x000fe200078e000d */
[----:B------:R-:W-:Y:S01]  /*12e20*/  MOV R2, 0x12e50 ;  /* 0x00012e5000027802 */ /* 0x000fe20000000f00 */
[----:B------:R-:W-:Y:S02]  /*12e30*/  IMAD.MOV.U32 R3, RZ, RZ, 0x1c1f ;  /* 0x00001c1fff037424 */ /* 0x000fe400078e00ff */
[----:B-123--:R-:W-:Y:S05]  /*12e40*/  CALL.REL.NOINC `($__internal_4_$__cuda_sm70_shflsync_idx_p) ;  /* 0x00001e8000007944 */ /* 0x00efea0003c00000 */
[C---:B------:R-:W-:Y:S02]  /*12e50*/  ISETP.GE.AND P6, PT, R217.reuse, c[0x0][0x1d4], PT ;  /* 0x00007500d9007a0c */ /* 0x040fe40003fc6270 */
[----:B------:R-:W-:Y:S02]  /*12e60*/  IADD3 R2, P0, R6, R21, RZ ;  /* 0x0000001506027210 */ /* 0x000fe40007f1e0ff */
[C---:B------:R-:W-:Y:S02]  /*12e70*/  IADD3 R4, R217.reuse, 0x20, RZ ;  /* 0x00000020d9047810 */ /* 0x040fe40007ffe0ff */
[----:B-----5:R-:W-:Y:S01]  /*12e80*/  IADD3 R0, R217, 0x40, RZ ;  /* 0x00000040d9007810 */ /* 0x020fe20007ffe0ff */
[C---:B------:R-:W-:Y:S01]  /*12e90*/  IMAD.X R3, R5.reuse, 0x1, R14, P0 ;  /* 0x0000000105037824 */ /* 0x040fe200000e060e */
[----:B------:R-:W-:Y:S01]  /*12ea0*/  ISETP.GE.AND P2, PT, R4, c[0x0][0x1d4], PT ;  /* 0x0000750004007a0c */ /* 0x000fe20003f46270 */
[----:B------:R-:W-:Y:S01]  /*12eb0*/  IMAD.MOV.U32 R4, RZ, RZ, R10 ;  /* 0x000000ffff047224 */ /* 0x000fe200078e000a */
[----:B------:R-:W-:Y:S02]  /*12ec0*/  IADD3 R8, P1, R6, R22, RZ ;  /* 0x0000001606087210 */ /* 0x000fe40007f3e0ff */
[----:B------:R-:W-:Y:S01]  /*12ed0*/  ISETP.GE.AND P0, PT, R0, c[0x0][0x1d4], PT ;  /* 0x0000750000007a0c */ /* 0x000fe20003f06270 */
[----:B------:R-:W-:Y:S01]  /*12ee0*/  @!PT LDS RZ, [RZ] ;  /* 0x00000000fffff984 */ /* 0x000fe20000000800 */
[----:B------:R-:W-:Y:S01]  /*12ef0*/  @!PT LDS RZ, [RZ] ;  /* 0x00000000fffff984 */ /* 0x000fe20000000800 */
[----:B------:R-:W-:Y:S01]  /*12f00*/  @!PT LDS RZ, [RZ] ;  /* 0x00000000fffff984 */ /* 0x000fe20000000800 */
[----:B------:R2:W-:Y:S01]  /*12f10*/  LDGSTS.E.BYPASS.LTC128B.128 [R218+0x100], [R2.64], !P6 ;  /* 0x0010000002da7fae */ /* 0x0005e2000f101d46 */
[----:B------:R-:W-:Y:S01]  /*12f20*/  SEL R12, RZ, 0x10, P6 ;  /* 0x00000010ff0c7807 */ /* 0x000fe20003000000 */
[C---:B------:R-:W-:Y:S01]  /*12f30*/  IMAD.X R9, R5.reuse, 0x1, R15, P1 ;  /* 0x0000000105097824 */ /* 0x040fe200008e060f */
[----:B------:R-:W-:Y:S02]  /*12f40*/  SEL R11, RZ, 0x10, P2 ;  /* 0x00000010ff0b7807 */ /* 0x000fe40001000000 */
[----:B------:R-:W-:Y:S03]  /*12f50*/  SEL R10, RZ, 0x10, P0 ;  /* 0x00000010ff0a7807 */ /* 0x000fe60000000000 */
[----:B------:R3:W-:Y:S01]  /*12f60*/  LDGSTS.E.BYPASS.LTC128B.128 [R218+0x1100], [R8.64], !P2 ;  /* 0x0110000008da7fae */ /* 0x0007e2000d101d46 */
[----:B--2---:R-:W-:Y:S01]  /*12f70*/  IADD3 R2, P1, R6, R23, RZ ;  /* 0x0000001706027210 */ /* 0x004fe20007f3e0ff */
[----:B------:R-:W-:Y:S04]  /*12f80*/  IMAD.MOV.U32 R6, RZ, RZ, 0x1 ;  /* 0x00000001ff067424 */ /* 0x000fe800078e00ff */
[----:B------:R-:W-:Y:S05]  /*12f90*/  IMAD.X R3, R5, 0x1, R20, P1 ;  /* 0x0000000105037824 */ /* 0x000fea00008e0614 */
[----:B------:R2:W-:Y:S02]  /*12fa0*/  LDGSTS.E.BYPASS.LTC128B.128 [R218+0x2100], [R2.64], !P0 ;  /* 0x0210000002da7fae */ /* 0x0005e4000c101d46 */
[----:B--2---:R-:W-:Y:S01]  /*12fb0*/  MOV R2, 0x12fe0 ;  /* 0x00012fe000027802 */ /* 0x004fe20000000f00 */
[----:B------:R-:W-:Y:S02]  /*12fc0*/  IMAD.MOV.U32 R3, RZ, RZ, 0x1c1f ;  /* 0x00001c1fff037424 */ /* 0x000fe400078e00ff */
[----:B-1-3--:R-:W-:Y:S05]  /*12fd0*/  CALL.REL.NOINC `($__internal_4_$__cuda_sm70_shflsync_idx_p) ;  /* 0x00001cf000007944 */ /* 0x00afea0003c00000 */
[----:B------:R-:W-:Y:S01]  /*12fe0*/  MOV R3, 0x1c1f ;  /* 0x00001c1f00037802 */ /* 0x000fe20000000f00 */
[----:B------:R-:W-:Y:S01]  /*12ff0*/  IMAD.MOV.U32 R5, RZ, RZ, R6 ;  /* 0x000000ffff057224 */ /* 0x000fe200078e0006 */
[----:B------:R-:W-:Y:S01]  /*13000*/  MOV R6, 0x1 ;  /* 0x0000000100067802 */ /* 0x000fe20000000f00 */
[----:B------:R-:W-:Y:S01]  /*13010*/  IMAD.MOV.U32 R4, RZ, RZ, R13 ;  /* 0x000000ffff047224 */ /* 0x000fe200078e000d */
[----:B------:R-:W-:Y:S02]  /*13020*/  MOV R2, 0x13040 ;  /* 0x0001304000027802 */ /* 0x000fe40000000f00 */
[----:B-1---5:R-:W-:Y:S05]  /*13030*/  CALL.REL.NOINC `($__internal_4_$__cuda_sm70_shflsync_idx_p) ;  /* 0x00001c9000007944 */ /* 0x022fea0003c00000 */
[----:B-----5:R-:W-:Y:S01]  /*13040*/  MOV R0, R6 ;  /* 0x0000000600007202 */ /* 0x020fe20000000f00 */
[----:B-1----:R-:W-:-:S05]  /*13050*/  BRA `(.L_x_676) ;  /* 0xffff364000007947 */ /* 0x002fca000383ffff */
.L_x_620:
[----:B------:R-:W-:Y:S01]  /*13060*/  MOV R6, RZ ;  /* 0x000000ff00067202 */ /* 0x000fe20000000f00 */
[----:B------:R-:W-:Y:S01]  /*13070*/  IMAD.MOV.U32 R4, RZ, RZ, R10 ;  /* 0x000000ffff047224 */ /* 0x000fe200078e000a */
[----:B------:R-:W-:Y:S01]  /*13080*/  MOV R2, 0x130b0 ;  /* 0x000130b000027802 */ /* 0x000fe20000000f00 */
[----:B------:R-:W-:Y:S02]  /*13090*/  IMAD.MOV.U32 R3, RZ, RZ, 0x1c1f ;  /* 0x00001c1fff037424 */ /* 0x000fe400078e00ff */
[----:B------:R-:W-:Y:S05]  /*130a0*/  CALL.REL.NOINC `($__internal_4_$__cuda_sm70_shflsync_idx_p) ;  /* 0x00001c2000007944 */ /* 0x000fea0003c00000 */
[----:B------:R-:W-:Y:S01]  /*130b0*/  MOV R5, R6 ;  /* 0x0000000600057202 */ /* 0x000fe20000000f00 */
[----:B-1---5:R-:W-:-:S05]  /*130c0*/  BRA `(.L_x_677) ;  /* 0xffff4a1000007947 */ /* 0x022fca000383ffff */
.L_x_621:
[----:B------:R-:W-:Y:S01]  /*130d0*/  MOV R6, RZ ;  /* 0x000000ff00067202 */ /* 0x000fe20000000f00 */
[----:B------:R-:W-:Y:S01]  /*130e0*/  IMAD.MOV.U32 R4, RZ, RZ, R13 ;  /* 0x000000ffff047224 */ /* 0x000fe200078e000d */
[----:B------:R-:W-:Y:S01]  /*130f0*/  MOV R2, 0x13120 ;  /* 0x0001312000027802 */ /* 0x000fe20000000f00 */
[----:B------:R-:W-:Y:S02]  /*13100*/  IMAD.MOV.U32 R3, RZ, RZ, 0x1c1f ;  /* 0x00001c1fff037424 */ /* 0x000fe400078e00ff */
[----:B-12---:R-:W-:Y:S05]  /*13110*/  CALL.REL.NOINC `($__internal_4_$__cuda_sm70_shflsync_idx_p) ;  /* 0x00001bb000007944 */ /* 0x006fea0003c00000 */
        /* <DEDUP_REMOVED lines=33> */
.L_x_622:
[----:B------:R-:W-:Y:S01]  /*13330*/  MOV R3, 0x1c1f ;  /* 0x00001c1f00037802 */ /* 0x000fe20000000f00 */
[----:B------:R-:W-:Y:S01]  /*13340*/  IMAD.MOV.U32 R6, RZ, RZ, RZ ;  /* 0x000000ffff067224 */ /* 0x000fe200078e00ff */
[----:B------:R-:W-:Y:S02]  /*13350*/  MOV R2, 0x13370 ;  /* 0x0001337000027802 */ /* 0x000fe40000000f00 */
[----:B------:R-:W-:Y:S05]  /*13360*/  CALL.REL.NOINC `($__internal_4_$__cuda_sm70_shflsync_idx_p) ;  /* 0x0000196000007944 */ /* 0x000fea0003c00000 */
[----:B-----5:R-:W-:Y:S01]  /*13370*/  MOV R0, R6 ;  /* 0x0000000600007202 */ /* 0x020fe20000000f00 */
[----:B-1----:R-:W-:-:S05]  /*13380*/  BRA `(.L_x_679) ;  /* 0xffff4b1000007947 */ /* 0x002fca000383ffff */
.L_x_623:
[----:B------:R-:W-:Y:S01]  /*13390*/  MOV R3, 0x1c1f ;  /* 0x00001c1f00037802 */ /* 0x000fe20000000f00 */
[----:B------:R-:W-:Y:S01]  /*133a0*/  IMAD.MOV.U32 R6, RZ, RZ, 0x1 ;  /* 0x00000001ff067424 */ /* 0x000fe200078e00ff */
[----:B------:R-:W-:Y:S02]  /*133b0*/  MOV R2, 0x133d0 ;  /* 0x000133d000027802 */ /* 0x000fe40000000f00 */
[----:B-1----:R-:W-:Y:S05]  /*133c0*/  CALL.REL.NOINC `($__internal_4_$__cuda_sm70_shflsync_idx_p) ;  /* 0x0000190000007944 */ /* 0x002fea0003c00000 */
[----:B------:R-:W-:Y:S01]  /*133d0*/  MOV R2, 0x13620 ;  /* 0x0001362000027802 */ /* 0x000fe20000000f00 */
[----:B------:R-:W-:Y:S02]  /*133e0*/  IMAD.IADD R6, R5, 0x1, R6 ;  /* 0x0000000105067824 */ /* 0x000fe400078e0206 */
[----:B------:R-:W-:Y:S03]  /*133f0*/  IMAD.MOV.U32 R3, RZ, RZ, 0x1c1f ;  /* 0x00001c1fff037424 */ /* 0x000fe600078e00ff */
[C---:B------:R-:W-:Y:S02]  /*13400*/  ISETP.GT.AND P6, PT, R6.reuse, RZ, PT ;  /* 0x000000ff0600720c */ /* 0x040fe40003fc4270 */
[C---:B------:R-:W-:Y:S02]  /*13410*/  ISETP.GT.AND P2, PT, R6.reuse, 0x1, PT ;  /* 0x000000010600780c */ /* 0x040fe40003f44270 */
[C---:B------:R-:W-:Y:S02]  /*13420*/  ISETP.GT.AND P1, PT, R6.reuse, 0x8, PT ;  /* 0x000000080600780c */ /* 0x040fe40003f24270 */
[C---:B------:R-:W-:Y:S02]  /*13430*/  ISETP.GT.AND P0, PT, R6.reuse, 0x9, PT ;  /* 0x000000090600780c */ /* 0x040fe40003f04270 */
        /* <DEDUP_REMOVED lines=23> */
[----:B------:R-:W-:Y:S01]  /*135b0*/  ISETP.GT.AND P0, PT, R6, 0x39, PT ;  /* 0x000000390600780c */ /* 0x000fe20003f04270 */
[----:B------:R-:W-:Y:S01]  /*135c0*/  IMAD.MOV.U32 R6, RZ, RZ, 0x2 ;  /* 0x00000002ff067424 */ /* 0x000fe200078e00ff */
[----:B------:R-:W-:Y:S02]  /*135d0*/  FSEL R221, R54, -INF , P6 ;  /* 0xff80000036dd7808 */ /* 0x000fe40003000000 */
[----:B------:R-:W-:Y:S02]  /*135e0*/  FSEL R227, R55, -INF , P2 ;  /* 0xff80000037e37808 */ /* 0x000fe40001000000 */
[----:B------:R-:W-:Y:S02]  /*135f0*/  FSEL R226, R23, -INF , P1 ;  /* 0xff80000017e27808 */ /* 0x000fe40000800000 */
[----:B------:R-:W-:Y:S02]  /*13600*/  FSEL R219, R25, -INF , P0 ;  /* 0xff80000019db7808 */ /* 0x000fe40000000000 */
[----:B-1---5:R-:W-:Y:S05]  /*13610*/  CALL.REL.NOINC `($__internal_4_$__cuda_sm70_shflsync_idx_p) ;  /* 0x000016b000007944 */ /* 0x022fea0003c00000 */
[----:B------:R-:W-:Y:S01]  /*13620*/  MOV R2, 0x13870 ;  /* 0x0001387000027802 */ /* 0x000fe20000000f00 */
[----:B------:R-:W-:Y:S02]  /*13630*/  IMAD.IADD R6, R5, 0x1, R6 ;  /* 0x0000000105067824 */ /* 0x000fe400078e0206 */
[----:B------:R-:W-:Y:S03]  /*13640*/  IMAD.MOV.U32 R3, RZ, RZ, 0x1c1f ;  /* 0x00001c1fff037424 */ /* 0x000fe600078e00ff */
[C---:B------:R-:W-:Y:S02]  /*13650*/  ISETP.GT.AND P6, PT, R6.reuse, RZ, PT ;  /* 0x000000ff0600720c */ /* 0x040fe40003fc4270 */
[C---:B------:R-:W-:Y:S02]  /*13660*/  ISETP.GT.AND P2, PT, R6.reuse, 0x1, PT ;  /* 0x000000010600780c */ /* 0x040fe40003f44270 */
[C---:B------:R-:W-:Y:S02]  /*13670*/  ISETP.GT.AND P1, PT, R6.reuse, 0x8, PT ;  /* 0x000000080600780c */ /* 0x040fe40003f24270 */
        /* <DEDUP_REMOVED lines=31> */
[----:B------:R-:W-:Y:S01]  /*13870*/  FMNMX.FTZ R2, R9, R100, !PT ;  /* 0x0000006409027209 */ /* 0x000fe20007810000 */
[----:B------:R-:W-:Y:S01]  /*13880*/  IMAD.IADD R5, R5, 0x1, R6 ;  /* 0x0000000105057824 */ /* 0x000fe200078e0206 */
[----:B-----5:R-:W-:Y:S01]  /*13890*/  FMNMX.FTZ R0, R8, R105, !PT ;  /* 0x0000006908007209 */ /* 0x020fe20007810000 */
[----:B------:R-:W-:Y:S01]  /*138a0*/  IMAD.MOV.U32 R6, RZ, RZ, 0x2 ;  /* 0x00000002ff067424 */ /* 0x000fe200078e00ff */
[----:B------:R-:W-:Y:S02]  /*138b0*/  FMNMX.FTZ R4, R12, R106, !PT ;  /* 0x0000006a0c047209 */ /* 0x000fe40007810000 */
        /* <DEDUP_REMOVED lines=12> */
[----:B------:R-:W-:Y:S02]  /*13980*/  FMNMX.FTZ R3, R11, R2, !PT ;  /* 0x000000020b037209 */ /* 0x000fe40007810000 */
[----:B------:R-:W-:Y:S02]  /*13990*/  FMNMX.FTZ R2, R10, R0, !PT ;  /* 0x000000000a027209 */ /* 0x000fe40007810000 */
[----:B------:R-:W-:Y:S02]  /*139a0*/  FSEL R189, R189, -INF , P6 ;  /* 0xff800000bdbd7808 */ /* 0x000fe40003000000 */
[C---:B------:R-:W-:Y:S02]  /*139b0*/  ISETP.GT.AND P6, PT, R5.reuse, 0x20, PT ;  /* 0x000000200500780c */ /* 0x040fe40003fc4270 */
[----:B------:R-:W-:Y:S02]  /*139c0*/  FSEL R190, R190, -INF , P2 ;  /* 0xff800000bebe7808 */ /* 0x000fe40001000000 */
[C---:B------:R-:W-:Y:S02]  /*139d0*/  ISETP.GT.AND P2, PT, R5.reuse, 0x21, PT ;  /* 0x000000210500780c */ /* 0x040fe40003f44270 */
[----:B------:R-:W-:Y:S02]  /*139e0*/  FSEL R191, R30, -INF , P1 ;  /* 0xff8000001ebf7808 */ /* 0x000fe40000800000 */
[----:B------:R-:W-:Y:S02]  /*139f0*/  ISETP.GT.AND P1, PT, R5, 0x28, PT ;  /* 0x000000280500780c */ /* 0x000fe40003f24270 */
[----:B------:R-:W-:Y:S02]  /*13a00*/  FSEL R192, R31, -INF , P0 ;  /* 0xff8000001fc07808 */ /* 0x000fe40000000000 */
[----:B------:R-:W-:Y:S02]  /*13a10*/  ISETP.GT.AND P0, PT, R5, 0x29, PT ;  /* 0x000000290500780c */ /* 0x000fe40003f04270 */
[----:B------:R-:W-:Y:S02]  /*13a20*/  FMNMX.FTZ R0, R17, R4, !PT ;  /* 0x0000000411007209 */ /* 0x000fe40007810000 */
[----:B------:R-:W-:Y:S02]  /*13a30*/  FMNMX.FTZ R7, R13, R2, !PT ;  /* 0x000000020d077209 */ /* 0x000fe40007810000 */
[----:B------:R-:W-:Y:S02]  /*13a40*/  FMNMX.FTZ R2, R20, R107, !PT ;  /* 0x0000006b14027209 */ /* 0x000fe40007810000 */
        /* <DEDUP_REMOVED lines=72> */
[----:B------:R-:W-:Y:S02]  /*13ed0*/  MOV R2, 0x13ef0 ;  /* 0x00013ef000027802 */ /* 0x000fe40000000f00 */
        /* <DEDUP_REMOVED lines=28> */
[----:B------:R-:W-:Y:S01]  /*140a0*/  MOV R3, R6 ;  /* 0x0000000600037202 */ /* 0x000fe20000000f00 */
[----:B------:R-:W-:-:S05]  /*140b0*/  BRA `(.L_x_680) ;  /* 0xffff4b5000007947 */ /* 0x000fca000383ffff */
.L_x_626:
[----:B-1--4-:R-:W-:Y:S01]  /*140c0*/  MOV R6, RZ ;  /* 0x000000ff00067202 */ /* 0x012fe20000000f00 */
[----:B------:R-:W-:Y:S01]  /*140d0*/  IMAD.MOV.U32 R4, RZ, RZ, R53 ;  /* 0x000000ffff047224 */ /* 0x000fe200078e0035 */
[----:B------:R-:W-:Y:S01]  /*140e0*/  MOV R2, 0x14110 ;  /* 0x0001411000027802 */ /* 0x000fe20000000f00 */
[----:B------:R-:W-:Y:S02]  /*140f0*/  IMAD.MOV.U32 R3, RZ, RZ, 0x1c1f ;  /* 0x00001c1fff037424 */ /* 0x000fe400078e00ff */
[----:B------:R-:W-:Y:S05]  /*14100*/  CALL.REL.NOINC `($__internal_4_$__cuda_sm70_shflsync_idx_p) ;  /* 0x00000bc000007944 */ /* 0x000fea0003c00000 */
[----:B------:R-:W-:Y:S01]  /*14110*/  MOV R3, R6 ;  /* 0x0000000600037202 */ /* 0x000fe20000000f00 */
[----:B-1---5:R-:W-:-:S05]  /*14120*/  BRA `(.L_x_681) ;  /* 0xffff6f3000007947 */ /* 0x022fca000383ffff */
.L_x_629:
[----:B------:R-:W-:Y:S01]  /*14130*/  MOV R6, RZ ;  /* 0x000000ff00067202 */ /* 0x000fe20000000f00 */
[----:B------:R-:W-:Y:S01]  /*14140*/  IMAD.MOV.U32 R4, RZ, RZ, R12 ;  /* 0x000000ffff047224 */ /* 0x000fe200078e000c */
[----:B------:R-:W-:Y:S01]  /*14150*/  MOV R2, 0x14180 ;  /* 0x0001418000027802 */ /* 0x000fe20000000f00 */
[----:B------:R-:W-:Y:S02]  /*14160*/  IMAD.MOV.U32 R3, RZ, RZ, 0x1c1f ;  /* 0x00001c1fff037424 */ /* 0x000fe400078e00ff */
[----:B-1----:R-:W-:Y:S05]  /*14170*/  CALL.REL.NOINC `($__internal_4_$__cuda_sm70_shflsync_idx_p) ;  /* 0x00000b5000007944 */ /* 0x002fea0003c00000 */
[----:B------:R-:W-:Y:S01]  /*14180*/  MOV R5, R6 ;  /* 0x0000000600057202 */ /* 0x000fe20000000f00 */
[----:B-1---5:R-:W-:-:S05]  /*14190*/  BRA `(.L_x_682) ;  /* 0xffff843000007947 */ /* 0x022fca000383ffff */
.L_x_630:
[----:B------:R-:W-:Y:S01]  /*141a0*/  MOV R6, RZ ;  /* 0x000000ff00067202 */ /* 0x000fe20000000f00 */
[----:B------:R-:W-:Y:S01]  /*141b0*/  IMAD.MOV.U32 R4, RZ, RZ, R13 ;  /* 0x000000ffff047224 */ /* 0x000fe200078e000d */
[----:B------:R-:W-:Y:S01]  /*141c0*/  MOV R2, 0x141f0 ;  /* 0x000141f000027802 */ /* 0x000fe20000000f00 */
[----:B------:R-:W-:Y:S02]  /*141d0*/  IMAD.MOV.U32 R3, RZ, RZ, 0x1c1f ;  /* 0x00001c1fff037424 */ /* 0x000fe400078e00ff */
[----:B-123--:R-:W-:Y:S05]  /*141e0*/  CALL.REL.NOINC `($__internal_4_$__cuda_sm70_shflsync_idx_p) ;  /* 0x00000ae000007944 */ /* 0x00efea0003c00000 */
[C---:B------:R-:W-:Y:S01]  /*141f0*/  IADD3 R2, -R101.reuse, 0x10, RZ ;  /* 0x0000001065027810 */ /* 0x040fe20007ffe1ff */
[----:B------:R-:W-:Y:S01]  /*14200*/  IMAD.MOV.U32 R4, RZ, RZ, R12 ;  /* 0x000000ffff047224 */ /* 0x000fe200078e000c */
[----:B------:R-:W-:Y:S02]  /*14210*/  ISETP.NE.U32.AND P0, PT, R101, RZ, PT ;  /* 0x000000ff6500720c */ /* 0x000fe40003f05070 */
[----:B------:R-:W-:Y:S04]  /*14220*/  LOP3.LUT R2, R2, 0xf, RZ, 0xc0, !PT ;  /* 0x0000000f02027812 */ /* 0x000fe800078ec0ff */
[----:B------:R-:W-:Y:S04]  /*14230*/  IADD3 R2, P6, P5, R2, R6, R21 ;  /* 0x0000000602027210 */ /* 0x000fe80007dde015 */
[----:B------:R-:W-:Y:S05]  /*14240*/  IADD3.X R3, RZ, R5, R16, P6, P5 ;  /* 0x00000005ff037210 */ /* 0x000fea00037ea410 */
[----:B------:R-:W-:Y:S01]  /*14250*/  @!PT LDS RZ, [RZ] ;  /* 0x00000000fffff984 */ /* 0x000fe20000000800 */
[----:B------:R-:W-:Y:S01]  /*14260*/  @!PT LDS RZ, [RZ] ;  /* 0x00000000fffff984 */ /* 0x000fe20000000800 */
[----:B------:R-:W-:Y:S01]  /*14270*/  @!PT LDS RZ, [RZ] ;  /* 0x00000000fffff984 */ /* 0x000fe20000000800 */
[----:B------:R2:W-:Y:S01]  /*14280*/  LDGSTS.E.BYPASS.LTC128B.128.ZFILL [R218+0x3100], [R2.64], P0 ;  /* 0x0310000002da7fae */ /* 0x0005e20008141d46 */
[C---:B------:R-:W-:Y:S05]  /*14290*/  IADD3 R8, P0, R6.reuse, R19, RZ ;  /* 0x0000001306087210 */ /* 0x040fea0007f1e0ff */
[C---:B------:R-:W-:Y:S05]  /*142a0*/  IMAD.X R9, R5.reuse, 0x1, R14, P0 ;  /* 0x0000000105097824 */ /* 0x040fea00000e060e */
[----:B------:R3:W-:Y:S01]  /*142b0*/  LDGSTS.E.BYPASS.LTC128B.128 [R218+0x4100], [R8.64], !P2 ;  /* 0x0410000008da7fae */ /* 0x0007e2000d101d46 */
[----:B--2---:R-:W-:Y:S01]  /*142c0*/  IADD3 R2, P0, R6, R20, RZ ;  /* 0x0000001406027210 */ /* 0x004fe20007f1e0ff */
[----:B------:R-:W-:Y:S04]  /*142d0*/  IMAD.MOV.U32 R6, RZ, RZ, 0x1 ;  /* 0x00000001ff067424 */ /* 0x000fe800078e00ff */
[----:B------:R-:W-:Y:S05]  /*142e0*/  IMAD.X R3, R5, 0x1, R15, P0 ;  /* 0x0000000105037824 */ /* 0x000fea00000e060f */
[----:B------:R2:W-:Y:S02]  /*142f0*/  LDGSTS.E.BYPASS.LTC128B.128 [R218+0x5100], [R2.64], !P1 ;  /* 0x0510000002da7fae */ /* 0x0005e4000c901d46 */
[----:B--2---:R-:W-:Y:S01]  /*14300*/  MOV R2, 0x14330 ;  /* 0x0001433000027802 */ /* 0x004fe20000000f00 */
[----:B------:R-:W-:Y:S02]  /*14310*/  IMAD.MOV.U32 R3, RZ, RZ, 0x1c1f ;  /* 0x00001c1fff037424 */ /* 0x000fe400078e00ff */
[----:B-1-3-5:R-:W-:Y:S05]  /*14320*/  CALL.REL.NOINC `($__internal_4_$__cuda_sm70_shflsync_idx_p) ;  /* 0x000009a000007944 */ /* 0x02afea0003c00000 */
[----:B------:R-:W-:Y:S01]  /*14330*/  MOV R3, 0x1c1f ;  /* 0x00001c1f00037802 */ /* 0x000fe20000000f00 */
[----:B------:R-:W-:Y:S01]  /*14340*/  IMAD.MOV.U32 R5, RZ, RZ, R6 ;  /* 0x000000ffff057224 */ /* 0x000fe200078e0006 */
[----:B------:R-:W-:Y:S01]  /*14350*/  MOV R6, 0x1 ;  /* 0x0000000100067802 */ /* 0x000fe20000000f00 */
[----:B------:R-:W-:Y:S01]  /*14360*/  IMAD.MOV.U32 R4, RZ, RZ, R13 ;  /* 0x000000ffff047224 */ /* 0x000fe200078e000d */
[----:B------:R-:W-:Y:S02]  /*14370*/  MOV R2, 0x14390 ;  /* 0x0001439000027802 */ /* 0x000fe40000000f00 */
[----:B-1---5:R-:W-:Y:S05]  /*14380*/  CALL.REL.NOINC `($__internal_4_$__cuda_sm70_shflsync_idx_p) ;  /* 0x0000094000007944 */ /* 0x022fea0003c00000 */
[----:B------:R-:W-:Y:S01]  /*14390*/  MOV R2, R6 ;  /* 0x0000000600027202 */ /* 0x000fe20000000f00 */
[----:B-1---5:R-:W-:-:S05]  /*143a0*/  BRA `(.L_x_683) ;  /* 0xffff834000007947 */ /* 0x022fca000383ffff */
.L_x_631:
[----:B------:R-:W-:Y:S02]  /*143b0*/  MOV R6, 0x2 ;  /* 0x0000000200067802 */ /* 0x000fe40000000f00 */
[----:B------:R-:W-:Y:S02]  /*143c0*/  MOV R2, 0x143e0 ;  /* 0x000143e000027802 */ /* 0x000fe40000000f00 */
        /* <DEDUP_REMOVED lines=34> */
.L_x_633:
[----:B------:R2:W5:Y:S01]  /*145f0*/  LDL R4, [R1+0x20] ;  /* 0x0000200001047983 */ /* 0x0005620000100800 */
[----:B------:R-:W-:-:S02]  /*14600*/  MOV R6, 0x2 ;  /* 0x0000000200067802 */ /* 0x000fc40000000f00 */
[----:B-1----:R-:W-:Y:S02]  /*14610*/  MOV R2, 0x14630 ;  /* 0x0001463000027802 */ /* 0x002fe40000000f00 */
[----:B--2--5:R-:W-:Y:S05]  /*14620*/  CALL.REL.NOINC `($__internal_3_$__cuda_sm70_shflsync_bfly_p) ;  /* 0x0000064000007944 */ /* 0x024fea0003c00000 */
[----:B------:R-:W-:Y:S01]  /*14630*/  MOV R5, R6 ;  /* 0x0000000600057202 */ /* 0x000fe20000000f00 */
[----:B------:R-:W-:Y:S05]  /*14640*/  BRA `(.L_x_685) ;  /* 0xffffa83000007947 */ /* 0x000fea000383ffff */
.L_x_634:
[----:B------:R-:W-:Y:S01]  /*14650*/  IMAD.MOV.U32 R4, RZ, RZ, R5 ;  /* 0x000000ffff047224 */ /* 0x000fe200078e0005 */
[----:B------:R-:W-:Y:S02]  /*14660*/  MOV R6, 0x1 ;  /* 0x0000000100067802 */ /* 0x000fe40000000f00 */
[----:B------:R-:W-:Y:S02]  /*14670*/  MOV R2, 0x14690 ;  /* 0x0001469000027802 */ /* 0x000fe40000000f00 */
[----:B------:R-:W-:Y:S05]  /*14680*/  CALL.REL.NOINC `($__internal_3_$__cuda_sm70_shflsync_bfly_p) ;  /* 0x000005e000007944 */ /* 0x000fea0003c00000 */
[----:B------:R1:W5:Y:S01]  /*14690*/  LDL R4, [R1+0x2c] ;  /* 0x00002c0001047983 */ /* 0x0003620000100800 */
[----:B------:R-:W-:Y:S01]  /*146a0*/  FADD.FTZ R5, R5, R6 ;  /* 0x0000000605057221 */ /* 0x000fe20000010000 */
[----:B------:R-:W-:Y:S02]  /*146b0*/  MOV R6, 0x2 ;  /* 0x0000000200067802 */ /* 0x000fe40000000f00 */
[----:B------:R-:W-:Y:S02]  /*146c0*/  MOV R2, 0x146e0 ;  /* 0x000146e000027802 */ /* 0x000fe40000000f00 */
[----:B-1---5:R-:W-:Y:S05]  /*146d0*/  CALL.REL.NOINC `($__internal_3_$__cuda_sm70_shflsync_bfly_p) ;  /* 0x0000059000007944 */ /* 0x022fea0003c00000 */
[----:B------:R-:W2:Y:S01]  /*146e0*/  LDL.LU R0, [R1+0x2c] ;  /* 0x00002c0001007983 */ /* 0x000ea20000300800 */
[----:B------:R-:W-:Y:S01]  /*146f0*/  MOV R2, 0x14740 ;  /* 0x0001474000027802 */ /* 0x000fe20000000f00 */
[----:B--2---:R-:W-:Y:S01]  /*14700*/  FADD.FTZ R7, R0, R6 ;  /* 0x0000000600077221 */ /* 0x004fe20000010000 */
[----:B------:R-:W-:-:S04]  /*14710*/  MOV R6, 0x1 ;  /* 0x0000000100067802 */ /* 0x000fc80000000f00 */
[----:B------:R-:W-:Y:S02]  /*14720*/  MOV R4, R7 ;  /* 0x0000000700047202 */ /* 0x000fe40000000f00 */
        /* <DEDUP_REMOVED lines=20> */
[----:B------:R-:W-:Y:S02]  /*14870*/  MOV R6, 0x1 ;  /* 0x0000000100067802 */ /* 0x000fe40000000f00 */
[----:B------:R-:W-:Y:S05]  /*14880*/  CALL.REL.NOINC `($__internal_3_$__cuda_sm70_shflsync_bfly_p) ;  /* 0x000003e000007944 */ /* 0x000fea0003c00000 */
[----:B------:R-:W-:Y:S05]  /*14890*/  BRA `(.L_x_686) ;  /* 0xffffa71000007947 */ /* 0x000fea000383ffff */
.L_x_649:
[----:B------:R-:W-:Y:S01]  /*148a0*/  IMAD.MOV.U32 R4, RZ, RZ, R10 ;  /* 0x000000ffff047224 */ /* 0x000fe200078e000a */
[----:B------:R-:W-:Y:S01]  /*148b0*/  MOV R6, RZ ;  /* 0x000000ff00067202 */ /* 0x000fe20000000f00 */
[----:B------:R-:W-:Y:S01]  /*148c0*/  IMAD.MOV.U32 R3, RZ, RZ, 0x1c1f ;  /* 0x00001c1fff037424 */ /* 0x000fe200078e00ff */
[----:B------:R-:W-:-:S02]  /*148d0*/  MOV R2, 0x148f0 ;  /* 0x000148f000027802 */ /* 0x000fc40000000f00 */
[----:B------:R-:W-:Y:S05]  /*148e0*/  CALL.REL.NOINC `($__internal_4_$__cuda_sm70_shflsync_idx_p) ;  /* 0x000003e000007944 */ /* 0x000fea0003c00000 */
[----:B------:R-:W-:Y:S01]  /*148f0*/  MOV R5, R6 ;  /* 0x0000000600057202 */ /* 0x000fe20000000f00 */
[----:B-1---5:R-:W-:Y:S05]  /*14900*/  BRA `(.L_x_687) ;  /* 0xffffc83000007947 */ /* 0x022fea000383ffff */
.L_x_650:
[----:B------:R-:W-:Y:S01]  /*14910*/  IMAD.MOV.U32 R4, RZ, RZ, R12 ;  /* 0x000000ffff047224 */ /* 0x000fe200078e000c */
[----:B------:R-:W-:Y:S01]  /*14920*/  MOV R6, RZ ;  /* 0x000000ff00067202 */ /* 0x000fe20000000f00 */
[----:B------:R-:W-:Y:S01]  /*14930*/  IMAD.MOV.U32 R3, RZ, RZ, 0x1c1f ;  /* 0x00001c1fff037424 */ /* 0x000fe200078e00ff */
[----:B------:R-:W-:-:S02]  /*14940*/  MOV R2, 0x14960 ;  /* 0x0001496000027802 */ /* 0x000fc40000000f00 */
[----:B-12---:R-:W-:Y:S05]  /*14950*/  CALL.REL.NOINC `($__internal_4_$__cuda_sm70_shflsync_idx_p) ;  /* 0x0000037000007944 */ /* 0x006fea0003c00000 */
[----:B-----5:R-:W-:Y:S01]  /*14960*/  MOV R0, R6 ;  /* 0x0000000600007202 */ /* 0x020fe20000000f00 */
[----:B-1----:R-:W-:Y:S05]  /*14970*/  BRA `(.L_x_688) ;  /* 0xffffc7e000007947 */ /* 0x002fea000383ffff */
.L_x_653:
[----:B------:R-:W-:Y:S01]  /*14980*/  IMAD.MOV.U32 R4, RZ, RZ, R10 ;  /* 0x000000ffff047224 */ /* 0x000fe200078e000a */
[----:B-1----:R-:W-:Y:S01]  /*14990*/  MOV R6, 0x1 ;  /* 0x0000000100067802 */ /* 0x002fe20000000f00 */
[----:B------:R-:W-:Y:S01]  /*149a0*/  IMAD.MOV.U32 R3, RZ, RZ, 0x1c1f ;  /* 0x00001c1fff037424 */ /* 0x000fe200078e00ff */
[----:B------:R-:W-:-:S02]  /*149b0*/  MOV R2, 0x149d0 ;  /* 0x000149d000027802 */ /* 0x000fc40000000f00 */
[----:B--234-:R-:W-:Y:S05]  /*149c0*/  CALL.REL.NOINC `($__internal_4_$__cuda_sm70_shflsync_idx_p) ;  /* 0x0000030000007944 */ /* 0x01cfea0003c00000 */
        /* <DEDUP_REMOVED lines=8> */
.L_x_656:
[----:B------:R-:W-:Y:S01]  /*14a50*/  IMAD.MOV.U32 R4, RZ, RZ, R10 ;  /* 0x000000ffff047224 */ /* 0x000fe200078e000a */
[----:B-1----:R-:W-:Y:S01]  /*14a60*/  MOV R6, 0x2 ;  /* 0x0000000200067802 */ /* 0x002fe20000000f00 */
[----:B------:R-:W-:Y:S01]  /*14a70*/  IMAD.MOV.U32 R3, RZ, RZ, 0x1c1f ;  /* 0x00001c1fff037424 */ /* 0x000fe200078e00ff */
[----:B------:R-:W-:Y:S02]  /*14a80*/  MOV R2, 0x14aa0 ;  /* 0x00014aa000027802 */ /* 0x000fe40000000f00 */
[----:B--234-:R-:W-:Y:S05]  /*14a90*/  CALL.REL.NOINC `($__internal_4_$__cuda_sm70_shflsync_idx_p) ;  /* 0x0000023000007944 */ /* 0x01cfea0003c00000 */
[----:B------:R-:W-:Y:S01]  /*14aa0*/  MOV R5, R6 ;  /* 0x0000000600057202 */ /* 0x000fe20000000f00 */
[----:B-1---5:R-:W-:Y:S05]  /*14ab0*/  BRA `(.L_x_690) ;  /* 0xffffca6000007947 */ /* 0x022fea000383ffff */
.L_x_657:
[----:B------:R-:W-:Y:S01]  /*14ac0*/  IMAD.MOV.U32 R4, RZ, RZ, R12 ;  /* 0x000000ffff047224 */ /* 0x000fe200078e000c */
[----:B-1----:R-:W-:Y:S01]  /*14ad0*/  MOV R6, 0x2 ;  /* 0x0000000200067802 */ /* 0x002fe20000000f00 */
[----:B------:R-:W-:Y:S01]  /*14ae0*/  IMAD.MOV.U32 R3, RZ, RZ, 0x1c1f ;  /* 0x00001c1fff037424 */ /* 0x000fe200078e00ff */
[----:B------:R-:W-:Y:S02]  /*14af0*/  MOV R2, 0x14b10 ;  /* 0x00014b1000027802 */ /* 0x000fe40000000f00 */
[----:B--234-:R-:W-:Y:S05]  /*14b00*/  CALL.REL.NOINC `($__internal_4_$__cuda_sm70_shflsync_idx_p) ;  /* 0x000001c000007944 */ /* 0x01cfea0003c00000 */
[----:B-----5:R-:W-:Y:S01]  /*14b10*/  MOV R0, R6 ;  /* 0x0000000600007202 */ /* 0x020fe20000000f00 */
[----:B-1----:R-:W-:Y:S05]  /*14b20*/  BRA `(.L_x_691) ;  /* 0xffffca1000007947 */ /* 0x002fea000383ffff */
.L_x_660:
        /* <DEDUP_REMOVED lines=13> */
.L_x_662:
[----:B-1----:R-:W-:Y:S01]  /*14c00*/  IMAD.MOV.U32 R4, RZ, RZ, R64 ;  /* 0x000000ffff047224 */ /* 0x002fe200078e0040 */
[----:B------:R-:W-:Y:S01]  /*14c10*/  MOV R6, RZ ;  /* 0x000000ff00067202 */ /* 0x000fe20000000f00 */
[----:B------:R-:W-:Y:S01]  /*14c20*/  IMAD.MOV.U32 R3, RZ, RZ, 0x1f ;  /* 0x0000001fff037424 */ /* 0x000fe200078e00ff */
[----:B------:R-:W-:Y:S02]  /*14c30*/  MOV R2, 0x14c50 ;  /* 0x00014c5000027802 */ /* 0x000fe40000000f00 */
[----:B--234-:R-:W-:Y:S05]  /*14c40*/  CALL.REL.NOINC `($__internal_4_$__cuda_sm70_shflsync_idx_p) ;  /* 0x0000008000007944 */ /* 0x01cfea0003c00000 */
[----:B-----5:R-:W-:Y:S01]  /*14c50*/  MOV R0, R6 ;  /* 0x0000000600007202 */ /* 0x020fe20000000f00 */
[----:B-1----:R-:W-:Y:S05]  /*14c60*/  BRA `(.L_x_693) ;  /* 0xffffcc9000007947 */ /* 0x002fea000383ffff */
        .weak           $__internal_3_$__cuda_sm70_shflsync_bfly_p
        .type           $__internal_3_$__cuda_sm70_shflsync_bfly_p,@function
        .size           $__internal_3_$__cuda_sm70_shflsync_bfly_p,($__internal_4_$__cuda_sm70_shflsync_idx_p - $__internal_3_$__cuda_sm70_shflsync_bfly_p)
$__internal_3_$__cuda_sm70_shflsync_bfly_p:
[----:B------:R-:W-:Y:S02]  /*14c70*/  MOV R36, 0xffffffff ;  /* 0xffffffff00247802 */ /* 0x000fe40000000f00 */
[----:B------:R-:W-:Y:S02]  /*14c80*/  MOV R3, 0x1f ;  /* 0x0000001f00037802 */ /* 0x000fe40000000f00 */
[----:B------:R-:W-:Y:S04]  /*14c90*/  WARPSYNC R36 ;  /* 0x0000002400007348 */ /* 0x000fe80003800000 */
[----:B------:R1:W2:Y:S02]  /*14ca0*/  SHFL.BFLY PT, R6, R4, R6, R3 ;  /* 0x0c00000604067389 */ /* 0x0002a400000e0003 */
[----:B-1----:R-:W-:-:S04]  /*14cb0*/  MOV R3, 0x0 ;  /* 0x0000000000037802 */ /* 0x002fc80000000f00 */
[----:B--2---:R-:W-:Y:S05]  /*14cc0*/  RET.REL.NODEC R2 `(_ZN7cutlass13device_kernelIN5flash19enable_sm80_to_sm89INS1_16FlashAttnFwdSm80INS1_25CollectiveMainloopFwdSm80ILi4ELi1ELb0EN4cute5tupleIJNS5_1CILi128EEENS7_ILi64EEENS7_ILi96EEEEEELi96ENS_10bfloat16_tEfNS_4arch4Sm80ELb1ELb0ELb1ELb0ELb1ELb0ELb1ELb0EEENS1_21CollectiveEpilogueFwdINS6_IJS8_SA_S9_EEENS6_IJNS7_ILi1EEESI_SI_EEESC_SE_Li128ELb0ELb1ELb0ELb0EEENS1_30DynamicPersistentTileSchedulerILi128ELi128ELb0ELb1ELb0EEEEEEEEEvNT_6ParamsE) ;  /* 0xfffeb33002007950 */ /* 0x004fea0003c3ffff */
        .weak           $__internal_4_$__cuda_sm70_shflsync_idx_p
        .type           $__internal_4_$__cuda_sm70_shflsync_idx_p,@function
        .size           $__internal_4_$__cuda_sm70_shflsync_idx_p,(.L_x_1719 - $__internal_4_$__cuda_sm70_shflsync_idx_p)
$__internal_4_$__cuda_sm70_shflsync_idx_p:
[----:B------:R1:W-:Y:S02]  /*14cd0*/  STL [R1+0x8c], R0 ;  /* 0x00008c0001007387 */ /* 0x0003e40000100800 */
[----:B-1----:R-:W-:-:S04]  /*14ce0*/  MOV R0, 0xffffffff ;  /* 0xffffffff00007802 */ /* 0x002fc80000000f00 */
[----:B------:R-:W-:Y:S04]  /*14cf0*/  WARPSYNC R0 ;  /* 0x0000000000007348 */ /* 0x000fe80003800000 */
[----:B------:R1:W2:Y:S04]  /*14d00*/  SHFL.IDX PT, R6, R4, R6, R3 ;  /* 0x0000000604067389 */ /* 0x0002a800000e0003 */
[----:B-1----:R1:W5:Y:S01]  /*14d10*/  LDL.LU R0, [R1+0x8c] ;  /* 0x00008c0001007983 */ /* 0x0023620000300800 */
[----:B------:R-:W-:-:S04]  /*14d20*/  MOV R3, 0x0 ;  /* 0x0000000000037802 */ /* 0x000fc80000000f00 */
[----:B--2---:R-:W-:Y:S05]  /*14d30*/  RET.REL.NODEC R2 `(_ZN7cutlass13device_kernelIN5flash19enable_sm80_to_sm89INS1_16FlashAttnFwdSm80INS1_25CollectiveMainloopFwdSm80ILi4ELi1ELb0EN4cute5tupleIJNS5_1CILi128EEENS7_ILi64EEENS7_ILi96EEEEEELi96ENS_10bfloat16_tEfNS_4arch4Sm80ELb1ELb0ELb1ELb0ELb1ELb0ELb1ELb0EEENS1_21CollectiveEpilogueFwdINS6_IJS8_SA_S9_EEENS6_IJNS7_ILi1EEESI_SI_EEESC_SE_Li128ELb0ELb1ELb0ELb0EEENS1_30DynamicPersistentTileSchedulerILi128ELi128ELb0ELb1ELb0EEEEEEEEEvNT_6ParamsE) ;  /* 0xfffeb2c002007950 */ /* 0x004fea0003c3ffff */
.L_x_694:
        /* <DEDUP_REMOVED lines=12> */
.L_x_1719:


//--------------------- .text._ZN7cutlass13device_kernelIN5flash19enable_sm80_to_sm89INS1_16FlashAttnFwdSm80INS1_25CollectiveMainloopFwdSm80ILi4ELi1ELb0EN4cute5tupleIJNS5_1CILi128EEENS7_ILi64EEENS7_ILi96EEEEEELi96ENS_10bfloat16_tEfNS_4arch4Sm80ELb1ELb0ELb1ELb1ELb1ELb0ELb1ELb0EEENS1_21CollectiveEpilogueFwdINS6_IJS8_SA_S9_EEENS6_IJNS7_ILi1EEESI_SI_EEESC_SE_Li128ELb1ELb1ELb0ELb0EEENS1_19SingleTileSchedulerILb1ELb0ELb1ELi128EEEEEEEEEvNT_6ParamsE --------------------------
	.section	.text._ZN7cutlass13device_kernelIN5flash19enable_sm80_to_sm89INS1_16FlashAttnFwdSm80INS1_25CollectiveMainloopFwdSm80ILi4ELi1ELb0EN4cute5tupleIJNS5_1CILi128EEENS7_ILi64EEENS7_ILi96EEEEEELi96ENS_10bfloat16_tEfNS_4arch4Sm80ELb1ELb0ELb1ELb1ELb1ELb0ELb1ELb0EEENS1_21CollectiveEpilogueFwdINS6_IJS8_SA_S9_EEENS6_IJNS7_ILi1EEESI_SI_EEESC_SE_Li128ELb1ELb1ELb0ELb0EEENS1_19SingleTileSchedulerILb1ELb0ELb1ELi128EEEEEEEEEvNT_6ParamsE,"ax",@progbits
	.sectioninfo	@"SHI_REGISTERS=255"
	.align	128
.text._ZN7cutlass13device_kernelIN5flash19enable_sm80_to_sm89INS1_16FlashAttnFwdSm80INS1_25CollectiveMainloopFwdSm80ILi4ELi1ELb0EN4cute5tupleIJNS5_1CILi128EEENS7_ILi64EEENS7_ILi96EEEEEELi96ENS_10bfloat16_tEfNS_4arch4Sm80ELb1ELb0ELb1ELb1ELb1ELb0ELb1ELb0EEENS1_21CollectiveEpilogueFwdINS6_IJS8_SA_S9_EEENS6_IJNS7_ILi1EEESI_SI_EEESC_SE_Li128ELb1ELb1ELb0ELb0EEENS1_19SingleTileSchedulerILb1ELb0ELb1ELi128EEEEEEEEEvNT_6ParamsE:
        .type           _ZN7cutlass13device_kernelIN5flash19enable_sm80_to_sm89INS1_16FlashAttnFwdSm80INS1_25CollectiveMainloopFwdSm80ILi4ELi1ELb0EN4cute5tupleIJNS5_1CILi128EEENS7_ILi64EEENS7_ILi96EEEEEELi96ENS_10bfloat16_tEfNS_4arch4Sm80ELb1ELb0ELb1ELb1ELb1ELb0ELb1ELb0EEENS1_21CollectiveEpilogueFwdINS6_IJS8_SA_S9_EEENS6_IJNS7_ILi1EEESI_SI_EEESC_SE_Li128ELb1ELb1ELb0ELb0EEENS1_19SingleTileSchedulerILb1ELb0ELb1ELi128EEEEEEEEEvNT_6ParamsE,@function
        .size           _ZN7cutlass13device_kernelIN5flash19enable_sm80_to_sm89INS1_16FlashAttnFwdSm80INS1_25CollectiveMainloopFwdSm80ILi4ELi1ELb0EN4cute5tupleIJNS5_1CILi128EEENS7_ILi64EEENS7_ILi96EEEEEELi96ENS_10bfloat16_tEfNS_4arch4Sm80ELb1ELb0ELb1ELb1ELb1ELb0ELb1ELb0EEENS1_21CollectiveEpilogueFwdINS6_IJS8_SA_S9_EEENS6_IJNS7_ILi1EEESI_SI_EEESC_SE_Li128ELb1ELb1ELb0ELb0EEENS1_19SingleTileSchedulerILb1ELb0ELb1ELi128EEEEEEEEEvNT_6ParamsE,(.L_x_1722 - _ZN7cutlass13device_kernelIN5flash19enable_sm80_to_sm89INS1_16FlashAttnFwdSm80INS1_25CollectiveMainloopFwdSm80ILi4ELi1ELb0EN4cute5tupleIJNS5_1CILi128EEENS7_ILi64EEENS7_ILi96EEEEEELi96ENS_10bfloat16_tEfNS_4arch4Sm80ELb1ELb0ELb1ELb1ELb1ELb0ELb1ELb0EEENS1_21CollectiveEpilogueFwdINS6_IJS8_SA_S9_EEENS6_IJNS7_ILi1EEESI_SI_EEESC_SE_Li128ELb1ELb1ELb0ELb0EEENS1_19SingleTileSchedulerILb1ELb0ELb1ELi128EEEEEEEEEvNT_6ParamsE)
        .other          _ZN7cutlass13device_kernelIN5flash19enable_sm80_to_sm89INS1_16FlashAttnFwdSm80INS1_25CollectiveMainloopFwdSm80ILi4ELi1ELb0EN4cute5tupleIJNS5_1CILi128EEENS7_ILi64EEENS7_ILi96EEEEEELi96ENS_10bfloat16_tEfNS_4arch4Sm80ELb1ELb0ELb1ELb1ELb1ELb0ELb1ELb0EEENS1_21CollectiveEpilogueFwdINS6_IJS8_SA_S9_EEENS6_IJNS7_ILi1EEESI_SI_EEESC_SE_Li128ELb1ELb1ELb0ELb0EEENS1_19SingleTileSchedulerILb1ELb0ELb1ELi128EEEEEEEEEvNT_6ParamsE,@"STO_CUDA_ENTRY STV_DEFAULT"
_ZN7cutlass13device_kernelIN5flash19enable_sm80_to_sm89INS1_16FlashAttnFwdSm80INS1_25CollectiveMainloopFwdSm80ILi4ELi1ELb0EN4cute5tupleIJNS5_1CILi128EEENS7_ILi64EEENS7_ILi96EEEEEELi96ENS_10bfloat16_tEfNS_4arch4Sm80ELb1ELb0ELb1ELb1ELb1ELb0ELb1ELb0EEENS1_21CollectiveEpilogueFwdINS6_IJS8_SA_S9_EEENS6_IJNS7_ILi1EEESI_SI_EEESC_SE_Li128ELb1ELb1ELb0ELb0EEENS1_19SingleTileSchedulerILb1ELb0ELb1ELi128EEEEEEEEEvNT_6ParamsE:
[----:B------:R-:W-:Y:S02]  /*0000*/  MOV R1, c[0x0][0x28] ;  /* 0x00000a0000017a02 */ /* 0x000fe40000000f00 */
[----:B------:R-:W1:Y:S01]  /*0010*/  S2R R169, SR_TID.X ;  /* 0x0000000000a97919 */ /* 0x000e620000002100 */
[----:B------:R-:W2:Y:S01]  /*0020*/  S2UR UR13, SR_CTAID.Z ;  /* 0x00000000000d79c3 */ /* 0x000ea20000002700 */
[----:B------:R-:W-:Y:S01]  /*0030*/  UMOV UR17, 0x4 ;  /* 0x0000000400117882 */ /* 0x000fe20000000000 */
[----:B------:R-:W-:Y:S01]  /*0040*/  IADD3 R1, R1, -0x68, RZ ;  /* 0xffffff9801017810 */ /* 0x000fe20007ffe0ff */
[----:B------:R-:W-:Y:S02]  /*0050*/  ULDC.64 UR4, c[0x0][0x568] ;  /* 0x00015a0000047ab9 */ /* 0x000fe40000000a00 */
[----:B------:R-:W-:-:S03]  /*0060*/  ULDC.64 UR14, c[0x0][0x118] ;  /* 0x00004600000e7ab9 */ /* 0x000fc60000000a00 */
[----:B------:R-:W3:Y:S01]  /*0070*/  S2UR UR10, SR_CTAID.X ;  /* 0x00000000000a79c3 */ /* 0x000ee20000002500 */
[----:B-1----:R-:W-:Y:S01]  /*0080*/  SHF.R.U32.HI R0, RZ, 0x5, R169 ;  /* 0x00000005ff007819 */ /* 0x002fe200000116a9 */
[----:B--2---:R-:W-:-:S05]  /*0090*/  UIMAD.WIDE UR4, UR13, UR17, UR4 ;  /* 0x000000110d0472a5 */ /* 0x004fca000f8e0204 */
[----:B------:R-:W1:Y:S02]  /*00a0*/  SHFL.IDX PT, R0, R0, RZ, 0x1f ;  /* 0x00001fff00007589 */ /* 0x000e6400000e0000 */
[----:B-1----:R-:W-:-:S13]  /*00b0*/  ISETP.NE.AND P0, PT, R0, RZ, PT ;  /* 0x000000ff0000720c */ /* 0x002fda0003f05270 */
[----:B---3--:R-:W-:Y:S05]  /*00c0*/  @!P0 BRA `(.L_x_695) ;  /* 0x000001c000008947 */ /* 0x008fea0003800000 */
[----:B------:R-:W-:-:S04]  /*00d0*/  ISETP.NE.U32.AND P0, PT, RZ, c[0x0][0x568], PT ;  /* 0x00015a00ff007a0c */ /* 0x000fc80003f05070 */
[----:B------:R-:W-:-:S13]  /*00e0*/  ISETP.NE.AND.EX P0, PT, RZ, c[0x0][0x56c], PT, P0 ;  /* 0x00015b00ff007a0c */ /* 0x000fda0003f05300 */
[----:B------:R-:W-:Y:S05]  /*00f0*/  @!P0 BRA `(.L_x_696) ;  /* 0x0000005000008947 */ /* 0x000fea0003800000 */
[----:B------:R-:W-:Y:S02]  /*0100*/  MOV R2, UR4 ;  /* 0x0000000400027c02 */ /* 0x000fe40008000f00 */
[----:B------:R-:W-:-:S05]  /*0110*/  MOV R3, UR5 ;  /* 0x0000000500037c02 */ /* 0x000fca0008000f00 */
[----:B------:R-:W2:Y:S02]  /*0120*/  LDG.E R0, [R2.64] ;  /* 0x0000000e02007981 */ /* 0x000ea4000c1e1900 */
[----:B--2---:R1:W2:Y:S02]  /*0130*/  R2UR UR5, R0 ;  /* 0x00000000000573c2 */ /* 0x0042a400000e0000 */
[----:B-12---:R-:W-:Y:S05]  /*0140*/  BRA `(.L_x_697) ;  /* 0x000000e000007947 */ /* 0x006fea0003800000 */
.L_x_696:
[----:B------:R-:W-:-:S04]  /*0150*/  ISETP.NE.U32.AND P0, PT, RZ, c[0x0][0x560], PT ;  /* 0x00015800ff007a0c */ /* 0x000fc80003f05070 */
[----:B------:R-:W-:-:S13]  /*0160*/  ISETP.NE.AND.EX P0, PT, RZ, c[0x0][0x564], PT, P0 ;  /* 0x00015900ff007a0c */ /* 0x000fda0003f05300 */
[----:B------:R-:W-:Y:S05]  /*0170*/  @!P0 BRA `(.L_x_698) ;  /* 0x000000a000008947 */ /* 0x000fea0003800000 */
[----:B------:R-:W-:Y:S02]  /*0180*/  ULDC.64 UR4, c[0x0][0x560] ;  /* 0x0001580000047ab9 */ /* 0x000fe40000000a00 */
[----:B------:R-:W-:-:S06]  /*0190*/  UIMAD.WIDE UR4, UR13, UR17, UR4 ;  /* 0x000000110d0472a5 */ /* 0x000fcc000f8e0204 */
[----:B------:R-:W-:Y:S02]  /*01a0*/  MOV R2, UR4 ;  /* 0x0000000400027c02 */ /* 0x000fe40008000f00 */
[----:B------:R-:W-:-:S05]  /*01b0*/  MOV R3, UR5 ;  /* 0x0000000500037c02 */ /* 0x000fca0008000f00 */
[----:B------:R1:W2:Y:S04]  /*01c0*/  LDG.E R0, [R2.64] ;  /* 0x0000000e02007981 */ /* 0x0002a8000c1e1900 */
[----:B-1----:R-:W3:Y:S01]  /*01d0*/  LDG.E R2, [R2.64+0x4] ;  /* 0x0000040e02027981 */ /* 0x002ee2000c1e1900 */
[----:B--2---:R-:W1:Y:S08]  /*01e0*/  R2UR UR4, R0 ;  /* 0x00000000000473c2 */ /* 0x004e7000000e0000 */
[----:B---3--:R-:W1:Y:S02]  /*01f0*/  R2UR UR5, R2 ;  /* 0x00000000020573c2 */ /* 0x008e6400000e0000 */
[----:B-1----:R-:W-:Y:S01]  /*0200*/  UIADD3 UR5, -UR4, UR5, URZ ;  /* 0x0000000504057290 */ /* 0x002fe2000fffe13f */
[----:B------:R-:W-:Y:S05]  /*0210*/  BRA `(.L_x_697) ;  /* 0x0000001000007947 */ /* 0x000fea0003800000 */
.L_x_698:
[----:B------:R-:W-:Y:S02]  /*0220*/  ULDC UR5, c[0x0][0x54c] ;  /* 0x0001530000057ab9 */ /* 0x000fe40000000800 */
.L_x_697:
[----:B------:R-:W-:Y:S02]  /*0230*/  ULDC UR4, c[0x0][0x548] ;  /* 0x0001520000047ab9 */ /* 0x000fe40000000800 */
[----:B------:R-:W-:-:S02]  /*0240*/  USHF.L.U32 UR10, UR10, 0x7, URZ ;  /* 0x000000070a0a7899 */ /* 0x000fc4000800063f */
[----:B------:R-:W-:-:S04]  /*0250*/  UIMAD UR4, UR5, UR4, URZ ;  /* 0x00000004050472a4 */ /* 0x000fc8000f8e023f */
[----:B------:R-:W-:-:S04]  /*0260*/  UISETP.GE.AND UP0, UPT, UR10, UR4, UPT ;  /* 0x000000040a00728c */ /* 0x000fc8000bf06270 */
[----:B------:R-:W-:Y:S01]  /*0270*/  USEL UR13, UR13, 0xffffffff, !UP0 ;  /* 0xffffffff0d0d7887 */ /* 0x000fe2000c000000 */
[----:B------:R-:W-:Y:S05]  /*0280*/  BRA `(.L_x_699) ;  /* 0x000001b000007947 */ /* 0x000fea0003800000 */
.L_x_695:
        /* <DEDUP_REMOVED lines=8> */
.L_x_700:
        /* <DEDUP_REMOVED lines=13> */
.L_x_702:
[----:B------:R-:W-:Y:S02]  /*03e0*/  ULDC UR5, c[0x0][0x54c] ;  /* 0x0001530000057ab9 */ /* 0x000fe40000000800 */
.L_x_701:
[----:B------:R-:W-:Y:S02]  /*03f0*/  ULDC UR4, c[0x0][0x548] ;  /* 0x0001520000047ab9 */ /* 0x000fe40000000800 */
[----:B------:R-:W-:-:S02]  /*0400*/  USHF.L.U32 UR10, UR10, 0x7, URZ ;  /* 0x000000070a0a7899 */ /* 0x000fc4000800063f */
[----:B------:R-:W-:-:S04]  /*0410*/  UIMAD UR4, UR5, UR4, URZ ;  /* 0x00000004050472a4 */ /* 0x000fc8000f8e023f */
[----:B------:R-:W-:-:S04]  /*0420*/  UISETP.GE.AND UP0, UPT, UR10, UR4, UPT ;  /* 0x000000040a00728c */ /* 0x000fc8000bf06270 */
[----:B------:R-:W-:-:S06]  /*0430*/  USEL UR13, UR13, 0xffffffff, !UP0 ;  /* 0xffffffff0d0d7887 */ /* 0x000fcc000c000000 */
.L_x_699:
[----:B------:R-:W-:-:S13]  /*0440*/  ISETP.LE.AND P0, PT, RZ, UR13, PT ;  /* 0x0000000dff007c0c */ /* 0x000fda000bf03270 */
[----:B------:R-:W-:Y:S05]  /*0450*/  @!P0 EXIT ;  /* 0x000000000000894d */ /* 0x000fea0003800000 */
[----:B------:R-:W-:Y:S02]  /*0460*/  ULDC.64 UR8, c[0x0][0x370] ;  /* 0x0000dc0000087ab9 */ /* 0x000fe40000000a00 */
[----:B------:R-:W-:Y:S02]  /*0470*/  UISETP.NE.U32.AND UP1, UPT, URZ, UR8, UPT ;  /* 0x000000083f00728c */ /* 0x000fe4000bf25070 */
[----:B------:R-:W-:Y:S02]  /*0480*/  ULDC.64 UR4, c[0x0][0x360] ;  /* 0x0000d80000047ab9 */ /* 0x000fe40000000a00 */
[----:B------:R-:W-:Y:S02]  /*0490*/  UISETP.NE.U32.AND UP0, UPT, URZ, UR4, UPT ;  /* 0x000000043f00728c */ /* 0x000fe4000bf05070 */
[----:B------:R-:W-:Y:S02]  /*04a0*/  ULDC.64 UR6, c[0x0][0x348] ;  /* 0x0000d20000067ab9 */ /* 0x000fe40000000a00 */
[----:B------:R-:W-:-:S02]  /*04b0*/  UISETP.NE.AND.EX UP1, UPT, URZ, UR9, UPT, UP1 ;  /* 0x000000093f00728c */ /* 0x000fc4000bf25310 */
[----:B------:R-:W-:Y:S02]  /*04c0*/  UISETP.NE.U32.AND UP2, UPT, URZ, UR6, UPT ;  /* 0x000000063f00728c */ /* 0x000fe4000bf45070 */
[----:B------:R-:W-:Y:S02]  /*04d0*/  UISETP.NE.AND.EX UP0, UPT, URZ, UR5, UPT, UP0 ;  /* 0x000000053f00728c */ /* 0x000fe4000bf05300 */
[----:B------:R-:W-:Y:S01]  /*04e0*/  UISETP.NE.AND.EX UP2, UPT, URZ, UR7, UPT, UP2 ;  /* 0x000000073f00728c */ /* 0x000fe2000bf45320 */
[----:B------:R-:W-:Y:S01]  /*04f0*/  PLOP3.LUT P2, PT, PT, PT, UP1, 0x80, 0x0 ;  /* 0x000000000000781c */ /* 0x000fe20003f4f018 */
[----:B------:R-:W-:Y:S02]  /*0500*/  ULDC.64 UR8, c[0x0][0x370] ;  /* 0x0000dc0000087ab9 */ /* 0x000fe40000000a00 */
[----:B------:R-:W-:Y:S01]  /*0510*/  ULDC.64 UR6, c[0x0][0x348] ;  /* 0x0000d20000067ab9 */ /* 0x000fe20000000a00 */
[----:B------:R-:W-:Y:S01]  /*0520*/  PLOP3.LUT P0, PT, PT, PT, UP0, 0x80, 0x0 ;  /* 0x000000000000781c */ /* 0x000fe20003f0f008 */
[----:B------:R-:W-:Y:S01]  /*0530*/  ULDC.64 UR4, c[0x0][0x360] ;  /* 0x0000d80000047ab9 */ /* 0x000fe20000000a00 */
[----:B------:R-:W-:Y:S01]  /*0540*/  PLOP3.LUT P1, PT, PT, PT, UP2, 0x80, 0x0 ;  /* 0x000000000000781c */ /* 0x000fe20003f2f028 */
[----:B------:R-:W-:-:S02]  /*0550*/  @UP1 UIMAD.WIDE UR8, UR13, UR17, UR8 ;  /* 0x000000110d0812a5 */ /* 0x000fc4000f8e0208 */
[----:B------:R-:W-:Y:S02]  /*0560*/  @UP0 UIMAD.WIDE UR4, UR13, UR17, UR4 ;  /* 0x000000110d0402a5 */ /* 0x000fe4000f8e0204 */
[----:B------:R-:W-:Y:S02]  /*0570*/  UIMAD.WIDE UR6, UR13, UR17, UR6 ;  /* 0x000000110d0672a5 */ /* 0x000fe4000f8e0206 */
[----:B------:R-:W-:Y:S02]  /*0580*/  IMAD.U32 R3, RZ, RZ, UR9 ;  /* 0x00000009ff037e24 */ /* 0x000fe4000f8e00ff */
[----:B------:R-:W-:Y:S01]  /*0590*/  IMAD.U32 R2, RZ, RZ, UR8 ;  /* 0x00000008ff027e24 */ /* 0x000fe2000f8e00ff */
[----:B------:R-:W-:Y:S01]  /*05a0*/  MOV R4, UR4 ;  /* 0x0000000400047c02 */ /* 0x000fe20008000f00 */
[----:B------:R-:W-:Y:S01]  /*05b0*/  IMAD.U32 R5, RZ, RZ, UR5 ;  /* 0x00000005ff057e24 */ /* 0x000fe2000f8e00ff */
[----:B------:R-:W-:Y:S01]  /*05c0*/  MOV R6, UR6 ;  /* 0x0000000600067c02 */ /* 0x000fe20008000f00 */
[----:B------:R-:W-:Y:S01]  /*05d0*/  IMAD.U32 R7, RZ, RZ, UR7 ;  /* 0x00000007ff077e24 */ /* 0x000fe2000f8e00ff */
[----:B------:R1:W2:Y:S04]  /*05e0*/  @P2 LDG.E R3, [R2.64] ;  /* 0x0000000e02032981 */ /* 0x0002a8000c1e1900 */
[----:B------:R-:W3:Y:S04]  /*05f0*/  @P0 LDG.E R0, [R4.64] ;  /* 0x0000000e04000981 */ /* 0x000ee8000c1e1900 */
[----:B-1----:R-:W4:Y:S01]  /*0600*/  @P1 LDG.E R2, [R6.64] ;  /* 0x0000000e06021981 */ /* 0x002f22000c1e1900 */
[----:B------:R-:W1:Y:S01]  /*0610*/  S2UR UR9, SR_CTAID.Y ;  /* 0x00000000000979c3 */ /* 0x000e620000002600 */
[----:B------:R-:W-:-:S02]  /*0620*/  UMOV UR11, URZ ;  /* 0x0000003f000b7c82 */ /* 0x000fc40008000000 */
[----:B------:R-:W-:Y:S02]  /*0630*/  ULDC UR12, c[0x0][0x168] ;  /* 0x00005a00000c7ab9 */ /* 0x000fe40000000800 */
[----:B------:R-:W-:Y:S02]  /*0640*/  UMOV UR16, URZ ;  /* 0x0000003f00107c82 */ /* 0x000fe40008000000 */
[----:B------:R-:W-:Y:S02]  /*0650*/  ULDC UR4, c[0x0][0x2ac] ;  /* 0x0000ab0000047ab9 */ /* 0x000fe40000000800 */
[----:B------:R-:W-:Y:S02]  /*0660*/  ULDC UR7, c[0x0][0x1d0] ;  /* 0x0000740000077ab9 */ /* 0x000fe40000000800 */
[----:B------:R-:W-:Y:S02]  /*0670*/  UIMAD UR7, UR4, UR7, URZ ;  /* 0x00000007040772a4 */ /* 0x000fe4000f8e023f */
[----:B-1----:R-:W-:Y:S01]  /*0680*/  USHF.R.S32.HI UR8, URZ, 0x1f, UR9 ;  /* 0x0000001f3f087899 */ /* 0x002fe20008011409 */
[----:B--2---:R1:W2:Y:S08]  /*0690*/  @P2 R2UR UR11, R3 ;  /* 0x00000000030b23c2 */ /* 0x0042b000000e0000 */
[----:B---3--:R1:W3:Y:S08]  /*06a0*/  @P0 R2UR UR12, R0 ;  /* 0x00000000000c03c2 */ /* 0x0082f000000e0000 */
[----:B----4-:R1:W4:Y:S02]  /*06b0*/  @P1 R2UR UR16, R2 ;  /* 0x00000000021013c2 */ /* 0x01032400000e0000 */
[----:B-1--4-:R-:W-:Y:S05]  /*06c0*/  @P0 BRA `(.L_x_703) ;  /* 0x0000006000000947 */ /* 0x012fea0003800000 */
[----:B--2---:R-:W-:Y:S05]  /*06d0*/  @!P1 BRA `(.L_x_703) ;  /* 0x0000005000009947 */ /* 0x004fea0003800000 */
[----:B------:R-:W2:Y:S04]  /*06e0*/  LDG.E R2, [R6.64] ;  /* 0x0000000e06027981 */ /* 0x000ea8000c1e1900 */
[----:B------:R-:W4:Y:S01]  /*06f0*/  LDG.E R0, [R6.64+0x4] ;  /* 0x0000040e06007981 */ /* 0x000f22000c1e1900 */
[----:B--23--:R-:W1:Y:S08]  /*0700*/  R2UR UR12, R2 ;  /* 0x00000000020c73c2 */ /* 0x00ce7000000e0000 */
[----:B----4-:R-:W1:Y:S02]  /*0710*/  R2UR UR4, R0 ;  /* 0x00000000000473c2 */ /* 0x010e6400000e0000 */
[----:B-1----:R-:W-:-:S06]  /*0720*/  UIADD3 UR12, -UR12, UR4, URZ ;  /* 0x000000040c0c7290 */ /* 0x002fcc000fffe13f */
.L_x_703:
[----:B--2---:R-:W-:-:S04]  /*0730*/  ISETP.NE.U32.AND P0, PT, RZ, c[0x0][0x368], PT ;  /* 0x0000da00ff007a0c */ /* 0x004fc80003f05070 */
[----:B------:R-:W-:-:S13]  /*0740*/  ISETP.NE.AND.EX P0, PT, RZ, c[0x0][0x36c], PT, P0 ;  /* 0x0000db00ff007a0c */ /* 0x000fda0003f05300 */
[----:B------:R-:W-:Y:S05]  /*0750*/  @!P0 BRA `(.L_x_704) ;  /* 0x0000007000008947 */ /* 0x000fea0003800000 */
[----:B------:R-:W-:Y:S02]  /*0760*/  ULDC.64 UR4, c[0x0][0x368] ;  /* 0x0000da0000047ab9 */ /* 0x000fe40000000a00 */
[----:B------:R-:W-:-:S06]  /*0770*/  UIMAD.WIDE UR4, UR13, UR17, UR4 ;  /* 0x000000110d0472a5 */ /* 0x000fcc000f8e0204 */
[----:B------:R-:W-:Y:S02]  /*0780*/  MOV R2, UR4 ;  /* 0x0000000400027c02 */ /* 0x000fe40008000f00 */
[----:B------:R-:W-:-:S05]  /*0790*/  MOV R3, UR5 ;  /* 0x0000000500037c02 */ /* 0x000fca0008000f00 */
[----:B------:R-:W2:Y:S02]  /*07a0*/  LDG.E R0, [R2.64] ;  /* 0x0000000e02007981 */ /* 0x000ea4000c1e1900 */
[----:B--2---:R1:W2:Y:S02]  /*07b0*/  R2UR UR7, R0 ;  /* 0x00000000000773c2 */ /* 0x0042a400000e0000 */
[----:B-12---:R-:W-:Y:S05]  /*07c0*/  BRA `(.L_x_705) ;  /* 0x000000c000007947 */ /* 0x006fea0003800000 */
.L_x_704:
[----:B------:R-:W-:-:S04]  /*07d0*/  ISETP.NE.U32.AND P0, PT, RZ, c[0x0][0x350], PT ;  /* 0x0000d400ff007a0c */ /* 0x000fc80003f05070 */
[----:B------:R-:W-:-:S13]  /*07e0*/  ISETP.NE.AND.EX P0, PT, RZ, c[0x0][0x354], PT, P0 ;  /* 0x0000d500ff007a0c */ /* 0x000fda0003f05300 */
[----:B------:R-:W-:Y:S05]  /*07f0*/  @!P0 BRA `(.L_x_705) ;  /* 0x0000009000008947 */ /* 0x000fea0003800000 */
[----:B------:R-:W-:Y:S02]  /*0800*/  ULDC.64 UR4, c[0x0][0x350] ;  /* 0x0000d40000047ab9 */ /* 0x000fe40000000a00 */
[----:B------:R-:W-:-:S06]  /*0810*/  UIMAD.WIDE UR4, UR13, UR17, UR4 ;  /* 0x000000110d0472a5 */ /* 0x000fcc000f8e0204 */
[----:B------:R-:W-:Y:S02]  /*0820*/  MOV R2, UR4 ;  /* 0x0000000400027c02 */ /* 0x000fe40008000f00 */
[----:B------:R-:W-:-:S05]  /*0830*/  MOV R3, UR5 ;  /* 0x0000000500037c02 */ /* 0x000fca0008000f00 */
[----:B------:R-:W2:Y:S04]  /*0840*/  LDG.E R4, [R2.64] ;  /* 0x0000000e02047981 */ /* 0x000ea8000c1e1900 */
[----:B------:R-:W4:Y:S01]  /*0850*/  LDG.E R0, [R2.64+0x4] ;  /* 0x0000040e02007981 */ /* 0x000f22000c1e1900 */
[----:B--2---:R-:W1:Y:S08]  /*0860*/  R2UR UR4, R4 ;  /* 0x00000000040473c2 */ /* 0x004e7000000e0000 */
[----:B----4-:R-:W1:Y:S02]  /*0870*/  R2UR UR7, R0 ;  /* 0x00000000000773c2 */ /* 0x010e6400000e0000 */
[----:B-1----:R-:W-:-:S06]  /*0880*/  UIADD3 UR7, -UR4, UR7, URZ ;  /* 0x0000000704077290 */ /* 0x002fcc000fffe13f */
.L_x_705:
[----:B------:R-:W-:Y:S01]  /*0890*/  ULDC UR4, c[0x0][0x2c4] ;  /* 0x0000b10000047ab9 */ /* 0x000fe20000000800 */
[----:B------:R-:W-:Y:S01]  /*08a0*/  PLOP3.LUT P4, PT, PT, PT, PT, 0x80, 0x0 ;  /* 0x000000000000781c */ /* 0x000fe20003f8f070 */
[----:B------:R-:W-:Y:S01]  /*08b0*/  UISETP.NE.AND UP1, UPT, UR4, 0x1, UPT ;  /* 0x000000010400788c */ /* 0x000fe2000bf25270 */
[----:B------:R-:W-:Y:S01]  /*08c0*/  CS2R R94, SRZ ;  /* 0x00000000005e7805 */ /* 0x000fe2000001ff00 */
[----:B------:R-:W-:Y:S01]  /*08d0*/  UIADD3 UR7, -UR11, UR7, URZ ;  /* 0x000000070b077290 */ /* 0x000fe2000fffe13f */
[----:B------:R-:W-:Y:S01]  /*08e0*/  CS2R R92, SRZ ;  /* 0x00000000005c7805 */ /* 0x000fe2000001ff00 */
[----:B------:R-:W-:Y:S01]  /*08f0*/  ULDC.64 UR4, c[0x0][0x2c8] ;  /* 0x0000b20000047ab9 */ /* 0x000fe20000000a00 */
[----:B------:R-:W-:Y:S01]  /*0900*/  CS2R R98, SRZ ;  /* 0x0000000000627805 */ /* 0x000fe2000001ff00 */
[----:B---3--:R-:W-:Y:S01]  /*0910*/  UIADD3 UR6, UR7, 0x40, -UR12 ;  /* 0x0000004007067890 */ /* 0x008fe2000fffe80c */
[----:B------:R-:W-:Y:S01]  /*0920*/  CS2R R96, SRZ ;  /* 0x0000000000607805 */ /* 0x000fe2000001ff00 */
[----:B------:R-:W-:Y:S01]  /*0930*/  CS2R R90, SRZ ;  /* 0x00000000005a7805 */ /* 0x000fe2000001ff00 */
[----:B------:R-:W-:Y:S01]  /*0940*/  CS2R R88, SRZ ;  /* 0x0000000000587805 */ /* 0x000fe2000001ff00 */
[----:B------:R-:W-:Y:S01]  /*0950*/  IMAD.MOV.U32 R11, RZ, RZ, RZ ;  /* 0x000000ffff0b7224 */ /* 0x000fe200078e00ff */
[----:B------:R-:W-:Y:S01]  /*0960*/  @UP1 UIADD3 UR18, UR10, 0x7f, URZ ;  /* 0x0000007f0a121890 */ /* 0x000fe2000fffe03f */
[----:B------:R-:W-:Y:S01]  /*0970*/  IMAD.MOV.U32 R86, RZ, RZ, RZ ;  /* 0x000000ffff567224 */ /* 0x000fe200078e00ff */
[----:B------:R-:W-:Y:S01]  /*0980*/  MOV R12, RZ ;  /* 0x000000ff000c7202 */ /* 0x000fe20000000f00 */
[----:B------:R-:W-:Y:S01]  /*0990*/  IMAD.MOV.U32 R84, RZ, RZ, RZ ;  /* 0x000000ffff547224 */ /* 0x000fe200078e00ff */
[----:B------:R-:W-:Y:S01]  /*09a0*/  UIMAD.WIDE.U32 UR18, UR18, UR4, URZ ;  /* 0x00000004121272a5 */ /* 0x000fe2000f8e003f */
[----:B------:R-:W-:Y:S01]  /*09b0*/  CS2R R14, SRZ ;  /* 0x00000000000e7805 */ /* 0x000fe2000001ff00 */
[----:B------:R-:W-:Y:S01]  /*09c0*/  UIADD3 UR4, UR10, 0x7f, URZ ;  /* 0x0000007f0a047890 */ /* 0x000fe2000fffe03f */
[----:B------:R-:W-:Y:S01]  /*09d0*/  MOV R78, RZ ;  /* 0x000000ff004e7202 */ /* 0x000fe20000000f00 */
[----:B------:R-:W-:Y:S01]  /*09e0*/  @UP1 USHF.R.U32.HI UR4, URZ, UR5, UR19 ;  /* 0x000000053f041299 */ /* 0x000fe20008011613 */
[----:B------:R-:W-:Y:S01]  /*09f0*/  IMAD.MOV.U32 R76, RZ, RZ, RZ ;  /* 0x000000ffff4c7224 */ /* 0x000fe200078e00ff */
[----:B------:R-:W-:Y:S01]  /*0a00*/  UIADD3 UR5, UR7, 0x3f, URZ ;  /* 0x0000003f07057890 */ /* 0x000fe2000fffe03f */
[----:B------:R-:W-:Y:S01]  /*0a10*/  CS2R R16, SRZ ;  /* 0x0000000000107805 */ /* 0x000fe2000001ff00 */
[----:B------:R-:W-:Y:S01]  /*0a20*/  UIADD3 UR6, UR6, UR4, URZ ;  /* 0x0000000406067290 */ /* 0x000fe2000fffe03f */
[----:B------:R-:W-:Y:S01]  /*0a30*/  MOV R82, RZ ;  /* 0x000000ff00527202 */ /* 0x000fe20000000f00 */
[----:B------:R-:W-:Y:S01]  /*0a40*/  USHF.R.S32.HI UR18, URZ, 0x1f, UR5 ;  /* 0x0000001f3f127899 */ /* 0x000fe20008011405 */
[----:B------:R-:W-:Y:S01]  /*0a50*/  IMAD.MOV.U32 R80, RZ, RZ, RZ ;  /* 0x000000ffff507224 */ /* 0x000fe200078e00ff */
[----:B------:R-:W-:Y:S01]  /*0a60*/  USHF.R.S32.HI UR4, URZ, 0x1f, UR6 ;  /* 0x0000001f3f047899 */ /* 0x000fe20008011406 */
[----:B------:R-:W-:Y:S01]  /*0a70*/  MOV R18, RZ ;  /* 0x000000ff00127202 */ /* 0x000fe20000000f00 */
[----:B------:R-:W-:Y:S01]  /*0a80*/  ULEA.HI UR18, UR18, UR5, URZ, 0x6 ;  /* 0x0000000512127291 */ /* 0x000fe2000f8f303f */
[----:B------:R-:W-:Y:S01]  /*0a90*/  IMAD.MOV.U32 R74, RZ, RZ, RZ ;  /* 0x000000ffff4a7224 */ /* 0x000fe200078e00ff */
[----:B------:R-:W-:Y:S01]  /*0aa0*/  ULEA.HI UR4, UR4, UR6, URZ, 0x6 ;  /* 0x0000000604047291 */ /* 0x000fe2000f8f303f */
[----:B------:R-:W-:Y:S01]  /*0ab0*/  CS2R R20, SRZ ;  /* 0x0000000000147805 */ /* 0x000fe2000001ff00 */
[----:B------:R-:W-:Y:S01]  /*0ac0*/  USHF.R.S32.HI UR18, URZ, 0x6, UR18 ;  /* 0x000000063f127899 */ /* 0x000fe20008011412 */
[----:B------:R-:W-:Y:S01]  /*0ad0*/  MOV R72, RZ ;  /* 0x000000ff00487202 */ /* 0x000fe20000000f00 */
[----:B------:R-:W-:Y:S01]  /*0ae0*/  USHF.R.S32.HI UR4, URZ, 0x6, UR4 ;  /* 0x000000063f047899 */ /* 0x000fe20008011404 */
[----:B------:R-:W-:Y:S01]  /*0af0*/  IMAD.MOV.U32 R70, RZ, RZ, RZ ;  /* 0x000000ffff467224 */ /* 0x000fe200078e00ff */
[----:B------:R-:W-:Y:S01]  /*0b00*/  CS2R R22, SRZ ;  /* 0x0000000000167805 */ /* 0x000fe2000001ff00 */
[----:B------:R-:W-:Y:S01]  /*0b10*/  MOV R68, RZ ;  /* 0x000000ff00447202 */ /* 0x000fe20000000f00 */
[----:B------:R-:W-:Y:S01]  /*0b20*/  UISETP.LT.AND UP0, UPT, UR18, UR4, UPT ;  /* 0x000000041200728c */ /* 0x000fe2000bf01270 */
[----:B------:R-:W-:Y:S01]  /*0b30*/  IMAD.MOV.U32 R170, RZ, RZ, RZ ;  /* 0x000000ffffaa7224 */ /* 0x000fe200078e00ff */
[----:B------:R-:W-:Y:S01]  /*0b40*/  CS2R R24, SRZ ;  /* 0x0000000000187805 */ /* 0x000fe2000001ff00 */
[----:B------:R-:W-:Y:S01]  /*0b50*/  MOV R168, RZ ;  /* 0x000000ff00a87202 */ /* 0x000fe20000000f00 */
[----:B------:R-:W-:Y:S01]  /*0b60*/  USEL UR6, UR18, UR4, UP0 ;  /* 0x0000000412067287 */ /* 0x000fe20008000000 */
[----:B------:R-:W-:Y:S01]  /*0b70*/  IMAD.MOV.U32 R174, RZ, RZ, RZ ;  /* 0x000000ffffae7224 */ /* 0x000fe200078e00ff */
[----:B------:R-:W-:Y:S01]  /*0b80*/  CS2R R26, SRZ ;  /* 0x00000000001a7805 */ /* 0x000fe2000001ff00 */
[----:B------:R-:W-:Y:S01]  /*0b90*/  MOV R172, RZ ;  /* 0x000000ff00ac7202 */ /* 0x000fe20000000f00 */
[----:B------:R-:W-:Y:S01]  /*0ba0*/  UISETP.GE.AND UP0, UPT, UR6, 0x1, UPT ;  /* 0x000000010600788c */ /* 0x000fe2000bf06270 */
[----:B------:R-:W-:Y:S01]  /*0bb0*/  CS2R R166, SRZ ;  /* 0x0000000000a67805 */ /* 0x000fe2000001ff00 */
[----:B------:R-:W-:Y:S01]  /*0bc0*/  IMAD.MOV.U32 R164, RZ, RZ, RZ ;  /* 0x000000ffffa47224 */ /* 0x000fe200078e00ff */
[----:B------:R-:W-:Y:S01]  /*0bd0*/  CS2R R28, SRZ ;  /* 0x00000000001c7805 */ /* 0x000fe2000001ff00 */
[----:B------:R-:W-:Y:S01]  /*0be0*/  MOV R162, RZ ;  /* 0x000000ff00a27202 */ /* 0x000fe20000000f00 */
[----:B------:R-:W-:Y:S01]  /*0bf0*/  IMAD.MOV.U32 R160, RZ, RZ, RZ ;  /* 0x000000ffffa07224 */ /* 0x000fe200078e00ff */
[----:B------:R-:W-:Y:S01]  /*0c00*/  PLOP3.LUT P0, PT, PT, PT, UP0, 0x80, 0x0 ;  /* 0x000000000000781c */ /* 0x000fe20003f0f008 */
        /* <DEDUP_REMOVED lines=34> */
[----:B------:R-:W-:Y:S01]  /*0e30*/  MOV R54, RZ ;  /* 0x000000ff00367202 */ /* 0x000fe20000000f00 */
[----:B------:R-:W-:Y:S01]  /*0e40*/  CS2R R52, SRZ ;  /* 0x0000000000347805 */ /* 0x000fe2000001ff00 */
[----:B------:R-:W-:Y:S01]  /*0e50*/  IMAD.MOV.U32 R51, RZ, RZ, RZ ;  /* 0x000000ffff337224 */ /* 0x000fe200078e00ff */
[----:B------:R-:W-:Y:S05]  /*0e60*/  @!P0 BRA `(.L_x_706) ;  /* 0x0000e75000008947 */ /* 0x000fea0003800000 */
[----:B------:R-:W-:Y:S02]  /*0e70*/  ULDC.64 UR4, c[0x0][0x340] ;  /* 0x0000d00000047ab9 */ /* 0x000fe40000000a00 */
[----:B------:R-:W-:-:S04]  /*0e80*/  UISETP.NE.U32.AND UP0, UPT, URZ, UR4, UPT ;  /* 0x000000043f00728c */ /* 0x000fc8000bf05070 */
[----:B------:R-:W-:-:S03]  /*0e90*/  UISETP.NE.AND.EX UP0, UPT, URZ, UR5, UPT, UP0 ;  /* 0x000000053f00728c */ /* 0x000fc6000bf05300 */
[----:B------:R-:W-:-:S03]  /*0ea0*/  ULDC.64 UR4, c[0x0][0x340] ;  /* 0x0000d00000047ab9 */ /* 0x000fc60000000a00 */
[----:B------:R-:W-:-:S05]  /*0eb0*/  PLOP3.LUT P2, PT, PT, PT, UP0, 0x80, 0x0 ;  /* 0x000000000000781c */ /* 0x000fca0003f4f008 */
[----:B------:R-:W-:-:S06]  /*0ec0*/  @UP0 UIMAD.WIDE UR4, UR13, UR17, UR4 ;  /* 0x000000110d0402a5 */ /* 0x000fcc000f8e0204 */
[----:B------:R-:W-:Y:S02]  /*0ed0*/  IMAD.U32 R2, RZ, RZ, UR4 ;  /* 0x00000004ff027e24 */ /* 0x000fe4000f8e00ff */
[----:B------:R-:W-:Y:S01]  /*0ee0*/  IMAD.U32 R3, RZ, RZ, UR5 ;  /* 0x00000005ff037e24 */ /* 0x000fe2000f8e00ff */
[----:B------:R-:W-:Y:S01]  /*0ef0*/  SHF.R.S32.HI R9, RZ, 0x1f, R169 ;  /* 0x0000001fff097819 */ /* 0x000fe200000114a9 */
[----:B------:R-:W-:Y:S02]  /*0f00*/  USHF.R.S32.HI UR17, URZ, 0x1f, UR16 ;  /* 0x0000001f3f117899 */ /* 0x000fe40008011410 */
[----:B------:R-:W-:Y:S01]  /*0f10*/  ULDC.64 UR4, c[0x0][0x178] ;  /* 0x00005e0000047ab9 */ /* 0x000fe20000000a00 */
[----:B------:R1:W2:Y:S01]  /*0f20*/  @P2 LDG.E R8, [R2.64] ;  /* 0x0000000e02082981 */ /* 0x0002a2000c1e1900 */
[----:B------:R-:W-:Y:S01]  /*0f30*/  UIMAD UR17, UR17, UR4, URZ ;  /* 0x00000004111172a4 */ /* 0x000fe2000f8e023f */
[----:B------:R-:W-:Y:S01]  /*0f40*/  PLOP3.LUT P1, PT, PT, PT, UP1, 0x80, 0x0 ;  /* 0x000000000000781c */ /* 0x000fe20003f2f018 */
[----:B------:R-:W-:Y:S01]  /*0f50*/  UIMAD.WIDE.U32 UR18, UR16, UR4, URZ ;  /* 0x00000004101272a5 */ /* 0x000fe2000f8e003f */
[----:B------:R-:W-:Y:S01]  /*0f60*/  PLOP3.LUT P0, PT, PT, PT, UP1, 0x80, 0x0 ;  /* 0x000000000000781c */ /* 0x000fe20003f0f018 */
[----:B------:R-:W-:Y:S01]  /*0f70*/  UIMAD UR17, UR16, UR5, UR17 ;  /* 0x00000005101172a4 */ /* 0x000fe2000f8e0211 */
[CC--:B------:R-:W-:Y:S01]  /*0f80*/  LEA.HI R21, R9.reuse, R169.reuse, RZ, 0x3 ;  /* 0x000000a909157211 */ /* 0x0c0fe200078f18ff */
[----:B------:R-:W-:Y:S01]  /*0f90*/  BSSY B0, `(.L_x_707) ;  /* 0x0000060000007945 */ /* 0x000fe20003800000 */
[----:B------:R-:W-:Y:S01]  /*0fa0*/  ULDC.64 UR4, c[0x0][0x1b8] ;  /* 0x00006e0000047ab9 */ /* 0x000fe20000000a00 */
[CC--:B------:R-:W-:Y:S01]  /*0fb0*/  LEA.HI R20, R9.reuse, R169.reuse, RZ, 0x4 ;  /* 0x000000a909147211 */ /* 0x0c0fe200078f20ff */
[----:B------:R-:W-:Y:S01]  /*0fc0*/  UIADD3 UR19, UR19, UR17, URZ ;  /* 0x0000001113137290 */ /* 0x000fe2000fffe03f */
[----:B------:R-:W-:Y:S01]  /*0fd0*/  SHF.R.S32.HI R19, RZ, 0x3, R21 ;  /* 0x00000003ff137819 */ /* 0x000fe20000011415 */
[----:B------:R-:W-:Y:S01]  /*0fe0*/  USHF.R.S32.HI UR17, URZ, 0x1f, UR13 ;  /* 0x0000001f3f117899 */ /* 0x000fe2000801140d */
[----:B------:R-:W-:Y:S01]  /*0ff0*/  LEA.HI R166, R9, R169, RZ, 0x5 ;  /* 0x000000a909a67211 */ /* 0x000fe200078f28ff */
[----:B------:R-:W-:-:S02]  /*1000*/  UIMAD UR16, UR8, UR4, URZ ;  /* 0x00000004081072a4 */ /* 0x000fc4000f8e023f */
[----:B------:R-:W-:Y:S01]  /*1010*/  USEL UR17, UR17, URZ, !UP2 ;  /* 0x0000003f11117287 */ /* 0x000fe2000d000000 */
[----:B------:R-:W-:Y:S01]  /*1020*/  SHF.R.S32.HI R165, RZ, 0x5, R166 ;  /* 0x00000005ffa57819 */ /* 0x000fe200000114a6 */
[----:B------:R-:W-:Y:S02]  /*1030*/  UIMAD UR16, UR9, UR5, UR16 ;  /* 0x00000005091072a4 */ /* 0x000fe4000f8e0210 */
[----:B------:R-:W-:Y:S02]  /*1040*/  UIMAD.WIDE.U32 UR20, UR9, UR4, UR18 ;  /* 0x00000004091472a5 */ /* 0x000fe4000f8e0012 */
[----:B------:R-:W-:Y:S02]  /*1050*/  USEL UR18, UR13, URZ, !UP2 ;  /* 0x0000003f0d127287 */ /* 0x000fe4000d000000 */
[----:B------:R-:W-:Y:S01]  /*1060*/  ULDC.64 UR4, c[0x0][0x1c0] ;  /* 0x0000700000047ab9 */ /* 0x000fe20000000a00 */
[----:B-1----:R-:W-:Y:S01]  /*1070*/  LEA.HI R2, R9, R169, RZ, 0x2 ;  /* 0x000000a909027211 */ /* 0x002fe200078f10ff */
[----:B------:R-:W-:-:S02]  /*1080*/  UIMAD UR17, UR17, UR4, URZ ;  /* 0x00000004111172a4 */ /* 0x000fc4000f8e023f */
[----:B------:R-:W-:Y:S01]  /*1090*/  UIADD3 UR21, UR21, UR16, URZ ;  /* 0x0000001015157290 */ /* 0x000fe2000fffe03f */
[----:B------:R-:W-:Y:S01]  /*10a0*/  LOP3.LUT R0, R2, 0xfffffffc, RZ, 0xc0, !PT ;  /* 0xfffffffc02007812 */ /* 0x000fe200078ec0ff */
[----:B------:R-:W-:Y:S01]  /*10b0*/  UIMAD UR5, UR18, UR5, UR17 ;  /* 0x00000005120572a4 */ /* 0x000fe2000f8e0211 */
[----:B------:R-:W-:Y:S01]  /*10c0*/  SHF.R.S32.HI R40, RZ, 0x2, R2 ;  /* 0x00000002ff287819 */ /* 0x000fe20000011402 */
[----:B------:R-:W-:Y:S02]  /*10d0*/  UIMAD.WIDE.U32 UR18, UR18, UR4, UR20 ;  /* 0x00000004121272a5 */ /* 0x000fe4000f8e0014 */
[----:B------:R-:W-:Y:S01]  /*10e0*/  IMAD.IADD R101, R169, 0x1, -R0 ;  /* 0x00000001a9657824 */ /* 0x000fe200078e0a00 */
[----:B------:R-:W-:Y:S01]  /*10f0*/  ULDC UR4, c[0x0][0x2c4] ;  /* 0x0000b10000047ab9 */ /* 0x000fe20000000800 */
[----:B------:R-:W-:Y:S01]  /*1100*/  IADD3 R11, R40, UR10, RZ ;  /* 0x0000000a280b7c10 */ /* 0x000fe2000fffe0ff */
[----:B------:R-:W-:Y:S01]  /*1110*/  UIADD3 UR5, UR19, UR5, URZ ;  /* 0x0000000513057290 */ /* 0x000fe2000fffe03f */
[----:B------:R-:W-:Y:S01]  /*1120*/  IMAD R173, R101, 0x20, R40 ;  /* 0x0000002065ad7824 */ /* 0x000fe200078e0228 */
[----:B------:R-:W-:Y:S01]  /*1130*/  UIMAD UR4, UR12, UR4, URZ ;  /* 0x000000040c0472a4 */ /* 0x000fe2000f8e023f */
[----:B------:R-:W-:-:S02]  /*1140*/  IMAD.U32 R5, RZ, RZ, UR19 ;  /* 0x00000013ff057e24 */ /* 0x000fc4000f8e00ff */
[----:B------:R-:W-:Y:S01]  /*1150*/  IMAD.U32 R4, RZ, RZ, UR18 ;  /* 0x00000012ff047e24 */ /* 0x000fe2000f8e00ff */
[----:B------:R-:W-:Y:S01]  /*1160*/  IADD3 R3, R173, UR10, RZ ;  /* 0x0000000aad037c10 */ /* 0x000fe2000fffe0ff */
[----:B------:R-:W-:Y:S01]  /*1170*/  IMAD.U32 R5, RZ, RZ, UR5 ;  /* 0x00000005ff057e24 */ /* 0x000fe2000f8e00ff */
[----:B------:R1:W-:Y:S01]  /*1180*/  STL [R1+0x38], R173 ;  /* 0x000038ad01007387 */ /* 0x0003e20000100800 */
[----:B------:R-:W-:Y:S02]  /*1190*/  IMAD.SHL.U32 R100, R101, 0x8, RZ ;  /* 0x0000000865647824 */ /* 0x000fe400078e00ff */
[----:B------:R-:W-:-:S03]  /*11a0*/  @P1 IMAD.HI.U32 R0, R3, c[0x0][0x2c8], RZ ;  /* 0x0000b20003001a27 */ /* 0x000fc600078e00ff */
[C---:B------:R-:W-:Y:S01]  /*11b0*/  IADD3 R16, R100.reuse, 0x20, RZ ;  /* 0x0000002064107810 */ /* 0x040fe20007ffe0ff */
[----:B------:R-:W-:Y:S01]  /*11c0*/  IMAD.MOV.U32 R2, RZ, RZ, R3 ;  /* 0x000000ffff027224 */ /* 0x000fe200078e0003 */
[----:B------:R-:W-:Y:S02]  /*11d0*/  @P0 SHF.R.U32.HI R2, RZ, c[0x0][0x2cc], R0 ;  /* 0x0000b300ff020a19 */ /* 0x000fe40000011600 */
[C---:B------:R-:W-:Y:S02]  /*11e0*/  IADD3 R41, R100.reuse, 0x40, RZ ;  /* 0x0000004064297810 */ /* 0x040fe40007ffe0ff */
[--C-:B------:R-:W-:Y:S01]  /*11f0*/  SHF.R.S32.HI R0, RZ, 0x1f, R2.reuse ;  /* 0x0000001fff007819 */ /* 0x100fe20000011402 */
[----:B------:R-:W-:Y:S01]  /*1200*/  IMAD.MOV R6, RZ, RZ, -R2 ;  /* 0x000000ffff067224 */ /* 0x000fe200078e0a02 */
[----:B------:R-:W-:Y:S02]  /*1210*/  ISETP.GE.AND P5, PT, R100, c[0x0][0x198], PT ;  /* 0x0000660064007a0c */ /* 0x000fe40003fa6270 */
[----:B------:R-:W-:Y:S01]  /*1220*/  ISETP.GE.AND P4, PT, R16, c[0x0][0x198], PT ;  /* 0x0000660010007a0c */ /* 0x000fe20003f86270 */
[----:B------:R-:W-:-:S02]  /*1230*/  IMAD R0, R0, c[0x0][0x1b0], RZ ;  /* 0x00006c0000007a24 */ /* 0x000fc400078e02ff */
[----:B------:R-:W-:Y:S02]  /*1240*/  IMAD R6, R6, c[0x0][0x2c4], R3 ;  /* 0x0000b10006067a24 */ /* 0x000fe400078e0203 */
[C---:B------:R-:W-:Y:S02]  /*1250*/  IMAD R7, R2.reuse, c[0x0][0x1b4], R0 ;  /* 0x00006d0002077a24 */ /* 0x040fe400078e0200 */
[----:B------:R-:W-:Y:S01]  /*1260*/  IMAD.WIDE.U32 R2, R2, c[0x0][0x1b0], R4 ;  /* 0x00006c0002027a25 */ /* 0x000fe200078e0004 */
[----:B------:R-:W-:Y:S02]  /*1270*/  SHF.R.S32.HI R0, RZ, 0x1f, R6 ;  /* 0x0000001fff007819 */ /* 0x000fe40000011406 */
[----:B------:R-:W-:Y:S01]  /*1280*/  LOP3.LUT R5, R20, 0xfffffff0, RZ, 0xc0, !PT ;  /* 0xfffffff014057812 */ /* 0x000fe200078ec0ff */
[----:B------:R-:W-:Y:S02]  /*1290*/  IMAD.SHL.U32 R4, R19, 0x40, RZ ;  /* 0x0000004013047824 */ /* 0x000fe400078e00ff */
[----:B------:R-:W-:-:S02]  /*12a0*/  IMAD R0, R0, c[0x0][0x1a8], RZ ;  /* 0x00006a0000007a24 */ /* 0x000fc400078e02ff */
[----:B------:R-:W-:Y:S02]  /*12b0*/  IMAD.IADD R3, R3, 0x1, R7 ;  /* 0x0000000103037824 */ /* 0x000fe400078e0207 */
[----:B------:R-:W-:Y:S01]  /*12c0*/  IMAD R7, R6, c[0x0][0x1ac], R0 ;  /* 0x00006b0006077a24 */ /* 0x000fe200078e0200 */
[----:B------:R-:W-:Y:S01]  /*12d0*/  LOP3.LUT R0, R4, 0xc0, RZ, 0xc0, !PT ;  /* 0x000000c004007812 */ /* 0x000fe200078ec0ff */
[----:B------:R-:W-:Y:S02]  /*12e0*/  IMAD.IADD R17, R169, 0x1, -R5 ;  /* 0x00000001a9117824 */ /* 0x000fe400078e0a05 */
[----:B------:R-:W-:Y:S01]  /*12f0*/  IMAD.WIDE.U32 R2, R6, c[0x0][0x1a8], R2 ;  /* 0x00006a0006027a25 */ /* 0x000fe200078e0002 */
[----:B------:R-:W-:Y:S02]  /*1300*/  SHF.R.U32.HI R4, RZ, 0x3, R0 ;  /* 0x00000003ff047819 */ /* 0x000fe40000011600 */
[----:B------:R-:W-:Y:S01]  /*1310*/  LOP3.LUT R0, R0, 0x18, R100, 0xf8, !PT ;  /* 0x0000001800007812 */ /* 0x000fe200078ef864 */
[----:B------:R-:W-:Y:S01]  /*1320*/  IMAD.IADD R5, R3, 0x1, R7 ;  /* 0x0000000103057824 */ /* 0x000fe200078e0207 */
[----:B------:R-:W-:-:S02]  /*1330*/  LEA.HI R15, R17, R17, RZ, 0x1 ;  /* 0x00000011110f7211 */ /* 0x000fc400078f08ff */
[----:B------:R-:W-:Y:S02]  /*1340*/  LOP3.LUT R6, R0, R4, RZ, 0x3c, !PT ;  /* 0x0000000400067212 */ /* 0x000fe400078e3cff */
[--C-:B------:R-:W-:Y:S02]  /*1350*/  SHF.R.S32.HI R3, RZ, 0x1, R15.reuse ;  /* 0x00000001ff037819 */ /* 0x100fe4000001140f */
[----:B------:R-:W-:Y:S02]  /*1360*/  SHF.R.S32.HI R0, RZ, 0x1f, R15 ;  /* 0x0000001fff007819 */ /* 0x000fe4000001140f */
[----:B------:R-:W-:Y:S02]  /*1370*/  LEA R14, P0, R2, c[0x0][0x160], 0x1 ;  /* 0x00005800020e7a11 */ /* 0x000fe400078008ff */
[----:B------:R-:W-:Y:S02]  /*1380*/  LEA.HI R0, R0, R3, RZ, 0x2 ;  /* 0x0000000300007211 */ /* 0x000fe400078f10ff */
[----:B------:R-:W-:Y:S01]  /*1390*/  LEA.HI.X R12, R2, c[0x0][0x164], R5, 0x1, P0 ;  /* 0x00005900020c7a11 */ /* 0x000fe200000f0c05 */
[----:B------:R1:W3:Y:S01]  /*13a0*/  SHFL.IDX PT, R4, R14, RZ, 0x1c1f ;  /* 0x001c1fff0e047589 */ /* 0x0002e200000e0000 */
[----:B------:R-:W-:-:S02]  /*13b0*/  LOP3.LUT R0, R0, 0xfffffffc, RZ, 0xc0, !PT ;  /* 0xfffffffc00007812 */ /* 0x000fc400078ec0ff */
[----:B------:R-:W-:Y:S01]  /*13c0*/  LEA.HI R2, R40, R40, RZ, 0x1 ;  /* 0x0000002828027211 */ /* 0x000fe200078f08ff */
[----:B------:R1:W4:Y:S01]  /*13d0*/  SHFL.IDX PT, R5, R12, RZ, 0x1c1f ;  /* 0x001c1fff0c057589 */ /* 0x00032200000e0000 */
[----:B------:R-:W-:Y:S01]  /*13e0*/  ISETP.GE.AND P0, PT, R11, UR4, PT ;  /* 0x000000040b007c0c */ /* 0x000fe2000bf06270 */
[----:B------:R-:W-:Y:S01]  /*13f0*/  IMAD.IADD R18, R3, 0x1, -R0 ;  /* 0x0000000103127824 */ /* 0x000fe200078e0a00 */
[----:B------:R-:W-:Y:S01]  /*1400*/  LOP3.LUT R0, R2, 0x7fffffe, RZ, 0xc0, !PT ;  /* 0x07fffffe02007812 */ /* 0x000fe200078ec0ff */
[----:B------:R-:W-:-:S03]  /*1410*/  IMAD.MOV.U32 R2, RZ, RZ, 0x10 ;  /* 0x00000010ff027424 */ /* 0x000fc600078e00ff */
[----:B------:R-:W-:Y:S01]  /*1420*/  LOP3.LUT P1, RZ, R18, 0x2, RZ, 0xc0, !PT ;  /* 0x0000000212ff7812 */ /* 0x000fe2000782c0ff */
[----:B------:R-:W-:-:S03]  /*1430*/  IMAD.IADD R0, R40, 0x1, -R0 ;  /* 0x0000000128007824 */ /* 0x000fc600078e0a00 */
[----:B------:R-:W-:Y:S01]  /*1440*/  SEL R2, R2, 0xfffffff0, !P1 ;  /* 0xfffffff002027807 */ /* 0x000fe20004800000 */
[----:B------:R-:W-:-:S04]  /*1450*/  IMAD R0, R165, 0x8, R0 ;  /* 0x00000008a5007824 */ /* 0x000fc800078e0200 */
[----:B------:R-:W-:Y:S01]  /*1460*/  IMAD.U32 R13, R0, 0x20, R6 ;  /* 0x00000020000d7824 */ /* 0x000fe200078e0006 */
[----:B--2---:R1:W2:Y:S02]  /*1470*/  @P2 R2UR UR17, R8 ;  /* 0x00000000081123c2 */ /* 0x0042a400000e0000 */
[----:B--2---:R-:W-:Y:S01]  /*1480*/  @!UP0 UMOV UR17, UR13 ;  /* 0x0000000d00118c82 */ /* 0x004fe20008000000 */
[----:B------:R-:W-:Y:S01]  /*1490*/  ISETP.GE.AND P2, PT, R41, c[0x0][0x198], PT ;  /* 0x0000660029007a0c */ /* 0x000fe20003f46270 */
[----:B------:R-:W-:Y:S07]  /*14a0*/  @P0 BRA `(.L_x_708) ;  /* 0x000000e000000947 */ /* 0x000fee0003800000 */
[----:B---34-:R-:W-:Y:S01]  /*14b0*/  SHF.R.S32.HI R3, RZ, 0x1f, R16 ;  /* 0x0000001fff037819 */ /* 0x018fe20000011410 */
[----:B-1----:R-:W-:Y:S01]  /*14c0*/  IMAD.WIDE R8, R100, 0x2, R4 ;  /* 0x0000000264087825 */ /* 0x002fe200078e0204 */
        /* <DEDUP_REMOVED lines=12> */
.L_x_708:
[----:B---34-:R-:W-:Y:S05]  /*1590*/  BSYNC B0 ;  /* 0x0000000000007941 */ /* 0x018fea0003800000 */
.L_x_707:
[----:B-1----:R-:W-:Y:S01]  /*15a0*/  IADD3 R0, R11, 0x20, RZ ;  /* 0x000000200b007810 */ /* 0x002fe20007ffe0ff */
[----:B------:R1:W2:Y:S01]  /*15b0*/  SHFL.IDX PT, R5, R12, 0x1, 0x1c1f ;  /* 0x003c1f000c057f89 */ /* 0x0002a200000e0000 */
[----:B------:R-:W-:Y:S02]  /*15c0*/  BSSY B0, `(.L_x_709) ;  /* 0x0000012000007945 */ /* 0x000fe40003800000 */
[----:B------:R-:W-:Y:S01]  /*15d0*/  ISETP.GE.AND P0, PT, R0, UR4, PT ;  /* 0x0000000400007c0c */ /* 0x000fe2000bf06270 */
        /* <DEDUP_REMOVED lines=16> */
.L_x_710:
[----:B------:R-:W-:Y:S05]  /*16e0*/  BSYNC B0 ;  /* 0x0000000000007941 */ /* 0x000fea0003800000 */
.L_x_709:
[----:B--2---:R-:W-:Y:S01]  /*16f0*/  IADD3 R0, R11, 0x40, RZ ;  /* 0x000000400b007810 */ /* 0x004fe20007ffe0ff */
[----:B------:R2:W4:Y:S01]  /*1700*/  SHFL.IDX PT, R5, R12, 0x2, 0x1c1f ;  /* 0x005c1f000c057f89 */ /* 0x00052200000e0000 */
[----:B------:R-:W-:Y:S02]  /*1710*/  BSSY B0, `(.L_x_711) ;  /* 0x0000012000007945 */ /* 0x000fe40003800000 */
[----:B------:R-:W-:Y:S01]  /*1720*/  ISETP.GE.AND P0, PT, R0, UR4, PT ;  /* 0x0000000400007c0c */ /* 0x000fe2000bf06270 */
        /* <DEDUP_REMOVED lines=16> */
.L_x_712:
[----:B------:R-:W-:Y:S05]  /*1830*/  BSYNC B0 ;  /* 0x0000000000007941 */ /* 0x000fea0003800000 */
.L_x_711:
[----:B------:R-:W-:Y:S01]  /*1840*/  IMAD.MOV.U32 R3, RZ, RZ, c[0x0][0x2b8] ;  /* 0x0000ae00ff037624 */ /* 0x000fe200078e00ff */
[----:B---3--:R-:W-:Y:S01]  /*1850*/  SHFL.IDX PT, R4, R14, 0x3, 0x1c1f ;  /* 0x007c1f000e047f89 */ /* 0x008fe200000e0000 */
[----:B------:R-:W-:Y:S01]  /*1860*/  IMAD.U32 R0, RZ, RZ, UR6 ;  /* 0x00000006ff007e24 */ /* 0x000fe2000f8e00ff */
[----:B------:R-:W-:Y:S01]  /*1870*/  SHF.R.S32.HI R6, RZ, 0x1f, R16 ;  /* 0x0000001fff067819 */ /* 0x000fe20000011410 */
[----:B------:R-:W-:Y:S01]  /*1880*/  IMAD.SHL.U32 R167, R13, 0x2, RZ ;  /* 0x000000020da77824 */ /* 0x000fe200078e00ff */
[----:B------:R-:W-:Y:S01]  /*1890*/  ISETP.NE.AND P3, PT, R3, 0x1, PT ;  /* 0x000000010300780c */ /* 0x000fe20003f65270 */
[----:B------:R-:W-:Y:S01]  /*18a0*/  IMAD R0, R0, 0x40, R173 ;  /* 0x0000004000007824 */ /* 0x000fe200078e02ad */
[----:B----4-:R-:W3:Y:S01]  /*18b0*/  SHFL.IDX PT, R5, R12, 0x3, 0x1c1f ;  /* 0x007c1f000c057f89 */ /* 0x010ee200000e0000 */
[----:B------:R-:W-:Y:S01]  /*18c0*/  IADD3 R3, R11, 0x60, RZ ;  /* 0x000000600b037810 */ /* 0x000fe20007ffe0ff */
[----:B------:R-:W-:Y:S01]  /*18d0*/  USHF.R.S32.HI UR16, URZ, 0x1f, UR17 ;  /* 0x0000001f3f107899 */ /* 0x000fe20008011411 */
[----:B------:R-:W-:Y:S01]  /*18e0*/  IMAD.MOV.U32 R237, RZ, RZ, RZ ;  /* 0x000000ffffed7224 */ /* 0x000fe200078e00ff */
[----:B------:R-:W-:Y:S01]  /*18f0*/  IADD3 R0, R0, -0x40, RZ ;  /* 0xffffffc000007810 */ /* 0x000fe20007ffe0ff */
[----:B------:R-:W-:Y:S01]  /*1900*/  STL [R1+0x18], R167 ;  /* 0x000018a701007387 */ /* 0x000fe20000100800 */
[----:B------:R-:W-:Y:S01]  /*1910*/  ISETP.GE.AND P1, PT, R3, UR4, PT ;  /* 0x0000000403007c0c */ /* 0x000fe2000bf26270 */
[----:B------:R-:W-:Y:S01]  /*1920*/  ULDC.64 UR4, c[0x0][0x2b0] ;  /* 0x0000ac0000047ab9 */ /* 0x000fe20000000a00 */
[C---:B------:R-:W-:Y:S01]  /*1930*/  IADD3 R11, R0.reuse, UR11, RZ ;  /* 0x0000000b000b7c10 */ /* 0x040fe2000fffe0ff */
[----:B------:R-:W-:Y:S01]  /*1940*/  UIMAD UR16, UR16, UR4, URZ ;  /* 0x00000004101072a4 */ /* 0x000fe2000f8e023f */
[----:B------:R-:W-:Y:S01]  /*1950*/  ISETP.GE.AND P6, PT, R0, UR7, PT ;  /* 0x0000000700007c0c */ /* 0x000fe2000bfc6270 */
[----:B------:R-:W-:Y:S01]  /*1960*/  UIMAD.WIDE.U32 UR18, UR17, UR4, URZ ;  /* 0x00000004111272a5 */ /* 0x000fe2000f8e003f */
[----:B------:R-:W-:Y:S01]  /*1970*/  SHF.R.S32.HI R3, RZ, 0x1f, R41 ;  /* 0x0000001fff037819 */ /* 0x000fe20000011429 */
[----:B------:R-:W-:Y:S01]  /*1980*/  @P3 IMAD.HI.U32 R0, R11, c[0x0][0x2bc], RZ ;  /* 0x0000af000b003a27 */ /* 0x000fe200078e00ff */
[----:B------:R-:W-:Y:S01]  /*1990*/  ISETP.GT.OR P6, PT, R173, 0x3f, P6 ;  /* 0x0000003fad00780c */ /* 0x000fe200037c4670 */
[----:B------:R-:W-:Y:S01]  /*19a0*/  UIMAD UR16, UR17, UR5, UR16 ;  /* 0x00000005111072a4 */ /* 0x000fe2000f8e0210 */
[----:B------:R-:W-:Y:S01]  /*19b0*/  LEA.HI R3, R3, R41, RZ, 0x3 ;  /* 0x0000002903037211 */ /* 0x000fe200078f18ff */
[----:B------:R-:W-:Y:S01]  /*19c0*/  IMAD.MOV.U32 R10, RZ, RZ, R11 ;  /* 0x000000ffff0a7224 */ /* 0x000fe200078e000b */
[----:B------:R-:W-:Y:S01]  /*19d0*/  @P3 SHF.R.U32.HI R10, RZ, c[0x0][0x2c0], R0 ;  /* 0x0000b000ff0a3a19 */ /* 0x000fe20000011600 */
[----:B------:R-:W-:Y:S01]  /*19e0*/  UIADD3 UR16, UR19, UR16, URZ ;  /* 0x0000001013107290 */ /* 0x000fe2000fffe03f */
[----:B------:R-:W-:Y:S01]  /*19f0*/  LEA.HI R0, R6, R16, RZ, 0x3 ;  /* 0x0000001006007211 */ /* 0x000fe200078f18ff */
[----:B------:R-:W-:Y:S01]  /*1a00*/  ULDC.64 UR4, c[0x0][0x1e8] ;  /* 0x00007a0000047ab9 */ /* 0x000fe20000000a00 */
[----:B------:R-:W-:-:S02]  /*1a10*/  LOP3.LUT R170, R3, 0xfffffff8, RZ, 0xc0, !PT ;  /* 0xfffffff803aa7812 */ /* 0x000fc400078ec0ff */
[----:B------:R-:W-:Y:S01]  /*1a20*/  LOP3.LUT R171, R0, 0xfffffff8, RZ, 0xc0, !PT ;  /* 0xfffffff800ab7812 */ /* 0x000fe200078ec0ff */
[--C-:B---3--:R-:W-:Y:S02]  /*1a30*/  @!P1 IMAD.WIDE R6, R100, 0x2, R4.reuse ;  /* 0x0000000264069825 */ /* 0x108fe400078e0204 */
[C---:B------:R-:W-:Y:S02]  /*1a40*/  @!P6 IADD3 R0, P0, R10.reuse, UR18, RZ ;  /* 0x000000120a00ec10 */ /* 0x040fe4000ff1e0ff */
[--C-:B------:R-:W-:Y:S01]  /*1a50*/  @!P1 IMAD.WIDE R8, R171, 0x2, R4.reuse ;  /* 0x00000002ab089825 */ /* 0x100fe200078e0204 */
[----:B------:R-:W-:Y:S01]  /*1a60*/  @!PT LDS RZ, [RZ] ;  /* 0x00000000fffff984 */ /* 0x000fe20000000800 */
[----:B------:R3:W-:Y:S01]  /*1a70*/  @!P1 LDGSTS.E.BYPASS.LTC128B.128 [R167+0x7900], [R6.64], !P5 ;  /* 0x0790000006a79fae */ /* 0x0007e2000e901d4e */
[----:B------:R-:W-:Y:S02]  /*1a80*/  @!P6 LEA.HI.X.SX32 R3, R10, UR16, 0x1, P0 ;  /* 0x000000100a03ec11 */ /* 0x000fe400080f0eff */
[----:B------:R-:W-:Y:S01]  /*1a90*/  @!P1 IMAD.WIDE R4, R170, 0x2, R4 ;  /* 0x00000002aa049825 */ /* 0x000fe200078e0204 */
[----:B------:R4:W-:Y:S04]  /*1aa0*/  @!P1 LDGSTS.E.BYPASS.LTC128B.128 [R167+0x9900], [R8.64], !P4 ;  /* 0x0990000008a79fae */ /* 0x0009e8000e101d4e */
[----:B------:R5:W-:Y:S04]  /*1ab0*/  @!P1 LDGSTS.E.BYPASS.LTC128B.128 [R167+0xb900], [R4.64], !P2 ;  /* 0x0b90000004a79fae */ /* 0x000be8000d101d4e */
[----:B------:R-:W0:Y:S01]  /*1ac0*/  LDGDEPBAR ;  /* 0x00000000000079af */ /* 0x000e220000000000 */
[----:B-12---:R-:W-:Y:S01]  /*1ad0*/  SHF.R.S32.HI R12, RZ, 0x4, R20 ;  /* 0x00000004ff0c7819 */ /* 0x006fe20000011414 */
[----:B------:R-:W-:-:S02]  /*1ae0*/  UIMAD UR17, UR8, UR4, URZ ;  /* 0x00000004081172a4 */ /* 0x000fc4000f8e023f */
[----:B------:R-:W-:Y:S01]  /*1af0*/  UIMAD.WIDE.U32 UR20, UR9, UR4, URZ ;  /* 0x00000004091472a5 */ /* 0x000fe2000f8e003f */
[----:B------:R-:W-:Y:S01]  /*1b00*/  STL [R1+0x54], R171 ;  /* 0x000054ab01007387 */ /* 0x000fe20000100800 */
[----:B---3--:R-:W-:-:S03]  /*1b10*/  @!P6 LEA R6, P0, R0, c[0x0][0x2a0], 0x2 ;  /* 0x0000a8000006ea11 */ /* 0x008fc600078010ff */
[----:B------:R-:W-:Y:S01]  /*1b20*/  BAR.SYNC.DEFER_BLOCKING 0x0 ;  /* 0x0000000000007b1d */ /* 0x000fe20000010000 */
[----:B------:R-:W-:Y:S01]  /*1b30*/  @!P6 LEA.HI.X R7, R0, c[0x0][0x2a4], R3, 0x2, P0 ;  /* 0x0000a9000007ea11 */ /* 0x000fe200000f1403 */
[----:B-----5:R-:W-:Y:S01]  /*1b40*/  IMAD.MOV R5, RZ, RZ, -R10 ;  /* 0x000000ffff057224 */ /* 0x020fe200078e0a0a */
[----:B----4-:R-:W-:Y:S01]  /*1b50*/  LEA.HI R8, R20, R12, RZ, 0x1 ;  /* 0x0000000c14087211 */ /* 0x010fe200078f08ff */
[----:B------:R-:W-:Y:S01]  /*1b60*/  UIMAD UR17, UR9, UR5, UR17 ;  /* 0x00000005091172a4 */ /* 0x000fe2000f8e0211 */
[----:B------:R-:W-:Y:S01]  /*1b70*/  ISETP.GE.AND P5, PT, R16, c[0x0][0x1d4], PT ;  /* 0x0000750010007a0c */ /* 0x000fe20003fa6270 */
[----:B------:R-:W-:Y:S01]  /*1b80*/  IMAD R245, R5, c[0x0][0x2b8], R11 ;  /* 0x0000ae0005f57a24 */ /* 0x000fe200078e020b */
[----:B------:R-:W-:Y:S01]  /*1b90*/  LOP3.LUT R8, R8, 0xfffffffe, RZ, 0xc0, !PT ;  /* 0xfffffffe08087812 */ /* 0x000fe200078ec0ff */
[----:B------:R-:W-:Y:S01]  /*1ba0*/  ULDC.64 UR4, c[0x0][0x210] ;  /* 0x0000840000047ab9 */ /* 0x000fe20000000a00 */
[----:B------:R-:W-:Y:S01]  /*1bb0*/  ISETP.GE.AND P4, PT, R41, c[0x0][0x1d4], PT ;  /* 0x0000750029007a0c */ /* 0x000fe20003f86270 */
[----:B------:R-:W-:Y:S01]  /*1bc0*/  STL [R1+0x58], R170 ;  /* 0x000058aa01007387 */ /* 0x000fe20000100800 */
[----:B------:R-:W-:Y:S01]  /*1bd0*/  SHF.R.S32.HI R9, RZ, 0x1f, R245 ;  /* 0x0000001fff097819 */ /* 0x000fe200000114f5 */
[----:B------:R-:W-:-:S04]  /*1be0*/  IMAD.IADD R12, R12, 0x1, -R8 ;  /* 0x000000010c0c7824 */ /* 0x000fc800078e0a08 */
[----:B------:R-:W-:Y:S01]  /*1bf0*/  IMAD R8, R9, c[0x0][0x208], RZ ;  /* 0x0000820009087a24 */ /* 0x000fe200078e02ff */
[----:B------:R-:W-:Y:S01]  /*1c00*/  UIMAD.WIDE.U32 UR22, UR9, UR4, URZ ;  /* 0x00000004091672a5 */ /* 0x000fe2000f8e003f */
[----:B------:R1:W2:Y:S01]  /*1c10*/  @!P6 LDG.E R237, [R6.64] ;  /* 0x0000000e06ede981 */ /* 0x0002a2000c1e1900 */
[----:B------:R-:W-:Y:S01]  /*1c20*/  LOP3.LUT R0, R21, 0xfffffff8, RZ, 0xc0, !PT ;  /* 0xfffffff815007812 */ /* 0x000fe200078ec0ff */
[----:B------:R-:W-:Y:S01]  /*1c30*/  IMAD R8, R245, c[0x0][0x20c], R8 ;  /* 0x00008300f5087a24 */ /* 0x000fe200078e0208 */
[----:B------:R-:W-:Y:S01]  /*1c40*/  UIMAD UR4, UR8, UR4, URZ ;  /* 0x00000004080472a4 */ /* 0x000fe2000f8e023f */
[----:B------:R-:W-:Y:S01]  /*1c50*/  ISETP.GE.AND P6, PT, R100, c[0x0][0x1d4], PT ;  /* 0x0000750064007a0c */ /* 0x000fe20003fc6270 */
[----:B------:R-:W-:Y:S01]  /*1c60*/  UIADD3 UR8, UR21, UR17, URZ ;  /* 0x0000001115087290 */ /* 0x000fe2000fffe03f */
[----:B------:R-:W-:Y:S01]  /*1c70*/  IMAD.IADD R4, R169, 0x1, -R0 ;  /* 0x00000001a9047824 */ /* 0x000fe200078e0a00 */
[----:B------:R-:W-:Y:S01]  /*1c80*/  UIMAD UR4, UR9, UR5, UR4 ;  /* 0x00000005090472a4 */ /* 0x000fe2000f8e0204 */
[----:B------:R-:W-:Y:S01]  /*1c90*/  SHF.R.S32.HI R172, RZ, 0x1f, R100 ;  /* 0x0000001fffac7819 */ /* 0x000fe20000011464 */
[----:B------:R-:W-:Y:S01]  /*1ca0*/  UISETP.GE.AND UP0, UPT, UR6, 0x2, UPT ;  /* 0x000000020600788c */ /* 0x000fe2000bf06270 */
[----:B------:R-:W-:Y:S01]  /*1cb0*/  SEL R168, RZ, 0x10, P4 ;  /* 0x00000010ffa87807 */ /* 0x000fe20002000000 */
[----:B------:R-:W-:Y:S01]  /*1cc0*/  UIADD3 UR17, UR23, UR4, URZ ;  /* 0x0000000417117290 */ /* 0x000fe2000fffe03f */
[----:B------:R-:W-:Y:S01]  /*1cd0*/  LEA.HI R3, R4, R4, RZ, 0x1 ;  /* 0x0000000404037211 */ /* 0x000fe200078f08ff */
[----:B------:R-:W-:-:S04]  /*1ce0*/  ULEA UR4, UR6, 0xffffffc0, 0x6 ;  /* 0xffffffc006047891 */ /* 0x000fc8000f8e303f */
[----:B------:R-:W-:-:S06]  /*1cf0*/  UIADD3 UR4, UR7, -UR4, URZ ;  /* 0x8000000407047290 */ /* 0x000fcc000fffe03f */
[----:B------:R-:W-:Y:S02]  /*1d00*/  IADD3 R40, -R40, UR4, RZ ;  /* 0x0000000428287c10 */ /* 0x000fe4000fffe1ff */
[----:B-1----:R-:W-:Y:S01]  /*1d10*/  SHF.R.S32.HI R6, RZ, 0x1, R3 ;  /* 0x00000001ff067819 */ /* 0x002fe20000011403 */
[----:B------:R-:W-:Y:S01]  /*1d20*/  IMAD.SHL.U32 R7, R19, 0x8, RZ ;  /* 0x0000000813077824 */ /* 0x000fe200078e00ff */
[----:B------:R-:W-:Y:S02]  /*1d30*/  LOP3.LUT R3, R3, 0x3fffffe, RZ, 0xc0, !PT ;  /* 0x03fffffe03037812 */ /* 0x000fe400078ec0ff */
[C---:B------:R-:W-:Y:S01]  /*1d40*/  LOP3.LUT P2, RZ, R6.reuse, 0x2, RZ, 0xc0, !PT ;  /* 0x0000000206ff7812 */ /* 0x040fe2000784c0ff */
[----:B------:R-:W-:-:S05]  /*1d50*/  IMAD.SHL.U32 R0, R6, 0x40, RZ ;  /* 0x0000004006007824 */ /* 0x000fca00078e00ff */
[----:B------:R-:W-:-:S04]  /*1d60*/  LOP3.LUT R0, R0, 0xc0, RZ, 0xc0, !PT ;  /* 0x000000c000007812 */ /* 0x000fc800078ec0ff */
[----:B------:R-:W-:Y:S02]  /*1d70*/  LOP3.LUT R7, R0, 0x8, R7, 0xf8, !PT ;  /* 0x0000000800077812 */ /* 0x000fe400078ef807 */
[----:B------:R-:W-:Y:S01]  /*1d80*/  SHF.R.U32.HI R5, RZ, 0x3, R0 ;  /* 0x00000003ff057819 */ /* 0x000fe20000011600 */
[----:B------:R-:W-:Y:S02]  /*1d90*/  IMAD.IADD R0, R4, 0x1, -R3 ;  /* 0x0000000104007824 */ /* 0x000fe400078e0a03 */
[----:B------:R-:W-:Y:S01]  /*1da0*/  IMAD R3, R9, c[0x0][0x1e0], RZ ;  /* 0x0000780009037a24 */ /* 0x000fe200078e02ff */
[----:B------:R-:W-:Y:S01]  /*1db0*/  LOP3.LUT R5, R7, R5, RZ, 0x3c, !PT ;  /* 0x0000000507057212 */ /* 0x000fe200078e3cff */
[----:B------:R-:W-:-:S04]  /*1dc0*/  IMAD.WIDE.U32 R6, R245, c[0x0][0x1e0], RZ ;  /* 0x00007800f5067a25 */ /* 0x000fc800078e00ff */
[----:B------:R-:W-:Y:S02]  /*1dd0*/  IMAD R3, R245, c[0x0][0x1e4], R3 ;  /* 0x00007900f5037a24 */ /* 0x000fe400078e0203 */
[----:B------:R-:W-:Y:S02]  /*1de0*/  IMAD R0, R12, 0x8, R0 ;  /* 0x000000080c007824 */ /* 0x000fe400078e0200 */
[----:B------:R-:W-:Y:S02]  /*1df0*/  IMAD.IADD R7, R7, 0x1, R3 ;  /* 0x0000000107077824 */ /* 0x000fe400078e0203 */
[----:B------:R-:W-:Y:S02]  /*1e00*/  IMAD.U32 R0, R0, 0x20, R5 ;  /* 0x0000002000007824 */ /* 0x000fe400078e0005 */
[----:B------:R-:W-:-:S04]  /*1e10*/  IMAD.WIDE.U32 R4, R245, c[0x0][0x208], RZ ;  /* 0x00008200f5047a25 */ /* 0x000fc800078e00ff */
[----:B------:R-:W-:Y:S02]  /*1e20*/  IMAD.IADD R5, R5, 0x1, R8 ;  /* 0x0000000105057824 */ /* 0x000fe400078e0208 */
[----:B------:R-:W-:-:S05]  /*1e30*/  IMAD.SHL.U32 R220, R0, 0x2, RZ ;  /* 0x0000000200dc7824 */ /* 0x000fca00078e00ff */
[C---:B------:R-:W-:Y:S02]  /*1e40*/  IADD3 R0, R220.reuse, 0x3100, RZ ;  /* 0x00003100dc007810 */ /* 0x040fe40007ffe0ff */
[----:B------:R-:W-:Y:S02]  /*1e50*/  IADD3 R225, R220, 0x3120, RZ ;  /* 0x00003120dce17810 */ /* 0x000fe40007ffe0ff */
[----:B------:R-:W-:Y:S01]  /*1e60*/  @P2 IADD3 R225, R0, -0x20, RZ ;  /* 0xffffffe000e12810 */ /* 0x000fe20007ffe0ff */
[----:B------:R-:W-:-:S03]  /*1e70*/  IMAD.SHL.U32 R0, R18, 0x40, RZ ;  /* 0x0000004012007824 */ /* 0x000fc600078e00ff */
[C---:B------:R-:W-:Y:S02]  /*1e80*/  IADD3 R236, R225.reuse, 0x400, RZ ;  /* 0x00000400e1ec7810 */ /* 0x040fe40007ffe0ff */
[----:B------:R-:W-:Y:S02]  /*1e90*/  LOP3.LUT R0, R0, 0xc0, RZ, 0xc0, !PT ;  /* 0x000000c000007812 */ /* 0x000fe400078ec0ff */
[C---:B------:R-:W-:Y:S02]  /*1ea0*/  IADD3 R235, R225.reuse, 0x800, RZ ;  /* 0x00000800e1eb7810 */ /* 0x040fe40007ffe0ff */
[C---:B------:R-:W-:Y:S02]  /*1eb0*/  IADD3 R234, R225.reuse, 0xc00, RZ ;  /* 0x00000c00e1ea7810 */ /* 0x040fe40007ffe0ff */
[C---:B------:R-:W-:Y:S02]  /*1ec0*/  IADD3 R233, R225.reuse, 0x1000, RZ ;  /* 0x00001000e1e97810 */ /* 0x040fe40007ffe0ff */
[----:B------:R-:W-:-:S02]  /*1ed0*/  IADD3 R232, R225, 0x1400, RZ ;  /* 0x00001400e1e87810 */ /* 0x000fc40007ffe0ff */
[C---:B------:R-:W-:Y:S02]  /*1ee0*/  IADD3 R231, R225.reuse, 0x1800, RZ ;  /* 0x00001800e1e77810 */ /* 0x040fe40007ffe0ff */
[C---:B------:R-:W-:Y:S02]  /*1ef0*/  IADD3 R230, R225.reuse, 0x1c00, RZ ;  /* 0x00001c00e1e67810 */ /* 0x040fe40007ffe0ff */
[C---:B------:R-:W-:Y:S02]  /*1f00*/  IADD3 R229, R225.reuse, 0x2000, RZ ;  /* 0x00002000e1e57810 */ /* 0x040fe40007ffe0ff */
[C---:B------:R-:W-:Y:S02]  /*1f10*/  IADD3 R228, R225.reuse, 0x2400, RZ ;  /* 0x00002400e1e47810 */ /* 0x040fe40007ffe0ff */
[C---:B------:R-:W-:Y:S02]  /*1f20*/  IADD3 R227, R225.reuse, 0x2800, RZ ;  /* 0x00002800e1e37810 */ /* 0x040fe40007ffe0ff */
[----:B------:R-:W-:-:S02]  /*1f30*/  IADD3 R226, R225, 0x2c00, RZ ;  /* 0x00002c00e1e27810 */ /* 0x000fc40007ffe0ff */
[----:B--2---:R-:W-:Y:S01]  /*1f40*/  SHF.R.S32.HI R3, RZ, 0x1f, R237 ;  /* 0x0000001fff037819 */ /* 0x004fe200000114ed */
[----:B------:R-:W-:-:S04]  /*1f50*/  IMAD.WIDE.U32 R6, R237, c[0x0][0x1f0], R6 ;  /* 0x00007c00ed067a25 */ /* 0x000fc800078e0006 */
[C---:B------:R-:W-:Y:S01]  /*1f60*/  IMAD R9, R3.reuse, c[0x0][0x1f0], RZ ;  /* 0x00007c0003097a24 */ /* 0x040fe200078e02ff */
[----:B------:R-:W-:Y:S01]  /*1f70*/  IADD3 R8, P0, R6, UR20, RZ ;  /* 0x0000001406087c10 */ /* 0x000fe2000ff1e0ff */
[----:B------:R-:W-:Y:S02]  /*1f80*/  IMAD R3, R3, c[0x0][0x218], RZ ;  /* 0x0000860003037a24 */ /* 0x000fe400078e02ff */
[C---:B------:R-:W-:Y:S02]  /*1f90*/  IMAD R9, R237.reuse, c[0x0][0x1f4], R9 ;  /* 0x00007d00ed097a24 */ /* 0x040fe400078e0209 */
[----:B------:R-:W-:-:S03]  /*1fa0*/  IMAD.WIDE.U32 R4, R237, c[0x0][0x218], R4 ;  /* 0x00008600ed047a25 */ /* 0x000fc600078e0004 */
[----:B------:R-:W-:Y:S01]  /*1fb0*/  IADD3.X R6, R7, UR8, R9, P0, !PT ;  /* 0x0000000807067c10 */ /* 0x000fe200087fe409 */
[----:B------:R-:W-:Y:S01]  /*1fc0*/  IMAD R3, R237, c[0x0][0x21c], R3 ;  /* 0x00008700ed037a24 */ /* 0x000fe200078e0203 */
[----:B------:R-:W-:Y:S02]  /*1fd0*/  LEA R9, P1, R8, c[0x0][0x1c8], 0x1 ;  /* 0x0000720008097a11 */ /* 0x000fe400078208ff */
[----:B------:R-:W-:Y:S02]  /*1fe0*/  IADD3 R7, P0, R4, UR22, RZ ;  /* 0x0000001604077c10 */ /* 0x000fe4000ff1e0ff */
[----:B------:R-:W-:Y:S01]  /*1ff0*/  LEA.HI.X R8, R8, c[0x0][0x1cc], R6, 0x1, P1 ;  /* 0x0000730008087a11 */ /* 0x000fe200008f0c06 */
[----:B------:R-:W-:Y:S01]  /*2000*/  SHFL.IDX PT, R4, R9, RZ, 0x1c1f ;  /* 0x001c1fff09047589 */ /* 0x000fe200000e0000 */
[----:B------:R-:W-:Y:S02]  /*2010*/  IADD3.X R3, R5, UR17, R3, P0, !PT ;  /* 0x0000001105037c10 */ /* 0x000fe400087fe403 */
[----:B------:R-:W-:Y:S01]  /*2020*/  LEA R11, P0, R7, c[0x0][0x1f8], 0x1 ;  /* 0x00007e00070b7a11 */ /* 0x000fe200078008ff */
[----:B------:R-:W1:Y:S01]  /*2030*/  SHFL.IDX PT, R5, R8, RZ, 0x1c1f ;  /* 0x001c1fff08057589 */ /* 0x000e6200000e0000 */
[----:B------:R-:W-:-:S02]  /*2040*/  ISETP.GE.AND P1, PT, R40, 0x1, PT ;  /* 0x000000012800780c */ /* 0x000fc40003f26270 */
[----:B------:R-:W-:Y:S01]  /*2050*/  LEA.HI.X R10, R7, c[0x0][0x1fc], R3, 0x1, P0 ;  /* 0x00007f00070a7a11 */ /* 0x000fe200000f0c03 */
[----:B------:R-:W-:Y:S01]  /*2060*/  SHFL.IDX PT, R6, R9, 0x1, 0x1c1f ;  /* 0x003c1f0009067f89 */ /* 0x000fe200000e0000 */
[----:B------:R-:W-:Y:S01]  /*2070*/  ISETP.GT.AND P0, PT, R40, 0x20, PT ;  /* 0x000000202800780c */ /* 0x000fe20003f04270 */
[----:B------:R-:W-:Y:S02]  /*2080*/  IMAD.SHL.U32 R3, R12, 0x8, RZ ;  /* 0x000000080c037824 */ /* 0x000fe400078e00ff */
[----:B------:R2:W3:Y:S03]  /*2090*/  SHFL.IDX PT, R7, R8, 0x1, 0x1c1f ;  /* 0x003c1f0008077f89 */ /* 0x0004e600000e0000 */
[----:B------:R-:W-:Y:S01]  /*20a0*/  LOP3.LUT R3, R0, 0x8, R3, 0xf8, !PT ;  /* 0x0000000800037812 */ /* 0x000fe200078ef803 */
[----:B------:R-:W4:Y:S01]  /*20b0*/  SHFL.IDX PT, R14, R11, RZ, 0x1c1f ;  /* 0x001c1fff0b0e7589 */ /* 0x000f2200000e0000 */
[----:B------:R-:W-:-:S03]  /*20c0*/  SHF.R.U32.HI R0, RZ, 0x3, R0 ;  /* 0x00000003ff007819 */ /* 0x000fc60000011600 */
[----:B------:R-:W-:Y:S01]  /*20d0*/  SHFL.IDX PT, R13, R11, 0x1, 0x1c1f ;  /* 0x003c1f000b0d7f89 */ /* 0x000fe200000e0000 */
[----:B------:R-:W-:-:S03]  /*20e0*/  LOP3.LUT R103, R3, R0, RZ, 0x3c, !PT ;  /* 0x0000000003677212 */ /* 0x000fc600078e3cff */
[----:B------:R-:W5:Y:S04]  /*20f0*/  SHFL.IDX PT, R12, R10, RZ, 0x1c1f ;  /* 0x001c1fff0a0c7589 */ /* 0x000f6800000e0000 */
[----:B------:R3:W4:Y:S01]  /*2100*/  SHFL.IDX PT, R3, R10, 0x1, 0x1c1f ;  /* 0x003c1f000a037f89 */ /* 0x00072200000e0000 */
[----:B--2---:R-:W-:Y:S02]  /*2110*/  LOP3.LUT R8, R15, 0x7fffffe, RZ, 0xc0, !PT ;  /* 0x07fffffe0f087812 */ /* 0x004fe400078ec0ff */
[----:B------:R-:W-:-:S03]  /*2120*/  SHF.R.S32.HI R15, RZ, 0x1f, R17 ;  /* 0x0000001fff0f7819 */ /* 0x000fc60000011411 */
[----:B------:R-:W-:Y:S01]  /*2130*/  IMAD.IADD R164, R17, 0x1, -R8 ;  /* 0x0000000111a47824 */ /* 0x000fe200078e0a08 */
[----:B------:R-:W-:Y:S01]  /*2140*/  LEA.HI R15, R15, R17, RZ, 0x3 ;  /* 0x000000110f0f7211 */ /* 0x000fe200078f18ff */
[----:B-1----:R-:W-:-:S04]  /*2150*/  @P1 IMAD.WIDE R8, R100, 0x2, R4 ;  /* 0x0000000264081825 */ /* 0x002fc800078e0204 */
[----:B------:R-:W-:Y:S01]  /*2160*/  IMAD.SHL.U32 R0, R15, 0x20, RZ ;  /* 0x000000200f007824 */ /* 0x000fe200078e00ff */
[----:B------:R1:W-:Y:S01]  /*2170*/  @P1 LDGSTS.E.BYPASS.LTC128B.128 [R167+0x3100], [R8.64], !P6 ;  /* 0x0310000008a71fae */ /* 0x0003e2000f101d4e */
[----:B---3--:R-:W-:-:S03]  /*2180*/  @P0 IMAD.WIDE R10, R100, 0x2, R6 ;  /* 0x00000002640a0825 */ /* 0x008fc600078e0206 */
[----:B------:R-:W-:-:S05]  /*2190*/  LOP3.LUT R102, R0, 0xffffff00, RZ, 0xc0, !PT ;  /* 0xffffff0000667812 */ /* 0x000fca00078ec0ff */
[----:B------:R-:W-:-:S04]  /*21a0*/  IMAD R0, R165, 0x200, R102 ;  /* 0x00000200a5007824 */ /* 0x000fc800078e0266 */
[----:B------:R-:W-:-:S04]  /*21b0*/  IMAD R0, R164, 0x20, R0 ;  /* 0x00000020a4007824 */ /* 0x000fc800078e0200 */
[----:B------:R-:W-:-:S04]  /*21c0*/  IMAD.IADD R0, R103, 0x1, R0 ;  /* 0x0000000167007824 */ /* 0x000fc800078e0200 */
[----:B------:R-:W-:Y:S02]  /*21d0*/  IMAD.SHL.U32 R223, R0, 0x2, RZ ;  /* 0x0000000200df7824 */ /* 0x000fe400078e00ff */
[----:B------:R-:W-:Y:S02]  /*21e0*/  IMAD R0, R164, 0x20, R102 ;  /* 0x00000020a4007824 */ /* 0x000fe400078e0266 */
[----:B------:R-:W-:Y:S02]  /*21f0*/  IMAD R224, R2, 0x2, R223 ;  /* 0x0000000202e07824 */ /* 0x000fe400078e02df */
[----:B-1----:R-:W-:-:S04]  /*2200*/  @P1 IMAD.WIDE R8, R171, 0x2, R4 ;  /* 0x00000002ab081825 */ /* 0x002fc800078e0204 */
[----:B------:R-:W-:Y:S01]  /*2210*/  @P1 IMAD.WIDE R4, R170, 0x2, R4 ;  /* 0x00000002aa041825 */ /* 0x000fe200078e0204 */
[----:B------:R1:W-:Y:S03]  /*2220*/  @P1 LDGSTS.E.BYPASS.LTC128B.128 [R167+0x4100], [R8.64], !P5 ;  /* 0x0410000008a71fae */ /* 0x0003e6000e901d4e */
[----:B------:R-:W-:Y:S01]  /*2230*/  IMAD.IADD R0, R103, 0x1, R0 ;  /* 0x0000000167007824 */ /* 0x000fe200078e0200 */
[----:B------:R2:W-:Y:S04]  /*2240*/  @P1 LDGSTS.E.BYPASS.LTC128B.128 [R167+0x5100], [R4.64], !P4 ;  /* 0x0510000004a71fae */ /* 0x0005e8000e101d4e */
[----:B------:R3:W-:Y:S01]  /*2250*/  @P0 LDGSTS.E.BYPASS.LTC128B.128 [R167+0x3900], [R10.64], !P6 ;  /* 0x039000000aa70fae */ /* 0x0007e2000f101d4e */
[----:B-1----:R-:W-:-:S04]  /*2260*/  @P0 IMAD.WIDE R8, R171, 0x2, R6 ;  /* 0x00000002ab080825 */ /* 0x002fc800078e0206 */
[----:B------:R-:W-:Y:S01]  /*2270*/  @P0 IMAD.WIDE R6, R170, 0x2, R6 ;  /* 0x00000002aa060825 */ /* 0x000fe200078e0206 */
[----:B------:R1:W-:Y:S03]  /*2280*/  @P0 LDGSTS.E.BYPASS.LTC128B.128 [R167+0x4900], [R8.64], !P5 ;  /* 0x0490000008a70fae */ /* 0x0003e6000e901d4e */
[----:B--2---:R-:W-:Y:S01]  /*2290*/  IMAD.WIDE R4, R171, 0x2, RZ ;  /* 0x00000002ab047825 */ /* 0x004fe200078e02ff */
[----:B------:R2:W-:Y:S04]  /*22a0*/  @P0 LDGSTS.E.BYPASS.LTC128B.128 [R167+0x5900], [R6.64], !P4 ;  /* 0x0590000006a70fae */ /* 0x0005e8000e101d4e */
[----:B------:R-:W0:Y:S01]  /*22b0*/  LDGDEPBAR ;  /* 0x00000000000079af */ /* 0x000e220000000000 */
[----:B----4-:R-:W-:-:S05]  /*22c0*/  IADD3 R46, P2, R14, R4, RZ ;  /* 0x000000040e2e7210 */ /* 0x010fca0007f5e0ff */
[----:B-----5:R-:W-:Y:S01]  /*22d0*/  IMAD.X R47, R12, 0x1, R5, P2 ;  /* 0x000000010c2f7824 */ /* 0x020fe200010e0605 */
[----:B------:R-:W-:Y:S01]  /*22e0*/  ISETP.GE.AND P2, PT, R16, c[0x0][0x1d4], PT ;  /* 0x0000750010007a0c */ /* 0x000fe20003f46270 */
[----:B-1----:R-:W-:-:S04]  /*22f0*/  IMAD.WIDE R8, R100, 0x2, RZ ;  /* 0x0000000264087825 */ /* 0x002fc800078e02ff */
[----:B--2---:R-:W-:Y:S01]  /*2300*/  IMAD.WIDE R6, R170, 0x2, RZ ;  /* 0x00000002aa067825 */ /* 0x004fe200078e02ff */
[----:B------:R-:W-:Y:S01]  /*2310*/  IADD3 R48, P0, R14, R8, RZ ;  /* 0x000000080e307210 */ /* 0x000fe20007f1e0ff */
[----:B------:R-:W-:-:S04]  /*2320*/  DEPBAR.LE SB0, 0x1 ;  /* 0x000080400000791a */ /* 0x000fc80000000000 */
[----:B------:R-:W-:Y:S01]  /*2330*/  IADD3 R44, P1, R8, R13, RZ ;  /* 0x0000000d082c7210 */ /* 0x000fe20007f3e0ff */
[----:B------:R-:W-:Y:S01]  /*2340*/  IMAD.X R49, R12, 0x1, R9, P0 ;  /* 0x000000010c317824 */ /* 0x000fe200000e0609 */
[----:B------:R-:W-:-:S04]  /*2350*/  DEPBAR.LE SB0, 0x0 ;  /* 0x000080000000791a */ /* 0x000fc80000000000 */
[----:B------:R-:W-:Y:S01]  /*2360*/  BAR.SYNC.DEFER_BLOCKING 0x0 ;  /* 0x0000000000007b1d */ /* 0x000fe20000010000 */
[----:B------:R-:W-:Y:S01]  /*2370*/  IADD3 R42, P0, R4, R13, RZ ;  /* 0x0000000d042a7210 */ /* 0x000fe20007f1e0ff */
[----:B------:R-:W-:Y:S01]  /*2380*/  IMAD.X R45, R9, 0x1, R3, P1 ;  /* 0x00000001092d7824 */ /* 0x000fe200008e0603 */
[----:B------:R-:W-:-:S03]  /*2390*/  IADD3 R38, P1, R14, R6, RZ ;  /* 0x000000060e267210 */ /* 0x000fc60007f3e0ff */
[----:B------:R-:W-:Y:S01]  /*23a0*/  IMAD.X R43, R5, 0x1, R3, P0 ;  /* 0x00000001052b7824 */ /* 0x000fe200000e0603 */
[----:B------:R-:W-:Y:S01]  /*23b0*/  IADD3 R36, P0, R6, R13, RZ ;  /* 0x0000000d06247210 */ /* 0x000fe20007f1e0ff */
[----:B------:R-:W-:Y:S01]  /*23c0*/  IMAD.X R39, R12, 0x1, R7, P1 ;  /* 0x000000010c277824 */ /* 0x000fe200008e0607 */
[----:B------:R-:W-:-:S03]  /*23d0*/  ISETP.GE.AND P1, PT, R100, c[0x0][0x1d4], PT ;  /* 0x0000750064007a0c */ /* 0x000fc60003f26270 */
[----:B------:R-:W-:Y:S01]  /*23e0*/  IMAD.X R37, R7, 0x1, R3, P0 ;  /* 0x0000000107257824 */ /* 0x000fe200000e0603 */
[----:B------:R-:W-:Y:S02]  /*23f0*/  ISETP.LT.OR P0, PT, R40, 0x1, P1 ;  /* 0x000000012800780c */ /* 0x000fe40000f01670 */
[----:B------:R-:W-:Y:S02]  /*2400*/  ISETP.GE.AND P1, PT, R41, c[0x0][0x1d4], PT ;  /* 0x0000750029007a0c */ /* 0x000fe40003f26270 */
[----:B------:R-:W-:-:S05]  /*2410*/  IADD3 R3, R167, 0x100, RZ ;  /* 0x00000100a7037810 */ /* 0x000fca0007ffe0ff */
[----:B------:R-:W-:Y:S04]  /*2420*/  STL [R1+0x1c], R3 ;  /* 0x00001c0301007387 */ /* 0x000fe80000100800 */
[----:B---3--:R-:W-:Y:S04]  /*2430*/  LDSM.16.M88.4 R8, [R223+0x6100] ;  /* 0x00610000df08783b */ /* 0x008fe80000000200 */
[----:B------:R-:W-:Y:S04]  /*2440*/  LDSM.16.M88.4 R4, [R223+0x7100] ;  /* 0x00710000df04783b */ /* 0x000fe80000000200 */
[----:B------:R-:W-:Y:S04]  /*2450*/  LDSM.16.M88.4 R16, [R224+0x6100] ;  /* 0x00610000e010783b */ /* 0x000fe80000000200 */
[----:B------:R-:W-:Y:S04]  /*2460*/  LDSM.16.M88.4 R12, [R224+0x7100] ;  /* 0x00710000e00c783b */ /* 0x000fe80000000200 */
[----:B------:R-:W1:Y:S04]  /*2470*/  LDSM.16.M88.4 R32, [R220+0x3100] ;  /* 0x00310000dc20783b */ /* 0x000e680000000200 */
[----:B------:R-:W-:Y:S04]  /*2480*/  LDSM.16.M88.4 R28, [R220+0x3500] ;  /* 0x00350000dc1c783b */ /* 0x000fe80000000200 */
[----:B------:R-:W2:Y:S04]  /*2490*/  LDSM.16.M88.4 R24, [R220+0x3900] ;  /* 0x00390000dc18783b */ /* 0x000ea80000000200 */
[----:B------:R-:W3:Y:S04]  /*24a0*/  LDSM.16.M88.4 R20, [R220+0x3d00] ;  /* 0x003d0000dc14783b */ /* 0x000ee80000000200 */
[----:B------:R-:W-:Y:S04]  /*24b0*/  LDSM.16.M88.4 R60, [R225] ;  /* 0x00000000e13c783b */ /* 0x000fe80000000200 */
[----:B------:R-:W-:Y:S04]  /*24c0*/  LDSM.16.M88.4 R56, [R225+0x400] ;  /* 0x00040000e138783b */ /* 0x000fe80000000200 */
[----:B------:R-:W4:Y:S04]  /*24d0*/  LDSM.16.M88.4 R52, [R225+0x800] ;  /* 0x00080000e134783b */ /* 0x000f280000000200 */
[----:B------:R-:W5:Y:S04]  /*24e0*/  LDSM.16.M88.4 R64, [R225+0xc00] ;  /* 0x000c0000e140783b */ /* 0x000f680000000200 */
[----:B------:R-:W-:Y:S01]  /*24f0*/  @!PT LDS RZ, [RZ] ;  /* 0x00000000fffff984 */ /* 0x000fe20000000800 */
[----:B------:R-:W-:Y:S01]  /*2500*/  @!PT LDS RZ, [RZ] ;  /* 0x00000000fffff984 */ /* 0x000fe20000000800 */
[----:B------:R-:W-:Y:S01]  /*2510*/  @!PT LDS RZ, [RZ] ;  /* 0x00000000fffff984 */ /* 0x000fe20000000800 */
[----:B------:R3:W-:Y:S01]  /*2520*/  LDGSTS.E.BYPASS.LTC128B.128 [R167+0x100], [R48.64], !P0 ;  /* 0x0010000030a77fae */ /* 0x0007e2000c101d4e */
[----:B------:R-:W-:-:S02]  /*2530*/  ISETP.LT.OR P0, PT, R40, 0x1, P2 ;  /* 0x000000012800780c */ /* 0x000fc40001701670 */
[C---:B------:R-:W-:Y:S01]  /*2540*/  ISETP.LT.OR P2, PT, R40.reuse, 0x21, P2 ;  /* 0x000000212800780c */ /* 0x040fe20001741670 */
[C---:B-1----:R-:W-:Y:S10]  /*2550*/  HMMA.16816.F32.BF16 R84, R4.reuse, R32, RZ ;  /* 0x000000200454723c */ /* 0x042ff400000418ff */
[----:B------:R1:W-:Y:S01]  /*2560*/  LDGSTS.E.BYPASS.LTC128B.128 [R167+0x1100], [R46.64], !P0 ;  /* 0x011000002ea77fae */ /* 0x0003e2000c101d4e */
[C---:B------:R-:W-:Y:S01]  /*2570*/  ISETP.LT.OR P0, PT, R40.reuse, 0x1, P1 ;  /* 0x000000012800780c */ /* 0x040fe20000f01670 */
[----:B--2---:R-:W-:Y:S01]  /*2580*/  HMMA.16816.F32.BF16 R68, R4, R24, RZ ;  /* 0x000000180444723c */ /* 0x004fe200000418ff */
[----:B------:R-:W-:-:S07]  /*2590*/  ISETP.LT.OR P1, PT, R40, 0x21, P1 ;  /* 0x000000212800780c */ /* 0x000fce0000f21670 */
[----:B------:R-:W-:Y:S04]  /*25a0*/  HMMA.16816.F32.BF16 R76, R4, R28, RZ ;  /* 0x0000001c044c723c */ /* 0x000fe800000418ff */
[----:B------:R2:W-:Y:S01]  /*25b0*/  LDGSTS.E.BYPASS.LTC128B.128 [R167+0x2100], [R38.64], !P0 ;  /* 0x0210000026a77fae */ /* 0x0005e2000c101d4e */
[----:B------:R-:W-:-:S03]  /*25c0*/  ISETP.GE.AND P0, PT, R100, c[0x0][0x1d4], PT ;  /* 0x0000750064007a0c */ /* 0x000fc60003f06270 */
[----:B---3--:R-:W-:Y:S01]  /*25d0*/  HMMA.16816.F32.BF16 R48, R4, R20, RZ ;  /* 0x000000140430723c */ /* 0x008fe200000418ff */
[----:B------:R-:W-:-:S07]  /*25e0*/  ISETP.LT.OR P0, PT, R40, 0x21, P0 ;  /* 0x000000212800780c */ /* 0x000fce0000701670 */
[C---:B------:R-:W-:Y:S06]  /*25f0*/  HMMA.16816.F32.BF16 R80, R4.reuse, R34, RZ ;  /* 0x000000220450723c */ /* 0x040fec00000418ff */
[----:B------:R1:W-:Y:S01]  /*2600*/  LDGSTS.E.BYPASS.LTC128B.128 [R167+0x900], [R44.64], !P0 ;  /* 0x009000002ca77fae */ /* 0x0003e2000c101d4e */
[----:B------:R-:W-:Y:S01]  /*2610*/  PLOP3.LUT P0, PT, PT, PT, UP0, 0x80, 0x0 ;  /* 0x000000000000781c */ /* 0x000fe20003f0f008 */
[----:B------:R-:W-:Y:S02]  /*2620*/  HMMA.16816.F32.BF16 R72, R4, R30, RZ ;  /* 0x0000001e0448723c */ /* 0x000fe400000418ff */
[----:B------:R3:W-:Y:S01]  /*2630*/  LDGSTS.E.BYPASS.LTC128B.128 [R167+0x1900], [R42.64], !P2 ;  /* 0x019000002aa77fae */ /* 0x0007e2000d101d4e */
[----:B------:R-:W-:-:S03]  /*2640*/  ISETP.GT.AND P2, PT, R173, 0x3f, PT ;  /* 0x0000003fad00780c */ /* 0x000fc60003f44270 */
[----:B------:R2:W-:Y:S02]  /*2650*/  LDGSTS.E.BYPASS.LTC128B.128 [R167+0x2900], [R36.64], !P1 ;  /* 0x0290000024a77fae */ /* 0x0005e4000c901d4e */
[C---:B------:R-:W-:Y:S02]  /*2660*/  HMMA.16816.F32.BF16 R92, R4.reuse, R26, RZ ;  /* 0x0000001a045c723c */ /* 0x040fe400000418ff */
[----:B------:R-:W0:Y:S06]  /*2670*/  LDGDEPBAR ;  /* 0x00000000000079af */ /* 0x000e2c0000000000 */
[----:B------:R-:W-:Y:S08]  /*2680*/  HMMA.16816.F32.BF16 R120, R4, R22, RZ ;  /* 0x000000160478723c */ /* 0x000ff000000418ff */
[C---:B------:R-:W-:Y:S08]  /*2690*/  HMMA.16816.F32.BF16 R4, R8.reuse, R20, RZ ;  /* 0x000000140804723c */ /* 0x040ff000000418ff */
[C---:B------:R-:W-:Y:S01]  /*26a0*/  HMMA.16816.F32.BF16 R116, R8.reuse, R32, RZ ;  /* 0x000000200874723c */ /* 0x040fe200000418ff */
[----:B--2---:R-:W-:Y:S07]  /*26b0*/  LDSM.16.M88.4 R36, [R220+0x4100] ;  /* 0x00410000dc24783b */ /* 0x004fee0000000200 */
[C---:B------:R-:W-:Y:S01]  /*26c0*/  HMMA.16816.F32.BF16 R112, R8.reuse, R34, RZ ;  /* 0x000000220870723c */ /* 0x040fe200000418ff */
[----:B------:R-:W-:Y:S07]  /*26d0*/  LDSM.16.M88.4 R32, [R220+0x4500] ;  /* 0x00450000dc20783b */ /* 0x000fee0000000200 */
[C---:B------:R-:W-:Y:S08]  /*26e0*/  HMMA.16816.F32.BF16 R96, R8.reuse, R28, RZ ;  /* 0x0000001c0860723c */ /* 0x040ff000000418ff */
[C---:B------:R-:W-:Y:S01]  /*26f0*/  HMMA.16816.F32.BF16 R108, R8.reuse, R30, RZ ;  /* 0x0000001e086c723c */ /* 0x040fe200000418ff */
[----:B------:R-:W-:Y:S07]  /*2700*/  LDSM.16.M88.4 R28, [R220+0x4900] ;  /* 0x00490000dc1c783b */ /* 0x000fee0000000200 */
[C---:B------:R-:W-:Y:S08]  /*2710*/  HMMA.16816.F32.BF16 R88, R8.reuse, R24, RZ ;  /* 0x000000180858723c */ /* 0x040ff000000418ff */
[C---:B------:R-:W-:Y:S01]  /*2720*/  HMMA.16816.F32.BF16 R104, R8.reuse, R26, RZ ;  /* 0x0000001a0868723c */ /* 0x040fe200000418ff */
[----:B------:R-:W-:Y:S07]  /*2730*/  LDSM.16.M88.4 R24, [R220+0x4d00] ;  /* 0x004d0000dc18783b */ /* 0x000fee0000000200 */
[----:B------:R-:W-:Y:S01]  /*2740*/  HMMA.16816.F32.BF16 R20, R8, R22, RZ ;  /* 0x000000160814723c */ /* 0x000fe200000418ff */
[----:B------:R-:W2:Y:S07]  /*2750*/  LDSM.16.M88.4 R8, [R223+0x9100] ;  /* 0x00910000df08783b */ /* 0x000eae0000000200 */
[C---:B----4-:R-:W-:Y:S08]  /*2760*/  HMMA.16816.F32.BF16 R148, R12.reuse, R52, R68 ;  /* 0x000000340c94723c */ /* 0x050ff00000041844 */
[C---:B------:R-:W-:Y:S08]  /*2770*/  HMMA.16816.F32.BF16 R136, R12.reuse, R60, R84 ;  /* 0x0000003c0c88723c */ /* 0x040ff00000041854 */
[C---:B------:R-:W-:Y:S08]  /*2780*/  HMMA.16816.F32.BF16 R152, R12.reuse, R56, R76 ;  /* 0x000000380c98723c */ /* 0x040ff0000004184c */
[C---:B-----5:R-:W-:Y:S01]  /*2790*/  HMMA.16816.F32.BF16 R144, R12.reuse, R64, R48 ;  /* 0x000000400c90723c */ /* 0x060fe20000041830 */
[----:B------:R-:W-:Y:S07]  /*27a0*/  LDSM.16.M88.4 R48, [R225+0x1800] ;  /* 0x00180000e130783b */ /* 0x000fee0000000200 */
[C---:B------:R-:W-:Y:S08]  /*27b0*/  HMMA.16816.F32.BF16 R68, R12.reuse, R62, R80 ;  /* 0x0000003e0c44723c */ /* 0x040ff00000041850 */
[C---:B-1----:R-:W-:Y:S08]  /*27c0*/  HMMA.16816.F32.BF16 R44, R12.reuse, R58, R72 ;  /* 0x0000003a0c2c723c */ /* 0x042ff00000041848 */
[C---:B------:R-:W-:Y:S08]  /*27d0*/  HMMA.16816.F32.BF16 R124, R12.reuse, R54, R92 ;  /* 0x000000360c7c723c */ /* 0x040ff0000004185c */
[----:B------:R-:W-:Y:S01]  /*27e0*/  HMMA.16816.F32.BF16 R120, R12, R66, R120 ;  /* 0x000000420c78723c */ /* 0x000fe20000041878 */
[----:B------:R-:W1:Y:S07]  /*27f0*/  LDSM.16.M88.4 R12, [R223+0x8100] ;  /* 0x00810000df0c783b */ /* 0x000e6e0000000200 */
[C---:B------:R-:W-:Y:S08]  /*2800*/  HMMA.16816.F32.BF16 R132, R16.reuse, R52, R88 ;  /* 0x000000341084723c */ /* 0x040ff00000041858 */
[C---:B------:R-:W-:Y:S01]  /*2810*/  HMMA.16816.F32.BF16 R140, R16.reuse, R64, R4 ;  /* 0x00000040108c723c */ /* 0x040fe20000041804 */
[----:B------:R-:W-:Y:S07]  /*2820*/  LDSM.16.M88.4 R4, [R224+0x9100] ;  /* 0x00910000e004783b */ /* 0x000fee0000000200 */
[C---:B------:R-:W-:Y:S01]  /*2830*/  HMMA.16816.F32.BF16 R80, R16.reuse, R54, R104 ;  /* 0x000000361050723c */ /* 0x040fe20000041868 */
[----:B------:R-:W4:Y:S07]  /*2840*/  LDSM.16.M88.4 R52, [R225+0x1400] ;  /* 0x00140000e134783b */ /* 0x000f2e0000000200 */
[C---:B------:R-:W-:Y:S01]  /*2850*/  HMMA.16816.F32.BF16 R76, R16.reuse, R66, R20 ;  /* 0x00000042104c723c */ /* 0x040fe20000041814 */
[----:B------:R-:W5:Y:S04]  /*2860*/  LDSM.16.M88.4 R64, [R225+0x1c00] ;  /* 0x001c0000e140783b */ /* 0x000f680000000200 */
[----:B------:R-:W-:Y:S03]  /*2870*/  LDSM.16.M88.4 R20, [R224+0x8100] ;  /* 0x00810000e014783b */ /* 0x000fe60000000200 */
[C---:B------:R-:W-:Y:S08]  /*2880*/  HMMA.16816.F32.BF16 R88, R16.reuse, R62, R112 ;  /* 0x0000003e1058723c */ /* 0x040ff00000041870 */
[C---:B------:R-:W-:Y:S08]  /*2890*/  HMMA.16816.F32.BF16 R116, R16.reuse, R60, R116 ;  /* 0x0000003c1074723c */ /* 0x040ff00000041874 */
[C---:B------:R-:W-:Y:S08]  /*28a0*/  HMMA.16816.F32.BF16 R128, R16.reuse, R56, R96 ;  /* 0x000000381080723c */ /* 0x040ff00000041860 */
[----:B------:R-:W-:Y:S01]  /*28b0*/  HMMA.16816.F32.BF16 R84, R16, R58, R108 ;  /* 0x0000003a1054723c */ /* 0x000fe2000004186c */
[----:B------:R-:W1:Y:S07]  /*28c0*/  LDSM.16.M88.4 R56, [R225+0x1000] ;  /* 0x00100000e138783b */ /* 0x000e6e0000000200 */
[C---:B--2---:R-:W-:Y:S08]  /*28d0*/  HMMA.16816.F32.BF16 R72, R8.reuse, R36, R136 ;  /* 0x000000240848723c */ /* 0x044ff00000041888 */
[C---:B------:R-:W-:Y:S08]  /*28e0*/  HMMA.16816.F32.BF16 R60, R8.reuse, R32, R152 ;  /* 0x00000020083c723c */ /* 0x040ff00000041898 */
[C---:B---3--:R-:W-:Y:S08]  /*28f0*/  HMMA.16816.F32.BF16 R40, R8.reuse, R28, R148 ;  /* 0x0000001c0828723c */ /* 0x048ff00000041894 */
[C---:B------:R-:W-:Y:S08]  /*2900*/  HMMA.16816.F32.BF16 R92, R8.reuse, R24, R144 ;  /* 0x00000018085c723c */ /* 0x040ff00000041890 */
[C---:B------:R-:W-:Y:S08]  /*2910*/  HMMA.16816.F32.BF16 R68, R8.reuse, R38, R68 ;  /* 0x000000260844723c */ /* 0x040ff00000041844 */
[C---:B------:R-:W-:Y:S08]  /*2920*/  HMMA.16816.F32.BF16 R44, R8.reuse, R34, R44 ;  /* 0x00000022082c723c */ /* 0x040ff0000004182c */
[C---:B------:R-:W-:Y:S08]  /*2930*/  HMMA.16816.F32.BF16 R16, R8.reuse, R30, R124 ;  /* 0x0000001e0810723c */ /* 0x040ff0000004187c */
[----:B------:R-:W-:Y:S08]  /*2940*/  HMMA.16816.F32.BF16 R8, R8, R26, R120 ;  /* 0x0000001a0808723c */ /* 0x000ff00000041878 */
[C---:B-1----:R-:W-:Y:S08]  /*2950*/  HMMA.16816.F32.BF16 R96, R12.reuse, R38, R88 ;  /* 0x000000260c60723c */ /* 0x042ff00000041858 */
[C---:B------:R-:W-:Y:S01]  /*2960*/  HMMA.16816.F32.BF16 R104, R12.reuse, R36, R116 ;  /* 0x000000240c68723c */ /* 0x040fe20000041874 */
[----:B------:R-:W-:Y:S07]  /*2970*/  LDSM.16.M88.4 R36, [R220+0x5900] ;  /* 0x00590000dc24783b */ /* 0x000fee0000000200 */
[C---:B------:R-:W-:Y:S08]  /*2980*/  HMMA.16816.F32.BF16 R88, R12.reuse, R32, R128 ;  /* 0x000000200c58723c */ /* 0x040ff00000041880 */
[C---:B------:R-:W-:Y:S08]  /*2990*/  HMMA.16816.F32.BF16 R84, R12.reuse, R34, R84 ;  /* 0x000000220c54723c */ /* 0x040ff00000041854 */
[C---:B------:R-:W-:Y:S08]  /*29a0*/  HMMA.16816.F32.BF16 R32, R12.reuse, R28, R132 ;  /* 0x0000001c0c20723c */ /* 0x040ff00000041884 */
[C---:B------:R-:W-:Y:S08]  /*29b0*/  HMMA.16816.F32.BF16 R80, R12.reuse, R30, R80 ;  /* 0x0000001e0c50723c */ /* 0x040ff00000041850 */
[C---:B------:R-:W-:Y:S08]  /*29c0*/  HMMA.16816.F32.BF16 R28, R12.reuse, R24, R140 ;  /* 0x000000180c1c723c */ /* 0x040ff0000004188c */
[----:B------:R-:W-:Y:S01]  /*29d0*/  HMMA.16816.F32.BF16 R76, R12, R26, R76 ;  /* 0x0000001a0c4c723c */ /* 0x000fe2000004184c */
[----:B------:R-:W-:Y:S04]  /*29e0*/  LDSM.16.M88.4 R12, [R224+0xa100] ;  /* 0x00a10000e00c783b */ /* 0x000fe80000000200 */
[----:B------:R-:W-:Y:S03]  /*29f0*/  LDSM.16.M88.4 R24, [R225+0x2800] ;  /* 0x00280000e118783b */ /* 0x000fe60000000200 */
[C---:B----4-:R-:W-:Y:S01]  /*2a00*/  HMMA.16816.F32.BF16 R148, R4.reuse, R54, R44 ;  /* 0x000000360494723c */ /* 0x050fe2000004182c */
[----:B------:R-:W-:Y:S07]  /*2a10*/  LDSM.16.M88.4 R44, [R220+0x5100] ;  /* 0x00510000dc2c783b */ /* 0x000fee0000000200 */
[C---:B------:R-:W-:Y:S01]  /*2a20*/  HMMA.16816.F32.BF16 R140, R4.reuse, R50, R16 ;  /* 0x00000032048c723c */ /* 0x040fe20000041810 */
[----:B------:R-:W1:Y:S07]  /*2a30*/  LDSM.16.M88.4 R16, [R223+0xb100] ;  /* 0x00b10000df10783b */ /* 0x000e6e0000000200 */
[C---:B-----5:R-:W-:Y:S01]  /*2a40*/  HMMA.16816.F32.BF16 R132, R4.reuse, R66, R8 ;  /* 0x000000420484723c */ /* 0x060fe20000041808 */
[----:B------:R-:W2:Y:S07]  /*2a50*/  LDSM.16.M88.4 R8, [R223+0xa100] ;  /* 0x00a10000df08783b */ /* 0x000eae0000000200 */
[C---:B------:R-:W-:Y:S01]  /*2a60*/  HMMA.16816.F32.BF16 R152, R4.reuse, R52, R60 ;  /* 0x000000340498723c */ /* 0x040fe2000004183c */
[----:B------:R-:W-:Y:S07]  /*2a70*/  LDSM.16.M88.4 R60, [R220+0x5d00] ;  /* 0x005d0000dc3c783b */ /* 0x000fee0000000200 */
[C---:B------:R-:W-:Y:S01]  /*2a80*/  HMMA.16816.F32.BF16 R144, R4.reuse, R48, R40 ;  /* 0x000000300490723c */ /* 0x040fe20000041828 */
[----:B------:R-:W3:Y:S07]  /*2a90*/  LDSM.16.M88.4 R40, [R220+0x5500] ;  /* 0x00550000dc28783b */ /* 0x000eee0000000200 */
[C---:B------:R-:W-:Y:S08]  /*2aa0*/  HMMA.16816.F32.BF16 R160, R4.reuse, R56, R72 ;  /* 0x0000003804a0723c */ /* 0x040ff00000041848 */
[----:B------:R-:W-:Y:S08]  /*2ab0*/  HMMA.16816.F32.BF16 R156, R4, R58, R68 ;  /* 0x0000003a049c723c */ /* 0x000ff00000041844 */
[C---:B------:R-:W-:Y:S08]  /*2ac0*/  HMMA.16816.F32.BF16 R128, R20.reuse, R56, R104 ;  /* 0x000000381480723c */ /* 0x040ff00000041868 */
[----:B------:R-:W-:Y:S08]  /*2ad0*/  HMMA.16816.F32.BF16 R124, R20, R58, R96 ;  /* 0x0000003a147c723c */ /* 0x000ff00000041860 */
[----:B------:R-:W-:Y:S01]  /*2ae0*/  HMMA.16816.F32.BF16 R136, R4, R64, R92 ;  /* 0x000000400488723c */ /* 0x000fe2000004185c */
[----:B------:R-:W-:Y:S07]  /*2af0*/  LDSM.16.M88.4 R4, [R224+0xb100] ;  /* 0x00b10000e004783b */ /* 0x000fee0000000200 */
[C---:B------:R-:W-:Y:S08]  /*2b00*/  HMMA.16816.F32.BF16 R120, R20.reuse, R52, R88 ;  /* 0x000000341478723c */ /* 0x040ff00000041858 */
[C---:B------:R-:W-:Y:S01]  /*2b10*/  HMMA.16816.F32.BF16 R112, R20.reuse, R48, R32 ;  /* 0x000000301470723c */ /* 0x040fe20000041820 */
[----:B------:R-:W4:Y:S07]  /*2b20*/  LDSM.16.M88.4 R32, [R225+0x2000] ;  /* 0x00200000e120783b */ /* 0x000f2e0000000200 */
[C---:B------:R-:W-:Y:S08]  /*2b30*/  HMMA.16816.F32.BF16 R116, R20.reuse, R54, R84 ;  /* 0x000000361474723c */ /* 0x040ff00000041854 */
[C---:B------:R-:W-:Y:S01]  /*2b40*/  HMMA.16816.F32.BF16 R108, R20.reuse, R50, R80 ;  /* 0x00000032146c723c */ /* 0x040fe20000041850 */
[----:B------:R-:W-:Y:S07]  /*2b50*/  LDSM.16.M88.4 R48, [R225+0x2c00] ;  /* 0x002c0000e130783b */ /* 0x000fee0000000200 */
[----:B------:R-:W-:Y:S01]  /*2b60*/  HMMA.16816.F32.BF16 R72, R20, R64, R28 ;  /* 0x000000401448723c */ /* 0x000fe2000004181c */
[----:B------:R-:W5:Y:S01]  /*2b70*/  LDSM.16.M88.4 R28, [R225+0x2400] ;  /* 0x00240000e11c783b */ /* 0x000f620000000200 */
[----:B------:R-:W-:-:S06]  /*2b80*/  DEPBAR.LE SB0, 0x0 ;  /* 0x000080000000791a */ /* 0x000fcc0000000000 */
[----:B------:R-:W-:Y:S08]  /*2b90*/  HMMA.16816.F32.BF16 R68, R20, R66, R76 ;  /* 0x000000421444723c */ /* 0x000ff0000004184c */
[C---:B-1----:R-:W-:Y:S08]  /*2ba0*/  HMMA.16816.F32.BF16 R104, R16.reuse, R44, R160 ;  /* 0x0000002c1068723c */ /* 0x042ff000000418a0 */
[----:B------:R-:W-:Y:S08]  /*2bb0*/  HMMA.16816.F32.BF16 R96, R16, R46, R156 ;  /* 0x0000002e1060723c */ /* 0x000ff0000004189c */
[C---:B--2---:R-:W-:Y:S08]  /*2bc0*/  HMMA.16816.F32.BF16 R56, R8.reuse, R44, R128 ;  /* 0x0000002c0838723c */ /* 0x044ff00000041880 */
[----:B------:R-:W-:Y:S08]  /*2bd0*/  HMMA.16816.F32.BF16 R52, R8, R46, R124 ;  /* 0x0000002e0834723c */ /* 0x000ff0000004187c */
[C---:B---3--:R-:W-:Y:S08]  /*2be0*/  HMMA.16816.F32.BF16 R92, R16.reuse, R40, R152 ;  /* 0x00000028105c723c */ /* 0x048ff00000041898 */
[C---:B------:R-:W-:Y:S08]  /*2bf0*/  HMMA.16816.F32.BF16 R88, R16.reuse, R42, R148 ;  /* 0x0000002a1058723c */ /* 0x040ff00000041894 */
        /* <DEDUP_REMOVED lines=8> */
[C---:B------:R-:W-:Y:S08]  /*2c80*/  HMMA.16816.F32.BF16 R16, R8.reuse, R60, R72 ;  /* 0x0000003c0810723c */ /* 0x040ff00000041848 */
[----:B------:R-:W-:Y:S08]  /*2c90*/  HMMA.16816.F32.BF16 R8, R8, R62, R68 ;  /* 0x0000003e0808723c */ /* 0x000ff00000041844 */
[C---:B----4-:R-:W-:Y:S08]  /*2ca0*/  HMMA.16816.F32.BF16 R104, R4.reuse, R32, R104 ;  /* 0x000000200468723c */ /* 0x050ff00000041868 */
[----:B------:R-:W-:Y:S08]  /*2cb0*/  HMMA.16816.F32.BF16 R96, R4, R34, R96 ;  /* 0x000000220460723c */ /* 0x000ff00000041860 */
[C---:B------:R-:W-:Y:S08]  /*2cc0*/  HMMA.16816.F32.BF16 R56, R12.reuse, R32, R56 ;  /* 0x000000200c38723c */ /* 0x040ff00000041838 */
[----:B------:R-:W-:Y:S08]  /*2cd0*/  HMMA.16816.F32.BF16 R52, R12, R34, R52 ;  /* 0x000000220c34723c */ /* 0x000ff00000041834 */
[C---:B-----5:R-:W-:Y:S08]  /*2ce0*/  HMMA.16816.F32.BF16 R92, R4.reuse, R28, R92 ;  /* 0x0000001c045c723c */ /* 0x060ff0000004185c */
[----:B------:R-:W-:Y:S08]  /*2cf0*/  HMMA.16816.F32.BF16 R88, R4, R30, R88 ;  /* 0x0000001e0458723c */ /* 0x000ff00000041858 */
[C---:B------:R-:W-:Y:S08]  /*2d00*/  HMMA.16816.F32.BF16 R44, R12.reuse, R28, R44 ;  /* 0x0000001c0c2c723c */ /* 0x040ff0000004182c */
[C---:B------:R-:W-:Y:S08]  /*2d10*/  HMMA.16816.F32.BF16 R40, R12.reuse, R30, R40 ;  /* 0x0000001e0c28723c */ /* 0x040ff00000041828 */
[C---:B------:R-:W-:Y:S07]  /*2d20*/  HMMA.16816.F32.BF16 R32, R12.reuse, R50, R8 ;  /* 0x000000320c20723c */ /* 0x040fee0000041808 */
[----:B------:R-:W-:Y:S01]  /*2d30*/  SHF.R.S32.HI R9, RZ, 0x1f, R171 ;  /* 0x0000001fff097819 */ /* 0x000fe200000114ab */
[-C--:B------:R-:W-:Y:S04]  /*2d40*/  HMMA.16816.F32.BF16 R28, R12, R24.reuse, R20 ;  /* 0x000000180c1c723c */ /* 0x080fe80000041814 */
[----:B------:R1:W-:Y:S03]  /*2d50*/  STL [R1+0x5c], R9 ;  /* 0x00005c0901007387 */ /* 0x0003e60000100800 */
[----:B------:R-:W-:Y:S01]  /*2d60*/  SHF.R.S32.HI R22, RZ, 0x1f, R170 ;  /* 0x0000001fff167819 */ /* 0x000fe200000114aa */
[C---:B------:R-:W-:Y:S04]  /*2d70*/  HMMA.16816.F32.BF16 R84, R4.reuse, R24, R84 ;  /* 0x000000180454723c */ /* 0x040fe80000041854 */
[----:B------:R1:W-:Y:S04]  /*2d80*/  STL [R1+0x60], R22 ;  /* 0x0000601601007387 */ /* 0x0003e80000100800 */
[-C--:B------:R-:W-:Y:S08]  /*2d90*/  HMMA.16816.F32.BF16 R80, R4, R26.reuse, R80 ;  /* 0x0000001a0450723c */ /* 0x080ff00000041850 */
[----:B------:R-:W-:Y:S08]  /*2da0*/  HMMA.16816.F32.BF16 R36, R12, R26, R36 ;  /* 0x0000001a0c24723c */ /* 0x000ff00000041824 */
[C---:B------:R-:W-:Y:S08]  /*2db0*/  HMMA.16816.F32.BF16 R76, R4.reuse, R48, R76 ;  /* 0x00000030044c723c */ /* 0x040ff0000004184c */
[----:B------:R-:W-:Y:S08]  /*2dc0*/  HMMA.16816.F32.BF16 R64, R4, R50, R64 ;  /* 0x000000320440723c */ /* 0x000ff00000041840 */
[----:B------:R-:W-:Y:S01]  /*2dd0*/  HMMA.16816.F32.BF16 R24, R12, R48, R16 ;  /* 0x000000300c18723c */ /* 0x000fe20000041810 */
[----:B------:R-:W-:Y:S06]  /*2de0*/  BAR.SYNC.DEFER_BLOCKING 0x0 ;  /* 0x0000000000007b1d */ /* 0x000fec0000010000 */
[----:B------:R-:W-:Y:S09]  /*2df0*/  @!P0 BRA `(.L_x_713) ;  /* 0x0000042000008947 */ /* 0x000ff20003800000 */
[----:B-1----:R-:W-:Y:S01]  /*2e00*/  ULEA UR5, UR6, UR11, 0x6 ;  /* 0x0000000b06057291 */ /* 0x002fe2000f8e303f */
[----:B------:R-:W-:-:S05]  /*2e10*/  IMAD.MOV.U32 R237, RZ, RZ, RZ ;  /* 0x000000ffffed7224 */ /* 0x000fca00078e00ff */
[----:B------:R-:W-:-:S05]  /*2e20*/  IMAD.U32 R3, RZ, RZ, UR5 ;  /* 0x00000005ff037e24 */ /* 0x000fca000f8e00ff */
[----:B------:R-:W-:-:S05]  /*2e30*/  IADD3 R4, R3, -0x80, R173 ;  /* 0xffffff8003047810 */ /* 0x000fca0007ffe0ad */
        /* <DEDUP_REMOVED lines=9> */
[----:B------:R-:W-:Y:S01]  /*2ed0*/  SEL R20, RZ, 0x10, P6 ;  /* 0x00000010ff147807 */ /* 0x000fe20003000000 */
[C---:B------:R-:W-:Y:S01]  /*2ee0*/  IMAD.SHL.U32 R21, R100.reuse, 0x2, RZ ;  /* 0x0000000264157824 */ /* 0x040fe200078e00ff */
[----:B------:R-:W-:Y:S01]  /*2ef0*/  SEL R19, RZ, 0x10, P5 ;  /* 0x00000010ff137807 */ /* 0x000fe20002800000 */
[----:B------:R-:W-:Y:S01]  /*2f00*/  IMAD R245, R3, c[0x0][0x2b8], R4 ;  /* 0x0000ae0003f57a24 */ /* 0x000fe200078e0204 */
[----:B------:R-:W-:Y:S01]  /*2f10*/  SHF.L.U64.HI R11, R100, 0x1, R172 ;  /* 0x00000001640b7819 */ /* 0x000fe200000102ac */
[----:B------:R-:W-:Y:S01]  /*2f20*/  IMAD.SHL.U32 R18, R170, 0x2, RZ ;  /* 0x00000002aa127824 */ /* 0x000fe200078e00ff */
[----:B------:R-:W-:Y:S01]  /*2f30*/  IADD3 R10, -R19, 0x10, RZ ;  /* 0x00000010130a7810 */ /* 0x000fe20007ffe1ff */
[----:B------:R-:W-:Y:S01]  /*2f40*/  IMAD.WIDE.U32 R4, R245, c[0x0][0x1e0], RZ ;  /* 0x00007800f5047a25 */ /* 0x000fe200078e00ff */
[----:B------:R-:W-:-:S02]  /*2f50*/  SHF.R.S32.HI R3, RZ, 0x1f, R245 ;  /* 0x0000001fff037819 */ /* 0x000fc400000114f5 */
[----:B------:R-:W-:-:S03]  /*2f60*/  SHF.L.U64.HI R9, R171, 0x1, R9 ;  /* 0x00000001ab097819 */ /* 0x000fc60000010209 */
[----:B------:R-:W-:-:S04]  /*2f70*/  IMAD R3, R3, c[0x0][0x1e0], RZ ;  /* 0x0000780003037a24 */ /* 0x000fc800078e02ff */
[----:B------:R-:W-:-:S04]  /*2f80*/  IMAD R3, R245, c[0x0][0x1e4], R3 ;  /* 0x00007900f5037a24 */ /* 0x000fc800078e0203 */
[----:B------:R-:W-:Y:S01]  /*2f90*/  IMAD.IADD R5, R5, 0x1, R3 ;  /* 0x0000000105057824 */ /* 0x000fe200078e0203 */
[----:B-1----:R-:W-:-:S04]  /*2fa0*/  IADD3 R7, -R20, 0x10, RZ ;  /* 0x0000001014077810 */ /* 0x002fc80007ffe1ff */
[----:B------:R-:W-:Y:S01]  /*2fb0*/  LOP3.LUT R8, R7, 0xf, RZ, 0xc0, !PT ;  /* 0x0000000f07087812 */ /* 0x000fe200078ec0ff */
[----:B------:R-:W-:Y:S01]  /*2fc0*/  IMAD.SHL.U32 R7, R171, 0x2, RZ ;  /* 0x00000002ab077824 */ /* 0x000fe200078e00ff */
[----:B--2---:R-:W-:Y:S01]  /*2fd0*/  SHF.R.S32.HI R3, RZ, 0x1f, R237 ;  /* 0x0000001fff037819 */ /* 0x004fe200000114ed */
[----:B------:R-:W-:-:S04]  /*2fe0*/  IMAD.WIDE.U32 R4, R237, c[0x0][0x1f0], R4 ;  /* 0x00007c00ed047a25 */ /* 0x000fc800078e0004 */
[----:B------:R-:W-:-:S04]  /*2ff0*/  IMAD R3, R3, c[0x0][0x1f0], RZ ;  /* 0x00007c0003037a24 */ /* 0x000fc800078e02ff */
[----:B------:R-:W-:Y:S01]  /*3000*/  IMAD R6, R237, c[0x0][0x1f4], R3 ;  /* 0x00007d00ed067a24 */ /* 0x000fe200078e0203 */
[----:B------:R-:W-:-:S04]  /*3010*/  IADD3 R3, P0, R4, UR20, RZ ;  /* 0x0000001404037c10 */ /* 0x000fc8000ff1e0ff */
[----:B------:R-:W-:Y:S02]  /*3020*/  IADD3.X R6, R5, UR8, R6, P0, !PT ;  /* 0x0000000805067c10 */ /* 0x000fe400087fe406 */
[----:B------:R-:W-:-:S04]  /*3030*/  LEA R5, P0, R3, c[0x0][0x1c8], 0x1 ;  /* 0x0000720003057a11 */ /* 0x000fc800078008ff */
[----:B------:R-:W-:Y:S02]  /*3040*/  LEA.HI.X R6, R3, c[0x0][0x1cc], R6, 0x1, P0 ;  /* 0x0000730003067a11 */ /* 0x000fe400000f0c06 */
[----:B------:R-:W1:Y:S04]  /*3050*/  SHFL.IDX PT, R3, R5, 0x1, 0x1c1f ;  /* 0x003c1f0005037f89 */ /* 0x000e6800000e0000 */
[----:B------:R-:W2:Y:S04]  /*3060*/  SHFL.IDX PT, R4, R6, 0x1, 0x1c1f ;  /* 0x003c1f0006047f89 */ /* 0x000ea800000e0000 */
[----:B------:R-:W3:Y:S04]  /*3070*/  SHFL.IDX PT, R5, R5, RZ, 0x1c1f ;  /* 0x001c1fff05057589 */ /* 0x000ee800000e0000 */
[----:B------:R-:W4:Y:S01]  /*3080*/  SHFL.IDX PT, R6, R6, RZ, 0x1c1f ;  /* 0x001c1fff06067589 */ /* 0x000f2200000e0000 */
[----:B-1----:R-:W-:-:S02]  /*3090*/  IADD3 R16, P1, P0, R8, R3, R21 ;  /* 0x0000000308107210 */ /* 0x002fc4000783e015 */
[----:B------:R-:W-:Y:S02]  /*30a0*/  LOP3.LUT R8, R10, 0xf, RZ, 0xc0, !PT ;  /* 0x0000000f0a087812 */ /* 0x000fe400078ec0ff */
[----:B------:R-:W-:Y:S02]  /*30b0*/  IADD3 R10, -R168, 0x10, RZ ;  /* 0x00000010a80a7810 */ /* 0x000fe40007ffe1ff */
[-C--:B--2---:R-:W-:Y:S02]  /*30c0*/  IADD3.X R17, RZ, R4.reuse, R11, P1, P0 ;  /* 0x00000004ff117210 */ /* 0x084fe40000fe040b */
[----:B------:R-:W-:Y:S02]  /*30d0*/  IADD3 R14, P1, P0, R8, R3, R7 ;  /* 0x00000003080e7210 */ /* 0x000fe4000783e007 */
[----:B------:R-:W-:Y:S02]  /*30e0*/  LOP3.LUT R8, R10, 0xf, RZ, 0xc0, !PT ;  /* 0x0000000f0a087812 */ /* 0x000fe400078ec0ff */
[----:B------:R-:W-:-:S02]  /*30f0*/  IADD3.X R15, RZ, R4, R9, P1, P0 ;  /* 0x00000004ff0f7210 */ /* 0x000fc40000fe0409 */
[----:B------:R-:W-:Y:S02]  /*3100*/  IADD3 R12, P1, P0, R8, R3, R18 ;  /* 0x00000003080c7210 */ /* 0x000fe4000783e012 */
[----:B------:R-:W-:-:S04]  /*3110*/  SHF.L.U64.HI R3, R170, 0x1, R22 ;  /* 0x00000001aa037819 */ /* 0x000fc80000010216 */
[----:B------:R-:W-:Y:S02]  /*3120*/  IADD3.X R13, RZ, R4, R3, P1, P0 ;  /* 0x00000004ff0d7210 */ /* 0x000fe40000fe0403 */
[C---:B---3--:R-:W-:Y:S02]  /*3130*/  IADD3 R10, P1, R5.reuse, R21, RZ ;  /* 0x00000015050a7210 */ /* 0x048fe40007f3e0ff */
[----:B------:R-:W-:-:S03]  /*3140*/  IADD3 R8, P0, R5, R7, RZ ;  /* 0x0000000705087210 */ /* 0x000fc60007f1e0ff */
[----:B----4-:R-:W-:Y:S01]  /*3150*/  IMAD.X R11, R6, 0x1, R11, P1 ;  /* 0x00000001060b7824 */ /* 0x010fe200008e060b */
[----:B------:R-:W-:Y:S01]  /*3160*/  ISETP.NE.U32.AND P1, PT, R20, RZ, PT ;  /* 0x000000ff1400720c */ /* 0x000fe20003f25070 */
[C---:B------:R-:W-:Y:S01]  /*3170*/  IMAD.X R9, R6.reuse, 0x1, R9, P0 ;  /* 0x0000000106097824 */ /* 0x040fe200000e0609 */
[----:B------:R-:W-:Y:S02]  /*3180*/  IADD3 R4, P0, R5, R18, RZ ;  /* 0x0000001205047210 */ /* 0x000fe40007f1e0ff */
[----:B------:R1:W-:Y:S03]  /*3190*/  LDGSTS.E.BYPASS.LTC128B.128 [R167+0x3100], [R10.64], !P6 ;  /* 0x031000000aa77fae */ /* 0x0003e6000f101d4e */
[----:B------:R-:W-:Y:S01]  /*31a0*/  IMAD.X R5, R6, 0x1, R3, P0 ;  /* 0x0000000106057824 */ /* 0x000fe200000e0603 */
[----:B------:R1:W-:Y:S01]  /*31b0*/  LDGSTS.E.BYPASS.LTC128B.128 [R167+0x4100], [R8.64], !P5 ;  /* 0x0410000008a77fae */ /* 0x0003e2000e901d4e */
[----:B------:R-:W-:-:S03]  /*31c0*/  ISETP.NE.U32.AND P0, PT, R19, RZ, PT ;  /* 0x000000ff1300720c */ /* 0x000fc60003f05070 */
[----:B------:R1:W-:Y:S04]  /*31d0*/  LDGSTS.E.BYPASS.LTC128B.128 [R167+0x5100], [R4.64], !P4 ;  /* 0x0510000004a77fae */ /* 0x0003e8000e101d4e */
[----:B------:R1:W-:Y:S01]  /*31e0*/  LDGSTS.E.BYPASS.LTC128B.128.ZFILL [R167+0x3900], [R16.64], P1 ;  /* 0x0390000010a77fae */ /* 0x0003e20008941d4e */
[----:B------:R-:W-:-:S05]  /*31f0*/  ISETP.NE.U32.AND P1, PT, R168, RZ, PT ;  /* 0x000000ffa800720c */ /* 0x000fca0003f25070 */
[----:B------:R1:W-:Y:S08]  /*3200*/  LDGSTS.E.BYPASS.LTC128B.128.ZFILL [R167+0x4900], [R14.64], P0 ;  /* 0x049000000ea77fae */ /* 0x0003f00008141d4e */
[----:B------:R1:W-:Y:S02]  /*3210*/  LDGSTS.E.BYPASS.LTC128B.128.ZFILL [R167+0x5900], [R12.64], P1 ;  /* 0x059000000ca77fae */ /* 0x0003e40008941d4e */
.L_x_713:
[----:B-1----:R-:W-:Y:S01]  /*3220*/  FMUL.FTZ R3, R33, c[0x0][0x320] ;  /* 0x0000c80021037a20 */ /* 0x002fe20000410000 */
[----:B------:R-:W-:Y:S01]  /*3230*/  LOP3.LUT R4, R166, 0xffffffe0, RZ, 0xc0, !PT ;  /* 0xffffffe0a6047812 */ /* 0x000fe200078ec0ff */
[----:B------:R-:W-:Y:S01]  /*3240*/  UMOV UR5, 0xffffffc0 ;  /* 0xffffffc000057882 */ /* 0x000fe20000000000 */
[----:B------:R-:W-:Y:S01]  /*3250*/  SHF.R.S32.HI R5, RZ, 0x1f, R165 ;  /* 0x0000001fff057819 */ /* 0x000fe200000114a5 */
[----:B------:R1:W-:Y:S01]  /*3260*/  MUFU.TANH R242, R3 ;  /* 0x0000000300f27308 */ /* 0x0003e20000002400 */
[----:B------:R-:W-:Y:S01]  /*3270*/  PLOP3.LUT P1, PT, PT, PT, UP1, 0x80, 0x0 ;  /* 0x000000000000781c */ /* 0x000fe20003f2f018 */
[----:B------:R-:W-:Y:S01]  /*3280*/  UIMAD UR5, UR6, UR5, 0x41 ;  /* 0x00000041060574a4 */ /* 0x000fe2000f8e0205 */
[----:B------:R-:W-:Y:S01]  /*3290*/  LEA.HI R5, R5, R165, RZ, 0x2 ;  /* 0x000000a505057211 */ /* 0x000fe200078f10ff */
[----:B------:R-:W-:Y:S01]  /*32a0*/  FMUL.FTZ R19, R26, c[0x0][0x320] ;  /* 0x0000c8001a137a20 */ /* 0x000fe20000410000 */
[----:B------:R-:W-:Y:S01]  /*32b0*/  PLOP3.LUT P0, PT, PT, PT, UP1, 0x80, 0x0 ;  /* 0x000000000000781c */ /* 0x000fe20003f0f018 */
[----:B------:R-:W-:Y:S01]  /*32c0*/  FMUL.FTZ R10, R83, c[0x0][0x320] ;  /* 0x0000c800530a7a20 */ /* 0x000fe20000410000 */
[----:B------:R-:W-:Y:S01]  /*32d0*/  LOP3.LUT R5, R5, 0xffffffc, RZ, 0xc0, !PT ;  /* 0x0ffffffc05057812 */ /* 0x000fe200078ec0ff */
[----:B------:R-:W-:Y:S01]  /*32e0*/  FMUL.FTZ R16, R39, c[0x0][0x320] ;  /* 0x0000c80027107a20 */ /* 0x000fe20000410000 */
[----:B------:R-:W-:Y:S01]  /*32f0*/  UIADD3 UR6, UR6, -0x2, URZ ;  /* 0xfffffffe06067890 */ /* 0x000fe2000fffe03f */
[----:B------:R-:W-:Y:S01]  /*3300*/  FMUL.FTZ R21, R27, c[0x0][0x320] ;  /* 0x0000c8001b157a20 */ /* 0x000fe20000410000 */
[----:B------:R-:W-:Y:S01]  /*3310*/  MUFU.TANH R19, R19 ;  /* 0x0000001300137308 */ /* 0x000fe20000002400 */
[----:B------:R-:W-:Y:S01]  /*3320*/  IMAD.IADD R8, R165, 0x1, -R5 ;  /* 0x00000001a5087824 */ /* 0x000fe200078e0a05 */
[----:B------:R-:W0:Y:S01]  /*3330*/  LDGDEPBAR ;  /* 0x00000000000079af */ /* 0x000e220000000000 */
[----:B------:R-:W-:-:S02]  /*3340*/  FMUL.FTZ R5, R82, c[0x0][0x320] ;  /* 0x0000c80052057a20 */ /* 0x000fc40000410000 */
[----:B-1----:R-:W-:Y:S02]  /*3350*/  FMUL.FTZ R3, R56, c[0x0][0x320] ;  /* 0x0000c80038037a20 */ /* 0x002fe40000410000 */
[----:B------:R-:W-:Y:S01]  /*3360*/  IMAD.SHL.U32 R221, R0, 0x2, RZ ;  /* 0x0000000200dd7824 */ /* 0x000fe200078e00ff */
[----:B------:R-:W-:Y:S03]  /*3370*/  MUFU.TANH R21, R21 ;  /* 0x0000001500157308 */ /* 0x000fe60000002400 */
[----:B------:R-:W-:-:S05]  /*3380*/  IMAD R222, R2, 0x2, R221 ;  /* 0x0000000202de7824 */ /* 0x000fca00078e02dd */
[----:B------:R1:W2:Y:S02]  /*3390*/  MUFU.TANH R33, R3 ;  /* 0x0000000300217308 */ /* 0x0002a40000002400 */
[----:B-1----:R-:W-:-:S06]  /*33a0*/  FMUL.FTZ R3, R57, c[0x0][0x320] ;  /* 0x0000c80039037a20 */ /* 0x002fcc0000410000 */
[----:B------:R1:W3:Y:S02]  /*33b0*/  MUFU.TANH R18, R3 ;  /* 0x0000000300127308 */ /* 0x0002e40000002400 */
[----:B-1----:R-:W-:-:S06]  /*33c0*/  FMUL.FTZ R3, R52, c[0x0][0x320] ;  /* 0x0000c80034037a20 */ /* 0x002fcc0000410000 */
[----:B------:R1:W4:Y:S02]  /*33d0*/  MUFU.TANH R12, R3 ;  /* 0x00000003000c7308 */ /* 0x0003240000002400 */
[----:B-1----:R-:W-:-:S06]  /*33e0*/  FMUL.FTZ R3, R53, c[0x0][0x320] ;  /* 0x0000c80035037a20 */ /* 0x002fcc0000410000 */
[----:B------:R1:W-:Y:S02]  /*33f0*/  MUFU.TANH R69, R3 ;  /* 0x0000000300457308 */ /* 0x0003e40000002400 */
[----:B-1----:R-:W-:-:S06]  /*3400*/  FMUL.FTZ R3, R44, c[0x0][0x320] ;  /* 0x0000c8002c037a20 */ /* 0x002fcc0000410000 */
[----:B------:R1:W-:Y:S02]  /*3410*/  MUFU.TANH R72, R3 ;  /* 0x0000000300487308 */ /* 0x0003e40000002400 */
[----:B-1----:R-:W-:-:S06]  /*3420*/  FMUL.FTZ R3, R45, c[0x0][0x320] ;  /* 0x0000c8002d037a20 */ /* 0x002fcc0000410000 */
[----:B------:R1:W-:Y:S02]  /*3430*/  MUFU.TANH R68, R3 ;  /* 0x0000000300447308 */ /* 0x0003e40000002400 */
[----:B-1----:R-:W-:-:S06]  /*3440*/  FMUL.FTZ R3, R40, c[0x0][0x320] ;  /* 0x0000c80028037a20 */ /* 0x002fcc0000410000 */
[----:B------:R-:W-:Y:S08]  /*3450*/  MUFU.TANH R40, R5 ;  /* 0x0000000500287308 */ /* 0x000ff00000002400 */
[----:B------:R1:W-:Y:S02]  /*3460*/  MUFU.TANH R71, R3 ;  /* 0x0000000300477308 */ /* 0x0003e40000002400 */
[----:B-1----:R-:W-:-:S06]  /*3470*/  FMUL.FTZ R3, R41, c[0x0][0x320] ;  /* 0x0000c80029037a20 */ /* 0x002fcc0000410000 */
        /* <DEDUP_REMOVED lines=8> */
[----:B------:R1:W-:Y:S08]  /*3500*/  MUFU.TANH R37, R10 ;  /* 0x0000000a00257308 */ /* 0x0003f00000002400 */
[----:B------:R5:W-:Y:S01]  /*3510*/  MUFU.TANH R172, R3 ;  /* 0x0000000300ac7308 */ /* 0x000be20000002400 */
[----:B-1----:R-:W-:-:S07]  /*3520*/  FMUL.FTZ R10, R89, c[0x0][0x320] ;  /* 0x0000c800590a7a20 */ /* 0x002fce0000410000 */
[----:B------:R-:W-:Y:S01]  /*3530*/  MUFU.TANH R10, R10 ;  /* 0x0000000a000a7308 */ /* 0x000fe20000002400 */
[----:B-----5:R-:W-:-:S07]  /*3540*/  FMUL.FTZ R3, R24, c[0x0][0x320] ;  /* 0x0000c80018037a20 */ /* 0x020fce0000410000 */
        /* <DEDUP_REMOVED lines=8> */
[----:B------:R1:W5:Y:S02]  /*35d0*/  MUFU.TANH R15, R3 ;  /* 0x00000003000f7308 */ /* 0x0003640000002400 */
[----:B-1----:R-:W-:-:S06]  /*35e0*/  FMUL.FTZ R3, R105, c[0x0][0x320] ;  /* 0x0000c80069037a20 */ /* 0x002fcc0000410000 */
[----:B------:R1:W1:Y:S02]  /*35f0*/  MUFU.TANH R17, R3 ;  /* 0x0000000300117308 */ /* 0x0002640000002400 */
        /* <DEDUP_REMOVED lines=50> */
[----:B-1----:R-:W-:Y:S02]  /*3920*/  IMAD.IADD R3, R169, 0x1, -R4 ;  /* 0x00000001a9037824 */ /* 0x002fe400078e0a04 */
[----:B------:R-:W-:-:S03]  /*3930*/  FMUL.FTZ R4, R81, c[0x0][0x320] ;  /* 0x0000c80051047a20 */ /* 0x000fc60000410000 */
[----:B------:R-:W-:Y:S01]  /*3940*/  SHF.R.S32.HI R6, RZ, 0x1f, R3 ;  /* 0x0000001fff067819 */ /* 0x000fe20000011403 */
[----:B------:R1:W-:Y:S03]  /*3950*/  MUFU.TANH R28, R4 ;  /* 0x00000004001c7308 */ /* 0x0003e60000002400 */
[----:B------:R-:W-:-:S04]  /*3960*/  LEA.HI R6, R6, R3, RZ, 0x2 ;  /* 0x0000000306067211 */ /* 0x000fc800078f10ff */
[----:B------:R-:W-:-:S05]  /*3970*/  LEA.HI.SX32 R7, R6, UR10, 0x1e ;  /* 0x0000000a06077c11 */ /* 0x000fca000f8ff2ff */
[----:B------:R-:W-:Y:S01]  /*3980*/  IMAD R7, R8, 0x10, R7 ;  /* 0x0000001008077824 */ /* 0x000fe200078e0207 */
[----:B-1----:R-:W-:-:S04]  /*3990*/  LEA.HI R4, R101, R101, RZ, 0x1 ;  /* 0x0000006565047211 */ /* 0x002fc800078f08ff */
[C---:B------:R-:W-:Y:S01]  /*39a0*/  LOP3.LUT R5, R4.reuse, 0x1ffffffe, RZ, 0xc0, !PT ;  /* 0x1ffffffe04057812 */ /* 0x040fe200078ec0ff */
[----:B------:R-:W-:-:S04]  /*39b0*/  IMAD.SHL.U32 R9, R4, 0x20, RZ ;  /* 0x0000002004097824 */ /* 0x000fc800078e00ff */
[----:B------:R-:W-:Y:S01]  /*39c0*/  IMAD.IADD R8, R101, 0x1, -R5 ;  /* 0x0000000165087824 */ /* 0x000fe200078e0a05 */
[----:B------:R-:W-:-:S05]  /*39d0*/  LOP3.LUT R4, R9, 0xffffffc0, RZ, 0xc0, !PT ;  /* 0xffffffc009047812 */ /* 0x000fca00078ec0ff */
[----:B------:R-:W-:Y:S02]  /*39e0*/  IMAD.IADD R5, R4, 0x1, R7 ;  /* 0x0000000104057824 */ /* 0x000fe400078e0207 */
[----:B------:R-:W-:Y:S02]  /*39f0*/  FMUL.FTZ R4, R96, c[0x0][0x320] ;  /* 0x0000c80060047a20 */ /* 0x000fe40000410000 */
[----:B------:R-:W-:Y:S02]  /*3a00*/  IMAD R11, R8, 0x8, R5 ;  /* 0x00000008080b7824 */ /* 0x000fe400078e0205 */
[----:B------:R1:W1:Y:S02]  /*3a10*/  MUFU.TANH R14, R4 ;  /* 0x00000004000e7308 */ /* 0x0002640000002400 */
[----:B------:R-:W-:Y:S01]  /*3a20*/  @P1 IMAD.HI.U32 R7, R11, c[0x0][0x2c8], RZ ;  /* 0x0000b2000b071a27 */ /* 0x000fe200078e00ff */
[----:B------:R-:W-:Y:S03]  /*3a30*/  STL [R1+0x3c], R11 ;  /* 0x00003c0b01007387 */ /* 0x000fe60000100800 */
[----:B------:R-:W-:Y:S01]  /*3a40*/  IMAD.MOV.U32 R5, RZ, RZ, R11 ;  /* 0x000000ffff057224 */ /* 0x000fe200078e000b */
[----:B------:R-:W-:Y:S01]  /*3a50*/  @P0 SHF.R.U32.HI R5, RZ, c[0x0][0x2cc], R7 ;  /* 0x0000b300ff050a19 */ /* 0x000fe20000011607 */
[----:B------:R-:W-:-:S04]  /*3a60*/  FMUL.FTZ R7, R77, c[0x0][0x320] ;  /* 0x0000c8004d077a20 */ /* 0x000fc80000410000 */
[----:B------:R-:W2:Y:S01]  /*3a70*/  SHFL.IDX PT, R8, R5, RZ, 0x1c1f ;  /* 0x001c1fff05087589 */ /* 0x000ea200000e0000 */
[----:B------:R-:W-:Y:S01]  /*3a80*/  MUFU.TANH R23, R7 ;  /* 0x0000000700177308 */ /* 0x000fe20000002400 */
[----:B-1----:R-:W-:Y:S02]  /*3a90*/  FMUL.FTZ R4, R97, c[0x0][0x320] ;  /* 0x0000c80061047a20 */ /* 0x002fe40000410000 */
[----:B------:R-:W1:Y:S05]  /*3aa0*/  SHFL.IDX PT, R11, R5, 0x2, 0x1c1f ;  /* 0x005c1f00050b7f89 */ /* 0x000e6a00000e0000 */
[----:B------:R2:W1:Y:S02]  /*3ab0*/  MUFU.TANH R13, R4 ;  /* 0x00000004000d7308 */ /* 0x0004640000002400 */
[----:B--2---:R-:W-:-:S06]  /*3ac0*/  FMUL.FTZ R4, R76, c[0x0][0x320] ;  /* 0x0000c8004c047a20 */ /* 0x004fcc0000410000 */
[----:B------:R2:W1:Y:S02]  /*3ad0*/  MUFU.TANH R25, R4 ;  /* 0x0000000400197308 */ /* 0x0004640000002400 */
[----:B--2---:R-:W-:Y:S01]  /*3ae0*/  LOP3.LUT R4, R6, 0x7ffffffc, RZ, 0xc0, !PT ;  /* 0x7ffffffc06047812 */ /* 0x004fe200078ec0ff */
[----:B------:R-:W-:-:S04]  /*3af0*/  IMAD.U32 R6, RZ, RZ, UR5 ;  /* 0x00000005ff067e24 */ /* 0x000fc8000f8e00ff */
[----:B------:R-:W-:Y:S02]  /*3b00*/  IMAD.IADD R4, R3, 0x1, -R4 ;  /* 0x0000000103047824 */ /* 0x000fe400078e0a04 */
[----:B------:R-:W-:Y:S02]  /*3b10*/  FMUL.FTZ R3, R78, c[0x0][0x320] ;  /* 0x0000c8004e037a20 */ /* 0x000fe40000410000 */
[----:B------:R-:W-:Y:S02]  /*3b20*/  IMAD.SHL.U32 R9, R4, 0x2, RZ ;  /* 0x0000000204097824 */ /* 0x000fe400078e00ff */
[----:B------:R2:W-:Y:S01]  /*3b30*/  MUFU.TANH R36, R3 ;  /* 0x0000000300247308 */ /* 0x0005e20000002400 */
[----:B------:R-:W-:Y:S02]  /*3b40*/  FMUL.FTZ R4, R79, c[0x0][0x320] ;  /* 0x0000c8004f047a20 */ /* 0x000fe40000410000 */
[----:B------:R-:W-:Y:S01]  /*3b50*/  IADD3 R7, -R9, UR4, RZ ;  /* 0x0000000409077c10 */ /* 0x000fe2000fffe1ff */
[----:B------:R1:W-:Y:S01]  /*3b60*/  STL [R1+0x40], R9 ;  /* 0x0000400901007387 */ /* 0x0003e20000100800 */
[----:B------:R-:W-:-:S02]  /*3b70*/  ULDC.64 UR4, c[0x0][0x2c8] ;  /* 0x0000b20000047ab9 */ /* 0x000fc40000000a00 */
[----:B------:R-:W-:Y:S01]  /*3b80*/  UIMAD.WIDE.U32 UR24, UR10, UR4, URZ ;  /* 0x000000040a1872a5 */ /* 0x000fe2000f8e003f */
[----:B------:R1:W-:Y:S03]  /*3b90*/  MUFU.TANH R26, R4 ;  /* 0x00000004001a7308 */ /* 0x0003e60000002400 */
[----:B------:R-:W-:-:S04]  /*3ba0*/  @UP1 USHF.R.U32.HI UR10, URZ, UR5, UR25 ;  /* 0x000000053f0a1299 */ /* 0x000fc80008011619 */
[----:B------:R-:W-:Y:S01]  /*3bb0*/  UIADD3 UR10, UR10, UR7, -UR12 ;  /* 0x000000070a0a7290 */ /* 0x000fe2000fffe80c */
[----:B--2---:R-:W-:-:S03]  /*3bc0*/  IADD3 R3, -R9, UR7, R6 ;  /* 0x0000000709037c10 */ /* 0x004fc6000fffe106 */
[----:B------:R-:W-:Y:S01]  /*3bd0*/  USHF.R.S32.HI UR4, URZ, 0x1f, UR10 ;  /* 0x0000001f3f047899 */ /* 0x000fe2000801140a */
[----:B------:R-:W-:-:S03]  /*3be0*/  IADD3 R6, R3, -UR12, RZ ;  /* 0x8000000c03067c10 */ /* 0x000fc6000fffe0ff */
[----:B------:R-:W-:Y:S02]  /*3bf0*/  ULEA.HI UR4, UR4, UR10, URZ, 0x6 ;  /* 0x0000000a04047291 */ /* 0x000fe4000f8f303f */
[----:B------:R-:W-:Y:S02]  /*3c00*/  IMAD.IADD R3, R6, 0x1, R8 ;  /* 0x0000000106037824 */ /* 0x000fe400078e0208 */
[----:B------:R-:W-:Y:S01]  /*3c10*/  FMUL.FTZ R8, R98, c[0x0][0x320] ;  /* 0x0000c80062087a20 */ /* 0x000fe20000410000 */
[----:B------:R-:W-:Y:S01]  /*3c20*/  USHF.R.S32.HI UR4, URZ, 0x6, UR4 ;  /* 0x000000063f047899 */ /* 0x000fe20008011404 */
[----:B-1----:R-:W-:Y:S01]  /*3c30*/  FMUL.FTZ R9, R64, c[0x0][0x320] ;  /* 0x0000c80040097a20 */ /* 0x002fe20000410000 */
[----:B------:R-:W-:Y:S01]  /*3c40*/  IMNMX R4, R7, R3, PT ;  /* 0x0000000307047217 */ /* 0x000fe20003800200 */
[----:B------:R-:W-:Y:S01]  /*3c50*/  IMAD.IADD R3, R6, 0x1, R11 ;  /* 0x0000000106037824 */ /* 0x000fe200078e020b */
[----:B------:R1:W-:Y:S01]  /*3c60*/  MUFU.TANH R24, R8 ;  /* 0x0000000800187308 */ /* 0x0003e20000002400 */
[----:B------:R-:W-:Y:S01]  /*3c70*/  FMUL.FTZ R11, R66, c[0x0][0x320] ;  /* 0x0000c800420b7a20 */ /* 0x000fe20000410000 */
[C---:B------:R-:W-:Y:S01]  /*3c80*/  ISETP.GT.AND P0, PT, R4.reuse, RZ, PT ;  /* 0x000000ff0400720c */ /* 0x040fe20003f04270 */
[----:B------:R-:W-:Y:S01]  /*3c90*/  UISETP.LT.AND UP0, UPT, URZ, UR4, UPT ;  /* 0x000000043f00728c */ /* 0x000fe2000bf01270 */
[----:B------:R-:W-:-:S02]  /*3ca0*/  ISETP.GT.AND P1, PT, R4, 0x1, PT ;  /* 0x000000010400780c */ /* 0x000fc40003f24270 */
[----:B------:R-:W-:Y:S01]  /*3cb0*/  FSEL R33, R33, -INF , P0 ;  /* 0xff80000021217808 */ /* 0x000fe20000000000 */
[----:B------:R-:W-:Y:S01]  /*3cc0*/  USEL UR4, URZ, UR4, !UP0 ;  /* 0x000000043f047287 */ /* 0x000fe2000c000000 */
[----:B------:R-:W-:Y:S02]  /*3cd0*/  ISETP.GT.AND P0, PT, R4, 0x8, PT ;  /* 0x000000080400780c */ /* 0x000fe40003f04270 */
[----:B------:R-:W-:Y:S02]  /*3ce0*/  IMNMX R3, R7, R3, PT ;  /* 0x0000000307037217 */ /* 0x000fe40003800200 */
[----:B---3--:R-:W-:Y:S02]  /*3cf0*/  FSEL R38, R18, -INF , P1 ;  /* 0xff80000012267808 */ /* 0x008fe40000800000 */
[----:B----4-:R-:W-:Y:S01]  /*3d00*/  FSEL R45, R12, -INF , P0 ;  /* 0xff8000000c2d7808 */ /* 0x010fe20000000000 */
[----:B------:R2:W3:Y:S01]  /*3d10*/  MUFU.TANH R18, R9 ;  /* 0x0000000900127308 */ /* 0x0004e20000002400 */
[----:B------:R-:W-:Y:S01]  /*3d20*/  ISETP.GT.AND P1, PT, R3, RZ, PT ;  /* 0x000000ff0300720c */ /* 0x000fe20003f24270 */
[----:B-1----:R-:W-:Y:S01]  /*3d30*/  FMUL.FTZ R8, R65, c[0x0][0x320] ;  /* 0x0000c80041087a20 */ /* 0x002fe20000410000 */
[----:B------:R-:W-:Y:S01]  /*3d40*/  ISETP.GT.AND P0, PT, R3, 0x1, PT ;  /* 0x000000010300780c */ /* 0x000fe20003f04270 */
[----:B------:R-:W-:Y:S01]  /*3d50*/  FMUL.FTZ R12, R67, c[0x0][0x320] ;  /* 0x0000c800430c7a20 */ /* 0x000fe20000410000 */
[----:B-----5:R-:W-:-:S02]  /*3d60*/  FSEL R15, R15, -INF , P1 ;  /* 0xff8000000f0f7808 */ /* 0x020fc40000800000 */
[----:B------:R-:W-:Y:S02]  /*3d70*/  FSEL R17, R17, -INF , P0 ;  /* 0xff80000011117808 */ /* 0x000fe40000000000 */
[C---:B------:R-:W-:Y:S01]  /*3d80*/  ISETP.GT.AND P1, PT, R3.reuse, 0x8, PT ;  /* 0x000000080300780c */ /* 0x040fe20003f24270 */
[----:B------:R-:W-:Y:S01]  /*3d90*/  MUFU.TANH R12, R12 ;  /* 0x0000000c000c7308 */ /* 0x000fe20000002400 */
[----:B------:R-:W-:Y:S02]  /*3da0*/  ISETP.GT.AND P0, PT, R3, 0x9, PT ;  /* 0x000000090300780c */ /* 0x000fe40003f04270 */
[----:B------:R-:W-:Y:S02]  /*3db0*/  FSEL R20, R14, -INF , P1 ;  /* 0xff8000000e147808 */ /* 0x000fe40000800000 */
[----:B------:R-:W-:Y:S01]  /*3dc0*/  FSEL R22, R13, -INF , P0 ;  /* 0xff8000000d167808 */ /* 0x000fe20000000000 */
[----:B--2---:R-:W1:Y:S01]  /*3dd0*/  SHFL.IDX PT, R9, R5, 0x3, 0x1c1f ;  /* 0x007c1f0005097f89 */ /* 0x004e6200000e0000 */
[C---:B------:R-:W-:Y:S01]  /*3de0*/  ISETP.GT.AND P1, PT, R3.reuse, 0x10, PT ;  /* 0x000000100300780c */ /* 0x040fe20003f24270 */
[----:B------:R2:W4:Y:S01]  /*3df0*/  MUFU.TANH R14, R8 ;  /* 0x00000008000e7308 */ /* 0x0005220000002400 */
[----:B------:R-:W-:Y:S01]  /*3e00*/  ISETP.GT.AND P0, PT, R3, 0x11, PT ;  /* 0x000000110300780c */ /* 0x000fe20003f04270 */
[----:B------:R-:W-:Y:S01]  /*3e10*/  FMUL.FTZ R13, R34, c[0x0][0x320] ;  /* 0x0000c800220d7a20 */ /* 0x000fe20000410000 */
[----:B------:R-:W-:-:S02]  /*3e20*/  FSEL R48, R44, -INF , P1 ;  /* 0xff8000002c307808 */ /* 0x000fc40000800000 */
[----:B------:R-:W-:Y:S02]  /*3e30*/  FSEL R50, R41, -INF , P0 ;  /* 0xff80000029327808 */ /* 0x000fe40000000000 */
[C---:B------:R-:W-:Y:S02]  /*3e40*/  ISETP.GT.AND P1, PT, R3.reuse, 0x18, PT ;  /* 0x000000180300780c */ /* 0x040fe40003f24270 */
[----:B------:R-:W-:Y:S02]  /*3e50*/  ISETP.GT.AND P0, PT, R3, 0x19, PT ;  /* 0x000000190300780c */ /* 0x000fe40003f04270 */
[----:B------:R-:W-:Y:S02]  /*3e60*/  FSEL R49, R32, -INF , P1 ;  /* 0xff80000020317808 */ /* 0x000fe40000800000 */
[----:B------:R-:W-:Y:S01]  /*3e70*/  FSEL R51, R10, -INF , P0 ;  /* 0xff8000000a337808 */ /* 0x000fe20000000000 */
[----:B------:R-:W-:Y:S01]  /*3e80*/  FMUL.FTZ R10, R35, c[0x0][0x320] ;  /* 0x0000c800230a7a20 */ /* 0x000fe20000410000 */
[----:B------:R-:W-:-:S02]  /*3e90*/  ISETP.GT.AND P1, PT, R3, 0x20, PT ;  /* 0x000000200300780c */ /* 0x000fc40003f24270 */
[----:B------:R-:W-:Y:S02]  /*3ea0*/  ISETP.GT.AND P0, PT, R3, 0x21, PT ;  /* 0x000000210300780c */ /* 0x000fe40003f04270 */
[----:B--2---:R-:W-:Y:S02]  /*3eb0*/  FMNMX.FTZ R8, R15, R17, !PT ;  /* 0x000000110f087209 */ /* 0x004fe40007810000 */
[----:B------:R-:W-:Y:S02]  /*3ec0*/  FSEL R165, R31, -INF , P1 ;  /* 0xff8000001fa57808 */ /* 0x000fe40000800000 */
[----:B------:R-:W-:Y:S02]  /*3ed0*/  FSEL R164, R30, -INF , P0 ;  /* 0xff8000001ea47808 */ /* 0x000fe40000000000 */
[----:B------:R-:W-:Y:S02]  /*3ee0*/  FMNMX.FTZ R8, R20, R8, !PT ;  /* 0x0000000814087209 */ /* 0x000fe40007810000 */
[----:B------:R-:W-:-:S02]  /*3ef0*/  ISETP.GT.AND P1, PT, R3, 0x28, PT ;  /* 0x000000280300780c */ /* 0x000fc40003f24270 */
[----:B------:R-:W-:Y:S02]  /*3f00*/  ISETP.GT.AND P0, PT, R3, 0x29, PT ;  /* 0x000000290300780c */ /* 0x000fe40003f04270 */
[----:B------:R-:W-:Y:S02]  /*3f10*/  FMNMX.FTZ R8, R22, R8, !PT ;  /* 0x0000000816087209 */ /* 0x000fe40007810000 */
[----:B------:R-:W-:Y:S02]  /*3f20*/  FSEL R159, R29, -INF , P1 ;  /* 0xff8000001d9f7808 */ /* 0x000fe40000800000 */
[----:B------:R-:W-:Y:S02]  /*3f30*/  FSEL R166, R28, -INF , P0 ;  /* 0xff8000001ca67808 */ /* 0x000fe40000000000 */
[C---:B------:R-:W-:Y:S01]  /*3f40*/  ISETP.GT.AND P1, PT, R3.reuse, 0x30, PT ;  /* 0x000000300300780c */ /* 0x040fe20003f24270 */
[----:B------:R-:W-:Y:S01]  /*3f50*/  LDSM.16.MT88.4 R28, [R221+0x100] ;  /* 0x00010000dd1c783b */ /* 0x000fe20000004200 */
[----:B------:R-:W-:-:S02]  /*3f60*/  ISETP.GT.AND P0, PT, R3, 0x31, PT ;  /* 0x000000310300780c */ /* 0x000fc40003f04270 */
[----:B------:R-:W-:Y:S02]  /*3f70*/  FMNMX.FTZ R8, R48, R8, !PT ;  /* 0x0000000830087209 */ /* 0x000fe40007810000 */
[----:B------:R-:W-:Y:S02]  /*3f80*/  FSEL R213, R25, -INF , P1 ;  /* 0xff80000019d57808 */ /* 0x000fe40000800000 */
[----:B------:R-:W-:Y:S02]  /*3f90*/  FSEL R219, R23, -INF , P0 ;  /* 0xff80000017db7808 */ /* 0x000fe40000000000 */
[C---:B------:R-:W-:Y:S01]  /*3fa0*/  ISETP.GT.AND P1, PT, R3.reuse, 0x38, PT ;  /* 0x000000380300780c */ /* 0x040fe20003f24270 */
[----:B------:R2:W5:Y:S01]  /*3fb0*/  MUFU.TANH R23, R11 ;  /* 0x0000000b00177308 */ /* 0x0005620000002400 */
[----:B------:R-:W-:Y:S02]  /*3fc0*/  ISETP.GT.AND P0, PT, R3, 0x39, PT ;  /* 0x000000390300780c */ /* 0x000fe40003f04270 */
[----:B------:R-:W-:Y:S01]  /*3fd0*/  FMNMX.FTZ R3, R50, R8, !PT ;  /* 0x0000000832037209 */ /* 0x000fe20007810000 */
[----:B-1----:R-:W-:Y:S01]  /*3fe0*/  IMAD.IADD R8, R6, 0x1, R9 ;  /* 0x0000000106087824 */ /* 0x002fe200078e0209 */
[----:B---3--:R-:W-:Y:S01]  /*3ff0*/  FSEL R215, R18, -INF , P1 ;  /* 0xff80000012d77808 */ /* 0x008fe20000800000 */
[----:B------:R-:W1:Y:S01]  /*4000*/  SHFL.IDX PT, R9, R5, 0x1, 0x1c1f ;  /* 0x003c1f0005097f89 */ /* 0x000e6200000e0000 */
[----:B------:R-:W-:-:S02]  /*4010*/  FMNMX.FTZ R104, R49, R3, !PT ;  /* 0x0000000331687209 */ /* 0x000fc40007810000 */
[----:B------:R-:W-:Y:S02]  /*4020*/  IMNMX R3, R7, R8, PT ;  /* 0x0000000807037217 */ /* 0x000fe40003800200 */
[----:B----4-:R-:W-:Y:S02]  /*4030*/  FSEL R239, R14, -INF , P0 ;  /* 0xff8000000eef7808 */ /* 0x010fe40000000000 */
[C---:B------:R-:W-:Y:S02]  /*4040*/  ISETP.GT.AND P1, PT, R3.reuse, RZ, PT ;  /* 0x000000ff0300720c */ /* 0x040fe40003f24270 */
[----:B------:R-:W-:Y:S02]  /*4050*/  ISETP.GT.AND P0, PT, R3, 0x1, PT ;  /* 0x000000010300780c */ /* 0x000fe40003f04270 */
[----:B--2---:R-:W-:Y:S02]  /*4060*/  FSEL R11, R47, -INF , P1 ;  /* 0xff8000002f0b7808 */ /* 0x004fe40000800000 */
[----:B------:R-:W-:-:S02]  /*4070*/  ISETP.GT.AND P1, PT, R3, 0x8, PT ;  /* 0x000000080300780c */ /* 0x000fc40003f24270 */
[----:B------:R-:W-:Y:S02]  /*4080*/  FSEL R14, R46, -INF , P0 ;  /* 0xff8000002e0e7808 */ /* 0x000fe40000000000 */
[----:B------:R-:W-:Y:S02]  /*4090*/  FSEL R18, R24, -INF , P1 ;  /* 0xff80000018127808 */ /* 0x000fe40000800000 */
[C---:B------:R-:W-:Y:S01]  /*40a0*/  ISETP.GT.AND P0, PT, R3.reuse, 0x9, PT ;  /* 0x000000090300780c */ /* 0x040fe20003f04270 */
[----:B------:R-:W2:Y:S01]  /*40b0*/  MUFU.TANH R24, R16 ;  /* 0x0000001000187308 */ /* 0x000ea20000002400 */
[----:B------:R-:W-:Y:S02]  /*40c0*/  ISETP.GT.AND P1, PT, R3, 0x10, PT ;  /* 0x000000100300780c */ /* 0x000fe40003f24270 */
[----:B------:R-:W-:Y:S01]  /*40d0*/  FMNMX.FTZ R104, R51, R104, !PT ;  /* 0x0000006833687209 */ /* 0x000fe20007810000 */
[----:B-1----:R-:W-:Y:S01]  /*40e0*/  IMAD.IADD R6, R6, 0x1, R9 ;  /* 0x0000000106067824 */ /* 0x002fe200078e0209 */
[----:B------:R-:W-:-:S02]  /*40f0*/  FMNMX.FTZ R5, R11, R14, !PT ;  /* 0x0000000e0b057209 */ /* 0x000fc40007810000 */
[----:B------:R-:W-:Y:S01]  /*4100*/  FSEL R32, R57, -INF , P0 ;  /* 0xff80000039207808 */ /* 0x000fe20000000000 */
[----:B------:R1:W3:Y:S01]  /*4110*/  MUFU.TANH R16, R13 ;  /* 0x0000000d00107308 */ /* 0x0002e20000002400 */
[----:B------:R-:W-:Y:S02]  /*4120*/  FSEL R39, R53, -INF , P1 ;  /* 0xff80000035277808 */ /* 0x000fe40000800000 */
[C---:B------:R-:W-:Y:S02]  /*4130*/  ISETP.GT.AND P0, PT, R3.reuse, 0x11, PT ;  /* 0x000000110300780c */ /* 0x040fe40003f04270 */
[----:B------:R-:W-:Y:S02]  /*4140*/  ISETP.GT.AND P1, PT, R3, 0x18, PT ;  /* 0x000000180300780c */ /* 0x000fe40003f24270 */
[----:B------:R-:W-:Y:S02]  /*4150*/  FMNMX.FTZ R104, R165, R104, !PT ;  /* 0x00000068a5687209 */ /* 0x000fe40007810000 */
[----:B------:R-:W-:-:S02]  /*4160*/  FMNMX.FTZ R5, R18, R5, !PT ;  /* 0x0000000512057209 */ /* 0x000fc40007810000 */
[----:B------:R-:W-:Y:S02]  /*4170*/  FSEL R46, R56, -INF , P0 ;  /* 0xff800000382e7808 */ /* 0x000fe40000000000 */
[----:B------:R-:W-:Y:S02]  /*4180*/  FSEL R47, R43, -INF , P1 ;  /* 0xff8000002b2f7808 */ /* 0x000fe40000800000 */
[C---:B------:R-:W-:Y:S02]  /*4190*/  ISETP.GT.AND P0, PT, R3.reuse, 0x19, PT ;  /* 0x000000190300780c */ /* 0x040fe40003f04270 */
[----:B------:R-:W-:Y:S02]  /*41a0*/  ISETP.GT.AND P1, PT, R3, 0x20, PT ;  /* 0x000000200300780c */ /* 0x000fe40003f24270 */
[----:B------:R-:W-:Y:S02]  /*41b0*/  FMNMX.FTZ R104, R164, R104, !PT ;  /* 0x00000068a4687209 */ /* 0x000fe40007810000 */
[----:B------:R-:W-:-:S02]  /*41c0*/  FMNMX.FTZ R5, R32, R5, !PT ;  /* 0x0000000520057209 */ /* 0x000fc40007810000 */
[----:B------:R-:W-:Y:S02]  /*41d0*/  FSEL R82, R52, -INF , P0 ;  /* 0xff80000034527808 */ /* 0x000fe40000000000 */
[----:B------:R-:W-:Y:S02]  /*41e0*/  FSEL R101, R42, -INF , P1 ;  /* 0xff8000002a657808 */ /* 0x000fe40000800000 */
[----:B------:R-:W-:Y:S02]  /*41f0*/  FMNMX.FTZ R104, R159, R104, !PT ;  /* 0x000000689f687209 */ /* 0x000fe40007810000 */
[C---:B------:R-:W-:Y:S02]  /*4200*/  ISETP.GT.AND P0, PT, R3.reuse, 0x21, PT ;  /* 0x000000210300780c */ /* 0x040fe40003f04270 */
[----:B------:R-:W-:Y:S02]  /*4210*/  ISETP.GT.AND P1, PT, R3, 0x28, PT ;  /* 0x000000280300780c */ /* 0x000fe40003f24270 */
[----:B------:R-:W-:-:S02]  /*4220*/  FMNMX.FTZ R5, R39, R5, !PT ;  /* 0x0000000527057209 */ /* 0x000fc40007810000 */
[----:B------:R-:W-:Y:S02]  /*4230*/  FMNMX.FTZ R104, R166, R104, !PT ;  /* 0x00000068a6687209 */ /* 0x000fe40007810000 */
[----:B------:R-:W-:Y:S02]  /*4240*/  FSEL R103, R103, -INF , P0 ;  /* 0xff80000067677808 */ /* 0x000fe40000000000 */
[----:B------:R-:W-:Y:S02]  /*4250*/  FSEL R156, R40, -INF , P1 ;  /* 0xff800000289c7808 */ /* 0x000fe40000800000 */
[----:B------:R-:W-:Y:S01]  /*4260*/  FMNMX.FTZ R5, R46, R5, !PT ;  /* 0x000000052e057209 */ /* 0x000fe20007810000 */
[----:B------:R-:W-:Y:S01]  /*4270*/  LDSM.16.MT88.4 R40, [R222+0x2100] ;  /* 0x00210000de28783b */ /* 0x000fe20000004200 */
[C---:B------:R-:W-:Y:S02]  /*4280*/  ISETP.GT.AND P0, PT, R3.reuse, 0x29, PT ;  /* 0x000000290300780c */ /* 0x040fe40003f04270 */
[----:B------:R-:W-:-:S02]  /*4290*/  ISETP.GT.AND P1, PT, R3, 0x30, PT ;  /* 0x000000300300780c */ /* 0x000fc40003f24270 */
[----:B------:R-:W-:Y:S02]  /*42a0*/  FMNMX.FTZ R104, R213, R104, !PT ;  /* 0x00000068d5687209 */ /* 0x000fe40007810000 */
[----:B------:R-:W-:Y:S02]  /*42b0*/  FMNMX.FTZ R5, R47, R5, !PT ;  /* 0x000000052f057209 */ /* 0x000fe40007810000 */
[----:B------:R-:W-:Y:S02]  /*42c0*/  FSEL R158, R37, -INF , P0 ;  /* 0xff800000259e7808 */ /* 0x000fe40000000000 */
[----:B------:R-:W-:Y:S02]  /*42d0*/  FSEL R173, R36, -INF , P1 ;  /* 0xff80000024ad7808 */ /* 0x000fe40000800000 */
[C---:B------:R-:W-:Y:S02]  /*42e0*/  ISETP.GT.AND P0, PT, R3.reuse, 0x31, PT ;  /* 0x000000310300780c */ /* 0x040fe40003f04270 */
[----:B------:R-:W-:-:S02]  /*42f0*/  ISETP.GT.AND P1, PT, R3, 0x38, PT ;  /* 0x000000380300780c */ /* 0x000fc40003f24270 */
[----:B------:R-:W-:Y:S02]  /*4300*/  FMNMX.FTZ R104, R219, R104, !PT ;  /* 0x00000068db687209 */ /* 0x000fe40007810000 */
[----:B------:R-:W-:Y:S02]  /*4310*/  FMNMX.FTZ R5, R82, R5, !PT ;  /* 0x0000000552057209 */ /* 0x000fe40007810000 */
[----:B------:R-:W-:Y:S02]  /*4320*/  FSEL R175, R26, -INF , P0 ;  /* 0xff8000001aaf7808 */ /* 0x000fe40000000000 */
[----:B-----5:R-:W-:Y:S02]  /*4330*/  FSEL R174, R23, -INF , P1 ;  /* 0xff80000017ae7808 */ /* 0x020fe40000800000 */
[----:B------:R-:W-:Y:S02]  /*4340*/  ISETP.GT.AND P0, PT, R3, 0x39, PT ;  /* 0x000000390300780c */ /* 0x000fe40003f04270 */
[----:B------:R-:W-:-:S02]  /*4350*/  ISETP.GT.AND P1, PT, R4, 0x9, PT ;  /* 0x000000090400780c */ /* 0x000fc40003f24270 */
[----:B------:R-:W-:Y:S02]  /*4360*/  FMNMX.FTZ R104, R215, R104, !PT ;  /* 0x00000068d7687209 */ /* 0x000fe40007810000 */
[----:B------:R-:W-:Y:S02]  /*4370*/  FMNMX.FTZ R5, R101, R5, !PT ;  /* 0x0000000565057209 */ /* 0x000fe40007810000 */
[----:B------:R-:W-:Y:S02]  /*4380*/  FSEL R208, R12, -INF , P0 ;  /* 0xff8000000cd07808 */ /* 0x000fe40000000000 */
[----:B------:R-:W-:Y:S02]  /*4390*/  FSEL R37, R69, -INF , P1 ;  /* 0xff80000045257808 */ /* 0x000fe40000800000 */
[----:B------:R-:W-:Y:S02]  /*43a0*/  FMNMX.FTZ R104, R239, R104, !PT ;  /* 0x00000068ef687209 */ /* 0x000fe40007810000 */
[----:B------:R-:W-:-:S02]  /*43b0*/  ISETP.GT.AND P1, PT, R4, 0x10, PT ;  /* 0x000000100400780c */ /* 0x000fc40003f24270 */
[----:B------:R-:W-:Y:S01]  /*43c0*/  ISETP.GT.AND P0, PT, R4, 0x11, PT ;  /* 0x000000110400780c */ /* 0x000fe20003f04270 */
[----:B------:R-:W4:Y:S01]  /*43d0*/  SHFL.BFLY PT, R8, R104, 0x2, 0x1f ;  /* 0x0c401f0068087f89 */ /* 0x000f2200000e0000 */
[----:B------:R-:W-:Y:S02]  /*43e0*/  FMNMX.FTZ R5, R103, R5, !PT ;  /* 0x0000000567057209 */ /* 0x000fe40007810000 */
        /* <DEDUP_REMOVED lines=8> */
[C---:B------:R-:W-:Y:S02]  /*4470*/  ISETP.GT.AND P1, PT, R4.reuse, 0x20, PT ;  /* 0x000000200400780c */ /* 0x040fe40003f24270 */
[----:B------:R-:W-:-:S02]  /*4480*/  ISETP.GT.AND P0, PT, R4, 0x21, PT ;  /* 0x000000210400780c */ /* 0x000fc40003f04270 */
[----:B------:R-:W-:Y:S02]  /*4490*/  FMNMX.FTZ R5, R173, R5, !PT ;  /* 0x00000005ad057209 */ /* 0x000fe40007810000 */
[----:B------:R-:W-:Y:S02]  /*44a0*/  IMNMX R3, R7, R6, PT ;  /* 0x0000000607037217 */ /* 0x000fe40003800200 */
[----:B------:R-:W-:Y:S01]  /*44b0*/  FSEL R107, R63, -INF , P1 ;  /* 0xff8000003f6b7808 */ /* 0x000fe20000800000 */
[----:B------:R5:W1:Y:S01]  /*44c0*/  MUFU.TANH R7, R10 ;  /* 0x0000000a00077308 */ /* 0x000a620000002400 */
[----:B------:R-:W-:Y:S02]  /*44d0*/  FSEL R157, R157, -INF , P0 ;  /* 0xff8000009d9d7808 */ /* 0x000fe40000000000 */
[----:B------:R-:W-:Y:S02]  /*44e0*/  FMNMX.FTZ R6, R33, R38, !PT ;  /* 0x0000002621067209 */ /* 0x000fe40007810000 */
[----:B------:R-:W-:-:S02]  /*44f0*/  ISETP.GT.AND P1, PT, R4, 0x28, PT ;  /* 0x000000280400780c */ /* 0x000fc40003f24270 */
[----:B------:R-:W-:Y:S02]  /*4500*/  ISETP.GT.AND P0, PT, R4, 0x29, PT ;  /* 0x000000290400780c */ /* 0x000fe40003f04270 */
[----:B------:R-:W-:Y:S02]  /*4510*/  FMNMX.FTZ R5, R175, R5, !PT ;  /* 0x00000005af057209 */ /* 0x000fe40007810000 */
[----:B------:R-:W-:Y:S02]  /*4520*/  FMNMX.FTZ R6, R45, R6, !PT ;  /* 0x000000062d067209 */ /* 0x000fe40007810000 */
[----:B------:R-:W-:Y:S02]  /*4530*/  FSEL R167, R167, -INF , P1 ;  /* 0xff800000a7a77808 */ /* 0x000fe40000800000 */
[----:B------:R-:W-:Y:S02]  /*4540*/  FSEL R172, R172, -INF , P0 ;  /* 0xff800000acac7808 */ /* 0x000fe40000000000 */
[----:B------:R-:W-:-:S02]  /*4550*/  ISETP.GT.AND P1, PT, R4, 0x30, PT ;  /* 0x000000300400780c */ /* 0x000fc40003f24270 */
[----:B------:R-:W-:Y:S02]  /*4560*/  ISETP.GT.AND P0, PT, R4, 0x31, PT ;  /* 0x000000310400780c */ /* 0x000fe40003f04270 */
[----:B------:R-:W-:Y:S02]  /*4570*/  FMNMX.FTZ R5, R174, R5, !PT ;  /* 0x00000005ae057209 */ /* 0x000fe40007810000 */
[----:B------:R-:W-:Y:S02]  /*4580*/  FMNMX.FTZ R6, R37, R6, !PT ;  /* 0x0000000625067209 */ /* 0x000fe40007810000 */
[----:B------:R-:W-:Y:S02]  /*4590*/  FSEL R209, R209, -INF , P1 ;  /* 0xff800000d1d17808 */ /* 0x000fe40000800000 */
[----:B------:R-:W-:Y:S02]  /*45a0*/  FSEL R210, R210, -INF , P0 ;  /* 0xff800000d2d27808 */ /* 0x000fe40000000000 */
[----:B------:R-:W-:-:S02]  /*45b0*/  FMNMX.FTZ R5, R208, R5, !PT ;  /* 0x00000005d0057209 */ /* 0x000fc40007810000 */
[C---:B------:R-:W-:Y:S02]  /*45c0*/  ISETP.GT.AND P1, PT, R4.reuse, 0x38, PT ;  /* 0x000000380400780c */ /* 0x040fe40003f24270 */
[----:B------:R-:W-:Y:S02]  /*45d0*/  ISETP.GT.AND P0, PT, R4, 0x39, PT ;  /* 0x000000390400780c */ /* 0x000fe40003f04270 */
[----:B------:R-:W-:Y:S02]  /*45e0*/  FMNMX.FTZ R4, R44, R6, !PT ;  /* 0x000000062c047209 */ /* 0x000fe40007810000 */
[----:B----4-:R-:W-:Y:S02]  /*45f0*/  FMNMX.FTZ R104, R104, R8, !PT ;  /* 0x0000000868687209 */ /* 0x010fe40007810000 */
[----:B------:R-:W4:Y:S01]  /*4600*/  SHFL.BFLY PT, R8, R5, 0x2, 0x1f ;  /* 0x0c401f0005087f89 */ /* 0x000f2200000e0000 */
[----:B------:R-:W-:Y:S02]  /*4610*/  FMNMX.FTZ R4, R80, R4, !PT ;  /* 0x0000000450047209 */ /* 0x000fe40007810000 */
[----:B------:R-:W-:Y:S01]  /*4620*/  FSEL R241, R241, -INF , P1 ;  /* 0xff800000f1f17808 */ /* 0x000fe20000800000 */
[----:B------:R-:W2:Y:S01]  /*4630*/  SHFL.BFLY PT, R9, R104, 0x1, 0x1f ;  /* 0x0c201f0068097f89 */ /* 0x000ea200000e0000 */
[----:B------:R-:W-:-:S02]  /*4640*/  FMNMX.FTZ R4, R83, R4, !PT ;  /* 0x0000000453047209 */ /* 0x000fc40007810000 */
[----:B------:R-:W-:Y:S02]  /*4650*/  ISETP.GT.AND P1, PT, R3, RZ, PT ;  /* 0x000000ff0300720c */ /* 0x000fe40003f24270 */
[----:B------:R-:W-:Y:S02]  /*4660*/  FMNMX.FTZ R4, R81, R4, !PT ;  /* 0x0000000451047209 */ /* 0x000fe40007810000 */
[----:B------:R-:W-:Y:S02]  /*4670*/  FSEL R242, R242, -INF , P0 ;  /* 0xff800000f2f27808 */ /* 0x000fe40000000000 */
[----:B------:R-:W-:Y:S02]  /*4680*/  FMNMX.FTZ R4, R107, R4, !PT ;  /* 0x000000046b047209 */ /* 0x000fe40007810000 */
[----:B------:R-:W-:Y:S02]  /*4690*/  ISETP.GT.AND P0, PT, R3, 0x1, PT ;  /* 0x000000010300780c */ /* 0x000fe40003f04270 */
[----:B------:R-:W-:-:S02]  /*46a0*/  FMNMX.FTZ R4, R157, R4, !PT ;  /* 0x000000049d047209 */ /* 0x000fc40007810000 */
[----:B------:R-:W-:Y:S02]  /*46b0*/  FSEL R36, R60, -INF , P1 ;  /* 0xff8000003c247808 */ /* 0x000fe40000800000 */
[----:B------:R-:W-:Y:S02]  /*46c0*/  FMNMX.FTZ R4, R167, R4, !PT ;  /* 0x00000004a7047209 */ /* 0x000fe40007810000 */
[----:B------:R-:W-:Y:S02]  /*46d0*/  ISETP.GT.AND P1, PT, R3, 0x8, PT ;  /* 0x000000080300780c */ /* 0x000fe40003f24270 */
[----:B-1----:R-:W-:Y:S02]  /*46e0*/  FSEL R13, R58, -INF , P0 ;  /* 0xff8000003a0d7808 */ /* 0x002fe40000000000 */
[----:B----4-:R-:W-:Y:S02]  /*46f0*/  FMNMX.FTZ R8, R5, R8, !PT ;  /* 0x0000000805087209 */ /* 0x010fe40007810000 */
[----:B------:R-:W-:-:S02]  /*4700*/  FMNMX.FTZ R4, R172, R4, !PT ;  /* 0x00000004ac047209 */ /* 0x000fc40007810000 */
[----:B------:R-:W-:Y:S01]  /*4710*/  ISETP.GT.AND P0, PT, R3, 0x9, PT ;  /* 0x000000090300780c */ /* 0x000fe20003f04270 */
[----:B------:R-:W-:Y:S01]  /*4720*/  SHFL.BFLY PT, R102, R8, 0x1, 0x1f ;  /* 0x0c201f0008667f89 */ /* 0x000fe200000e0000 */
[----:B-----5:R-:W-:Y:S02]  /*4730*/  FSEL R10, R54, -INF , P1 ;  /* 0xff800000360a7808 */ /* 0x020fe40000800000 */
[----:B------:R-:W-:Y:S02]  /*4740*/  FMNMX.FTZ R5, R36, R13, !PT ;  /* 0x0000000d24057209 */ /* 0x000fe40007810000 */
[----:B--2---:R-:W-:Y:S02]  /*4750*/  FMNMX.FTZ R104, R104, R9, !PT ;  /* 0x0000000968687209 */ /* 0x004fe40007810000 */
[----:B------:R-:W-:Y:S02]  /*4760*/  FMNMX.FTZ R4, R209, R4, !PT ;  /* 0x00000004d1047209 */ /* 0x000fe40007810000 */
[----:B------:R-:W-:Y:S01]  /*4770*/  ISETP.GT.AND P1, PT, R3, 0x10, PT ;  /* 0x000000100300780c */ /* 0x000fe20003f24270 */
[----:B------:R-:W-:Y:S01]  /*4780*/  FMUL.FTZ R12, R104, c[0x0][0x2d0] ;  /* 0x0000b400680c7a20 */ /* 0x000fe20000410000 */
[----:B------:R-:W-:-:S02]  /*4790*/  FSEL R9, R55, -INF , P0 ;  /* 0xff80000037097808 */ /* 0x000fc40000000000 */
[----:B------:R-:W-:Y:S02]  /*47a0*/  FMNMX.FTZ R5, R10, R5, !PT ;  /* 0x000000050a057209 */ /* 0x000fe40007810000 */
[----:B------:R-:W-:Y:S02]  /*47b0*/  FMNMX.FTZ R4, R210, R4, !PT ;  /* 0x00000004d2047209 */ /* 0x000fe40007810000 */
[----:B------:R-:W-:Y:S02]  /*47c0*/  ISETP.GT.AND P0, PT, R3, 0x11, PT ;  /* 0x000000110300780c */ /* 0x000fe40003f04270 */
[----:B------:R-:W-:Y:S02]  /*47d0*/  FSEL R67, R73, -INF , P1 ;  /* 0xff80000049437808 */ /* 0x000fe40000800000 */
[----:B------:R-:W-:Y:S02]  /*47e0*/  FMNMX.FTZ R5, R9, R5, !PT ;  /* 0x0000000509057209 */ /* 0x000fe40007810000 */
[----:B------:R-:W-:-:S02]  /*47f0*/  FMNMX.FTZ R4, R241, R4, !PT ;  /* 0x00000004f1047209 */ /* 0x000fc40007810000 */
[----:B------:R-:W-:Y:S02]  /*4800*/  ISETP.GT.AND P1, PT, R3, 0x18, PT ;  /* 0x000000180300780c */ /* 0x000fe40003f24270 */
[----:B------:R-:W-:Y:S02]  /*4810*/  FSEL R66, R74, -INF , P0 ;  /* 0xff8000004a427808 */ /* 0x000fe40000000000 */
[----:B------:R-:W-:Y:S02]  /*4820*/  FMNMX.FTZ R5, R67, R5, !PT ;  /* 0x0000000543057209 */ /* 0x000fe40007810000 */
[----:B------:R-:W-:Y:S02]  /*4830*/  FMNMX.FTZ R4, R242, R4, !PT ;  /* 0x00000004f2047209 */ /* 0x000fe40007810000 */
[----:B------:R-:W-:Y:S02]  /*4840*/  ISETP.GT.AND P0, PT, R3, 0x19, PT ;  /* 0x000000190300780c */ /* 0x000fe40003f04270 */
[----:B------:R-:W-:Y:S01]  /*4850*/  FSEL R65, R61, -INF , P1 ;  /* 0xff8000003d417808 */ /* 0x000fe20000800000 */
[----:B------:R-:W1:Y:S01]  /*4860*/  SHFL.BFLY PT, R6, R4, 0x2, 0x1f ;  /* 0x0c401f0004067f89 */ /* 0x000e6200000e0000 */
[----:B------:R-:W-:-:S02]  /*4870*/  FMNMX.FTZ R5, R66, R5, !PT ;  /* 0x0000000542057209 */ /* 0x000fc40007810000 */
[----:B------:R-:W-:Y:S02]  /*4880*/  ISETP.GT.AND P1, PT, R3, 0x20, PT ;  /* 0x000000200300780c */ /* 0x000fe40003f24270 */
[----:B------:R-:W-:Y:S02]  /*4890*/  FSEL R64, R62, -INF , P0 ;  /* 0xff8000003e407808 */ /* 0x000fe40000000000 */
[----:B------:R-:W-:Y:S02]  /*48a0*/  FMNMX.FTZ R5, R65, R5, !PT ;  /* 0x0000000541057209 */ /* 0x000fe40007810000 */
[----:B------:R-:W-:Y:S02]  /*48b0*/  ISETP.GT.AND P0, PT, R3, 0x21, PT ;  /* 0x000000210300780c */ /* 0x000fe40003f04270 */
[----:B------:R-:W-:Y:S02]  /*48c0*/  FSEL R154, R154, -INF , P1 ;  /* 0xff8000009a9a7808 */ /* 0x000fe40000800000 */
[----:B------:R-:W-:-:S02]  /*48d0*/  FMNMX.FTZ R5, R64, R5, !PT ;  /* 0x0000000540057209 */ /* 0x000fc40007810000 */
[----:B------:R-:W-:Y:S02]  /*48e0*/  ISETP.GT.AND P1, PT, R3, 0x28, PT ;  /* 0x000000280300780c */ /* 0x000fe40003f24270 */
[----:B------:R-:W-:Y:S02]  /*48f0*/  FSEL R153, R153, -INF , P0 ;  /* 0xff80000099997808 */ /* 0x000fe40000000000 */
[----:B------:R-:W-:Y:S02]  /*4900*/  FMNMX.FTZ R5, R154, R5, !PT ;  /* 0x000000059a057209 */ /* 0x000fe40007810000 */
[----:B------:R-:W-:Y:S02]  /*4910*/  ISETP.GT.AND P0, PT, R3, 0x29, PT ;  /* 0x000000290300780c */ /* 0x000fe40003f04270 */
[----:B------:R-:W-:Y:S02]  /*4920*/  FSEL R152, R152, -INF , P1 ;  /* 0xff80000098987808 */ /* 0x000fe40000800000 */
[----:B------:R-:W-:-:S02]  /*4930*/  FMNMX.FTZ R5, R153, R5, !PT ;  /* 0x0000000599057209 */ /* 0x000fc40007810000 */
[----:B------:R-:W-:Y:S02]  /*4940*/  FSEL R155, R24, -INF , P0 ;  /* 0xff800000189b7808 */ /* 0x000fe40000000000 */
[C---:B------:R-:W-:Y:S02]  /*4950*/  ISETP.GT.AND P0, PT, R3.reuse, 0x31, PT ;  /* 0x000000310300780c */ /* 0x040fe40003f04270 */
[----:B------:R-:W-:Y:S02]  /*4960*/  ISETP.GT.AND P1, PT, R3, 0x30, PT ;  /* 0x000000300300780c */ /* 0x000fe40003f24270 */
[----:B------:R-:W-:Y:S02]  /*4970*/  FMNMX.FTZ R5, R152, R5, !PT ;  /* 0x0000000598057209 */ /* 0x000fe40007810000 */
[----:B------:R-:W-:Y:S02]  /*4980*/  FSEL R216, R21, -INF , P0 ;  /* 0xff80000015d87808 */ /* 0x000fe40000000000 */
[----:B------:R-:W-:-:S02]  /*4990*/  FSETP.NEU.FTZ.AND P0, PT, R104, -INF , PT ;  /* 0xff8000006800780b */ /* 0x000fc40003f1d000 */
[----:B------:R-:W-:Y:S02]  /*49a0*/  FSEL R211, R19, -INF , P1 ;  /* 0xff80000013d37808 */ /* 0x000fe40000800000 */
[----:B------:R-:W-:Y:S02]  /*49b0*/  FMNMX.FTZ R5, R155, R5, !PT ;  /* 0x000000059b057209 */ /* 0x000fe40007810000 */
[----:B------:R-:W-:Y:S02]  /*49c0*/  ISETP.GT.AND P1, PT, R3, 0x38, PT ;  /* 0x000000380300780c */ /* 0x000fe40003f24270 */
[----:B------:R-:W-:Y:S02]  /*49d0*/  FSEL R12, R12, RZ, P0 ;  /* 0x000000ff0c0c7208 */ /* 0x000fe40000000000 */
[----:B------:R-:W-:Y:S02]  /*49e0*/  FMNMX.FTZ R5, R211, R5, !PT ;  /* 0x00000005d3057209 */ /* 0x000fe40007810000 */
[----:B-1----:R-:W-:Y:S01]  /*49f0*/  FMNMX.FTZ R4, R6, R4, !PT ;  /* 0x0000000406047209 */ /* 0x002fe20007810000 */
[----:B------:R-:W-:Y:S01]  /*4a00*/  FFMA.FTZ R6, R20, c[0x0][0x2d0], -R12 ;  /* 0x0000b40014067a23 */ /* 0x000fe2000001080c */
[----:B---3--:R-:W-:-:S02]  /*4a10*/  FSEL R238, R16, -INF , P1 ;  /* 0xff80000010ee7808 */ /* 0x008fc40000800000 */
[----:B------:R-:W-:Y:S01]  /*4a20*/  ISETP.GT.AND P1, PT, R3, 0x39, PT ;  /* 0x000000390300780c */ /* 0x000fe20003f24270 */
[----:B------:R-:W-:Y:S01]  /*4a30*/  FFMA.FTZ R3, R15, c[0x0][0x2d0], -R12 ;  /* 0x0000b4000f037a23 */ /* 0x000fe2000001080c */
[----:B------:R-:W-:Y:S01]  /*4a40*/  FMNMX.FTZ R5, R216, R5, !PT ;  /* 0x00000005d8057209 */ /* 0x000fe20007810000 */
[----:B------:R-:W1:Y:S01]  /*4a50*/  SHFL.BFLY PT, R106, R4, 0x1, 0x1f ;  /* 0x0c201f00046a7f89 */ /* 0x000e6200000e0000 */
[----:B------:R-:W-:Y:S01]  /*4a60*/  FSEL R240, R7, -INF , P1 ;  /* 0xff80000007f07808 */ /* 0x000fe20000800000 */
[----:B------:R2:W-:Y:S01]  /*4a70*/  MUFU.EX2 R188, R3 ;  /* 0x0000000300bc7308 */ /* 0x0005e20000000800 */
[----:B------:R-:W-:Y:S02]  /*4a80*/  FMNMX.FTZ R5, R238, R5, !PT ;  /* 0x00000005ee057209 */ /* 0x000fe40007810000 */
[----:B------:R-:W-:Y:S02]  /*4a90*/  FMNMX.FTZ R102, R102, R8, !PT ;  /* 0x0000000866667209 */ /* 0x000fe40007810000 */
[----:B------:R-:W-:-:S02]  /*4aa0*/  FMNMX.FTZ R5, R240, R5, !PT ;  /* 0x00000005f0057209 */ /* 0x000fc40007810000 */
[----:B------:R-:W-:Y:S01]  /*4ab0*/  FSETP.NEU.FTZ.AND P0, PT, R102, -INF , PT ;  /* 0xff8000006600780b */ /* 0x000fe20003f1d000 */
[----:B------:R3:W-:Y:S02]  /*4ac0*/  MUFU.EX2 R196, R6 ;  /* 0x0000000600c47308 */ /* 0x0007e40000000800 */
[----:B------:R-:W4:Y:S01]  /*4ad0*/  SHFL.BFLY PT, R7, R5, 0x2, 0x1f ;  /* 0x0c401f0005077f89 */ /* 0x000f2200000e0000 */
[----:B--2---:R-:W-:-:S05]  /*4ae0*/  FFMA.FTZ R3, R17, c[0x0][0x2d0], -R12 ;  /* 0x0000b40011037a23 */ /* 0x004fca000001080c */
[----:B------:R2:W5:Y:S01]  /*4af0*/  MUFU.EX2 R27, R3 ;  /* 0x00000003001b7308 */ /* 0x0005620000000800 */
[----:B-1----:R-:W-:Y:S01]  /*4b00*/  FMNMX.FTZ R106, R4, R106, !PT ;  /* 0x0000006a046a7209 */ /* 0x002fe20007810000 */
[----:B---3--:R-:W-:Y:S02]  /*4b10*/  FFMA.FTZ R6, R22, c[0x0][0x2d0], -R12 ;  /* 0x0000b40016067a23 */ /* 0x008fe4000001080c */
[----:B------:R-:W-:Y:S04]  /*4b20*/  LDSM.16.MT88.4 R20, [R221+0x1100] ;  /* 0x00110000dd14783b */ /* 0x000fe80000004200 */
[----:B------:R1:W3:Y:S01]  /*4b30*/  MUFU.EX2 R194, R6 ;  /* 0x0000000600c27308 */ /* 0x0002e20000000800 */
[----:B----4-:R-:W-:Y:S01]  /*4b40*/  FMNMX.FTZ R5, R5, R7, !PT ;  /* 0x0000000705057209 */ /* 0x010fe20007810000 */
[----:B--2---:R-:W-:-:S04]  /*4b50*/  FMUL.FTZ R3, R102, c[0x0][0x2d0] ;  /* 0x0000b40066037a20 */ /* 0x004fc80000410000 */
[----:B------:R-:W2:Y:S01]  /*4b60*/  SHFL.BFLY PT, R4, R5, 0x1, 0x1f ;  /* 0x0c201f0005047f89 */ /* 0x000ea200000e0000 */
[----:B------:R-:W-:Y:S02]  /*4b70*/  FSEL R3, R3, RZ, P0 ;  /* 0x000000ff03037208 */ /* 0x000fe40000000000 */
[----:B------:R-:W-:-:S03]  /*4b80*/  FSETP.NEU.FTZ.AND P0, PT, R106, -INF , PT ;  /* 0xff8000006a00780b */ /* 0x000fc60003f1d000 */
[--C-:B------:R-:W-:Y:S02]  /*4b90*/  FFMA.FTZ R0, R14, c[0x0][0x2d0], -R3.reuse ;  /* 0x0000b4000e007a23 */ /* 0x100fe40000010803 */
[----:B------:R-:W-:Y:S02]  /*4ba0*/  FFMA.FTZ R2, R32, c[0x0][0x2d0], -R3 ;  /* 0x0000b40020027a23 */ /* 0x000fe40000010803 */
[----:B------:R4:W-:Y:S01]  /*4bb0*/  MUFU.EX2 R189, R0 ;  /* 0x0000000000bd7308 */ /* 0x0009e20000000800 */
[----:B-----5:R-:W-:Y:S02]  /*4bc0*/  IMAD.MOV.U32 R14, RZ, RZ, R27 ;  /* 0x000000ffff0e7224 */ /* 0x020fe400078e001b */
[----:B------:R-:W5:Y:S01]  /*4bd0*/  LDSM.16.MT88.4 R24, [R222+0x100] ;  /* 0x00010000de18783b */ /* 0x000f620000004200 */
[----:B-1----:R-:W-:-:S04]  /*4be0*/  FFMA.FTZ R6, R11, c[0x0][0x2d0], -R3 ;  /* 0x0000b4000b067a23 */ /* 0x002fc80000010803 */
[----:B------:R-:W-:Y:S01]  /*4bf0*/  MUFU.EX2 R176, R2 ;  /* 0x0000000200b07308 */ /* 0x000fe20000000800 */
[----:B--2---:R-:W-:Y:S02]  /*4c00*/  FMNMX.FTZ R105, R5, R4, !PT ;  /* 0x0000000405697209 */ /* 0x004fe40007810000 */
[----:B------:R-:W-:Y:S01]  /*4c10*/  F2FP.BF16.PACK_AB R4, R14, R188 ;  /* 0x000000bc0e04723e */ /* 0x000fe200000010ff */
[----:B----4-:R-:W-:-:S04]  /*4c20*/  FFMA.FTZ R0, R18, c[0x0][0x2d0], -R3 ;  /* 0x0000b40012007a23 */ /* 0x010fc80000010803 */
[----:B------:R3:W1:Y:S01]  /*4c30*/  MUFU.EX2 R190, R6 ;  /* 0x0000000600be7308 */ /* 0x0006620000000800 */
[----:B------:R-:W2:Y:S07]  /*4c40*/  LDSM.16.MT88.4 R16, [R222+0x1100] ;  /* 0x00110000de10783b */ /* 0x000eae0000004200 */
[----:B------:R4:W4:Y:S01]  /*4c50*/  MUFU.EX2 R195, R0 ;  /* 0x0000000000c37308 */ /* 0x0009220000000800 */
[----:B---3--:R-:W-:Y:S02]  /*4c60*/  F2FP.BF16.PACK_AB R6, R194, R196 ;  /* 0x000000c4c206723e */ /* 0x008fe400000010ff */
[----:B-1----:R-:W-:Y:S01]  /*4c70*/  F2FP.BF16.PACK_AB R5, R189, R190 ;  /* 0x000000bebd05723e */ /* 0x002fe200000010ff */
[----:B----4-:R-:W-:Y:S01]  /*4c80*/  FMUL.FTZ R0, R106, c[0x0][0x2d0] ;  /* 0x0000b4006a007a20 */ /* 0x010fe20000410000 */
[----:B------:R-:W-:-:S04]  /*4c90*/  F2FP.BF16.PACK_AB R7, R176, R195 ;  /* 0x000000c3b007723e */ /* 0x000fc800000010ff */
[----:B------:R-:W-:Y:S02]  /*4ca0*/  FSEL R0, R0, RZ, P0 ;  /* 0x000000ff00007208 */ /* 0x000fe40000000000 */
[----:B------:R-:W-:Y:S01]  /*4cb0*/  FSETP.NEU.FTZ.AND P0, PT, R105, -INF , PT ;  /* 0xff8000006900780b */ /* 0x000fe20003f1d000 */
[C---:B------:R-:W-:Y:S02]  /*4cc0*/  HMMA.16816.F32.BF16 R120, R4.reuse, R28, RZ ;  /* 0x0000001c0478723c */ /* 0x040fe400000418ff */
[--C-:B------:R-:W-:Y:S02]  /*4cd0*/  FFMA.FTZ R2, R33, c[0x0][0x2d0], -R0.reuse ;  /* 0x0000b40021027a23 */ /* 0x100fe40000010800 */
[----:B------:R-:W1:Y:S01]  /*4ce0*/  LDSM.16.MT88.4 R32, [R221+0x2100] ;  /* 0x00210000dd20783b */ /* 0x000e620000004200 */
[--C-:B------:R-:W-:Y:S01]  /*4cf0*/  FFMA.FTZ R8, R45, c[0x0][0x2d0], -R0.reuse ;  /* 0x0000b4002d087a23 */ /* 0x100fe20000010800 */
[----:B------:R3:W-:Y:S02]  /*4d00*/  MUFU.EX2 R15, R2 ;  /* 0x00000002000f7308 */ /* 0x0007e40000000800 */
[C---:B-----5:R-:W-:Y:S06]  /*4d10*/  HMMA.16816.F32.BF16 R116, R4.reuse, R24, RZ ;  /* 0x000000180474723c */ /* 0x060fec00000418ff */
[----:B------:R4:W-:Y:S02]  /*4d20*/  MUFU.EX2 R191, R8 ;  /* 0x0000000800bf7308 */ /* 0x0009e40000000800 */
[----:B------:R-:W-:Y:S01]  /*4d30*/  HMMA.16816.F32.BF16 R112, R4, R20, RZ ;  /* 0x000000140470723c */ /* 0x000fe200000418ff */
[----:B---3--:R-:W-:-:S07]  /*4d40*/  FFMA.FTZ R2, R38, c[0x0][0x2d0], -R0 ;  /* 0x0000b40026027a23 */ /* 0x008fce0000010800 */
[----:B--2---:R-:W-:Y:S01]  /*4d50*/  HMMA.16816.F32.BF16 R108, R4, R16, RZ ;  /* 0x00000010046c723c */ /* 0x004fe200000418ff */
[----:B------:R2:W-:Y:S01]  /*4d60*/  MUFU.EX2 R252, R2 ;  /* 0x0000000200fc7308 */ /* 0x0005e20000000800 */
[----:B----4-:R-:W-:-:S06]  /*4d70*/  FFMA.FTZ R8, R37, c[0x0][0x2d0], -R0 ;  /* 0x0000b40025087a23 */ /* 0x010fcc0000010800 */
[C---:B------:R-:W-:Y:S01]  /*4d80*/  HMMA.16816.F32.BF16 R92, R4.reuse, R40, RZ ;  /* 0x00000028045c723c */ /* 0x040fe200000418ff */
[----:B------:R3:W4:Y:S07]  /*4d90*/  MUFU.EX2 R193, R8 ;  /* 0x0000000800c17308 */ /* 0x00072e0000000800 */
[----:B------:R-:W-:Y:S01]  /*4da0*/  HMMA.16816.F32.BF16 R88, R4, R30, RZ ;  /* 0x0000001e0458723c */ /* 0x000fe200000418ff */
[----:B--2---:R-:W-:-:S05]  /*4db0*/  FMUL.FTZ R2, R105, c[0x0][0x2d0] ;  /* 0x0000b40069027a20 */ /* 0x004fca0000410000 */
[----:B------:R-:W-:Y:S02]  /*4dc0*/  FSEL R2, R2, RZ, P0 ;  /* 0x000000ff02027208 */ /* 0x000fe40000000000 */
[----:B-1----:R-:W-:Y:S03]  /*4dd0*/  HMMA.16816.F32.BF16 R96, R4, R32, RZ ;  /* 0x000000200460723c */ /* 0x002fe600000418ff */
[----:B---3--:R-:W-:-:S05]  /*4de0*/  FFMA.FTZ R8, R36, c[0x0][0x2d0], -R2 ;  /* 0x0000b40024087a23 */ /* 0x008fca0000010802 */
[C---:B------:R-:W-:Y:S01]  /*4df0*/  HMMA.16816.F32.BF16 R84, R4.reuse, R26, RZ ;  /* 0x0000001a0454723c */ /* 0x040fe200000418ff */
[----:B------:R1:W-:Y:S07]  /*4e00*/  MUFU.EX2 R249, R8 ;  /* 0x0000000800f97308 */ /* 0x0003ee0000000800 */
[C---:B------:R-:W-:Y:S08]  /*4e10*/  HMMA.16816.F32.BF16 R76, R4.reuse, R22, RZ ;  /* 0x00000016044c723c */ /* 0x040ff000000418ff */
[----:B------:R-:W-:Y:S01]  /*4e20*/  HMMA.16816.F32.BF16 R72, R4, R18, RZ ;  /* 0x000000120448723c */ /* 0x000fe200000418ff */
[----:B-1----:R-:W-:-:S02]  /*4e30*/  FFMA.FTZ R8, R13, c[0x0][0x2d0], -R2 ;  /* 0x0000b4000d087a23 */ /* 0x002fc40000010802 */
[----:B------:R-:W-:Y:S02]  /*4e40*/  FFMA.FTZ R13, R158, c[0x0][0x2d0], -R3 ;  /* 0x0000b4009e0d7a23 */ /* 0x000fe40000010803 */
[----:B------:R1:W2:Y:S01]  /*4e50*/  MUFU.EX2 R248, R8 ;  /* 0x0000000800f87308 */ /* 0x0002a20000000800 */
[----:B----4-:R-:W-:Y:S02]  /*4e60*/  IMAD.MOV.U32 R158, RZ, RZ, R193 ;  /* 0x000000ffff9e7224 */ /* 0x010fe400078e00c1 */
[C---:B------:R-:W-:Y:S08]  /*4e70*/  HMMA.16816.F32.BF16 R68, R4.reuse, R34, RZ ;  /* 0x000000220444723c */ /* 0x040ff000000418ff */
[----:B------:R-:W-:Y:S01]  /*4e80*/  HMMA.16816.F32.BF16 R60, R4, R42, RZ ;  /* 0x0000002a043c723c */ /* 0x000fe200000418ff */
[----:B-1----:R-:W-:Y:S01]  /*4e90*/  FFMA.FTZ R8, R10, c[0x0][0x2d0], -R2 ;  /* 0x0000b4000a087a23 */ /* 0x002fe20000010802 */
[----:B------:R-:W-:-:S05]  /*4ea0*/  F2FP.BF16.PACK_AB R10, R193, R191 ;  /* 0x000000bfc10a723e */ /* 0x000fca00000010ff */
[----:B------:R-:W-:Y:S01]  /*4eb0*/  FFMA.FTZ R4, R48, c[0x0][0x2d0], -R12 ;  /* 0x0000b40030047a23 */ /* 0x000fe2000001080c */
[----:B------:R1:W-:Y:S08]  /*4ec0*/  MUFU.EX2 R251, R8 ;  /* 0x0000000800fb7308 */ /* 0x0003f00000000800 */
[----:B------:R3:W-:Y:S01]  /*4ed0*/  MUFU.EX2 R250, R4 ;  /* 0x0000000400fa7308 */ /* 0x0007e20000000800 */
[----:B-1----:R-:W-:Y:S01]  /*4ee0*/  FFMA.FTZ R8, R9, c[0x0][0x2d0], -R2 ;  /* 0x0000b40009087a23 */ /* 0x002fe20000010802 */
[----:B--2---:R-:W-:-:S06]  /*4ef0*/  F2FP.BF16.PACK_AB R9, R248, R249 ;  /* 0x000000f9f809723e */ /* 0x004fcc00000010ff */
[----:B------:R1:W2:Y:S01]  /*4f00*/  MUFU.EX2 R192, R8 ;  /* 0x0000000800c07308 */ /* 0x0002a20000000800 */
[----:B---3--:R-:W-:-:S07]  /*4f10*/  FFMA.FTZ R4, R50, c[0x0][0x2d0], -R12 ;  /* 0x0000b40032047a23 */ /* 0x008fce000001080c */
[----:B------:R3:W-:Y:S01]  /*4f20*/  MUFU.EX2 R179, R4 ;  /* 0x0000000400b37308 */ /* 0x0007e20000000800 */
[----:B-1----:R-:W-:Y:S02]  /*4f30*/  F2FP.BF16.PACK_AB R8, R252, R15 ;  /* 0x0000000ffc08723e */ /* 0x002fe400000010ff */
[----:B--2---:R-:W-:Y:S01]  /*4f40*/  F2FP.BF16.PACK_AB R11, R192, R251 ;  /* 0x000000fbc00b723e */ /* 0x004fe200000010ff */
[----:B---3--:R-:W-:-:S06]  /*4f50*/  FFMA.FTZ R4, R49, c[0x0][0x2d0], -R12 ;  /* 0x0000b40031047a23 */ /* 0x008fcc000001080c */
[C---:B------:R-:W-:Y:S01]  /*4f60*/  HMMA.16816.F32.BF16 R128, R8.reuse, R28, RZ ;  /* 0x0000001c0880723c */ /* 0x040fe200000418ff */
[----:B------:R1:W-:Y:S07]  /*4f70*/  MUFU.EX2 R178, R4 ;  /* 0x0000000400b27308 */ /* 0x0003ee0000000800 */
[C---:B------:R-:W-:Y:S01]  /*4f80*/  HMMA.16816.F32.BF16 R144, R8.reuse, R30, RZ ;  /* 0x0000001e0890723c */ /* 0x040fe200000418ff */
[----:B------:R-:W-:Y:S07]  /*4f90*/  LDSM.16.MT88.4 R28, [R222+0x1500] ;  /* 0x00150000de1c783b */ /* 0x000fee0000004200 */
[----:B------:R-:W-:Y:S01]  /*4fa0*/  HMMA.16816.F32.BF16 R124, R8, R24, RZ ;  /* 0x00000018087c723c */ /* 0x000fe200000418ff */
[----:B-1----:R-:W-:-:S04]  /*4fb0*/  FFMA.FTZ R4, R51, c[0x0][0x2d0], -R12 ;  /* 0x0000b40033047a23 */ /* 0x002fc8000001080c */
[----:B------:R1:W2:Y:S03]  /*4fc0*/  MUFU.EX2 R177, R4 ;  /* 0x0000000400b17308 */ /* 0x0002a60000000800 */
[C---:B------:R-:W-:Y:S01]  /*4fd0*/  HMMA.16816.F32.BF16 R140, R8.reuse, R26, RZ ;  /* 0x0000001a088c723c */ /* 0x040fe200000418ff */
[----:B------:R-:W3:Y:S07]  /*4fe0*/  LDSM.16.MT88.4 R24, [R221+0x500] ;  /* 0x00050000dd18783b */ /* 0x000eee0000004200 */
[----:B------:R-:W-:Y:S01]  /*4ff0*/  HMMA.16816.F32.BF16 R56, R8, R20, RZ ;  /* 0x000000140838723c */ /* 0x000fe200000418ff */
[----:B-1----:R-:W-:-:S07]  /*5000*/  FFMA.FTZ R4, R39, c[0x0][0x2d0], -R3 ;  /* 0x0000b40027047a23 */ /* 0x002fce0000010803 */
[C---:B------:R-:W-:Y:S01]  /*5010*/  HMMA.16816.F32.BF16 R132, R8.reuse, R22, RZ ;  /* 0x000000160884723c */ /* 0x040fe200000418ff */
[----:B------:R-:W1:Y:S01]  /*5020*/  LDSM.16.MT88.4 R20, [R222+0x500] ;  /* 0x00050000de14783b */ /* 0x000e620000004200 */
[----:B--2---:R-:W-:Y:S01]  /*5030*/  F2FP.BF16.PACK_AB R6, R177, R178 ;  /* 0x000000b2b106723e */ /* 0x004fe200000010ff */
[----:B------:R2:W-:Y:S02]  /*5040*/  MUFU.EX2 R243, R4 ;  /* 0x0000000400f37308 */ /* 0x0005e40000000800 */
[----:B------:R-:W-:Y:S03]  /*5050*/  LDSM.16.MT88.4 R36, [R222+0x2500] ;  /* 0x00250000de24783b */ /* 0x000fe60000004200 */
[C---:B------:R-:W-:Y:S08]  /*5060*/  HMMA.16816.F32.BF16 R52, R8.reuse, R16, RZ ;  /* 0x000000100834723c */ /* 0x040ff000000418ff */
[----:B------:R-:W-:Y:S01]  /*5070*/  HMMA.16816.F32.BF16 R148, R8, R18, RZ ;  /* 0x000000120894723c */ /* 0x000fe200000418ff */
[----:B------:R-:W-:Y:S01]  /*5080*/  LDSM.16.MT88.4 R16, [R221+0x1500] ;  /* 0x00150000dd10783b */ /* 0x000fe20000004200 */
[----:B--2---:R-:W-:-:S04]  /*5090*/  FFMA.FTZ R4, R46, c[0x0][0x2d0], -R3 ;  /* 0x0000b4002e047a23 */ /* 0x004fc80000010803 */
[----:B------:R2:W4:Y:S02]  /*50a0*/  MUFU.EX2 R247, R4 ;  /* 0x0000000400f77308 */ /* 0x0005240000000800 */
[C---:B------:R-:W-:Y:S08]  /*50b0*/  HMMA.16816.F32.BF16 R48, R8.reuse, R32, RZ ;  /* 0x000000200830723c */ /* 0x040ff000000418ff */
[----:B------:R-:W-:Y:S01]  /*50c0*/  HMMA.16816.F32.BF16 R160, R8, R34, RZ ;  /* 0x0000002208a0723c */ /* 0x000fe200000418ff */
[----:B------:R-:W5:Y:S01]  /*50d0*/  LDSM.16.MT88.4 R32, [R221+0x2500] ;  /* 0x00250000dd20783b */ /* 0x000f620000004200 */
[----:B--2---:R-:W-:-:S06]  /*50e0*/  FFMA.FTZ R4, R47, c[0x0][0x2d0], -R3 ;  /* 0x0000b4002f047a23 */ /* 0x004fcc0000010803 */
[----:B------:R-:W-:Y:S01]  /*50f0*/  HMMA.16816.F32.BF16 R168, R8, R42, RZ ;  /* 0x0000002a08a8723c */ /* 0x000fe200000418ff */
[----:B----4-:R-:W-:Y:S01]  /*5100*/  F2FP.BF16.PACK_AB R5, R247, R243 ;  /* 0x000000f3f705723e */ /* 0x010fe200000010ff */
[----:B------:R2:W-:Y:S02]  /*5110*/  MUFU.EX2 R246, R4 ;  /* 0x0000000400f67308 */ /* 0x0005e40000000800 */
[----:B--2---:R-:W-:-:S06]  /*5120*/  FFMA.FTZ R4, R82, c[0x0][0x2d0], -R3 ;  /* 0x0000b40052047a23 */ /* 0x004fcc0000010803 */
[----:B------:R2:W4:Y:S02]  /*5130*/  MUFU.EX2 R244, R4 ;  /* 0x0000000400f47308 */ /* 0x0005240000000800 */
[--C-:B--2---:R-:W-:Y:S01]  /*5140*/  FFMA.FTZ R4, R44, c[0x0][0x2d0], -R0.reuse ;  /* 0x0000b4002c047a23 */ /* 0x104fe20000010800 */
[----:B----4-:R-:W-:Y:S01]  /*5150*/  F2FP.BF16.PACK_AB R7, R244, R246 ;  /* 0x000000f6f407723e */ /* 0x010fe200000010ff */
[----:B------:R-:W-:Y:S04]  /*5160*/  HMMA.16816.F32.BF16 R44, R8, R40, RZ ;  /* 0x00000028082c723c */ /* 0x000fe800000418ff */
[----:B------:R2:W-:Y:S03]  /*5170*/  MUFU.EX2 R218, R4 ;  /* 0x0000000400da7308 */ /* 0x0005e60000000800 */
[----:B------:R-:W-:-:S05]  /*5180*/  FFMA.FTZ R8, R83, c[0x0][0x2d0], -R0 ;  /* 0x0000b40053087a23 */ /* 0x000fca0000010800 */
[----:B------:R4:W-:Y:S01]  /*5190*/  MUFU.EX2 R214, R8 ;  /* 0x0000000800d67308 */ /* 0x0009e20000000800 */
[----:B--2---:R-:W-:-:S07]  /*51a0*/  FFMA.FTZ R4, R80, c[0x0][0x2d0], -R0 ;  /* 0x0000b40050047a23 */ /* 0x004fce0000010800 */
[----:B------:R2:W1:Y:S01]  /*51b0*/  MUFU.EX2 R217, R4 ;  /* 0x0000000400d97308 */ /* 0x0004620000000800 */
[----:B----4-:R-:W-:-:S07]  /*51c0*/  FFMA.FTZ R8, R81, c[0x0][0x2d0], -R0 ;  /* 0x0000b40051087a23 */ /* 0x010fce0000010800 */
[----:B------:R4:W-:Y:S01]  /*51d0*/  MUFU.EX2 R212, R8 ;  /* 0x0000000800d47308 */ /* 0x0009e20000000800 */
[----:B--2---:R-:W-:-:S07]  /*51e0*/  F2FP.BF16.PACK_AB R4, R179, R250 ;  /* 0x000000fab304723e */ /* 0x004fce00000010ff */
[----:B---3--:R-:W-:Y:S01]  /*51f0*/  HMMA.16816.F32.BF16 R184, R4, R24, R120 ;  /* 0x0000001804b8723c */ /* 0x008fe20000041878 */
[----:B----4-:R-:W-:-:S04]  /*5200*/  FFMA.FTZ R8, R67, c[0x0][0x2d0], -R2 ;  /* 0x0000b40043087a23 */ /* 0x010fc80000010802 */
[----:B------:R2:W-:Y:S03]  /*5210*/  MUFU.EX2 R206, R8 ;  /* 0x0000000800ce7308 */ /* 0x0005e60000000800 */
[C---:B------:R-:W-:Y:S08]  /*5220*/  HMMA.16816.F32.BF16 R120, R4.reuse, R26, R88 ;  /* 0x0000001a0478723c */ /* 0x040ff00000041858 */
[----:B-1----:R-:W-:Y:S01]  /*5230*/  HMMA.16816.F32.BF16 R136, R4, R22, R84 ;  /* 0x000000160488723c */ /* 0x002fe20000041854 */
[----:B--2---:R-:W-:-:S07]  /*5240*/  FFMA.FTZ R8, R66, c[0x0][0x2d0], -R2 ;  /* 0x0000b40042087a23 */ /* 0x004fce0000010802 */
[C---:B-----5:R-:W-:Y:S01]  /*5250*/  HMMA.16816.F32.BF16 R80, R4.reuse, R34, R68 ;  /* 0x000000220450723c */ /* 0x060fe20000041844 */
[----:B------:R1:W2:Y:S07]  /*5260*/  MUFU.EX2 R207, R8 ;  /* 0x0000000800cf7308 */ /* 0x0002ae0000000800 */
        /* <DEDUP_REMOVED lines=8> */
[----:B------:R1:W3:Y:S07]  /*52f0*/  MUFU.EX2 R204, R8 ;  /* 0x0000000800cc7308 */ /* 0x0002ee0000000800 */
[C---:B------:R-:W-:Y:S08]  /*5300*/  HMMA.16816.F32.BF16 R88, R4.reuse, R18, R76 ;  /* 0x000000120458723c */ /* 0x040ff0000004184c */
[----:B------:R-:W-:Y:S01]  /*5310*/  HMMA.16816.F32.BF16 R84, R4, R30, R72 ;  /* 0x0000001e0454723c */ /* 0x000fe20000041848 */
[----:B-1----:R-:W-:-:S02]  /*5320*/  FFMA.FTZ R8, R165, c[0x0][0x2d0], -R12 ;  /* 0x0000b400a5087a23 */ /* 0x002fc4000001080c */
[----:B------:R-:W-:Y:S02]  /*5330*/  IMAD.MOV.U32 R165, RZ, RZ, R188 ;  /* 0x000000ffffa57224 */ /* 0x000fe400078e00bc */
[----:B------:R1:W-:Y:S03]  /*5340*/  MUFU.EX2 R199, R8 ;  /* 0x0000000800c77308 */ /* 0x0003e60000000800 */
[----:B------:R-:W-:Y:S07]  /*5350*/  HMMA.16816.F32.BF16 R68, R4, R38, R60 ;  /* 0x000000260444723c */ /* 0x000fee000004183c */
[----:B------:R-:W-:-:S02]  /*5360*/  F2FP.BF16.PACK_AB R4, R217, R218 ;  /* 0x000000dad904723e */ /* 0x000fc400000010ff */
[----:B--2---:R-:W-:Y:S02]  /*5370*/  F2FP.BF16.PACK_AB R5, R207, R206 ;  /* 0x000000cecf05723e */ /* 0x004fe400000010ff */
[----:B------:R-:W-:Y:S02]  /*5380*/  F2FP.BF16.PACK_AB R6, R212, R214 ;  /* 0x000000d6d406723e */ /* 0x000fe400000010ff */
[----:B---3--:R-:W-:Y:S01]  /*5390*/  F2FP.BF16.PACK_AB R7, R204, R205 ;  /* 0x000000cdcc07723e */ /* 0x008fe200000010ff */
[--C-:B-1----:R-:W-:Y:S02]  /*53a0*/  FFMA.FTZ R8, R164, c[0x0][0x2d0], -R12.reuse ;  /* 0x0000b400a4087a23 */ /* 0x102fe4000001080c */
[----:B------:R-:W-:Y:S02]  /*53b0*/  IMAD.MOV.U32 R164, RZ, RZ, R179 ;  /* 0x000000ffffa47224 */ /* 0x000fe400078e00b3 */
[----:B------:R1:W2:Y:S02]  /*53c0*/  MUFU.EX2 R198, R8 ;  /* 0x0000000800c67308 */ /* 0x0002a40000000800 */
[C---:B------:R-:W-:Y:S08]  /*53d0*/  HMMA.16816.F32.BF16 R200, R4.reuse, R36, R44 ;  /* 0x0000002404c8723c */ /* 0x040ff0000004182c */
[----:B------:R-:W-:Y:S01]  /*53e0*/  HMMA.16816.F32.BF16 R64, R4, R16, R56 ;  /* 0x000000100440723c */ /* 0x000fe20000041838 */
[----:B-1----:R-:W-:-:S07]  /*53f0*/  FFMA.FTZ R8, R159, c[0x0][0x2d0], -R12 ;  /* 0x0000b4009f087a23 */ /* 0x002fce000001080c */
[----:B------:R-:W-:Y:S01]  /*5400*/  HMMA.16816.F32.BF16 R44, R4, R18, R132 ;  /* 0x00000012042c723c */ /* 0x000fe20000041884 */
[----:B------:R-:W1:Y:S01]  /*5410*/  LDSM.16.MT88.4 R16, [R222+0x900] ;  /* 0x00090000de10783b */ /* 0x000e620000004200 */
[----:B------:R3:W-:Y:S01]  /*5420*/  MUFU.EX2 R197, R8 ;  /* 0x0000000800c57308 */ /* 0x0007e20000000800 */
[----:B------:R-:W-:-:S05]  /*5430*/  IMAD.MOV.U32 R159, RZ, RZ, R178 ;  /* 0x000000ffff9f7224 */ /* 0x000fca00078e00b2 */
[C---:B------:R-:W-:Y:S07]  /*5440*/  HMMA.16816.F32.BF16 R76, R4.reuse, R24, R128 ;  /* 0x00000018044c723c */ /* 0x040fee0000041880 */
[----:B------:R-:W-:Y:S01]  /*5450*/  IMAD.MOV.U32 R131, RZ, RZ, R196 ;  /* 0x000000ffff837224 */ /* 0x000fe200078e00c4 */
[----:B------:R-:W-:Y:S01]  /*5460*/  HMMA.16816.F32.BF16 R56, R4, R26, R144 ;  /* 0x0000001a0438723c */ /* 0x000fe20000041890 */
[----:B------:R-:W-:Y:S01]  /*5470*/  IMAD.MOV.U32 R130, RZ, RZ, R191 ;  /* 0x000000ffff827224 */ /* 0x000fe200078e00bf */
[----:B------:R-:W-:Y:S01]  /*5480*/  LDSM.16.MT88.4 R24, [R222+0x1900] ;  /* 0x00190000de18783b */ /* 0x000fe20000004200 */
[----:B---3--:R-:W-:-:S02]  /*5490*/  FFMA.FTZ R8, R166, c[0x0][0x2d0], -R12 ;  /* 0x0000b400a6087a23 */ /* 0x008fc4000001080c */
[----:B------:R-:W-:Y:S02]  /*54a0*/  IMAD.MOV.U32 R129, RZ, RZ, R190 ;  /* 0x000000ffff817224 */ /* 0x000fe400078e00be */
[----:B------:R3:W-:Y:S01]  /*54b0*/  MUFU.EX2 R196, R8 ;  /* 0x0000000800c47308 */ /* 0x0007e20000000800 */
[----:B------:R-:W-:Y:S01]  /*54c0*/  IMAD.MOV.U32 R128, RZ, RZ, R189 ;  /* 0x000000ffff807224 */ /* 0x000fe200078e00bd */
[----:B------:R-:W-:Y:S01]  /*54d0*/  HMMA.16816.F32.BF16 R72, R4, R20, R124 ;  /* 0x000000140448723c */ /* 0x000fe2000004187c */
[----:B------:R-:W-:-:S05]  /*54e0*/  IMAD.MOV.U32 R147, RZ, RZ, R177 ;  /* 0x000000ffff937224 */ /* 0x000fca00078e00b1 */
[----:B------:R4:W-:Y:S02]  /*54f0*/  MUFU.EX2 R189, R13 ;  /* 0x0000000d00bd7308 */ /* 0x0009e40000000800 */
[----:B------:R-:W-:Y:S01]  /*5500*/  HMMA.16816.F32.BF16 R60, R4, R28, R52 ;  /* 0x0000001c043c723c */ /* 0x000fe20000041834 */
[----:B---3--:R-:W-:-:S07]  /*5510*/  FFMA.FTZ R8, R101, c[0x0][0x2d0], -R3 ;  /* 0x0000b40065087a23 */ /* 0x008fce0000010803 */
[----:B------:R-:W-:Y:S01]  /*5520*/  HMMA.16816.F32.BF16 R124, R4, R32, R48 ;  /* 0x00000020047c723c */ /* 0x000fe20000041830 */
[----:B------:R3:W-:Y:S01]  /*5530*/  MUFU.EX2 R191, R8 ;  /* 0x0000000800bf7308 */ /* 0x0007e20000000800 */
[----:B----4-:R-:W-:-:S06]  /*5540*/  FFMA.FTZ R13, R107, c[0x0][0x2d0], -R0 ;  /* 0x0000b4006b0d7a23 */ /* 0x010fcc0000010800 */
[C---:B------:R-:W-:Y:S01]  /*5550*/  HMMA.16816.F32.BF16 R48, R4.reuse, R22, R140 ;  /* 0x000000160430723c */ /* 0x040fe2000004188c */
[----:B------:R-:W4:Y:S01]  /*5560*/  LDSM.16.MT88.4 R20, [R221+0x900] ;  /* 0x00090000dd14783b */ /* 0x000f220000004200 */
[----:B------:R5:W-:Y:S05]  /*5570*/  MUFU.EX2 R179, R13 ;  /* 0x0000000d00b37308 */ /* 0x000bea0000000800 */
[----:B------:R-:W-:Y:S01]  /*5580*/  IMAD.MOV.U32 R143, RZ, RZ, R128 ;  /* 0x000000ffff8f7224 */ /* 0x000fe200078e0080 */
[----:B------:R-:W-:Y:S01]  /*5590*/  HMMA.16816.F32.BF16 R40, R4, R30, R148 ;  /* 0x0000001e0428723c */ /* 0x000fe20000041894 */
[----:B------:R-:W1:Y:S01]  /*55a0*/  LDSM.16.MT88.4 R28, [R221+0x2900] ;  /* 0x00290000dd1c783b */ /* 0x000e620000004200 */
[----:B---3--:R-:W-:-:S02]  /*55b0*/  FFMA.FTZ R8, R103, c[0x0][0x2d0], -R3 ;  /* 0x0000b40067087a23 */ /* 0x008fc40000010803 */
[----:B------:R-:W-:Y:S02]  /*55c0*/  IMAD.MOV.U32 R142, RZ, RZ, R129 ;  /* 0x000000ffff8e7224 */ /* 0x000fe400078e0081 */
[----:B------:R3:W2:Y:S01]  /*55d0*/  MUFU.EX2 R190, R8 ;  /* 0x0000000800be7308 */ /* 0x0006a20000000800 */
[----:B------:R-:W-:Y:S01]  /*55e0*/  IMAD.MOV.U32 R141, RZ, RZ, R130 ;  /* 0x000000ffff8d7224 */ /* 0x000fe200078e0082 */
[C---:B------:R-:W-:Y:S01]  /*55f0*/  HMMA.16816.F32.BF16 R52, R4.reuse, R34, R160 ;  /* 0x000000220434723c */ /* 0x040fe200000418a0 */
[----:B------:R-:W1:Y:S01]  /*5600*/  LDSM.16.MT88.4 R32, [R222+0x2900] ;  /* 0x00290000de20783b */ /* 0x000e620000004200 */
[----:B-----5:R-:W-:Y:S02]  /*5610*/  FFMA.FTZ R13, R157, c[0x0][0x2d0], -R0 ;  /* 0x0000b4009d0d7a23 */ /* 0x020fe40000010800 */
[----:B------:R-:W-:Y:S02]  /*5620*/  IMAD.MOV.U32 R157, RZ, RZ, R192 ;  /* 0x000000ffff9d7224 */ /* 0x000fe400078e00c0 */
[----:B------:R5:W-:Y:S01]  /*5630*/  MUFU.EX2 R177, R13 ;  /* 0x0000000d00b17308 */ /* 0x000be20000000800 */
[----:B------:R-:W-:Y:S01]  /*5640*/  IMAD.MOV.U32 R140, RZ, RZ, R131 ;  /* 0x000000ffff8c7224 */ /* 0x000fe200078e0083 */
[----:B------:R-:W-:Y:S01]  /*5650*/  HMMA.16816.F32.BF16 R36, R4, R38, R168 ;  /* 0x000000260424723c */ /* 0x000fe200000418a8 */
[----:B---3--:R-:W-:-:S06]  /*5660*/  FFMA.FTZ R8, R156, c[0x0][0x2d0], -R3 ;  /* 0x0000b4009c087a23 */ /* 0x008fcc0000010803 */
[----:B--2---:R-:W-:Y:S01]  /*5670*/  F2FP.BF16.PACK_AB R4, R198, R199 ;  /* 0x000000c7c604723e */ /* 0x004fe200000010ff */
[----:B------:R-:W-:Y:S01]  /*5680*/  IMAD.MOV.U32 R156, RZ, RZ, R195 ;  /* 0x000000ffff9c7224 */ /* 0x000fe200078e00c3 */
[----:B------:R-:W-:Y:S01]  /*5690*/  F2FP.BF16.PACK_AB R5, R190, R191 ;  /* 0x000000bfbe05723e */ /* 0x000fe200000010ff */
[----:B------:R-:W2:Y:S01]  /*56a0*/  MUFU.EX2 R188, R8 ;  /* 0x0000000800bc7308 */ /* 0x000ea20000000800 */
[----:B------:R-:W-:Y:S01]  /*56b0*/  F2FP.BF16.PACK_AB R6, R196, R197 ;  /* 0x000000c5c406723e */ /* 0x000fe200000010ff */
[----:B-----5:R-:W-:-:S06]  /*56c0*/  FFMA.FTZ R13, R167, c[0x0][0x2d0], -R0 ;  /* 0x0000b400a70d7a23 */ /* 0x020fcc0000010800 */
[----:B------:R3:W-:Y:S01]  /*56d0*/  MUFU.EX2 R178, R13 ;  /* 0x0000000d00b27308 */ /* 0x0007e20000000800 */
[----:B--2---:R-:W-:Y:S01]  /*56e0*/  F2FP.BF16.PACK_AB R7, R189, R188 ;  /* 0x000000bcbd07723e */ /* 0x004fe200000010ff */
[----:B------:R-:W2:Y:S06]  /*56f0*/  LDSM.16.MT88.4 R8, [R221+0x1900] ;  /* 0x00190000dd08783b */ /* 0x000eac0000004200 */
[----:B-1----:R-:W-:Y:S01]  /*5700*/  HMMA.16816.F32.BF16 R132, R4, R16, R180 ;  /* 0x000000100484723c */ /* 0x002fe200000418b4 */
[----:B---3--:R-:W-:Y:S02]  /*5710*/  FFMA.FTZ R13, R172, c[0x0][0x2d0], -R0 ;  /* 0x0000b400ac0d7a23 */ /* 0x008fe40000010800 */
[----:B------:R-:W-:-:S02]  /*5720*/  IMAD.MOV.U32 R172, RZ, RZ, R194 ;  /* 0x000000ffffac7224 */ /* 0x000fc400078e00c2 */
[----:B------:R1:W-:Y:S02]  /*5730*/  MUFU.EX2 R180, R13 ;  /* 0x0000000d00b47308 */ /* 0x0003e40000000800 */
[----:B------:R-:W-:Y:S01]  /*5740*/  IMAD.MOV.U32 R182, RZ, RZ, R159 ;  /* 0x000000ffffb67224 */ /* 0x000fe200078e009f */
[----:B----4-:R-:W-:Y:S01]  /*5750*/  HMMA.16816.F32.BF16 R116, R4, R20, R184 ;  /* 0x000000140474723c */ /* 0x010fe200000418b8 */
[----:B------:R-:W-:Y:S02]  /*5760*/  IMAD.MOV.U32 R181, RZ, RZ, R164 ;  /* 0x000000ffffb57224 */ /* 0x000fe400078e00a4 */
[----:B------:R-:W-:Y:S02]  /*5770*/  IMAD.MOV.U32 R159, RZ, RZ, R165 ;  /* 0x000000ffff9f7224 */ /* 0x000fe400078e00a5 */
[----:B------:R-:W-:-:S03]  /*5780*/  IMAD.MOV.U32 R183, RZ, RZ, R147 ;  /* 0x000000ffffb77224 */ /* 0x000fc600078e0093 */
[----:B------:R-:W-:Y:S01]  /*5790*/  HMMA.16816.F32.BF16 R184, R4, R28, R96 ;  /* 0x0000001c04b8723c */ /* 0x000fe20000041860 */
[----:B-1----:R-:W-:Y:S02]  /*57a0*/  FFMA.FTZ R13, R154, c[0x0][0x2d0], -R2 ;  /* 0x0000b4009a0d7a23 */ /* 0x002fe40000010802 */
[----:B------:R-:W-:-:S05]  /*57b0*/  IMAD.MOV.U32 R154, RZ, RZ, R176 ;  /* 0x000000ffff9a7224 */ /* 0x000fca00078e00b0 */
[C---:B------:R-:W-:Y:S01]  /*57c0*/  HMMA.16816.F32.BF16 R164, R4.reuse, R24, R108 ;  /* 0x0000001804a4723c */ /* 0x040fe2000004186c */
[----:B------:R1:W-:Y:S07]  /*57d0*/  MUFU.EX2 R176, R13 ;  /* 0x0000000d00b07308 */ /* 0x0003ee0000000800 */
[C---:B------:R-:W-:Y:S08]  /*57e0*/  HMMA.16816.F32.BF16 R192, R4.reuse, R32, R92 ;  /* 0x0000002004c0723c */ /* 0x040ff0000004185c */
[----:B--2---:R-:W-:Y:S01]  /*57f0*/  HMMA.16816.F32.BF16 R148, R4, R8, R112 ;  /* 0x000000080494723c */ /* 0x004fe20000041870 */
        /* <DEDUP_REMOVED lines=8> */
[C---:B------:R-:W-:Y:S01]  /*5880*/  HMMA.16816.F32.BF16 R112, R4.reuse, R30, R80 ;  /* 0x0000001e0470723c */ /* 0x040fe20000041850 */
[----:B-1----:R-:W-:Y:S01]  /*5890*/  FFMA.FTZ R13, R155, c[0x0][0x2d0], -R2 ;  /* 0x0000b4009b0d7a23 */ /* 0x002fe20000010802 */
[----:B------:R-:W-:Y:S03]  /*58a0*/  LDSM.16.MT88.4 R80, [R221+0x2d00] ;  /* 0x002d0000dd50783b */ /* 0x000fe60000004200 */
[----:B------:R-:W1:Y:S03]  /*58b0*/  MUFU.EX2 R101, R13 ;  /* 0x0000000d00657308 */ /* 0x000e660000000800 */
[----:B------:R-:W-:Y:S07]  /*58c0*/  HMMA.16816.F32.BF16 R96, R4, R34, R68 ;  /* 0x000000220460723c */ /* 0x000fee0000041844 */
[----:B------:R-:W-:-:S02]  /*58d0*/  F2FP.BF16.PACK_AB R4, R177, R179 ;  /* 0x000000b3b104723e */ /* 0x000fc400000010ff */
[----:B--2---:R-:W-:Y:S02]  /*58e0*/  F2FP.BF16.PACK_AB R5, R107, R176 ;  /* 0x000000b06b05723e */ /* 0x004fe400000010ff */
[----:B------:R-:W-:Y:S02]  /*58f0*/  F2FP.BF16.PACK_AB R6, R180, R178 ;  /* 0x000000b2b406723e */ /* 0x000fe400000010ff */
[----:B-1----:R-:W-:Y:S01]  /*5900*/  F2FP.BF16.PACK_AB R7, R101, R103 ;  /* 0x000000676507723e */ /* 0x002fe200000010ff */
[----:B------:R-:W-:Y:S02]  /*5910*/  FFMA.FTZ R13, R213, c[0x0][0x2d0], -R12 ;  /* 0x0000b400d50d7a23 */ /* 0x000fe4000001080c */
[----:B------:R-:W-:-:S04]  /*5920*/  IMAD.MOV.U32 R213, RZ, RZ, R157 ;  /* 0x000000ffffd57224 */ /* 0x000fc800078e009d */
[C---:B------:R-:W-:Y:S07]  /*5930*/  HMMA.16816.F32.BF16 R64, R4.reuse, R8, R64 ;  /* 0x000000080440723c */ /* 0x040fee0000041840 */
[----:B------:R-:W-:Y:S01]  /*5940*/  FFMA.FTZ R8, R219, c[0x0][0x2d0], -R12 ;  /* 0x0000b400db087a23 */ /* 0x000fe2000001080c */
[----:B------:R-:W-:Y:S01]  /*5950*/  HMMA.16816.F32.BF16 R108, R4, R18, R48 ;  /* 0x00000012046c723c */ /* 0x000fe20000041830 */
[----:B------:R-:W-:Y:S01]  /*5960*/  IMAD.MOV.U32 R219, RZ, RZ, R158 ;  /* 0x000000ffffdb7224 */ /* 0x000fe200078e009e */
[----:B------:R-:W-:Y:S01]  /*5970*/  MUFU.EX2 R49, R13 ;  /* 0x0000000d00317308 */ /* 0x000fe20000000800 */
[----:B------:R-:W-:-:S04]  /*5980*/  IMAD.MOV.U32 R9, RZ, RZ, R156 ;  /* 0x000000ffff097224 */ /* 0x000fc800078e009c */
[----:B------:R-:W-:Y:S01]  /*5990*/  IMAD.MOV.U32 R50, RZ, RZ, R172 ;  /* 0x000000ffff327224 */ /* 0x000fe200078e00ac */
[C---:B------:R-:W-:Y:S01]  /*59a0*/  HMMA.16816.F32.BF16 R144, R4.reuse, R22, R56 ;  /* 0x000000160490723c */ /* 0x040fe20000041838 */
[----:B------:R-:W-:Y:S01]  /*59b0*/  IMAD.MOV.U32 R51, RZ, RZ, R154 ;  /* 0x000000ffff337224 */ /* 0x000fe200078e009a */
[----:B------:R1:W2:Y:S06]  /*59c0*/  MUFU.EX2 R48, R8 ;  /* 0x0000000800307308 */ /* 0x0002ac0000000800 */
[C---:B------:R-:W-:Y:S07]  /*59d0*/  HMMA.16816.F32.BF16 R56, R4.reuse, R10, R44 ;  /* 0x0000000a0438723c */ /* 0x040fee000004182c */
[----:B------:R-:W-:Y:S01]  /*59e0*/  IMAD.MOV.U32 R10, RZ, RZ, R159 ;  /* 0x000000ffff0a7224 */ /* 0x000fe200078e009f */
[----:B------:R-:W-:Y:S01]  /*59f0*/  HMMA.16816.F32.BF16 R60, R4, R24, R60 ;  /* 0x00000018043c723c */ /* 0x000fe2000004183c */
[----:B------:R-:W-:Y:S01]  /*5a00*/  IMAD.MOV.U32 R47, RZ, RZ, R140 ;  /* 0x000000ffff2f7224 */ /* 0x000fe200078e008c */
[----:B------:R-:W3:Y:S01]  /*5a10*/  LDSM.16.MT88.4 R156, [R221+0x1d00] ;  /* 0x001d0000dd9c783b */ /* 0x000ee20000004200 */
[----:B-1----:R-:W-:Y:S01]  /*5a20*/  FFMA.FTZ R8, R215, c[0x0][0x2d0], -R12 ;  /* 0x0000b400d7087a23 */ /* 0x002fe2000001080c */
[----:B--2---:R-:W-:Y:S01]  /*5a30*/  F2FP.BF16.PACK_AB R92, R48, R49 ;  /* 0x00000031305c723e */ /* 0x004fe200000010ff */
[----:B------:R-:W-:-:S02]  /*5a40*/  IMAD.MOV.U32 R46, RZ, RZ, R141 ;  /* 0x000000ffff2e7224 */ /* 0x000fc400078e008d */
[----:B------:R1:W-:Y:S01]  /*5a50*/  MUFU.EX2 R44, R8 ;  /* 0x00000008002c7308 */ /* 0x0003e20000000800 */
[C---:B------:R-:W-:Y:S01]  /*5a60*/  HMMA.16816.F32.BF16 R160, R4.reuse, R20, R76 ;  /* 0x0000001404a0723c */ /* 0x040fe2000004184c */
[----:B------:R-:W-:Y:S02]  /*5a70*/  IMAD.MOV.U32 R45, RZ, RZ, R142 ;  /* 0x000000ffff2d7224 */ /* 0x000fe400078e008e */
[----:B------:R-:W-:Y:S02]  /*5a80*/  IMAD.MOV.U32 R11, RZ, RZ, R143 ;  /* 0x000000ffff0b7224 */ /* 0x000fe400078e008f */
[----:B------:R-:W-:Y:S01]  /*5a90*/  LDSM.16.MT88.4 R140, [R222+0xd00] ;  /* 0x000d0000de8c783b */ /* 0x000fe20000004200 */
[----:B------:R-:W-:Y:S02]  /*5aa0*/  IMAD.MOV.U32 R215, RZ, RZ, R14 ;  /* 0x000000ffffd77224 */ /* 0x000fe400078e000e */
[----:B------:R-:W-:Y:S01]  /*5ab0*/  HMMA.16816.F32.BF16 R128, R4, R16, R72 ;  /* 0x000000100480723c */ /* 0x000fe20000041848 */
[----:B------:R-:W-:-:S02]  /*5ac0*/  IMAD.MOV.U32 R25, RZ, RZ, R15 ;  /* 0x000000ffff197224 */ /* 0x000fc400078e000f */
[----:B-1----:R-:W-:-:S05]  /*5ad0*/  FFMA.FTZ R8, R239, c[0x0][0x2d0], -R12 ;  /* 0x0000b400ef087a23 */ /* 0x002fca000001080c */
[C---:B------:R-:W-:Y:S01]  /*5ae0*/  HMMA.16816.F32.BF16 R40, R4.reuse, R26, R40 ;  /* 0x0000001a0428723c */ /* 0x040fe20000041828 */
[----:B------:R1:W2:Y:S07]  /*5af0*/  MUFU.EX2 R24, R8 ;  /* 0x0000000800187308 */ /* 0x0002ae0000000800 */
[C---:B------:R-:W-:Y:S01]  /*5b00*/  HMMA.16816.F32.BF16 R68, R4.reuse, R28, R124 ;  /* 0x0000001c0444723c */ /* 0x040fe2000004187c */
[----:B------:R-:W4:Y:S07]  /*5b10*/  LDSM.16.MT88.4 R124, [R221+0xd00] ;  /* 0x000d0000dd7c783b */ /* 0x000f2e0000004200 */
[----:B------:R-:W-:Y:S01]  /*5b20*/  HMMA.16816.F32.BF16 R52, R4, R30, R52 ;  /* 0x0000001e0434723c */ /* 0x000fe20000041834 */
[----:B-1----:R-:W-:Y:S01]  /*5b30*/  FFMA.FTZ R8, R173, c[0x0][0x2d0], -R3 ;  /* 0x0000b400ad087a23 */ /* 0x002fe20000010803 */
[----:B--2---:R-:W-:-:S03]  /*5b40*/  F2FP.BF16.PACK_AB R94, R24, R44 ;  /* 0x0000002c185e723e */ /* 0x004fc600000010ff */
[----:B------:R1:W-:Y:S03]  /*5b50*/  MUFU.EX2 R21, R8 ;  /* 0x0000000800157308 */ /* 0x0003e60000000800 */
[C---:B------:R-:W-:Y:S08]  /*5b60*/  HMMA.16816.F32.BF16 R84, R4.reuse, R32, R200 ;  /* 0x000000200454723c */ /* 0x040ff000000418c8 */
[----:B------:R-:W-:Y:S01]  /*5b70*/  HMMA.16816.F32.BF16 R36, R4, R34, R36 ;  /* 0x000000220424723c */ /* 0x000fe20000041824 */
[----:B------:R-:W-:Y:S01]  /*5b80*/  LDSM.16.MT88.4 R4, [R222+0x2d00] ;  /* 0x002d0000de04783b */ /* 0x000fe20000004200 */
[----:B-1----:R-:W-:-:S04]  /*5b90*/  FFMA.FTZ R8, R175, c[0x0][0x2d0], -R3 ;  /* 0x0000b400af087a23 */ /* 0x002fc80000010803 */
[----:B------:R1:W2:Y:S02]  /*5ba0*/  MUFU.EX2 R23, R8 ;  /* 0x0000000800177308 */ /* 0x0002a40000000800 */
[--C-:B-1----:R-:W-:Y:S01]  /*5bb0*/  FFMA.FTZ R8, R174, c[0x0][0x2d0], -R3.reuse ;  /* 0x0000b400ae087a23 */ /* 0x102fe20000010803 */
[----:B--2---:R-:W-:Y:S01]  /*5bc0*/  F2FP.BF16.PACK_AB R93, R23, R21 ;  /* 0x00000015175d723e */ /* 0x004fe200000010ff */
[----:B------:R-:W-:Y:S01]  /*5bd0*/  FFMA.FTZ R3, R208, c[0x0][0x2d0], -R3 ;  /* 0x0000b400d0037a23 */ /* 0x000fe20000010803 */
[----:B------:R-:W1:Y:S03]  /*5be0*/  LDSM.16.MT88.4 R172, [R222+0x1d00] ;  /* 0x001d0000deac783b */ /* 0x000e660000004200 */
[----:B------:R2:W-:Y:S08]  /*5bf0*/  MUFU.EX2 R20, R8 ;  /* 0x0000000800147308 */ /* 0x0005f00000000800 */
[----:B------:R5:W3:Y:S01]  /*5c00*/  MUFU.EX2 R22, R3 ;  /* 0x0000000300167308 */ /* 0x000ae20000000800 */
[----:B--2---:R-:W-:-:S02]  /*5c10*/  FADD.FTZ R8, R249, R248 ;  /* 0x000000f8f9087221 */ /* 0x004fc40000010000 */
[----:B-----5:R-:W-:Y:S01]  /*5c20*/  FFMA.FTZ R3, R209, c[0x0][0x2d0], -R0 ;  /* 0x0000b400d1037a23 */ /* 0x020fe20000010800 */
[----:B---3--:R-:W-:-:S04]  /*5c30*/  F2FP.BF16.PACK_AB R95, R22, R20 ;  /* 0x00000014165f723e */ /* 0x008fc800000010ff */
[----:B------:R2:W-:Y:S03]  /*5c40*/  MUFU.EX2 R19, R3 ;  /* 0x0000000300137308 */ /* 0x0005e60000000800 */
[C---:B------:R-:W-:Y:S08]  /*5c50*/  HMMA.16816.F32.BF16 R152, R92.reuse, R158, R88 ;  /* 0x0000009e5c98723c */ /* 0x040ff00000041858 */
[----:B----4-:R-:W-:Y:S01]  /*5c60*/  HMMA.16816.F32.BF16 R116, R92, R124, R116 ;  /* 0x0000007c5c74723c */ /* 0x010fe20000041874 */
[----:B--2---:R-:W-:-:S04]  /*5c70*/  FFMA.FTZ R3, R210, c[0x0][0x2d0], -R0 ;  /* 0x0000b400d2037a23 */ /* 0x004fc80000010800 */
[----:B------:R2:W3:Y:S03]  /*5c80*/  MUFU.EX2 R18, R3 ;  /* 0x0000000300127308 */ /* 0x0004e60000000800 */
[C---:B------:R-:W-:Y:S08]  /*5c90*/  HMMA.16816.F32.BF16 R120, R92.reuse, R126, R120 ;  /* 0x0000007e5c78723c */ /* 0x040ff00000041878 */
[----:B------:R-:W-:Y:S01]  /*5ca0*/  HMMA.16816.F32.BF16 R132, R92, R140, R132 ;  /* 0x0000008c5c84723c */ /* 0x000fe20000041884 */
[----:B--2---:R-:W-:-:S07]  /*5cb0*/  FFMA.FTZ R3, R241, c[0x0][0x2d0], -R0 ;  /* 0x0000b400f1037a23 */ /* 0x004fce0000010800 */
[C---:B------:R-:W-:Y:S01]  /*5cc0*/  HMMA.16816.F32.BF16 R136, R92.reuse, R142, R136 ;  /* 0x0000008e5c88723c */ /* 0x040fe20000041888 */
[----:B------:R-:W-:Y:S01]  /*5cd0*/  FFMA.FTZ R0, R242, c[0x0][0x2d0], -R0 ;  /* 0x0000b400f2007a23 */ /* 0x000fe20000010800 */
[----:B------:R2:W-:Y:S06]  /*5ce0*/  MUFU.EX2 R17, R3 ;  /* 0x0000000300117308 */ /* 0x0005ec0000000800 */
[C---:B------:R-:W-:Y:S02]  /*5cf0*/  HMMA.16816.F32.BF16 R148, R92.reuse, R156, R148 ;  /* 0x0000009c5c94723c */ /* 0x040fe40000041894 */
[----:B------:R4:W5:Y:S06]  /*5d00*/  MUFU.EX2 R16, R0 ;  /* 0x0000000000107308 */ /* 0x00096c0000000800 */
[----:B-1----:R-:W-:Y:S01]  /*5d10*/  HMMA.16816.F32.BF16 R164, R92, R172, R164 ;  /* 0x000000ac5ca4723c */ /* 0x002fe200000418a4 */
[----:B--2---:R-:W-:-:S04]  /*5d20*/  FADD.FTZ R3, R10, R215 ;  /* 0x000000d70a037221 */ /* 0x004fc80000010000 */
[----:B------:R-:W-:-:S03]  /*5d30*/  FADD.FTZ R10, R47, R3 ;  /* 0x000000032f0a7221 */ /* 0x000fc60000010000 */
[----:B------:R-:W-:Y:S01]  /*5d40*/  HMMA.16816.F32.BF16 R168, R92, R174, R168 ;  /* 0x000000ae5ca8723c */ /* 0x000fe200000418a8 */
[----:B----4-:R-:W-:-:S04]  /*5d50*/  FFMA.FTZ R0, R211, c[0x0][0x2d0], -R2 ;  /* 0x0000b400d3007a23 */ /* 0x010fc80000010802 */
[----:B------:R1:W-:Y:S03]  /*5d60*/  MUFU.EX2 R12, R0 ;  /* 0x00000000000c7308 */ /* 0x0003e60000000800 */
[C---:B------:R-:W-:Y:S08]  /*5d70*/  HMMA.16816.F32.BF16 R72, R92.reuse, R80, R184 ;  /* 0x000000505c48723c */ /* 0x040ff000000418b8 */
[----:B------:R-:W-:Y:S01]  /*5d80*/  HMMA.16816.F32.BF16 R76, R92, R82, R112 ;  /* 0x000000525c4c723c */ /* 0x000fe20000041870 */
[----:B-1----:R-:W-:-:S07]  /*5d90*/  FFMA.FTZ R0, R216, c[0x0][0x2d0], -R2 ;  /* 0x0000b400d8007a23 */ /* 0x002fce0000010802 */
[C---:B------:R-:W-:Y:S01]  /*5da0*/  HMMA.16816.F32.BF16 R88, R92.reuse, R4, R192 ;  /* 0x000000045c58723c */ /* 0x040fe200000418c0 */
[----:B------:R1:W2:Y:S07]  /*5db0*/  MUFU.EX2 R13, R0 ;  /* 0x00000000000d7308 */ /* 0x0002ae0000000800 */
[----:B------:R-:W-:Y:S07]  /*5dc0*/  HMMA.16816.F32.BF16 R92, R92, R6, R96 ;  /* 0x000000065c5c723c */ /* 0x000fee0000041860 */
[----:B---3--:R-:W-:-:S02]  /*5dd0*/  F2FP.BF16.PACK_AB R96, R18, R19 ;  /* 0x000000131260723e */ /* 0x008fc400000010ff */
[----:B-----5:R-:W-:Y:S01]  /*5de0*/  F2FP.BF16.PACK_AB R98, R16, R17 ;  /* 0x000000111062723e */ /* 0x020fe200000010ff */
[--C-:B-1----:R-:W-:Y:S01]  /*5df0*/  FFMA.FTZ R0, R238, c[0x0][0x2d0], -R2.reuse ;  /* 0x0000b400ee007a23 */ /* 0x102fe20000010802 */
[----:B--2---:R-:W-:Y:S01]  /*5e00*/  F2FP.BF16.PACK_AB R97, R13, R12 ;  /* 0x0000000c0d61723e */ /* 0x004fe200000010ff */
[----:B------:R-:W-:Y:S02]  /*5e10*/  FFMA.FTZ R2, R240, c[0x0][0x2d0], -R2 ;  /* 0x0000b400f0027a23 */ /* 0x000fe40000010802 */
[----:B------:R1:W-:Y:S01]  /*5e20*/  MUFU.EX2 R14, R0 ;  /* 0x00000000000e7308 */ /* 0x0003e20000000800 */
[----:B------:R-:W-:-:S05]  /*5e30*/  IMAD.U32 R238, RZ, RZ, UR6 ;  /* 0x00000006ffee7e24 */ /* 0x000fca000f8e00ff */
[----:B------:R-:W-:Y:S02]  /*5e40*/  ISETP.GE.AND P0, PT, R238, UR4, PT ;  /* 0x00000004ee007c0c */ /* 0x000fe4000bf06270 */
        /* <DEDUP_REMOVED lines=65> */
[----:B------:R-:W-:Y:S02]  /*6260*/  FADD.FTZ R0, R44, R0 ;  /* 0x000000002c007221 */ /* 0x000fe40000010000 */
[----:B------:R-:W-:Y:S02]  /*6270*/  FADD.FTZ R4, R20, R4 ;  /* 0x0000000414047221 */ /* 0x000fe40000010000 */
[----:B------:R-:W-:Y:S02]  /*6280*/  FADD.FTZ R5, R16, R3 ;  /* 0x0000000310057221 */ /* 0x000fe40000010000 */
[----:B------:R-:W-:Y:S02]  /*6290*/  FADD.FTZ R3, R15, R2 ;  /* 0x000000020f037221 */ /* 0x000fe40000010000 */
[----:B------:R-:W-:Y:S01]  /*62a0*/  FADD.FTZ R2, R24, R0 ;  /* 0x0000000018027221 */ /* 0x000fe20000010000 */
[----:B------:R1:W-:Y:S01]  /*62b0*/  STL [R1+0x44], R5 ;  /* 0x0000440501007387 */ /* 0x0003e20000100800 */
[----:B------:R-:W-:-:S03]  /*62c0*/  FADD.FTZ R0, R22, R4 ;  /* 0x0000000416007221 */ /* 0x000fc60000010000 */
[----:B------:R1:W-:Y:S04]  /*62d0*/  STL [R1+0x48], R3 ;  /* 0x0000480301007387 */ /* 0x0003e80000100800 */
[----:B------:R1:W-:Y:S04]  /*62e0*/  STL [R1+0x50], R0 ;  /* 0x0000500001007387 */ /* 0x0003e80000100800 */
[----:B------:R1:W-:Y:S01]  /*62f0*/  STL [R1+0x4c], R2 ;  /* 0x00004c0201007387 */ /* 0x0003e20000100800 */
[----:B------:R-:W-:Y:S05]  /*6300*/  @!P0 BRA `(.L_x_714) ;  /* 0x0000498000008947 */ /* 0x000fea0003800000 */
[----:B------:R-:W2:Y:S04]  /*6310*/  LDL R181, [R1+0x54] ;  /* 0x0000540001b57983 */ /* 0x000ea80000100800 */
[----:B------:R-:W3:Y:S04]  /*6320*/  LDL R51, [R1+0x5c] ;  /* 0x00005c0001337983 */ /* 0x000ee80000100800 */
[----:B------:R-:W4:Y:S04]  /*6330*/  LDL R183, [R1+0x58] ;  /* 0x0000580001b77983 */ /* 0x000f280000100800 */
[----:B------:R-:W4:Y:S01]  /*6340*/  LDL R182, [R1+0x60] ;  /* 0x0000600001b67983 */ /* 0x000f220000100800 */
[----:B------:R-:W-:Y:S01]  /*6350*/  SHF.R.S32.HI R50, RZ, 0x1f, R100 ;  /* 0x0000001fff327819 */ /* 0x000fe20000011464 */
[----:B-1----:R-:W-:-:S03]  /*6360*/  IMAD.SHL.U32 R0, R100, 0x2, RZ ;  /* 0x0000000264007824 */ /* 0x002fc600078e00ff */
[----:B------:R-:W-:-:S05]  /*6370*/  SHF.L.U64.HI R2, R100, 0x1, R50 ;  /* 0x0000000164027819 */ /* 0x000fca0000010232 */
[----:B------:R-:W-:Y:S04]  /*6380*/  STL [R1+0x34], R2 ;  /* 0x0000340201007387 */ /* 0x000fe80000100800 */
[----:B------:R2:W-:Y:S01]  /*6390*/  STL [R1+0x30], R0 ;  /* 0x0000300001007387 */ /* 0x0005e20000100800 */
[----:B------:R-:W-:Y:S01]  /*63a0*/  IMAD.MOV.U32 R103, RZ, RZ, R105 ;  /* 0x000000ffff677224 */ /* 0x000fe200078e0069 */
[----:B------:R-:W-:Y:S01]  /*63b0*/  MOV R108, R102 ;  /* 0x00000066006c7202 */ /* 0x000fe20000000f00 */
[----:B------:R-:W-:Y:S01]  /*63c0*/  IMAD.MOV.U32 R100, RZ, RZ, R106 ;  /* 0x000000ffff647224 */ /* 0x000fe200078e006a */
[----:B------:R-:W-:Y:S01]  /*63d0*/  SEL R3, RZ, 0x10, P5 ;  /* 0x00000010ff037807 */ /* 0x000fe20002800000 */
[----:B------:R-:W-:Y:S02]  /*63e0*/  IMAD.MOV.U32 R107, RZ, RZ, R104 ;  /* 0x000000ffff6b7224 */ /* 0x000fe400078e0068 */
[C---:B--2---:R-:W-:Y:S01]  /*63f0*/  IMAD.SHL.U32 R0, R181.reuse, 0x2, RZ ;  /* 0x00000002b5007824 */ /* 0x044fe200078e00ff */
[----:B---3--:R-:W-:-:S05]  /*6400*/  SHF.L.U64.HI R2, R181, 0x1, R51 ;  /* 0x00000001b5027819 */ /* 0x008fca0000010233 */
[----:B------:R4:W-:Y:S04]  /*6410*/  STL [R1+0x2c], R2 ;  /* 0x00002c0201007387 */ /* 0x0009e80000100800 */
[----:B------:R1:W-:Y:S01]  /*6420*/  STL [R1+0x28], R0 ;  /* 0x0000280001007387 */ /* 0x0003e20000100800 */
[C---:B----4-:R-:W-:Y:S02]  /*6430*/  SHF.L.U64.HI R2, R183.reuse, 0x1, R182 ;  /* 0x00000001b7027819 */ /* 0x050fe400000102b6 */
[----:B-1----:R-:W-:-:S05]  /*6440*/  SHF.L.U32 R0, R183, 0x1, RZ ;  /* 0x00000001b7007819 */ /* 0x002fca00000006ff */
[----:B------:R1:W-:Y:S04]  /*6450*/  STL [R1+0x20], R0 ;  /* 0x0000200001007387 */ /* 0x0003e80000100800 */
[----:B------:R1:W-:Y:S02]  /*6460*/  STL [R1+0x24], R2 ;  /* 0x0000240201007387 */ /* 0x0003e40000100800 */
.L_x_717:
[----:B------:R2:W5:Y:S01]  /*6470*/  LDL R247, [R1+0x28] ;  /* 0x0000280001f77983 */ /* 0x0005620000100800 */
[----:B------:R-:W-:Y:S04]  /*6480*/  DEPBAR.LE SB0, 0x0 ;  /* 0x000080000000791a */ /* 0x000fe80000000000 */
[----:B------:R-:W-:Y:S01]  /*6490*/  BAR.SYNC.DEFER_BLOCKING 0x0 ;  /* 0x0000000000007b1d */ /* 0x000fe20000010000 */
[----:B------:R-:W-:Y:S02]  /*64a0*/  ISETP.GE.AND P0, PT, R238, RZ, PT ;  /* 0x000000ffee00720c */ /* 0x000fe40003f06270 */
[----:B------:R-:W-:Y:S02]  /*64b0*/  SEL R239, RZ, 0x10, P4 ;  /* 0x00000010ffef7807 */ /* 0x000fe40002000000 */
[----:B------:R-:W-:Y:S01]  /*64c0*/  SEL R241, RZ, 0x10, P5 ;  /* 0x00000010fff17807 */ /* 0x000fe20002800000 */
[----:B------:R2:W5:Y:S04]  /*64d0*/  LDL R246, [R1+0x20] ;  /* 0x0000200001f67983 */ /* 0x0005680000100800 */
[----:B------:R2:W5:Y:S04]  /*64e0*/  LDL R244, [R1+0x2c] ;  /* 0x00002c0001f47983 */ /* 0x0005680000100800 */
[----:B------:R2:W5:Y:S04]  /*64f0*/  LDL R243, [R1+0x30] ;  /* 0x0000300001f37983 */ /* 0x0005680000100800 */
[----:B------:R2:W5:Y:S04]  /*6500*/  LDL R242, [R1+0x24] ;  /* 0x0000240001f27983 */ /* 0x0005680000100800 */
[----:B------:R2:W5:Y:S04]  /*6510*/  LDL R240, [R1+0x34] ;  /* 0x0000340001f07983 */ /* 0x0005680000100800 */
[----:B------:R2:W3:Y:S04]  /*6520*/  LDSM.16.M88.4 R64, [R223+0x6100] ;  /* 0x00610000df40783b */ /* 0x0004e80000000200 */
[----:B------:R2:W4:Y:S04]  /*6530*/  LDSM.16.M88.4 R60, [R223+0x7100] ;  /* 0x00710000df3c783b */ /* 0x0005280000000200 */
[----:B-1----:R2:W1:Y:S04]  /*6540*/  LDSM.16.M88.4 R16, [R220+0x3100] ;  /* 0x00310000dc10783b */ /* 0x0024680000000200 */
[----:B------:R2:W1:Y:S04]  /*6550*/  LDSM.16.M88.4 R32, [R220+0x3500] ;  /* 0x00350000dc20783b */ /* 0x0004680000000200 */
[----:B------:R2:W1:Y:S04]  /*6560*/  LDSM.16.M88.4 R48, [R220+0x3900] ;  /* 0x00390000dc30783b */ /* 0x0004680000000200 */
[----:B------:R2:W1:Y:S04]  /*6570*/  LDSM.16.M88.4 R176, [R220+0x3d00] ;  /* 0x003d0000dcb0783b */ /* 0x0004680000000200 */
[----:B------:R2:W1:Y:S04]  /*6580*/  LDSM.16.M88.4 R180, [R224+0x6100] ;  /* 0x00610000e0b4783b */ /* 0x0004680000000200 */
[----:B------:R2:W1:Y:S04]  /*6590*/  LDSM.16.M88.4 R188, [R224+0x7100] ;  /* 0x00710000e0bc783b */ /* 0x0004680000000200 */
[----:B------:R2:W1:Y:S04]  /*65a0*/  LDSM.16.M88.4 R184, [R225] ;  /* 0x00000000e1b8783b */ /* 0x0004680000000200 */
[----:B------:R2:W1:Y:S04]  /*65b0*/  LDSM.16.M88.4 R192, [R236] ;  /* 0x00000000ecc0783b */ /* 0x0004680000000200 */
[----:B------:R2:W1:Y:S04]  /*65c0*/  LDSM.16.M88.4 R196, [R235] ;  /* 0x00000000ebc4783b */ /* 0x0004680000000200 */
[----:B------:R2:W1:Y:S01]  /*65d0*/  LDSM.16.M88.4 R200, [R234] ;  /* 0x00000000eac8783b */ /* 0x0004620000000200 */
[----:B------:R-:W-:-:S05]  /*65e0*/  @!P0 BRA `(.L_x_715) ;  /* 0x000002a000008947 */ /* 0x000fca0003800000 */
[----:B---34-:R-:W3:Y:S01]  /*65f0*/  LDL R5, [R1+0x1c] ;  /* 0x00001c0001057983 */ /* 0x018ee20000100800 */
[----:B-1----:R-:W-:Y:S01]  /*6600*/  SHF.R.S32.HI R0, RZ, 0x1f, R245 ;  /* 0x0000001fff007819 */ /* 0x002fe200000114f5 */
[----:B------:R-:W-:Y:S01]  /*6610*/  IMAD.WIDE.U32 R2, R245, c[0x0][0x208], RZ ;  /* 0x00008200f5027a25 */ /* 0x000fe200078e00ff */
[----:B------:R-:W-:Y:S02]  /*6620*/  SHF.R.S32.HI R4, RZ, 0x1f, R237 ;  /* 0x0000001fff047819 */ /* 0x000fe400000114ed */
[----:B------:R-:W-:Y:S01]  /*6630*/  IADD3 R12, -R241, 0x10, RZ ;  /* 0x00000010f10c7810 */ /* 0x000fe20007ffe1ff */
[----:B------:R-:W-:Y:S01]  /*6640*/  IMAD R0, R0, c[0x0][0x208], RZ ;  /* 0x0000820000007a24 */ /* 0x000fe200078e02ff */
[----:B------:R-:W-:Y:S01]  /*6650*/  IADD3 R10, -R239, 0x10, RZ ;  /* 0x00000010ef0a7810 */ /* 0x000fe20007ffe1ff */
[----:B------:R-:W-:Y:S01]  /*6660*/  IMAD R4, R4, c[0x0][0x218], RZ ;  /* 0x0000860004047a24 */ /* 0x000fe200078e02ff */
[----:B------:R-:W-:Y:S01]  /*6670*/  LOP3.LUT R12, R12, 0xf, RZ, 0xc0, !PT ;  /* 0x0000000f0c0c7812 */ /* 0x000fe200078ec0ff */
[----:B------:R-:W-:Y:S01]  /*6680*/  IMAD R0, R245, c[0x0][0x20c], R0 ;  /* 0x00008300f5007a24 */ /* 0x000fe200078e0200 */
[----:B------:R-:W-:Y:S01]  /*6690*/  LOP3.LUT R10, R10, 0xf, RZ, 0xc0, !PT ;  /* 0x0000000f0a0a7812 */ /* 0x000fe200078ec0ff */
[----:B------:R-:W-:Y:S02]  /*66a0*/  IMAD R4, R237, c[0x0][0x21c], R4 ;  /* 0x00008700ed047a24 */ /* 0x000fe400078e0204 */
[----:B------:R-:W-:Y:S04]  /*66b0*/  IMAD.IADD R3, R3, 0x1, R0 ;  /* 0x0000000103037824 */ /* 0x000fe800078e0200 */
[----:B------:R-:W-:Y:S05]  /*66c0*/  IMAD.WIDE.U32 R2, R237, c[0x0][0x218], R2 ;  /* 0x00008600ed027a25 */ /* 0x000fea00078e0002 */
[----:B------:R-:W-:Y:S04]  /*66d0*/  IADD3 R0, P0, R2, UR22, RZ ;  /* 0x0000001602007c10 */ /* 0x000fe8000ff1e0ff */
[----:B------:R-:W-:Y:S02]  /*66e0*/  IADD3.X R4, R3, UR17, R4, P0, !PT ;  /* 0x0000001103047c10 */ /* 0x000fe400087fe404 */
[C---:B------:R-:W-:Y:S04]  /*66f0*/  LEA R3, P0, R0.reuse, c[0x0][0x1f8], 0x1 ;  /* 0x00007e0000037a11 */ /* 0x040fe800078008ff */
[----:B------:R-:W-:Y:S02]  /*6700*/  LEA.HI.X R4, R0, c[0x0][0x1fc], R4, 0x1, P0 ;  /* 0x00007f0000047a11 */ /* 0x000fe400000f0c04 */
[----:B------:R-:W1:Y:S04]  /*6710*/  SHFL.IDX PT, R0, R3, 0x1, 0x1c1f ;  /* 0x003c1f0003007f89 */ /* 0x000e6800000e0000 */
[----:B------:R-:W4:Y:S04]  /*6720*/  SHFL.IDX PT, R2, R4, 0x1, 0x1c1f ;  /* 0x003c1f0004027f89 */ /* 0x000f2800000e0000 */
[----:B------:R-:W2:Y:S04]  /*6730*/  SHFL.IDX PT, R3, R3, RZ, 0x1c1f ;  /* 0x001c1fff03037589 */ /* 0x000ea800000e0000 */
[----:B------:R-:W2:Y:S01]  /*6740*/  SHFL.IDX PT, R4, R4, RZ, 0x1c1f ;  /* 0x001c1fff04047589 */ /* 0x000ea200000e0000 */
[----:B-1---5:R-:W-:Y:S04]  /*6750*/  IADD3 R12, P1, P0, R12, R0, R247 ;  /* 0x000000000c0c7210 */ /* 0x022fe8000783e0f7 */
[----:B----4-:R-:W-:Y:S02]  /*6760*/  IADD3.X R13, RZ, R2, R244, P1, P0 ;  /* 0x00000002ff0d7210 */ /* 0x010fe40000fe04f4 */
[----:B------:R-:W-:Y:S04]  /*6770*/  IADD3 R10, P1, P0, R10, R0, R246 ;  /* 0x000000000a0a7210 */ /* 0x000fe8000783e0f6 */
[----:B------:R-:W-:Y:S02]  /*6780*/  IADD3.X R11, RZ, R2, R242, P1, P0 ;  /* 0x00000002ff0b7210 */ /* 0x000fe40000fe04f2 */
[C---:B--2---:R-:W-:Y:S02]  /*6790*/  IADD3 R20, P1, R3.reuse, R243, RZ ;  /* 0x000000f303147210 */ /* 0x044fe40007f3e0ff */
[C---:B------:R-:W-:Y:S03]  /*67a0*/  IADD3 R14, P0, R3.reuse, R247, RZ ;  /* 0x000000f7030e7210 */ /* 0x040fe60007f1e0ff */
[C---:B------:R-:W-:Y:S01]  /*67b0*/  IMAD.X R21, R4.reuse, 0x1, R240, P1 ;  /* 0x0000000104157824 */ /* 0x040fe200008e06f0 */
[----:B------:R-:W-:Y:S01]  /*67c0*/  IADD3 R8, P1, R3, R246, RZ ;  /* 0x000000f603087210 */ /* 0x000fe20007f3e0ff */
[----:B------:R-:W-:Y:S01]  /*67d0*/  IMAD.X R15, R4, 0x1, R244, P0 ;  /* 0x00000001040f7824 */ /* 0x000fe200000e06f4 */
[----:B------:R-:W-:Y:S03]  /*67e0*/  IADD3 R6, P0, R0, R243, RZ ;  /* 0x000000f300067210 */ /* 0x000fe60007f1e0ff */
[----:B------:R-:W-:Y:S01]  /*67f0*/  IMAD.X R9, R4, 0x1, R242, P1 ;  /* 0x0000000104097824 */ /* 0x000fe200008e06f2 */
[----:B------:R-:W-:Y:S01]  /*6800*/  ISETP.NE.U32.AND P1, PT, R241, RZ, PT ;  /* 0x000000fff100720c */ /* 0x000fe20003f25070 */
[----:B------:R-:W-:Y:S01]  /*6810*/  IMAD.X R7, R2, 0x1, R240, P0 ;  /* 0x0000000102077824 */ /* 0x000fe200000e06f0 */
[----:B------:R-:W-:Y:S01]  /*6820*/  ISETP.NE.U32.AND P0, PT, R239, RZ, PT ;  /* 0x000000ffef00720c */ /* 0x000fe20003f05070 */
[----:B---3--:R1:W-:Y:S04]  /*6830*/  LDGSTS.E.BYPASS.LTC128B.128 [R5], [R20.64], !P6 ;  /* 0x0000000014057fae */ /* 0x0083e8000f101d4e */
[----:B------:R1:W-:Y:S04]  /*6840*/  LDGSTS.E.BYPASS.LTC128B.128 [R5+0x1000], [R14.64], !P5 ;  /* 0x010000000e057fae */ /* 0x0003e8000e901d4e */
[----:B------:R1:W-:Y:S04]  /*6850*/  LDGSTS.E.BYPASS.LTC128B.128 [R5+0x2000], [R8.64], !P4 ;  /* 0x0200000008057fae */ /* 0x0003e8000e101d4e */
[----:B------:R1:W-:Y:S04]  /*6860*/  LDGSTS.E.BYPASS.LTC128B.128 [R5+0x800], [R6.64], !P6 ;  /* 0x0080000006057fae */ /* 0x0003e8000f101d4e */
[----:B------:R1:W-:Y:S04]  /*6870*/  LDGSTS.E.BYPASS.LTC128B.128.ZFILL [R5+0x1800], [R12.64], P1 ;  /* 0x018000000c057fae */ /* 0x0003e80008941d4e */
[----:B------:R1:W-:Y:S02]  /*6880*/  LDGSTS.E.BYPASS.LTC128B.128.ZFILL [R5+0x2800], [R10.64], P0 ;  /* 0x028000000a057fae */ /* 0x0003e40008141d4e */
.L_x_715:
[-C--:B-1-34-:R-:W-:Y:S01]  /*6890*/  HMMA.16816.F32.BF16 R4, R64, R16.reuse, RZ ;  /* 0x000000104004723c */ /* 0x09afe200000418ff */
[----:B------:R-:W-:Y:S02]  /*68a0*/  LDSM.16.M88.4 R204, [R220+0x4100] ;  /* 0x00410000dccc783b */ /* 0x000fe40000000200 */
[----:B------:R-:W-:Y:S05]  /*68b0*/  ISETP.GE.AND P0, PT, R238, 0x1, PT ;  /* 0x00000001ee00780c */ /* 0x000fea0003f06270 */
[C---:B------:R-:W-:Y:S01]  /*68c0*/  HMMA.16816.F32.BF16 R8, R60.reuse, R16, RZ ;  /* 0x000000103c08723c */ /* 0x040fe200000418ff */
[----:B------:R-:W0:Y:S07]  /*68d0*/  LDGDEPBAR ;  /* 0x00000000000079af */ /* 0x000e2e0000000000 */
[-C--:B------:R-:W-:Y:S01]  /*68e0*/  HMMA.16816.F32.BF16 R12, R60, R18.reuse, RZ ;  /* 0x000000123c0c723c */ /* 0x080fe200000418ff */
[----:B------:R-:W-:Y:S07]  /*68f0*/  LDSM.16.M88.4 R208, [R223+0x9100] ;  /* 0x00910000dfd0783b */ /* 0x000fee0000000200 */
[C---:B------:R-:W-:Y:S01]  /*6900*/  HMMA.16816.F32.BF16 R16, R64.reuse, R18, RZ ;  /* 0x000000124010723c */ /* 0x040fe200000418ff */
[----:B------:R-:W-:Y:S07]  /*6910*/  LDSM.16.M88.4 R212, [R232] ;  /* 0x00000000e8d4783b */ /* 0x000fee0000000200 */
[-C--:B------:R-:W-:Y:S01]  /*6920*/  HMMA.16816.F32.BF16 R20, R64, R32.reuse, RZ ;  /* 0x000000204014723c */ /* 0x080fe200000418ff */
[----:B------:R-:W-:Y:S07]  /*6930*/  LDSM.16.M88.4 R216, [R229] ;  /* 0x00000000e5d8783b */ /* 0x000fee0000000200 */
        /* <DEDUP_REMOVED lines=30> */
[----:B------:R-:W-:Y:S07]  /*6b20*/  LDSM.16.M88.4 R188, [R220+0x4d00] ;  /* 0x004d0000dcbc783b */ /* 0x000fee0000000200 */
[----:B------:R-:W-:Y:S01]  /*6b30*/  HMMA.16816.F32.BF16 R64, R180, R202, R64 ;  /* 0x000000cab440723c */ /* 0x000fe20000041840 */
[----:B------:R-:W4:Y:S08]  /*6b40*/  LDSM.16.M88.4 R180, [R220+0x4900] ;  /* 0x00490000dcb4783b */ /* 0x000f300000000200 */
[----:B------:R-:W2:Y:S01]  /*6b50*/  LDSM.16.M88.4 R200, [R224+0x9100] ;  /* 0x00910000e0c8783b */ /* 0x000ea20000000200 */
[-C--:B-1----:R-:W-:Y:S08]  /*6b60*/  HMMA.16816.F32.BF16 R4, R176, R204.reuse, R4 ;  /* 0x000000ccb004723c */ /* 0x082ff00000041804 */
[C---:B------:R-:W-:Y:S08]  /*6b70*/  HMMA.16816.F32.BF16 R8, R208.reuse, R204, R8 ;  /* 0x000000ccd008723c */ /* 0x040ff00000041808 */
[-C--:B------:R-:W-:Y:S08]  /*6b80*/  HMMA.16816.F32.BF16 R12, R208, R206.reuse, R12 ;  /* 0x000000ced00c723c */ /* 0x080ff0000004180c */
[C---:B------:R-:W-:Y:S01]  /*6b90*/  HMMA.16816.F32.BF16 R16, R176.reuse, R206, R16 ;  /* 0x000000ceb010723c */ /* 0x040fe20000041810 */
[----:B------:R-:W1:Y:S07]  /*6ba0*/  LDSM.16.M88.4 R204, [R231] ;  /* 0x00000000e7cc783b */ /* 0x000e6e0000000200 */
[-C--:B---3--:R-:W-:Y:S08]  /*6bb0*/  HMMA.16816.F32.BF16 R20, R176, R184.reuse, R20 ;  /* 0x000000b8b014723c */ /* 0x088ff00000041814 */
[C---:B------:R-:W-:Y:S08]  /*6bc0*/  HMMA.16816.F32.BF16 R24, R208.reuse, R184, R24 ;  /* 0x000000b8d018723c */ /* 0x040ff00000041818 */
[-C--:B------:R-:W-:Y:S08]  /*6bd0*/  HMMA.16816.F32.BF16 R28, R208, R186.reuse, R28 ;  /* 0x000000bad01c723c */ /* 0x080ff0000004181c */
[C---:B------:R-:W-:Y:S01]  /*6be0*/  HMMA.16816.F32.BF16 R32, R176.reuse, R186, R32 ;  /* 0x000000bab020723c */ /* 0x040fe20000041820 */
[----:B------:R-:W3:Y:S07]  /*6bf0*/  LDSM.16.M88.4 R184, [R230] ;  /* 0x00000000e6b8783b */ /* 0x000eee0000000200 */
[-C--:B----4-:R-:W-:Y:S08]  /*6c00*/  HMMA.16816.F32.BF16 R36, R176, R180.reuse, R36 ;  /* 0x000000b4b024723c */ /* 0x090ff00000041824 */
        /* <DEDUP_REMOVED lines=10> */
[-C--:B------:R-:W-:Y:S01]  /*6cb0*/  HMMA.16816.F32.BF16 R4, R192, R196.reuse, R4 ;  /* 0x000000c4c004723c */ /* 0x080fe20000041804 */
        /* <DEDUP_REMOVED lines=10> */
[-C--:B-1----:R-:W-:Y:S08]  /*6d60*/  HMMA.16816.F32.BF16 R36, R192, R204.reuse, R36 ;  /* 0x000000ccc024723c */ /* 0x082ff00000041824 */
[C---:B------:R-:W-:Y:S08]  /*6d70*/  HMMA.16816.F32.BF16 R40, R200.reuse, R204, R40 ;  /* 0x000000ccc828723c */ /* 0x040ff00000041828 */
[-C--:B------:R-:W-:Y:S08]  /*6d80*/  HMMA.16816.F32.BF16 R44, R200, R206.reuse, R44 ;  /* 0x000000cec82c723c */ /* 0x080ff0000004182c */
[C---:B------:R-:W-:Y:S01]  /*6d90*/  HMMA.16816.F32.BF16 R48, R192.reuse, R206, R48 ;  /* 0x000000cec030723c */ /* 0x040fe20000041830 */
[----:B------:R-:W1:Y:S07]  /*6da0*/  LDSM.16.M88.4 R204, [R220+0x5900] ;  /* 0x00590000dccc783b */ /* 0x000e6e0000000200 */
[-C--:B---3--:R-:W-:Y:S08]  /*6db0*/  HMMA.16816.F32.BF16 R52, R192, R184.reuse, R52 ;  /* 0x000000b8c034723c */ /* 0x088ff00000041834 */
[C---:B------:R-:W-:Y:S08]  /*6dc0*/  HMMA.16816.F32.BF16 R56, R200.reuse, R184, R56 ;  /* 0x000000b8c838723c */ /* 0x040ff00000041838 */
[-C--:B------:R-:W-:Y:S08]  /*6dd0*/  HMMA.16816.F32.BF16 R60, R200, R186.reuse, R60 ;  /* 0x000000bac83c723c */ /* 0x080ff0000004183c */
[----:B------:R-:W-:Y:S08]  /*6de0*/  HMMA.16816.F32.BF16 R64, R192, R186, R64 ;  /* 0x000000bac040723c */ /* 0x000ff00000041840 */
        /* <DEDUP_REMOVED lines=46> */
[----:B------:R-:W2:Y:S10]  /*70d0*/  MUFU.TANH R179, R18 ;  /* 0x0000001200b37308 */ /* 0x000eb40000002400 */
[----:B------:R-:W2:Y:S01]  /*70e0*/  MUFU.TANH R197, R12 ;  /* 0x0000000c00c57308 */ /* 0x000ea20000002400 */
[----:B-1----:R-:W1:Y:S01]  /*70f0*/  LDSM.16.M88.4 R8, [R227] ;  /* 0x00000000e308783b */ /* 0x002e620000000200 */
[-C--:B----4-:R-:W-:Y:S08]  /*7100*/  HMMA.16816.F32.BF16 R20, R212, R4.reuse, R20 ;  /* 0x00000004d414723c */ /* 0x090ff00000041814 */
[----:B------:R-:W4:Y:S01]  /*7110*/  MUFU.TANH R196, R13 ;  /* 0x0000000d00c47308 */ /* 0x000f220000002400 */
[C---:B------:R-:W-:Y:S09]  /*7120*/  HMMA.16816.F32.BF16 R24, R180.reuse, R4, R24 ;  /* 0x00000004b418723c */ /* 0x040ff20000041818 */
[----:B------:R-:W1:Y:S01]  /*7130*/  MUFU.TANH R200, R14 ;  /* 0x0000000e00c87308 */ /* 0x000e620000002400 */
[-C--:B------:R-:W-:Y:S08]  /*7140*/  HMMA.16816.F32.BF16 R28, R180, R6.reuse, R28 ;  /* 0x00000006b41c723c */ /* 0x080ff0000004181c */
[C---:B------:R-:W-:Y:S01]  /*7150*/  HMMA.16816.F32.BF16 R32, R212.reuse, R6, R32 ;  /* 0x00000006d420723c */ /* 0x040fe20000041820 */
[----:B------:R-:W2:Y:S01]  /*7160*/  MUFU.TANH R206, R15 ;  /* 0x0000000f00ce7308 */ /* 0x000ea20000002400 */
[----:B------:R-:W2:Y:S01]  /*7170*/  LDSM.16.M88.4 R4, [R226] ;  /* 0x00000000e204783b */ /* 0x000ea20000000200 */
        /* <DEDUP_REMOVED lines=18> */
[C---:B------:R-:W-:Y:S01]  /*72a0*/  HMMA.16816.F32.BF16 R48, R212.reuse, R10, R48 ;  /* 0x0000000ad430723c */ /* 0x040fe20000041830 */
[----:B------:R-:W1:Y:S03]  /*72b0*/  MUFU.TANH R186, R24 ;  /* 0x0000001800ba7308 */ /* 0x000e660000002400 */
[----:B------:R-:W-:Y:S02]  /*72c0*/  FMUL.FTZ R31, R31, c[0x0][0x320] ;  /* 0x0000c8001f1f7a20 */ /* 0x000fe40000410000 */
[----:B------:R-:W-:Y:S02]  /*72d0*/  FMUL.FTZ R32, R32, c[0x0][0x320] ;  /* 0x0000c80020207a20 */ /* 0x000fe40000410000 */
[-C--:B--2---:R-:W-:Y:S03]  /*72e0*/  HMMA.16816.F32.BF16 R52, R212, R4.reuse, R52 ;  /* 0x00000004d434723c */ /* 0x084fe60000041834 */
[----:B------:R-:W2:Y:S01]  /*72f0*/  MUFU.TANH R187, R25 ;  /* 0x0000001900bb7308 */ /* 0x000ea20000002400 */
        /* <DEDUP_REMOVED lines=14> */
[----:B------:R3:W3:Y:S03]  /*73e0*/  MUFU.TANH R110, R16 ;  /* 0x00000010006e7308 */ /* 0x0006e60000002400 */
[----:B------:R-:W-:Y:S02]  /*73f0*/  FMUL.FTZ R46, R46, c[0x0][0x320] ;  /* 0x0000c8002e2e7a20 */ /* 0x000fe40000410000 */
[----:B------:R-:W-:Y:S02]  /*7400*/  FMUL.FTZ R47, R47, c[0x0][0x320] ;  /* 0x0000c8002f2f7a20 */ /* 0x000fe40000410000 */
[----:B-1----:R-:W-:Y:S02]  /*7410*/  FMUL.FTZ R26, R49, c[0x0][0x320] ;  /* 0x0000c800311a7a20 */ /* 0x002fe40000410000 */
[----:B------:R-:W-:Y:S01]  /*7420*/  FMUL.FTZ R50, R50, c[0x0][0x320] ;  /* 0x0000c80032327a20 */ /* 0x000fe20000410000 */
        /* <DEDUP_REMOVED lines=65> */
[----:B------:R-:W1:Y:S01]  /*7840*/  MUFU.TANH R23, R23 ;  /* 0x0000001700177308 */ /* 0x000e620000002400 */
[----:B------:R-:W-:-:S05]  /*7850*/  @!P0 BRA `(.L_x_716) ;  /* 0x0000038000008947 */ /* 0x000fca0003800000 */
[----:B--234-:R-:W-:Y:S01]  /*7860*/  LEA R2, R238, UR11, 0x6 ;  /* 0x0000000bee027c11 */ /* 0x01cfe2000f8e30ff */
[----:B------:R-:W2:Y:S01]  /*7870*/  LDL R0, [R1+0x38] ;  /* 0x0000380001007983 */ /* 0x000ea20000100800 */
[----:B------:R-:W-:Y:S01]  /*7880*/  IADD3 R12, -R241, 0x10, RZ ;  /* 0x00000010f10c7810 */ /* 0x000fe20007ffe1ff */
[----:B------:R-:W-:Y:S01]  /*7890*/  IMAD.MOV.U32 R237, RZ, RZ, RZ ;  /* 0x000000ffffed7224 */ /* 0x000fe200078e00ff */
[----:B------:R-:W-:Y:S01]  /*78a0*/  IADD3 R10, -R239, 0x10, RZ ;  /* 0x00000010ef0a7810 */ /* 0x000fe20007ffe1ff */
[----:B------:R-:W3:Y:S01]  /*78b0*/  LDL R19, [R1+0x18] ;  /* 0x0000180001137983 */ /* 0x000ee20000100800 */
[----:B------:R-:W-:Y:S02]  /*78c0*/  LOP3.LUT R12, R12, 0xf, RZ, 0xc0, !PT ;  /* 0x0000000f0c0c7812 */ /* 0x000fe400078ec0ff */
[----:B------:R-:W-:Y:S02]  /*78d0*/  LOP3.LUT R10, R10, 0xf, RZ, 0xc0, !PT ;  /* 0x0000000f0a0a7812 */ /* 0x000fe400078ec0ff */
[----:B--2---:R-:W-:Y:S05]  /*78e0*/  IADD3 R2, R2, -0x40, R0 ;  /* 0xffffffc002027810 */ /* 0x004fea0007ffe000 */
        /* <DEDUP_REMOVED lines=11> */
[----:B------:R-:W2:Y:S04]  /*79a0*/  @!P2 LDG.E R237, [R4.64] ;  /* 0x0000000e04eda981 */ /* 0x000ea8000c1e1900 */
[----:B------:R-:W-:Y:S04]  /*79b0*/  IMAD R0, R0, c[0x0][0x1e0], RZ ;  /* 0x0000780000007a24 */ /* 0x000fe800078e02ff */
[----:B------:R-:W-:Y:S04]  /*79c0*/  IMAD R0, R245, c[0x0][0x1e4], R0 ;  /* 0x00007900f5007a24 */ /* 0x000fe800078e0200 */
[----:B------:R-:W-:Y:S01]  /*79d0*/  IMAD.IADD R3, R3, 0x1, R0 ;  /* 0x0000000103037824 */ /* 0x000fe200078e0200 */
[----:B--2---:R-:W-:Y:S03]  /*79e0*/  SHF.R.S32.HI R4, RZ, 0x1f, R237 ;  /* 0x0000001fff047819 */ /* 0x004fe600000114ed */
[C---:B------:R-:W-:Y:S04]  /*79f0*/  IMAD.WIDE.U32 R2, R237.reuse, c[0x0][0x1f0], R2 ;  /* 0x00007c00ed027a25 */ /* 0x040fe800078e0002 */
[----:B------:R-:W-:Y:S01]  /*7a00*/  IMAD R4, R4, c[0x0][0x1f0], RZ ;  /* 0x00007c0004047a24 */ /* 0x000fe200078e02ff */
[----:B------:R-:W-:Y:S03]  /*7a10*/  IADD3 R0, P0, R2, UR20, RZ ;  /* 0x0000001402007c10 */ /* 0x000fe6000ff1e0ff */
[----:B------:R-:W-:Y:S05]  /*7a20*/  IMAD R4, R237, c[0x0][0x1f4], R4 ;  /* 0x00007d00ed047a24 */ /* 0x000fea00078e0204 */
[----:B------:R-:W-:Y:S02]  /*7a30*/  IADD3.X R4, R3, UR8, R4, P0, !PT ;  /* 0x0000000803047c10 */ /* 0x000fe400087fe404 */
[C---:B------:R-:W-:Y:S04]  /*7a40*/  LEA R3, P0, R0.reuse, c[0x0][0x1c8], 0x1 ;  /* 0x0000720000037a11 */ /* 0x040fe800078008ff */
[----:B------:R-:W-:Y:S02]  /*7a50*/  LEA.HI.X R4, R0, c[0x0][0x1cc], R4, 0x1, P0 ;  /* 0x0000730000047a11 */ /* 0x000fe400000f0c04 */
[----:B------:R-:W2:Y:S04]  /*7a60*/  SHFL.IDX PT, R0, R3, 0x1, 0x1c1f ;  /* 0x003c1f0003007f89 */ /* 0x000ea800000e0000 */
[----:B------:R-:W4:Y:S04]  /*7a70*/  SHFL.IDX PT, R2, R4, 0x1, 0x1c1f ;  /* 0x003c1f0004027f89 */ /* 0x000f2800000e0000 */
[----:B------:R-:W1:Y:S04]  /*7a80*/  SHFL.IDX PT, R3, R3, RZ, 0x1c1f ;  /* 0x001c1fff03037589 */ /* 0x000e6800000e0000 */
[----:B------:R-:W1:Y:S01]  /*7a90*/  SHFL.IDX PT, R4, R4, RZ, 0x1c1f ;  /* 0x001c1fff04047589 */ /* 0x000e6200000e0000 */
[----:B--2--5:R-:W-:Y:S04]  /*7aa0*/  IADD3 R12, P1, P0, R12, R0, R247 ;  /* 0x000000000c0c7210 */ /* 0x024fe8000783e0f7 */
[----:B----4-:R-:W-:Y:S02]  /*7ab0*/  IADD3.X R13, RZ, R2, R244, P1, P0 ;  /* 0x00000002ff0d7210 */ /* 0x010fe40000fe04f4 */
[----:B------:R-:W-:Y:S04]  /*7ac0*/  IADD3 R10, P1, P0, R10, R0, R246 ;  /* 0x000000000a0a7210 */ /* 0x000fe8000783e0f6 */
[----:B------:R-:W-:Y:S02]  /*7ad0*/  IADD3.X R11, RZ, R2, R242, P1, P0 ;  /* 0x00000002ff0b7210 */ /* 0x000fe40000fe04f2 */
[C---:B-1----:R-:W-:Y:S02]  /*7ae0*/  IADD3 R16, P1, R3.reuse, R243, RZ ;  /* 0x000000f303107210 */ /* 0x042fe40007f3e0ff */
[C---:B------:R-:W-:Y:S03]  /*7af0*/  IADD3 R14, P0, R3.reuse, R247, RZ ;  /* 0x000000f7030e7210 */ /* 0x040fe60007f1e0ff */
[C---:B------:R-:W-:Y:S01]  /*7b00*/  IMAD.X R17, R4.reuse, 0x1, R240, P1 ;  /* 0x0000000104117824 */ /* 0x040fe200008e06f0 */
[----:B------:R-:W-:Y:S01]  /*7b10*/  IADD3 R8, P1, R3, R246, RZ ;  /* 0x000000f603087210 */ /* 0x000fe20007f3e0ff */
[----:B------:R-:W-:Y:S01]  /*7b20*/  IMAD.X R15, R4, 0x1, R244, P0 ;  /* 0x00000001040f7824 */ /* 0x000fe200000e06f4 */
[----:B------:R-:W-:Y:S02]  /*7b30*/  IADD3 R6, P0, R0, R243, RZ ;  /* 0x000000f300067210 */ /* 0x000fe40007f1e0ff */
[----:B---3--:R1:W-:Y:S01]  /*7b40*/  LDGSTS.E.BYPASS.LTC128B.128 [R19+0x3100], [R16.64], !P6 ;  /* 0x0310000010137fae */ /* 0x0083e2000f101d4e */
[----:B------:R-:W-:Y:S01]  /*7b50*/  IMAD.X R9, R4, 0x1, R242, P1 ;  /* 0x0000000104097824 */ /* 0x000fe200008e06f2 */
[----:B------:R-:W-:Y:S01]  /*7b60*/  ISETP.NE.U32.AND P1, PT, R241, RZ, PT ;  /* 0x000000fff100720c */ /* 0x000fe20003f25070 */
[----:B------:R-:W-:Y:S01]  /*7b70*/  IMAD.X R7, R2, 0x1, R240, P0 ;  /* 0x0000000102077824 */ /* 0x000fe200000e06f0 */
[----:B------:R1:W-:Y:S01]  /*7b80*/  LDGSTS.E.BYPASS.LTC128B.128 [R19+0x4100], [R14.64], !P5 ;  /* 0x041000000e137fae */ /* 0x0003e2000e901d4e */
[----:B------:R-:W-:Y:S03]  /*7b90*/  ISETP.NE.U32.AND P0, PT, R239, RZ, PT ;  /* 0x000000ffef00720c */ /* 0x000fe60003f05070 */
[----:B------:R1:W-:Y:S04]  /*7ba0*/  LDGSTS.E.BYPASS.LTC128B.128 [R19+0x5100], [R8.64], !P4 ;  /* 0x0510000008137fae */ /* 0x0003e8000e101d4e */
[----:B------:R1:W-:Y:S04]  /*7bb0*/  LDGSTS.E.BYPASS.LTC128B.128 [R19+0x3900], [R6.64], !P6 ;  /* 0x0390000006137fae */ /* 0x0003e8000f101d4e */
[----:B------:R1:W-:Y:S04]  /*7bc0*/  LDGSTS.E.BYPASS.LTC128B.128.ZFILL [R19+0x4900], [R12.64], P1 ;  /* 0x049000000c137fae */ /* 0x0003e80008941d4e */
[----:B------:R1:W-:Y:S02]  /*7bd0*/  LDGSTS.E.BYPASS.LTC128B.128.ZFILL [R19+0x5900], [R10.64], P0 ;  /* 0x059000000a137fae */ /* 0x0003e40008141d4e */
.L_x_716:
[----:B--234-:R-:W2:Y:S01]  /*7be0*/  LDL R3, [R1+0x3c] ;  /* 0x00003c0001037983 */ /* 0x01cea20000100800 */
[----:B------:R-:W-:Y:S01]  /*7bf0*/  PLOP3.LUT P1, PT, PT, PT, UP1, 0x80, 0x0 ;  /* 0x000000000000781c */ /* 0x000fe20003f2f018 */
[----:B------:R-:W-:Y:S01]  /*7c00*/  IMAD.MOV.U32 R4, RZ, RZ, 0x1 ;  /* 0x00000001ff047424 */ /* 0x000fe200078e00ff */
[----:B------:R-:W-:Y:S01]  /*7c10*/  PLOP3.LUT P0, PT, PT, PT, UP1, 0x80, 0x0 ;  /* 0x000000000000781c */ /* 0x000fe20003f0f018 */
[----:B------:R-:W3:Y:S02]  /*7c20*/  LDL R2, [R1+0x40] ;  /* 0x0000400001027983 */ /* 0x000ee40000100800 */
[----:B------:R-:W-:Y:S02]  /*7c30*/  IMAD R4, R238, -0x40, R4 ;  /* 0xffffffc0ee047824 */ /* 0x000fe400078e0204 */
[----:B------:R-:W0:Y:S03]  /*7c40*/  LDGDEPBAR ;  /* 0x00000000000079af */ /* 0x000e260000000000 */
[----:B---3--:R-:W-:Y:S03]  /*7c50*/  IADD3 R4, R4, UR7, -R2 ;  /* 0x0000000704047c10 */ /* 0x008fe6000fffe802 */
[----:B--2---:R-:W-:Y:S01]  /*7c60*/  @P1 IMAD.HI.U32 R0, R3, c[0x0][0x2c8], RZ ;  /* 0x0000b20003001a27 */ /* 0x004fe200078e00ff */
[----:B------:R-:W-:Y:S04]  /*7c70*/  IADD3 R4, R4, -UR12, RZ ;  /* 0x8000000c04047c10 */ /* 0x000fe8000fffe0ff */
[----:B------:R-:W-:Y:S05]  /*7c80*/  @P0 SHF.R.U32.HI R3, RZ, c[0x0][0x2cc], R0 ;  /* 0x0000b300ff030a19 */ /* 0x000fea0000011600 */
[----:B------:R-:W2:Y:S08]  /*7c90*/  SHFL.IDX PT, R0, R3, RZ, 0x1c1f ;  /* 0x001c1fff03007589 */ /* 0x000eb000000e0000 */
[----:B-1----:R-:W-:Y:S08]  /*7ca0*/  SHFL.IDX PT, R6, R3, 0x1, 0x1c1f ;  /* 0x003c1f0003067f89 */ /* 0x002ff000000e0000 */
[----:B------:R-:W-:Y:S01]  /*7cb0*/  SHFL.IDX PT, R7, R3, 0x2, 0x1c1f ;  /* 0x005c1f0003077f89 */ /* 0x000fe200000e0000 */
[----:B--2---:R-:W-:Y:S07]  /*7cc0*/  IMAD.IADD R0, R4, 0x1, R0 ;  /* 0x0000000104007824 */ /* 0x004fee00078e0200 */
[----:B------:R-:W1:Y:S01]  /*7cd0*/  SHFL.IDX PT, R3, R3, 0x3, 0x1c1f ;  /* 0x007c1f0003037f89 */ /* 0x000e6200000e0000 */
[C---:B------:R-:W-:Y:S02]  /*7ce0*/  ISETP.GT.AND P0, PT, R0.reuse, RZ, PT ;  /* 0x000000ff0000720c */ /* 0x040fe40003f04270 */
[----:B------:R-:W-:Y:S02]  /*7cf0*/  ISETP.GT.AND P1, PT, R0, 0x1, PT ;  /* 0x000000010000780c */ /* 0x000fe40003f24270 */
[----:B------:R-:W-:Y:S02]  /*7d00*/  FSEL R5, R185, -INF , P0 ;  /* 0xff800000b9057808 */ /* 0x000fe40000000000 */
[----:B------:R-:W-:Y:S02]  /*7d10*/  FSEL R16, R184, -INF , P1 ;  /* 0xff800000b8107808 */ /* 0x000fe40000800000 */
[C---:B------:R-:W-:Y:S02]  /*7d20*/  ISETP.GT.AND P0, PT, R0.reuse, 0x8, PT ;  /* 0x000000080000780c */ /* 0x040fe40003f04270 */
[----:B------:R-:W-:Y:S02]  /*7d30*/  FMNMX.FTZ R2, R5, R100, !PT ;  /* 0x0000006405027209 */ /* 0x000fe40007810000 */
[----:B------:R-:W-:Y:S02]  /*7d40*/  ISETP.GT.AND P1, PT, R0, 0x9, PT ;  /* 0x000000090000780c */ /* 0x000fe40003f24270 */
[----:B------:R-:W-:Y:S02]  /*7d50*/  FSEL R19, R110, -INF , P0 ;  /* 0xff8000006e137808 */ /* 0x000fe40000000000 */
[----:B------:R-:W-:Y:S02]  /*7d60*/  FMNMX.FTZ R2, R16, R2, !PT ;  /* 0x0000000210027209 */ /* 0x000fe40007810000 */
[----:B------:R-:W-:Y:S02]  /*7d70*/  FSEL R21, R106, -INF , P1 ;  /* 0xff8000006a157808 */ /* 0x000fe40000800000 */
[----:B------:R-:W-:Y:S01]  /*7d80*/  FMNMX.FTZ R2, R19, R2, !PT ;  /* 0x0000000213027209 */ /* 0x000fe20007810000 */
[----:B-1----:R-:W-:Y:S01]  /*7d90*/  IMAD.IADD R3, R4, 0x1, R3 ;  /* 0x0000000104037824 */ /* 0x002fe200078e0203 */
[C---:B------:R-:W-:Y:S02]  /*7da0*/  ISETP.GT.AND P0, PT, R0.reuse, 0x10, PT ;  /* 0x000000100000780c */ /* 0x040fe40003f04270 */
[----:B------:R-:W-:Y:S02]  /*7db0*/  FMNMX.FTZ R2, R21, R2, !PT ;  /* 0x0000000215027209 */ /* 0x000fe40007810000 */
[----:B------:R-:W-:Y:S02]  /*7dc0*/  FSEL R40, R105, -INF , P0 ;  /* 0xff80000069287808 */ /* 0x000fe40000000000 */
[C---:B------:R-:W-:Y:S02]  /*7dd0*/  ISETP.GT.AND P1, PT, R0.reuse, 0x11, PT ;  /* 0x000000110000780c */ /* 0x040fe40003f24270 */
        /* <DEDUP_REMOVED lines=10> */
[----:B------:R-:W-:Y:S02]  /*7e80*/  FSEL R201, R37, -INF , P1 ;  /* 0xff80000025c97808 */ /* 0x000fe40000800000 */
[----:B------:R-:W-:Y:S02]  /*7e90*/  FMNMX.FTZ R2, R56, R2, !PT ;  /* 0x0000000238027209 */ /* 0x000fe40007810000 */
[C---:B------:R-:W-:Y:S02]  /*7ea0*/  ISETP.GT.AND P0, PT, R0.reuse, 0x28, PT ;  /* 0x000000280000780c */ /* 0x040fe40003f04270 */
[C---:B------:R-:W-:Y:S02]  /*7eb0*/  ISETP.GT.AND P1, PT, R0.reuse, 0x29, PT ;  /* 0x000000290000780c */ /* 0x040fe40003f24270 */
[----:B------:R-:W-:Y:S02]  /*7ec0*/  FSEL R204, R27, -INF , P0 ;  /* 0xff8000001bcc7808 */ /* 0x000fe40000000000 */
[----:B------:R-:W-:Y:S02]  /*7ed0*/  ISETP.GT.AND P0, PT, R0, 0x30, PT ;  /* 0x000000300000780c */ /* 0x000fe40003f04270 */
[----:B------:R-:W-:Y:S02]  /*7ee0*/  FSEL R205, R26, -INF , P1 ;  /* 0xff8000001acd7808 */ /* 0x000fe40000800000 */
[----:B------:R-:W-:Y:S02]  /*7ef0*/  ISETP.GT.AND P1, PT, R0, 0x31, PT ;  /* 0x000000310000780c */ /* 0x000fe40003f24270 */
[----:B------:R-:W-:Y:S02]  /*7f00*/  FMNMX.FTZ R2, R57, R2, !PT ;  /* 0x0000000239027209 */ /* 0x000fe40007810000 */
[----:B------:R-:W-:Y:S02]  /*7f10*/  FSEL R64, R25, -INF , P0 ;  /* 0xff80000019407808 */ /* 0x000fe40000000000 */
[----:B------:R-:W-:Y:S02]  /*7f20*/  FSEL R65, R24, -INF , P1 ;  /* 0xff80000018417808 */ /* 0x000fe40000800000 */
[C---:B------:R-:W-:Y:S02]  /*7f30*/  ISETP.GT.AND P0, PT, R0.reuse, 0x38, PT ;  /* 0x000000380000780c */ /* 0x040fe40003f04270 */
[----:B------:R-:W-:Y:S02]  /*7f40*/  ISETP.GT.AND P1, PT, R0, 0x39, PT ;  /* 0x000000390000780c */ /* 0x000fe40003f24270 */
[----:B------:R-:W-:Y:S02]  /*7f50*/  FMNMX.FTZ R0, R198, R2, !PT ;  /* 0x00000002c6007209 */ /* 0x000fe40007810000 */
[----:B------:R-:W-:Y:S02]  /*7f60*/  IADD3 R2, R4, R6, RZ ;  /* 0x0000000604027210 */ /* 0x000fe40007ffe0ff */
[----:B------:R-:W-:Y:S02]  /*7f70*/  FMNMX.FTZ R0, R201, R0, !PT ;  /* 0x00000000c9007209 */ /* 0x000fe40007810000 */
[----:B------:R-:W-:Y:S02]  /*7f80*/  FSEL R67, R20, -INF , P0 ;  /* 0xff80000014437808 */ /* 0x000fe40000000000 */
[----:B------:R-:W-:Y:S02]  /*7f90*/  ISETP.GT.AND P0, PT, R2, RZ, PT ;  /* 0x000000ff0200720c */ /* 0x000fe40003f04270 */
[----:B------:R-:W-:Y:S02]  /*7fa0*/  FMNMX.FTZ R0, R204, R0, !PT ;  /* 0x00000000cc007209 */ /* 0x000fe40007810000 */
[----:B------:R-:W-:Y:S02]  /*7fb0*/  FSEL R6, R195, -INF , P0 ;  /* 0xff800000c3067808 */ /* 0x000fe40000000000 */
[----:B------:R-:W-:Y:S02]  /*7fc0*/  ISETP.GT.AND P0, PT, R2, 0x8, PT ;  /* 0x000000080200780c */ /* 0x000fe40003f04270 */
[----:B------:R-:W-:Y:S01]  /*7fd0*/  FMNMX.FTZ R106, R205, R0, !PT ;  /* 0x00000000cd6a7209 */ /* 0x000fe20007810000 */
[----:B------:R-:W-:Y:S01]  /*7fe0*/  IMAD.IADD R0, R4, 0x1, R7 ;  /* 0x0000000104007824 */ /* 0x000fe200078e0207 */
[----:B------:R-:W-:Y:S02]  /*7ff0*/  FSEL R217, R18, -INF , P1 ;  /* 0xff80000012d97808 */ /* 0x000fe40000800000 */
[----:B------:R-:W-:Y:S02]  /*8000*/  FSEL R18, R179, -INF , P0 ;  /* 0xff800000b3127808 */ /* 0x000fe40000000000 */
[----:B------:R-:W-:Y:S02]  /*8010*/  ISETP.GT.AND P0, PT, R2, 0x10, PT ;  /* 0x000000100200780c */ /* 0x000fe40003f04270 */
[----:B------:R-:W-:Y:S02]  /*8020*/  FMNMX.FTZ R106, R64, R106, !PT ;  /* 0x0000006a406a7209 */ /* 0x000fe40007810000 */
[----:B------:R-:W-:Y:S02]  /*8030*/  FSEL R44, R177, -INF , P0 ;  /* 0xff800000b12c7808 */ /* 0x000fe40000000000 */
[C---:B------:R-:W-:Y:S02]  /*8040*/  ISETP.GT.AND P0, PT, R2.reuse, 0x18, PT ;  /* 0x000000180200780c */ /* 0x040fe40003f04270 */
[----:B------:R-:W-:Y:S02]  /*8050*/  FMNMX.FTZ R106, R65, R106, !PT ;  /* 0x0000006a416a7209 */ /* 0x000fe40007810000 */
[----:B------:R-:W-:Y:S02]  /*8060*/  ISETP.GT.AND P1, PT, R2, 0x1, PT ;  /* 0x000000010200780c */ /* 0x000fe40003f24270 */
        /* <DEDUP_REMOVED lines=10> */
[----:B------:R-:W-:Y:S01]  /*8110*/  ISETP.GT.AND P1, PT, R2, 0x11, PT ;  /* 0x000000110200780c */ /* 0x000fe20003f24270 */
[----:B------:R-:W1:Y:S01]  /*8120*/  SHFL.BFLY PT, R8, R106, 0x2, 0x1f ;  /* 0x0c401f006a087f89 */ /* 0x000e6200000e0000 */
        /* <DEDUP_REMOVED lines=8> */
[----:B------:R-:W-:Y:S02]  /*81b0*/  FSEL R61, R35, -INF , P1 ;  /* 0xff800000233d7808 */ /* 0x000fe40000800000 */
[----:B------:R-:W-:Y:S02]  /*81c0*/  ISETP.GT.AND P1, PT, R2, 0x21, PT ;  /* 0x000000210200780c */ /* 0x000fe40003f24270 */
[----:B------:R-:W-:Y:S02]  /*81d0*/  FSEL R48, R55, -INF , P0 ;  /* 0xff80000037307808 */ /* 0x000fe40000000000 */
[----:B------:R-:W-:Y:S01]  /*81e0*/  FMNMX.FTZ R7, R20, R7, !PT ;  /* 0x0000000714077209 */ /* 0x000fe20007810000 */
[----:B------:R-:W-:Y:S01]  /*81f0*/  LDSM.16.MT88.4 R52, [R221+0x1100] ;  /* 0x00110000dd34783b */ /* 0x000fe20000004200 */
[C---:B------:R-:W-:Y:S02]  /*8200*/  ISETP.GT.AND P0, PT, R2.reuse, 0x38, PT ;  /* 0x000000380200780c */ /* 0x040fe40003f04270 */
[----:B------:R-:W-:Y:S02]  /*8210*/  FSEL R195, R39, -INF , P1 ;  /* 0xff80000027c37808 */ /* 0x000fe40000800000 */
[----:B------:R-:W-:Y:S02]  /*8220*/  ISETP.GT.AND P1, PT, R2, 0x29, PT ;  /* 0x000000290200780c */ /* 0x000fe40003f24270 */
[----:B------:R-:W-:Y:S01]  /*8230*/  FSEL R210, R22, -INF , P0 ;  /* 0xff80000016d27808 */ /* 0x000fe20000000000 */
[----:B------:R-:W-:Y:S01]  /*8240*/  LDSM.16.MT88.4 R36, [R222+0x100] ;  /* 0x00010000de24783b */ /* 0x000fe20000004200 */
[----:B------:R-:W-:Y:S02]  /*8250*/  ISETP.GT.AND P0, PT, R2, 0x39, PT ;  /* 0x000000390200780c */ /* 0x000fe40003f04270 */
[----:B------:R-:W-:Y:S02]  /*8260*/  FMNMX.FTZ R2, R44, R7, !PT ;  /* 0x000000072c027209 */ /* 0x000fe40007810000 */
[----:B------:R-:W-:Y:S02]  /*8270*/  FSEL R203, R51, -INF , P1 ;  /* 0xff80000033cb7808 */ /* 0x000fe40000800000 */
[C---:B------:R-:W-:Y:S02]  /*8280*/  ISETP.GT.AND P1, PT, R0.reuse, RZ, PT ;  /* 0x000000ff0000720c */ /* 0x040fe40003f24270 */
[----:B------:R-:W-:Y:S02]  /*8290*/  FMNMX.FTZ R2, R45, R2, !PT ;  /* 0x000000022d027209 */ /* 0x000fe40007810000 */
[----:B------:R-:W-:Y:S02]  /*82a0*/  FSEL R4, R207, -INF , P1 ;  /* 0xff800000cf047808 */ /* 0x000fe40000800000 */
[----:B------:R-:W-:Y:S02]  /*82b0*/  ISETP.GT.AND P1, PT, R0, 0x1, PT ;  /* 0x000000010000780c */ /* 0x000fe40003f24270 */
[----:B------:R-:W-:Y:S02]  /*82c0*/  FMNMX.FTZ R2, R60, R2, !PT ;  /* 0x000000023c027209 */ /* 0x000fe40007810000 */
[----:B------:R-:W-:Y:S02]  /*82d0*/  FSEL R17, R199, -INF , P1 ;  /* 0xff800000c7117808 */ /* 0x000fe40000800000 */
[----:B------:R-:W-:Y:S02]  /*82e0*/  ISETP.GT.AND P1, PT, R0, 0x8, PT ;  /* 0x000000080000780c */ /* 0x000fe40003f24270 */
[----:B------:R-:W-:Y:S02]  /*82f0*/  FMNMX.FTZ R2, R61, R2, !PT ;  /* 0x000000023d027209 */ /* 0x000fe40007810000 */
[----:B-1----:R-:W-:Y:S02]  /*8300*/  FMNMX.FTZ R106, R8, R106, !PT ;  /* 0x0000006a086a7209 */ /* 0x002fe40007810000 */
[----:B------:R-:W-:Y:S02]  /*8310*/  FSEL R8, R197, -INF , P1 ;  /* 0xff800000c5087808 */ /* 0x000fe40000800000 */
[----:B------:R-:W-:Y:S01]  /*8320*/  ISETP.GT.AND P1, PT, R0, 0x9, PT ;  /* 0x000000090000780c */ /* 0x000fe20003f24270 */
[----:B------:R-:W1:Y:S01]  /*8330*/  SHFL.BFLY PT, R22, R106, 0x1, 0x1f ;  /* 0x0c201f006a167f89 */ /* 0x000e6200000e0000 */
[----:B------:R-:W-:Y:S02]  /*8340*/  FMNMX.FTZ R2, R194, R2, !PT ;  /* 0x00000002c2027209 */ /* 0x000fe40007810000 */
[----:B------:R-:W-:Y:S02]  /*8350*/  FSEL R14, R196, -INF , P1 ;  /* 0xff800000c40e7808 */ /* 0x000fe40000800000 */
[C---:B------:R-:W-:Y:S02]  /*8360*/  ISETP.GT.AND P1, PT, R0.reuse, 0x11, PT ;  /* 0x000000110000780c */ /* 0x040fe40003f24270 */
[----:B------:R-:W-:Y:S02]  /*8370*/  FMNMX.FTZ R2, R195, R2, !PT ;  /* 0x00000002c3027209 */ /* 0x000fe40007810000 */
[----:B------:R-:W-:Y:S02]  /*8380*/  FSEL R212, R23, -INF , P0 ;  /* 0xff80000017d47808 */ /* 0x000fe40000000000 */
[C---:B------:R-:W-:Y:S02]  /*8390*/  ISETP.GT.AND P0, PT, R0.reuse, 0x10, PT ;  /* 0x000000100000780c */ /* 0x040fe40003f04270 */
[----:B------:R-:W-:Y:S02]  /*83a0*/  FSEL R187, R187, -INF , P1 ;  /* 0xff800000bbbb7808 */ /* 0x000fe40000800000 */
[----:B------:R-:W-:Y:S02]  /*83b0*/  ISETP.GT.AND P1, PT, R0, 0x18, PT ;  /* 0x000000180000780c */ /* 0x000fe40003f24270 */
[----:B------:R-:W-:Y:S02]  /*83c0*/  FMNMX.FTZ R2, R202, R2, !PT ;  /* 0x00000002ca027209 */ /* 0x000fe40007810000 */
[----:B------:R-:W-:Y:S02]  /*83d0*/  FSEL R186, R186, -INF , P0 ;  /* 0xff800000baba7808 */ /* 0x000fe40000000000 */
[----:B------:R-:W-:Y:S02]  /*83e0*/  ISETP.GT.AND P0, PT, R3, RZ, PT ;  /* 0x000000ff0300720c */ /* 0x000fe40003f04270 */
        /* <DEDUP_REMOVED lines=27> */
[----:B------:R-:W-:Y:S01]  /*85a0*/  FSEL R190, R190, -INF , P0 ;  /* 0xff800000bebe7808 */ /* 0x000fe20000000000 */
[----:B------:R-:W2:Y:S01]  /*85b0*/  SHFL.BFLY PT, R105, R2, 0x2, 0x1f ;  /* 0x0c401f0002697f89 */ /* 0x000ea200000e0000 */
[----:B------:R-:W-:Y:S02]  /*85c0*/  ISETP.GT.AND P0, PT, R3, 0x11, PT ;  /* 0x000000110300780c */ /* 0x000fe40003f04270 */
[----:B-----5:R-:W-:Y:S02]  /*85d0*/  FSEL R240, R42, -INF , P1 ;  /* 0xff8000002af07808 */ /* 0x020fe40000800000 */
        /* <DEDUP_REMOVED lines=23> */
[----:B-1----:R-:W-:Y:S02]  /*8750*/  FMNMX.FTZ R106, R106, R22, !PT ;  /* 0x000000166a6a7209 */ /* 0x002fe40007810000 */
[----:B------:R-:W-:Y:S02]  /*8760*/  FMNMX.FTZ R13, R10, R13, !PT ;  /* 0x0000000d0a0d7209 */ /* 0x000fe40007810000 */
[----:B------:R-:W-:Y:S01]  /*8770*/  FMNMX.FTZ R12, R199, R12, !PT ;  /* 0x0000000cc70c7209 */ /* 0x000fe20007810000 */
[----:B------:R-:W-:Y:S01]  /*8780*/  FMUL.FTZ R110, R106, c[0x0][0x2d0] ;  /* 0x0000b4006a6e7a20 */ /* 0x000fe20000410000 */
[----:B------:R-:W-:Y:S02]  /*8790*/  FSEL R241, R28, -INF , P0 ;  /* 0xff8000001cf17808 */ /* 0x000fe40000000000 */
[C---:B------:R-:W-:Y:S02]  /*87a0*/  ISETP.GT.AND P0, PT, R3.reuse, 0x29, PT ;  /* 0x000000290300780c */ /* 0x040fe40003f04270 */
[----:B------:R-:W-:Y:S02]  /*87b0*/  FSEL R215, R46, -INF , P1 ;  /* 0xff8000002ed77808 */ /* 0x000fe40000800000 */
[----:B------:R-:W-:Y:S02]  /*87c0*/  ISETP.GT.AND P1, PT, R3, 0x30, PT ;  /* 0x000000300300780c */ /* 0x000fe40003f24270 */
[----:B------:R-:W-:Y:S02]  /*87d0*/  FMNMX.FTZ R13, R9, R13, !PT ;  /* 0x0000000d090d7209 */ /* 0x000fe40007810000 */
[----:B------:R-:W-:Y:S02]  /*87e0*/  FMNMX.FTZ R12, R200, R12, !PT ;  /* 0x0000000cc80c7209 */ /* 0x000fe40007810000 */
[----:B------:R-:W-:Y:S02]  /*87f0*/  FSEL R216, R47, -INF , P0 ;  /* 0xff8000002fd87808 */ /* 0x000fe40000000000 */
[----:B------:R-:W-:Y:S02]  /*8800*/  FSETP.NEU.FTZ.AND P0, PT, R106, -INF , PT ;  /* 0xff8000006a00780b */ /* 0x000fe40003f1d000 */
[----:B------:R-:W-:Y:S02]  /*8810*/  FSEL R58, R58, -INF , P1 ;  /* 0xff8000003a3a7808 */ /* 0x000fe40000800000 */
[----:B------:R-:W-:Y:S02]  /*8820*/  ISETP.GT.AND P1, PT, R3, 0x31, PT ;  /* 0x000000310300780c */ /* 0x000fe40003f24270 */
[----:B--2---:R-:W-:Y:S02]  /*8830*/  FMNMX.FTZ R105, R2, R105, !PT ;  /* 0x0000006902697209 */ /* 0x004fe40007810000 */
[----:B------:R-:W-:Y:S02]  /*8840*/  FMNMX.FTZ R2, R190, R13, !PT ;  /* 0x0000000dbe027209 */ /* 0x000fe40007810000 */
[----:B------:R-:W-:Y:S02]  /*8850*/  FMNMX.FTZ R0, R219, R12, !PT ;  /* 0x0000000cdb007209 */ /* 0x000fe40007810000 */
[----:B------:R-:W-:Y:S02]  /*8860*/  FSEL R110, R110, RZ, P0 ;  /* 0x000000ff6e6e7208 */ /* 0x000fe40000000000 */
[----:B------:R-:W-:Y:S02]  /*8870*/  FSEL R59, R59, -INF , P1 ;  /* 0xff8000003b3b7808 */ /* 0x000fe40000800000 */
[----:B------:R-:W-:Y:S01]  /*8880*/  ISETP.GT.AND P1, PT, R3, 0x38, PT ;  /* 0x000000380300780c */ /* 0x000fe20003f24270 */
[--C-:B------:R-:W-:Y:S01]  /*8890*/  FFMA.FTZ R5, R5, c[0x0][0x2d0], -R110.reuse ;  /* 0x0000b40005057a23 */ /* 0x100fe2000001086e */
[----:B------:R-:W-:Y:S02]  /*88a0*/  FMNMX.FTZ R2, R191, R2, !PT ;  /* 0x00000002bf027209 */ /* 0x000fe40007810000 */
[----:B------:R-:W-:Y:S01]  /*88b0*/  FMNMX.FTZ R0, R240, R0, !PT ;  /* 0x00000000f0007209 */ /* 0x000fe20007810000 */
[----:B------:R-:W-:Y:S01]  /*88c0*/  MUFU.EX2 R209, R5 ;  /* 0x0000000500d17308 */ /* 0x000fe20000000800 */
[----:B------:R-:W-:Y:S02]  /*88d0*/  FSEL R62, R62, -INF , P1 ;  /* 0xff8000003e3e7808 */ /* 0x000fe40000800000 */
[----:B------:R-:W-:Y:S01]  /*88e0*/  ISETP.GT.AND P1, PT, R3, 0x39, PT ;  /* 0x000000390300780c */ /* 0x000fe20003f24270 */
[--C-:B------:R-:W-:Y:S01]  /*88f0*/  FFMA.FTZ R3, R16, c[0x0][0x2d0], -R110.reuse ;  /* 0x0000b40010037a23 */ /* 0x100fe2000001086e */
[----:B------:R-:W-:Y:S02]  /*8900*/  FMNMX.FTZ R12, R192, R2, !PT ;  /* 0x00000002c00c7209 */ /* 0x000fe40007810000 */
[----:B------:R-:W-:Y:S02]  /*8910*/  FMNMX.FTZ R2, R239, R0, !PT ;  /* 0x00000000ef027209 */ /* 0x000fe40007810000 */
[----:B------:R-:W-:Y:S01]  /*8920*/  FMNMX.FTZ R0, R193, R12, !PT ;  /* 0x0000000cc1007209 */ /* 0x000fe20007810000 */
[----:B------:R1:W2:Y:S01]  /*8930*/  MUFU.EX2 R206, R3 ;  /* 0x0000000300ce7308 */ /* 0x0002a20000000800 */
[----:B------:R-:W-:Y:S01]  /*8940*/  FMNMX.FTZ R2, R246, R2, !PT ;  /* 0x00000002f6027209 */ /* 0x000fe20007810000 */
[----:B------:R-:W3:Y:S01]  /*8950*/  SHFL.BFLY PT, R12, R105, 0x1, 0x1f ;  /* 0x0c201f00690c7f89 */ /* 0x000ee200000e0000 */
[----:B------:R-:W-:Y:S02]  /*8960*/  FMNMX.FTZ R0, R197, R0, !PT ;  /* 0x00000000c5007209 */ /* 0x000fe40007810000 */
[----:B------:R-:W-:Y:S02]  /*8970*/  FMNMX.FTZ R2, R211, R2, !PT ;  /* 0x00000002d3027209 */ /* 0x000fe40007810000 */
[----:B------:R-:W-:Y:S02]  /*8980*/  FMNMX.FTZ R0, R196, R0, !PT ;  /* 0x00000000c4007209 */ /* 0x000fe40007810000 */
[----:B------:R-:W-:Y:S02]  /*8990*/  FMNMX.FTZ R2, R241, R2, !PT ;  /* 0x00000002f1027209 */ /* 0x000fe40007810000 */
[----:B------:R-:W-:Y:S02]  /*89a0*/  FMNMX.FTZ R0, R215, R0, !PT ;  /* 0x00000000d7007209 */ /* 0x000fe40007810000 */
[----:B------:R-:W-:Y:S01]  /*89b0*/  FSEL R109, R63, -INF , P1 ;  /* 0xff8000003f6d7808 */ /* 0x000fe20000800000 */
[----:B------:R-:W4:Y:S01]  /*89c0*/  SHFL.BFLY PT, R104, R2, 0x2, 0x1f ;  /* 0x0c401f0002687f89 */ /* 0x000f2200000e0000 */
[----:B------:R-:W-:Y:S04]  /*89d0*/  FMNMX.FTZ R0, R216, R0, !PT ;  /* 0x00000000d8007209 */ /* 0x000fe80007810000 */
[----:B------:R-:W-:Y:S04]  /*89e0*/  FMNMX.FTZ R0, R58, R0, !PT ;  /* 0x000000003a007209 */ /* 0x000fe80007810000 */
[----:B------:R-:W-:Y:S01]  /*89f0*/  FMNMX.FTZ R0, R59, R0, !PT ;  /* 0x000000003b007209 */ /* 0x000fe20007810000 */
[--C-:B-1----:R-:W-:Y:S01]  /*8a00*/  FFMA.FTZ R3, R19, c[0x0][0x2d0], -R110.reuse ;  /* 0x0000b40013037a23 */ /* 0x102fe2000001086e */
[----:B--2---:R-:W-:Y:S02]  /*8a10*/  F2FP.BF16.PACK_AB R176, R206, R209 ;  /* 0x000000d1ceb0723e */ /* 0x004fe400000010ff */
[----:B------:R-:W-:Y:S01]  /*8a20*/  FMNMX.FTZ R0, R62, R0, !PT ;  /* 0x000000003e007209 */ /* 0x000fe20007810000 */
[----:B------:R1:W-:Y:S01]  /*8a30*/  MUFU.EX2 R247, R3 ;  /* 0x0000000300f77308 */ /* 0x0003e20000000800 */
[----:B---3--:R-:W-:Y:S02]  /*8a40*/  FMNMX.FTZ R105, R105, R12, !PT ;  /* 0x0000000c69697209 */ /* 0x008fe40007810000 */
[----:B------:R-:W-:Y:S02]  /*8a50*/  FMNMX.FTZ R0, R109, R0, !PT ;  /* 0x000000006d007209 */ /* 0x000fe40007810000 */
[C---:B------:R-:W-:Y:S01]  /*8a60*/  FSETP.NEU.FTZ.AND P1, PT, R105.reuse, -INF , PT ;  /* 0xff8000006900780b */ /* 0x040fe20003f3d000 */
[----:B------:R-:W-:Y:S01]  /*8a70*/  FMUL.FTZ R111, R105, c[0x0][0x2d0] ;  /* 0x0000b400696f7a20 */ /* 0x000fe20000410000 */
[----:B----4-:R-:W-:Y:S02]  /*8a80*/  FMNMX.FTZ R104, R2, R104, !PT ;  /* 0x0000006802687209 */ /* 0x010fe40007810000 */
[----:B------:R-:W2:Y:S02]  /*8a90*/  SHFL.BFLY PT, R2, R0, 0x2, 0x1f ;  /* 0x0c401f0000027f89 */ /* 0x000ea400000e0000 */
[----:B------:R-:W-:Y:S05]  /*8aa0*/  FSEL R111, R111, RZ, P1 ;  /* 0x000000ff6f6f7208 */ /* 0x000fea0000800000 */
[--C-:B------:R-:W-:Y:S01]  /*8ab0*/  FFMA.FTZ R6, R6, c[0x0][0x2d0], -R111.reuse ;  /* 0x0000b40006067a23 */ /* 0x100fe2000001086f */
[----:B------:R-:W3:Y:S03]  /*8ac0*/  SHFL.BFLY PT, R5, R104, 0x1, 0x1f ;  /* 0x0c201f0068057f89 */ /* 0x000ee600000e0000 */
[----:B------:R-:W-:Y:S01]  /*8ad0*/  MUFU.EX2 R208, R6 ;  /* 0x0000000600d07308 */ /* 0x000fe20000000800 */
[----:B-1----:R-:W-:Y:S09]  /*8ae0*/  FFMA.FTZ R3, R21, c[0x0][0x2d0], -R110 ;  /* 0x0000b40015037a23 */ /* 0x002ff2000001086e */
[----:B------:R1:W4:Y:S01]  /*8af0*/  MUFU.EX2 R244, R3 ;  /* 0x0000000300f47308 */ /* 0x0003220000000800 */
[----:B--2---:R-:W-:Y:S01]  /*8b00*/  FMNMX.FTZ R0, R0, R2, !PT ;  /* 0x0000000200007209 */ /* 0x004fe20007810000 */
[--C-:B------:R-:W-:Y:S08]  /*8b10*/  FFMA.FTZ R2, R18, c[0x0][0x2d0], -R111.reuse ;  /* 0x0000b40012027a23 */ /* 0x100ff0000001086f */
[----:B------:R2:W-:Y:S01]  /*8b20*/  MUFU.EX2 R63, R2 ;  /* 0x00000002003f7308 */ /* 0x0005e20000000800 */
[----:B---3--:R-:W-:Y:S01]  /*8b30*/  FMNMX.FTZ R104, R104, R5, !PT ;  /* 0x0000000568687209 */ /* 0x008fe20007810000 */
[--C-:B------:R-:W-:Y:S02]  /*8b40*/  FFMA.FTZ R5, R20, c[0x0][0x2d0], -R111.reuse ;  /* 0x0000b40014057a23 */ /* 0x100fe4000001086f */
[----:B------:R-:W-:Y:S02]  /*8b50*/  LDSM.16.MT88.4 R20, [R221+0x100] ;  /* 0x00010000dd14783b */ /* 0x000fe40000004200 */
[----:B------:R-:W-:Y:S04]  /*8b60*/  FMUL.FTZ R184, R104, c[0x0][0x2d0] ;  /* 0x0000b40068b87a20 */ /* 0x000fe80000410000 */
[----:B------:R-:W3:Y:S01]  /*8b70*/  MUFU.EX2 R207, R5 ;  /* 0x0000000500cf7308 */ /* 0x000ee20000000800 */
[----:B-1----:R-:W-:Y:S01]  /*8b80*/  FFMA.FTZ R3, R15, c[0x0][0x2d0], -R111 ;  /* 0x0000b4000f037a23 */ /* 0x002fe2000001086f */
[----:B----4-:R-:W-:Y:S08]  /*8b90*/  F2FP.BF16.PACK_AB R178, R244, R247 ;  /* 0x000000f7f4b2723e */ /* 0x010ff000000010ff */
[----:B------:R1:W4:Y:S01]  /*8ba0*/  MUFU.EX2 R242, R3 ;  /* 0x0000000300f27308 */ /* 0x0003220000000800 */
[----:B--2---:R-:W2:Y:S01]  /*8bb0*/  SHFL.BFLY PT, R2, R0, 0x1, 0x1f ;  /* 0x0c201f0000027f89 */ /* 0x004ea200000e0000 */
[----:B---3--:R-:W-:Y:S02]  /*8bc0*/  F2FP.BF16.PACK_AB R179, R207, R63 ;  /* 0x0000003fcfb3723e */ /* 0x008fe400000010ff */
[----:B-1----:R-:W-:Y:S02]  /*8bd0*/  FSEL R3, R106, RZ, P0 ;  /* 0x000000ff6a037208 */ /* 0x002fe40000000000 */
[----:B------:R-:W-:Y:S02]  /*8be0*/  FSETP.NEU.FTZ.AND P0, PT, R104, -INF , PT ;  /* 0xff8000006800780b */ /* 0x000fe40003f1d000 */
[----:B--2---:R-:W-:Y:S02]  /*8bf0*/  FMNMX.FTZ R102, R2, R0, !PT ;  /* 0x0000000002667209 */ /* 0x004fe40007810000 */
[----:B------:R-:W-:Y:S02]  /*8c00*/  FSEL R184, R184, RZ, P0 ;  /* 0x000000ffb8b87208 */ /* 0x000fe40000000000 */
[----:B------:R-:W-:Y:S01]  /*8c10*/  FSEL R2, R105, RZ, P1 ;  /* 0x000000ff69027208 */ /* 0x000fe20000800000 */
[C---:B------:R-:W-:Y:S01]  /*8c20*/  FMUL.FTZ R185, R102.reuse, c[0x0][0x2d0] ;  /* 0x0000b40066b97a20 */ /* 0x040fe20000410000 */
[----:B------:R-:W-:Y:S01]  /*8c30*/  FSETP.NEU.FTZ.AND P1, PT, R102, -INF , PT ;  /* 0xff8000006600780b */ /* 0x000fe20003f3d000 */
[--C-:B------:R-:W-:Y:S01]  /*8c40*/  FFMA.FTZ R0, R14, c[0x0][0x2d0], -R184.reuse ;  /* 0x0000b4000e007a23 */ /* 0x100fe200000108b8 */
[----:B----4-:R-:W-:Y:S01]  /*8c50*/  F2FP.BF16.PACK_AB R177, R242, R208 ;  /* 0x000000d0f2b1723e */ /* 0x010fe200000010ff */
[--C-:B------:R-:W-:Y:S01]  /*8c60*/  FFMA.FTZ R4, R4, c[0x0][0x2d0], -R184.reuse ;  /* 0x0000b40004047a23 */ /* 0x100fe200000108b8 */
[----:B------:R-:W-:Y:S01]  /*8c70*/  FSEL R185, R185, RZ, P1 ;  /* 0x000000ffb9b97208 */ /* 0x000fe20000800000 */
[----:B------:R1:W-:Y:S01]  /*8c80*/  MUFU.EX2 R51, R0 ;  /* 0x0000000000337308 */ /* 0x0003e20000000800 */
[----:B------:R-:W-:Y:S03]  /*8c90*/  FFMA.FTZ R8, R8, c[0x0][0x2d0], -R184 ;  /* 0x0000b40008087a23 */ /* 0x000fe600000108b8 */
[--C-:B------:R-:W-:Y:S02]  /*8ca0*/  FFMA.FTZ R10, R10, c[0x0][0x2d0], -R185.reuse ;  /* 0x0000b4000a0a7a23 */ /* 0x100fe400000108b9 */
[--C-:B------:R-:W-:Y:S02]  /*8cb0*/  FFMA.FTZ R9, R9, c[0x0][0x2d0], -R185.reuse ;  /* 0x0000b40009097a23 */ /* 0x100fe400000108b9 */
[--C-:B------:R-:W-:Y:S02]  /*8cc0*/  FFMA.FTZ R7, R7, c[0x0][0x2d0], -R185.reuse ;  /* 0x0000b40007077a23 */ /* 0x100fe400000108b9 */
[----:B------:R-:W-:Y:S01]  /*8cd0*/  MUFU.EX2 R213, R10 ;  /* 0x0000000a00d57308 */ /* 0x000fe20000000800 */
[----:B------:R-:W-:Y:S09]  /*8ce0*/  FFMA.FTZ R11, R11, c[0x0][0x2d0], -R185 ;  /* 0x0000b4000b0b7a23 */ /* 0x000ff200000108b9 */
[----:B------:R-:W2:Y:S01]  /*8cf0*/  MUFU.EX2 R249, R9 ;  /* 0x0000000900f97308 */ /* 0x000ea20000000800 */
[----:B-1----:R-:W-:Y:S04]  /*8d00*/  FADD.FTZ R0, -R3, R100 ;  /* 0x0000006403007221 */ /* 0x002fe80000010100 */
[----:B------:R-:W-:Y:S05]  /*8d10*/  FMUL.FTZ R0, R0, c[0x0][0x2d0] ;  /* 0x0000b40000007a20 */ /* 0x000fea0000410000 */
[----:B------:R-:W-:Y:S10]  /*8d20*/  MUFU.EX2 R243, R7 ;  /* 0x0000000700f37308 */ /* 0x000ff40000000800 */
[----:B------:R1:W3:Y:S01]  /*8d30*/  MUFU.EX2 R101, R0 ;  /* 0x0000000000657308 */ /* 0x0002e20000000800 */
[----:B--2---:R-:W-:Y:S09]  /*8d40*/  F2FP.BF16.PACK_AB R183, R249, R213 ;  /* 0x000000d5f9b7723e */ /* 0x004ff200000010ff */
[----:B------:R-:W2:Y:S10]  /*8d50*/  MUFU.EX2 R248, R11 ;  /* 0x0000000b00f87308 */ /* 0x000eb40000000800 */
[----:B------:R4:W-:Y:S01]  /*8d60*/  MUFU.EX2 R49, R4 ;  /* 0x0000000400317308 */ /* 0x0009e20000000800 */
[----:B-1----:R-:W-:Y:S01]  /*8d70*/  FADD.FTZ R0, -R2, R103 ;  /* 0x0000006702007221 */ /* 0x002fe20000010100 */
[----:B------:R-:W-:Y:S01]  /*8d80*/  FSEL R2, R104, RZ, P0 ;  /* 0x000000ff68027208 */ /* 0x000fe20000000000 */
[C---:B---3--:R-:W-:Y:S01]  /*8d90*/  FMUL.FTZ R33, R101.reuse, R141 ;  /* 0x0000008d65217220 */ /* 0x048fe20000410000 */
[----:B------:R-:W-:Y:S01]  /*8da0*/  ISETP.GT.AND P0, PT, R238, UR4, PT ;  /* 0x00000004ee007c0c */ /* 0x000fe2000bf04270 */
[----:B------:R-:W-:Y:S01]  /*8db0*/  FMUL.FTZ R0, R0, c[0x0][0x2d0] ;  /* 0x0000b40000007a20 */ /* 0x000fe20000410000 */
[----:B------:R-:W-:Y:S01]  /*8dc0*/  IADD3 R238, R238, -0x1, RZ ;  /* 0xffffffffeeee7810 */ /* 0x000fe20007ffe0ff */
[C---:B------:R-:W-:Y:S03]  /*8dd0*/  FMUL.FTZ R32, R101.reuse, R140 ;  /* 0x0000008c65207220 */ /* 0x040fe60000410000 */
[----:B------:R-:W1:Y:S01]  /*8de0*/  MUFU.EX2 R214, R8 ;  /* 0x0000000800d67308 */ /* 0x000e620000000800 */
[----:B------:R-:W-:Y:S01]  /*8df0*/  IMAD.MOV.U32 R140, RZ, RZ, R247 ;  /* 0x000000ffff8c7224 */ /* 0x000fe200078e00f7 */
[----:B--2---:R-:W-:Y:S01]  /*8e00*/  F2FP.BF16.PACK_AB R181, R248, R243 ;  /* 0x000000f3f8b5723e */ /* 0x004fe200000010ff */
[----:B------:R-:W-:Y:S02]  /*8e10*/  IMAD.MOV.U32 R141, RZ, RZ, R248 ;  /* 0x000000ffff8d7224 */ /* 0x000fe400078e00f8 */
[C---:B------:R-:W-:Y:S02]  /*8e20*/  FMUL.FTZ R5, R101.reuse, R113 ;  /* 0x0000007165057220 */ /* 0x040fe40000410000 */
[----:B------:R-:W-:Y:S03]  /*8e30*/  FMUL.FTZ R16, R101, R124 ;  /* 0x0000007c65107220 */ /* 0x000fe60000410000 */
[----:B------:R2:W3:Y:S01]  /*8e40*/  MUFU.EX2 R100, R0 ;  /* 0x0000000000647308 */ /* 0x0004e20000000800 */
[----:B------:R-:W-:Y:S02]  /*8e50*/  IMAD.MOV.U32 R103, RZ, RZ, R48 ;  /* 0x000000ffff677224 */ /* 0x000fe400078e0030 */
[----:B----4-:R-:W-:Y:S02]  /*8e60*/  FFMA.FTZ R4, R17, c[0x0][0x2d0], -R184 ;  /* 0x0000b40011047a23 */ /* 0x010fe400000108b8 */
[C---:B------:R-:W-:Y:S02]  /*8e70*/  FMUL.FTZ R17, R101.reuse, R125 ;  /* 0x0000007d65117220 */ /* 0x040fe40000410000 */
[C---:B------:R-:W-:Y:S01]  /*8e80*/  FMUL.FTZ R48, R101.reuse, R156 ;  /* 0x0000009c65307220 */ /* 0x040fe20000410000 */
[----:B------:R-:W-:Y:S01]  /*8e90*/  MOV R156, R217 ;  /* 0x000000d9009c7202 */ /* 0x000fe20000000f00 */
[C---:B------:R-:W-:Y:S01]  /*8ea0*/  FMUL.FTZ R68, R101.reuse, R68 ;  /* 0x0000004465447220 */ /* 0x040fe20000410000 */
[----:B------:R4:W4:Y:S01]  /*8eb0*/  MUFU.EX2 R218, R4 ;  /* 0x0000000400da7308 */ /* 0x0009220000000800 */
[C---:B------:R-:W-:Y:S02]  /*8ec0*/  FMUL.FTZ R69, R101.reuse, R69 ;  /* 0x0000004565457220 */ /* 0x040fe40000410000 */
[----:B------:R-:W-:Y:S01]  /*8ed0*/  FMUL.FTZ R80, R101, R80 ;  /* 0x0000005065507220 */ /* 0x000fe20000410000 */
[----:B-1----:R-:W-:Y:S01]  /*8ee0*/  F2FP.BF16.PACK_AB R182, R51, R214 ;  /* 0x000000d633b6723e */ /* 0x002fe200000010ff */
[C---:B------:R-:W-:Y:S02]  /*8ef0*/  FMUL.FTZ R81, R101.reuse, R81 ;  /* 0x0000005165517220 */ /* 0x040fe40000410000 */
[C---:B------:R-:W-:Y:S02]  /*8f00*/  FMUL.FTZ R84, R101.reuse, R84 ;  /* 0x0000005465547220 */ /* 0x040fe40000410000 */
[C---:B------:R-:W-:Y:S02]  /*8f10*/  FMUL.FTZ R85, R101.reuse, R85 ;  /* 0x0000005565557220 */ /* 0x040fe40000410000 */
[C---:B------:R-:W-:Y:S02]  /*8f20*/  FMUL.FTZ R96, R101.reuse, R96 ;  /* 0x0000006065607220 */ /* 0x040fe40000410000 */
[C---:B------:R-:W-:Y:S02]  /*8f30*/  FMUL.FTZ R97, R101.reuse, R97 ;  /* 0x0000006165617220 */ /* 0x040fe40000410000 */
[----:B--2---:R-:W-:Y:S01]  /*8f40*/  FADD.FTZ R0, -R2, R107 ;  /* 0x0000006b02007221 */ /* 0x004fe20000010100 */
[----:B------:R-:W-:Y:S01]  /*8f50*/  FSEL R2, R102, RZ, P1 ;  /* 0x000000ff66027208 */ /* 0x000fe20000800000 */
[----:B---3--:R-:W-:Y:S01]  /*8f60*/  FMUL.FTZ R35, R100, R143 ;  /* 0x0000008f64237220 */ /* 0x008fe20000410000 */
[----:B------:R-:W-:Y:S01]  /*8f70*/  MOV R143, R244 ;  /* 0x000000f4008f7202 */ /* 0x000fe20000000f00 */
[----:B------:R-:W-:Y:S01]  /*8f80*/  FMUL.FTZ R0, R0, c[0x0][0x2d0] ;  /* 0x0000b40000007a20 */ /* 0x000fe20000410000 */
[----:B------:R-:W-:Y:S01]  /*8f90*/  MOV R107, R211 ;  /* 0x000000d3006b7202 */ /* 0x000fe20000000f00 */
[C---:B------:R-:W-:Y:S02]  /*8fa0*/  FMUL.FTZ R34, R100.reuse, R142 ;  /* 0x0000008e64227220 */ /* 0x040fe40000410000 */
[----:B------:R1:W2:Y:S01]  /*8fb0*/  MUFU.EX2 R3, R0 ;  /* 0x0000000000037308 */ /* 0x0002a20000000800 */
[----:B------:R-:W-:Y:S02]  /*8fc0*/  IMAD.MOV.U32 R142, RZ, RZ, R242 ;  /* 0x000000ffff8e7224 */ /* 0x000fe400078e00f2 */
[----:B----4-:R-:W-:Y:S02]  /*8fd0*/  FMUL.FTZ R4, R101, R112 ;  /* 0x0000007065047220 */ /* 0x010fe40000410000 */
[C---:B------:R-:W-:Y:S02]  /*8fe0*/  FMUL.FTZ R6, R100.reuse, R114 ;  /* 0x0000007264067220 */ /* 0x040fe40000410000 */
[C---:B------:R-:W-:Y:S02]  /*8ff0*/  FMUL.FTZ R7, R100.reuse, R115 ;  /* 0x0000007364077220 */ /* 0x040fe40000410000 */
[----:B------:R-:W3:Y:S01]  /*9000*/  LDSM.16.MT88.4 R112, [R222+0x1100] ;  /* 0x00110000de70783b */ /* 0x000ee20000004200 */
[C---:B------:R-:W-:Y:S02]  /*9010*/  FMUL.FTZ R18, R100.reuse, R126 ;  /* 0x0000007e64127220 */ /* 0x040fe40000410000 */
[C---:B------:R-:W-:Y:S02]  /*9020*/  FMUL.FTZ R19, R100.reuse, R127 ;  /* 0x0000007f64137220 */ /* 0x040fe40000410000 */
[-C--:B------:R-:W-:Y:S01]  /*9030*/  HMMA.16816.F32.BF16 R4, R176, R20.reuse, R4 ;  /* 0x00000014b004723c */ /* 0x080fe20000041804 */
[C---:B------:R-:W-:Y:S01]  /*9040*/  FMUL.FTZ R50, R100.reuse, R158 ;  /* 0x0000009e64327220 */ /* 0x040fe20000410000 */
[----:B------:R-:W-:Y:S01]  /*9050*/  MOV R158, R103 ;  /* 0x00000067009e7202 */ /* 0x000fe20000000f00 */
[----:B------:R-:W-:Y:S01]  /*9060*/  FFMA.FTZ R103, R205, c[0x0][0x2d0], -R110 ;  /* 0x0000b400cd677a23 */ /* 0x000fe2000001086e */
[----:B------:R-:W-:Y:S01]  /*9070*/  LDSM.16.MT88.4 R124, [R222+0x500] ;  /* 0x00050000de7c783b */ /* 0x000fe20000004200 */
[C---:B------:R-:W-:Y:S02]  /*9080*/  FMUL.FTZ R70, R100.reuse, R70 ;  /* 0x0000004664467220 */ /* 0x040fe40000410000 */
[C---:B------:R-:W-:Y:S02]  /*9090*/  FMUL.FTZ R71, R100.reuse, R71 ;  /* 0x0000004764477220 */ /* 0x040fe40000410000 */
[----:B------:R-:W-:Y:S03]  /*90a0*/  FMUL.FTZ R82, R100, R82 ;  /* 0x0000005264527220 */ /* 0x000fe60000410000 */
[----:B-1----:R-:W-:Y:S01]  /*90b0*/  FADD.FTZ R0, -R2, R108 ;  /* 0x0000006c02007221 */ /* 0x002fe20000010100 */
[----:B------:R-:W-:Y:S01]  /*90c0*/  MOV R108, R49 ;  /* 0x00000031006c7202 */ /* 0x000fe20000000f00 */
[----:B------:R-:W-:Y:S02]  /*90d0*/  FFMA.FTZ R2, R40, c[0x0][0x2d0], -R110 ;  /* 0x0000b40028027a23 */ /* 0x000fe4000001086e */
[----:B------:R-:W-:Y:S01]  /*90e0*/  FMUL.FTZ R0, R0, c[0x0][0x2d0] ;  /* 0x0000b40000007a20 */ /* 0x000fe20000410000 */
[----:B------:R-:W-:Y:S01]  /*90f0*/  F2FP.BF16.PACK_AB R180, R218, R108 ;  /* 0x0000006cdab4723e */ /* 0x000fe200000010ff */
[----:B------:R1:W-:Y:S01]  /*9100*/  MUFU.EX2 R46, R2 ;  /* 0x00000002002e7308 */ /* 0x0003e20000000800 */
[C---:B--2---:R-:W-:Y:S01]  /*9110*/  FMUL.FTZ R24, R3.reuse, R132 ;  /* 0x0000008403187220 */ /* 0x044fe20000410000 */
[----:B------:R-:W-:Y:S01]  /*9120*/  MOV R132, R241 ;  /* 0x000000f100847202 */ /* 0x000fe20000000f00 */
[C---:B------:R-:W-:Y:S02]  /*9130*/  FMUL.FTZ R8, R3.reuse, R116 ;  /* 0x0000007403087220 */ /* 0x040fe40000410000 */
[C---:B------:R-:W-:Y:S02]  /*9140*/  FMUL.FTZ R9, R3.reuse, R117 ;  /* 0x0000007503097220 */ /* 0x040fe40000410000 */
[C---:B------:R-:W-:Y:S02]  /*9150*/  FMUL.FTZ R12, R3.reuse, R120 ;  /* 0x00000078030c7220 */ /* 0x040fe40000410000 */
[C---:B------:R-:W-:Y:S01]  /*9160*/  FMUL.FTZ R13, R3.reuse, R121 ;  /* 0x00000079030d7220 */ /* 0x040fe20000410000 */
[----:B------:R-:W2:Y:S01]  /*9170*/  MUFU.EX2 R0, R0 ;  /* 0x0000000000007308 */ /* 0x000ea20000000800 */
[C---:B------:R-:W-:Y:S02]  /*9180*/  FMUL.FTZ R25, R3.reuse, R133 ;  /* 0x0000008503197220 */ /* 0x040fe40000410000 */
[C---:B------:R-:W-:Y:S01]  /*9190*/  FMUL.FTZ R29, R3.reuse, R137 ;  /* 0x00000089031d7220 */ /* 0x040fe20000410000 */
[----:B------:R-:W-:Y:S01]  /*91a0*/  MOV R137, R209 ;  /* 0x000000d100897202 */ /* 0x000fe20000000f00 */
[C---:B------:R-:W-:Y:S02]  /*91b0*/  FMUL.FTZ R28, R3.reuse, R136 ;  /* 0x00000088031c7220 */ /* 0x040fe40000410000 */
[----:B------:R-:W-:Y:S02]  /*91c0*/  IMAD.MOV.U32 R136, RZ, RZ, R208 ;  /* 0x000000ffff887224 */ /* 0x000fe400078e00d0 */
[----:B------:R-:W-:Y:S01]  /*91d0*/  FMUL.FTZ R40, R3, R148 ;  /* 0x0000009403287220 */ /* 0x000fe20000410000 */
[----:B------:R-:W-:Y:S01]  /*91e0*/  MOV R148, R51 ;  /* 0x0000003300947202 */ /* 0x000fe20000000f00 */
[----:B------:R-:W-:Y:S02]  /*91f0*/  FMUL.FTZ R49, R101, R157 ;  /* 0x0000009d65317220 */ /* 0x000fe40000410000 */
[----:B------:R-:W-:Y:S01]  /*9200*/  FMUL.FTZ R51, R100, R159 ;  /* 0x0000009f64337220 */ /* 0x000fe20000410000 */
[----:B------:R-:W-:Y:S01]  /*9210*/  MOV R159, R66 ;  /* 0x00000042009f7202 */ /* 0x000fe20000000f00 */
[----:B-1----:R-:W-:Y:S02]  /*9220*/  FFMA.FTZ R2, R41, c[0x0][0x2d0], -R110 ;  /* 0x0000b40029027a23 */ /* 0x002fe4000001086e */
[C---:B------:R-:W-:Y:S02]  /*9230*/  FMUL.FTZ R41, R3.reuse, R149 ;  /* 0x0000009503297220 */ /* 0x040fe40000410000 */
[----:B------:R1:W4:Y:S01]  /*9240*/  MUFU.EX2 R252, R2 ;  /* 0x0000000200fc7308 */ /* 0x0003220000000800 */
[----:B------:R-:W-:Y:S02]  /*9250*/  IMAD.MOV.U32 R149, RZ, RZ, R249 ;  /* 0x000000ffff957224 */ /* 0x000fe400078e00f9 */
[----:B------:R-:W-:Y:S02]  /*9260*/  IMAD.MOV.U32 R133, RZ, RZ, R59 ;  /* 0x000000ffff857224 */ /* 0x000fe400078e003b */
[C---:B--2---:R-:W-:Y:S02]  /*9270*/  FMUL.FTZ R31, R0.reuse, R139 ;  /* 0x0000008b001f7220 */ /* 0x044fe40000410000 */
[----:B------:R-:W-:Y:S02]  /*9280*/  IMAD.MOV.U32 R139, RZ, RZ, R243 ;  /* 0x000000ffff8b7224 */ /* 0x000fe400078e00f3 */
[C---:B------:R-:W-:Y:S02]  /*9290*/  FMUL.FTZ R27, R0.reuse, R135 ;  /* 0x00000087001b7220 */ /* 0x040fe40000410000 */
[----:B------:R-:W-:Y:S02]  /*92a0*/  IMAD.MOV.U32 R135, RZ, RZ, R218 ;  /* 0x000000ffff877224 */ /* 0x000fe400078e00da */
[C---:B------:R-:W-:Y:S02]  /*92b0*/  FMUL.FTZ R10, R0.reuse, R118 ;  /* 0x00000076000a7220 */ /* 0x040fe40000410000 */
[----:B------:R-:W-:Y:S02]  /*92c0*/  FMUL.FTZ R11, R0, R119 ;  /* 0x00000077000b7220 */ /* 0x000fe40000410000 */
[----:B------:R-:W2:Y:S01]  /*92d0*/  LDSM.16.MT88.4 R116, [R221+0x2100] ;  /* 0x00210000dd74783b */ /* 0x000ea20000004200 */
[----:B------:R-:W-:Y:S02]  /*92e0*/  IMAD.MOV.U32 R157, RZ, RZ, R67 ;  /* 0x000000ffff9d7224 */ /* 0x000fe400078e0043 */
[----:B------:R-:W-:Y:S02]  /*92f0*/  FMUL.FTZ R66, R100, R174 ;  /* 0x000000ae64427220 */ /* 0x000fe40000410000 */
[C---:B------:R-:W-:Y:S01]  /*9300*/  HMMA.16816.F32.BF16 R8, R180.reuse, R20, R8 ;  /* 0x00000014b408723c */ /* 0x040fe20000041808 */
[----:B------:R-:W-:Y:S02]  /*9310*/  FMUL.FTZ R14, R0, R122 ;  /* 0x0000007a000e7220 */ /* 0x000fe40000410000 */
[--C-:B-1----:R-:W-:Y:S02]  /*9320*/  FFMA.FTZ R2, R44, c[0x0][0x2d0], -R111.reuse ;  /* 0x0000b4002c027a23 */ /* 0x102fe4000001086f */
[----:B------:R-:W-:Y:S02]  /*9330*/  FMUL.FTZ R44, R3, R152 ;  /* 0x00000098032c7220 */ /* 0x000fe40000410000 */
[----:B------:R1:W-:Y:S01]  /*9340*/  MUFU.EX2 R251, R2 ;  /* 0x0000000200fb7308 */ /* 0x0003e20000000800 */
[----:B------:R-:W-:Y:S04]  /*9350*/  IMAD.MOV.U32 R152, RZ, RZ, R246 ;  /* 0x000000ffff987224 */ /* 0x000fe800078e00f6 */
[----:B------:R-:W-:Y:S02]  /*9360*/  FMUL.FTZ R15, R0, R123 ;  /* 0x0000007b000f7220 */ /* 0x000fe40000410000 */
[C---:B------:R-:W-:Y:S02]  /*9370*/  FMUL.FTZ R20, R101.reuse, R128 ;  /* 0x0000008065147220 */ /* 0x040fe40000410000 */
[----:B------:R-:W-:Y:S02]  /*9380*/  FMUL.FTZ R21, R101, R129 ;  /* 0x0000008165157220 */ /* 0x000fe40000410000 */
[----:B------:R-:W-:Y:S01]  /*9390*/  FMUL.FTZ R67, R100, R175 ;  /* 0x000000af64437220 */ /* 0x000fe20000410000 */
[-C--:B------:R-:W-:Y:S01]  /*93a0*/  HMMA.16816.F32.BF16 R12, R180, R22.reuse, R12 ;  /* 0x00000016b40c723c */ /* 0x080fe2000004180c */
[C---:B------:R-:W-:Y:S02]  /*93b0*/  FMUL.FTZ R26, R0.reuse, R134 ;  /* 0x00000086001a7220 */ /* 0x040fe40000410000 */
[----:B------:R-:W-:Y:S02]  /*93c0*/  IMAD.MOV.U32 R134, RZ, RZ, R58 ;  /* 0x000000ffff867224 */ /* 0x000fe400078e003a */
[C---:B------:R-:W-:Y:S02]  /*93d0*/  FMUL.FTZ R43, R0.reuse, R151 ;  /* 0x00000097002b7220 */ /* 0x040fe40000410000 */
[----:B------:R-:W-:Y:S01]  /*93e0*/  FMUL.FTZ R30, R0, R138 ;  /* 0x0000008a001e7220 */ /* 0x000fe20000410000 */
[C---:B------:R-:W-:Y:S01]  /*93f0*/  HMMA.16816.F32.BF16 R16, R176.reuse, R22, R16 ;  /* 0x00000016b010723c */ /* 0x040fe20000041810 */
[----:B------:R-:W-:Y:S03]  /*9400*/  IMAD.MOV.U32 R151, RZ, RZ, R46 ;  /* 0x000000ffff977224 */ /* 0x000fe600078e002e */
[----:B-1----:R-:W-:Y:S02]  /*9410*/  FFMA.FTZ R2, R45, c[0x0][0x2d0], -R111 ;  /* 0x0000b4002d027a23 */ /* 0x002fe4000001086f */
[C---:B------:R-:W-:Y:S02]  /*9420*/  FMUL.FTZ R45, R3.reuse, R153 ;  /* 0x00000099032d7220 */ /* 0x040fe40000410000 */
[----:B------:R1:W1:Y:S01]  /*9430*/  MUFU.EX2 R250, R2 ;  /* 0x0000000200fa7308 */ /* 0x0002620000000800 */
[----:B------:R-:W-:Y:S03]  /*9440*/  IMAD.MOV.U32 R153, RZ, RZ, R239 ;  /* 0x000000ffff997224 */ /* 0x000fe600078e00ef */
[C---:B------:R-:W-:Y:S02]  /*9450*/  FMUL.FTZ R22, R100.reuse, R130 ;  /* 0x0000008264167220 */ /* 0x040fe40000410000 */
[----:B------:R-:W-:Y:S02]  /*9460*/  FMUL.FTZ R23, R100, R131 ;  /* 0x0000008364177220 */ /* 0x000fe40000410000 */
[----:B------:R-:W-:Y:S01]  /*9470*/  LDSM.16.MT88.4 R128, [R221+0x1500] ;  /* 0x00150000dd80783b */ /* 0x000fe20000004200 */
[C---:B------:R-:W-:Y:S01]  /*9480*/  FMUL.FTZ R46, R0.reuse, R154 ;  /* 0x0000009a002e7220 */ /* 0x040fe20000410000 */
[----:B------:R-:W-:Y:S01]  /*9490*/  MOV R154, R212 ;  /* 0x000000d4009a7202 */ /* 0x000fe20000000f00 */
[C---:B------:R-:W-:Y:S01]  /*94a0*/  FMUL.FTZ R42, R0.reuse, R150 ;  /* 0x00000096002a7220 */ /* 0x040fe20000410000 */
[----:B------:R-:W-:Y:S01]  /*94b0*/  MOV R150, R62 ;  /* 0x0000003e00967202 */ /* 0x000fe20000000f00 */
[-C--:B------:R-:W-:Y:S01]  /*94c0*/  HMMA.16816.F32.BF16 R20, R176, R36.reuse, R20 ;  /* 0x00000024b014723c */ /* 0x080fe20000041814 */
[C---:B------:R-:W-:Y:S01]  /*94d0*/  FMUL.FTZ R47, R0.reuse, R155 ;  /* 0x0000009b002f7220 */ /* 0x040fe20000410000 */
[----:B------:R-:W-:Y:S01]  /*94e0*/  MOV R155, R210 ;  /* 0x000000d2009b7202 */ /* 0x000fe20000000f00 */
[C---:B------:R-:W-:Y:S01]  /*94f0*/  FMUL.FTZ R58, R0.reuse, R166 ;  /* 0x000000a6003a7220 */ /* 0x040fe20000410000 */
[----:B------:R-:W-:Y:S01]  /*9500*/  MUFU.EX2 R210, R103 ;  /* 0x0000006700d27308 */ /* 0x000fe20000000800 */
[C---:B------:R-:W-:Y:S02]  /*9510*/  FMUL.FTZ R59, R0.reuse, R167 ;  /* 0x000000a7003b7220 */ /* 0x040fe40000410000 */
[----:B------:R-:W-:Y:S01]  /*9520*/  FMUL.FTZ R62, R0, R170 ;  /* 0x000000aa003e7220 */ /* 0x000fe20000410000 */
[C---:B------:R-:W-:Y:S01]  /*9530*/  HMMA.16816.F32.BF16 R24, R180.reuse, R36, R24 ;  /* 0x00000024b418723c */ /* 0x040fe20000041818 */
[C---:B------:R-:W-:Y:S03]  /*9540*/  FMUL.FTZ R72, R3.reuse, R72 ;  /* 0x0000004803487220 */ /* 0x040fe60000410000 */
[----:B-1----:R-:W-:Y:S02]  /*9550*/  FFMA.FTZ R2, R56, c[0x0][0x2d0], -R110 ;  /* 0x0000b40038027a23 */ /* 0x002fe4000001086e */
[----:B------:R-:W-:Y:S02]  /*9560*/  FMUL.FTZ R56, R3, R164 ;  /* 0x000000a403387220 */ /* 0x000fe40000410000 */
[-C--:B------:R-:W-:Y:S01]  /*9570*/  HMMA.16816.F32.BF16 R28, R180, R38.reuse, R28 ;  /* 0x00000026b41c723c */ /* 0x080fe2000004181c */
[----:B------:R1:W-:Y:S03]  /*9580*/  MUFU.EX2 R249, R2 ;  /* 0x0000000200f97308 */ /* 0x0003e60000000800 */
[C---:B------:R-:W-:Y:S02]  /*9590*/  FMUL.FTZ R37, R101.reuse, R145 ;  /* 0x0000009165257220 */ /* 0x040fe40000410000 */
[----:B------:R-:W-:Y:S02]  /*95a0*/  IMAD.MOV.U32 R145, RZ, RZ, R214 ;  /* 0x000000ffff917224 */ /* 0x000fe400078e00d6 */
[C---:B------:R-:W-:Y:S01]  /*95b0*/  HMMA.16816.F32.BF16 R32, R176.reuse, R38, R32 ;  /* 0x00000026b020723c */ /* 0x040fe20000041820 */
[----:B------:R-:W-:Y:S03]  /*95c0*/  FMUL.FTZ R36, R101, R144 ;  /* 0x0000009065247220 */ /* 0x000fe60000410000 */
[----:B------:R-:W-:Y:S02]  /*95d0*/  IMAD.MOV.U32 R144, RZ, RZ, R213 ;  /* 0x000000ffff907224 */ /* 0x000fe400078e00d5 */
[----:B------:R-:W-:Y:S02]  /*95e0*/  IMAD.MOV.U32 R138, RZ, RZ, R206 ;  /* 0x000000ffff8a7224 */ /* 0x000fe400078e00ce */
[C---:B------:R-:W-:Y:S04]  /*95f0*/  FMUL.FTZ R39, R100.reuse, R147 ;  /* 0x0000009364277220 */ /* 0x040fe80000410000 */
[----:B------:R-:W-:Y:S02]  /*9600*/  IMAD.MOV.U32 R147, RZ, RZ, R207 ;  /* 0x000000ffff937224 */ /* 0x000fe400078e00cf */
[----:B------:R-:W-:Y:S02]  /*9610*/  FMUL.FTZ R38, R100, R146 ;  /* 0x0000009264267220 */ /* 0x000fe40000410000 */
[----:B------:R-:W-:Y:S02]  /*9620*/  FMUL.FTZ R73, R3, R73 ;  /* 0x0000004903497220 */ /* 0x000fe40000410000 */
[----:B-1----:R-:W-:Y:S02]  /*9630*/  FFMA.FTZ R2, R57, c[0x0][0x2d0], -R110 ;  /* 0x0000b40039027a23 */ /* 0x002fe4000001086e */
[C---:B------:R-:W-:Y:S01]  /*9640*/  FMUL.FTZ R57, R3.reuse, R165 ;  /* 0x000000a503397220 */ /* 0x040fe20000410000 */
[-C--:B------:R-:W-:Y:S01]  /*9650*/  HMMA.16816.F32.BF16 R36, R176, R52.reuse, R36 ;  /* 0x00000034b024723c */ /* 0x080fe20000041824 */
[----:B------:R1:W1:Y:S01]  /*9660*/  MUFU.EX2 R248, R2 ;  /* 0x0000000200f87308 */ /* 0x0002620000000800 */
[C---:B------:R-:W-:Y:S02]  /*9670*/  FMUL.FTZ R74, R0.reuse, R74 ;  /* 0x0000004a004a7220 */ /* 0x040fe40000410000 */
[C---:B------:R-:W-:Y:S02]  /*9680*/  FMUL.FTZ R75, R0.reuse, R75 ;  /* 0x0000004b004b7220 */ /* 0x040fe40000410000 */
[C---:B------:R-:W-:Y:S02]  /*9690*/  FMUL.FTZ R76, R3.reuse, R76 ;  /* 0x0000004c034c7220 */ /* 0x040fe40000410000 */
[C---:B------:R-:W-:Y:S01]  /*96a0*/  HMMA.16816.F32.BF16 R40, R180.reuse, R52, R40 ;  /* 0x00000034b428723c */ /* 0x040fe20000041828 */
[----:B------:R-:W-:Y:S03]  /*96b0*/  FMUL.FTZ R77, R3, R77 ;  /* 0x0000004d034d7220 */ /* 0x000fe60000410000 */
[C---:B------:R-:W-:Y:S02]  /*96c0*/  FMUL.FTZ R78, R0.reuse, R78 ;  /* 0x0000004e004e7220 */ /* 0x040fe40000410000 */
[----:B------:R-:W-:Y:S02]  /*96d0*/  FMUL.FTZ R79, R0, R79 ;  /* 0x0000004f004f7220 */ /* 0x000fe40000410000 */
[-C--:B------:R-:W-:Y:S01]  /*96e0*/  HMMA.16816.F32.BF16 R44, R180, R54.reuse, R44 ;  /* 0x00000036b42c723c */ /* 0x080fe2000004182c */
[C---:B------:R-:W-:Y:S03]  /*96f0*/  FMUL.FTZ R52, R101.reuse, R160 ;  /* 0x000000a065347220 */ /* 0x040fe60000410000 */
[C---:B------:R-:W-:Y:S01]  /*9700*/  FMUL.FTZ R53, R101.reuse, R161 ;  /* 0x000000a165357220 */ /* 0x040fe20000410000 */
[----:B------:R-:W-:Y:S01]  /*9710*/  MOV R161, R64 ;  /* 0x0000004000a17202 */ /* 0x000fe20000000f00 */
[----:B------:R-:W-:Y:S02]  /*9720*/  FMUL.FTZ R64, R101, R172 ;  /* 0x000000ac65407220 */ /* 0x000fe40000410000 */
[C---:B------:R-:W-:Y:S01]  /*9730*/  HMMA.16816.F32.BF16 R48, R176.reuse, R54, R48 ;  /* 0x00000036b030723c */ /* 0x040fe20000041830 */
[----:B-1----:R-:W-:Y:S03]  /*9740*/  FFMA.FTZ R2, R60, c[0x0][0x2d0], -R111 ;  /* 0x0000b4003c027a23 */ /* 0x002fe6000001086f */
[----:B------:R-:W-:Y:S01]  /*9750*/  FMUL.FTZ R60, R3, R168 ;  /* 0x000000a8033c7220 */ /* 0x000fe20000410000 */
[----:B------:R1:W-:Y:S01]  /*9760*/  MUFU.EX2 R247, R2 ;  /* 0x0000000200f77308 */ /* 0x0003e20000000800 */
[----:B------:R-:W-:Y:S02]  /*9770*/  IMAD.MOV.U32 R146, RZ, RZ, R63 ;  /* 0x000000ffff927224 */ /* 0x000fe400078e003f */
[C---:B------:R-:W-:Y:S04]  /*9780*/  FMUL.FTZ R54, R100.reuse, R162 ;  /* 0x000000a264367220 */ /* 0x040fe80000410000 */
[----:B------:R-:W-:Y:S02]  /*9790*/  FMUL.FTZ R55, R100, R163 ;  /* 0x000000a364377220 */ /* 0x000fe40000410000 */
[----:B------:R-:W-:Y:S02]  /*97a0*/  FMUL.FTZ R63, R0, R171 ;  /* 0x000000ab003f7220 */ /* 0x000fe40000410000 */
[----:B------:R-:W-:Y:S02]  /*97b0*/  IMAD.MOV.U32 R160, RZ, RZ, R65 ;  /* 0x000000ffffa07224 */ /* 0x000fe400078e0041 */
[----:B------:R-:W-:Y:S01]  /*97c0*/  FMUL.FTZ R65, R101, R173 ;  /* 0x000000ad65417220 */ /* 0x000fe20000410000 */
[-C--:B---3--:R-:W-:Y:S01]  /*97d0*/  HMMA.16816.F32.BF16 R52, R176, R112.reuse, R52 ;  /* 0x00000070b034723c */ /* 0x088fe20000041834 */
[----:B------:R-:W-:Y:S01]  /*97e0*/  LDSM.16.MT88.4 R172, [R222+0x1d00] ;  /* 0x001d0000deac783b */ /* 0x000fe20000004200 */
[C---:B------:R-:W-:Y:S02]  /*97f0*/  FMUL.FTZ R83, R100.reuse, R83 ;  /* 0x0000005364537220 */ /* 0x040fe40000410000 */
[C---:B------:R-:W-:Y:S02]  /*9800*/  FMUL.FTZ R88, R3.reuse, R88 ;  /* 0x0000005803587220 */ /* 0x040fe40000410000 */
[----:B------:R-:W-:Y:S02]  /*9810*/  FMUL.FTZ R89, R3, R89 ;  /* 0x0000005903597220 */ /* 0x000fe40000410000 */
[C---:B------:R-:W-:Y:S01]  /*9820*/  HMMA.16816.F32.BF16 R56, R180.reuse, R112, R56 ;  /* 0x00000070b438723c */ /* 0x040fe20000041838 */
[----:B------:R-:W-:Y:S03]  /*9830*/  FMUL.FTZ R86, R100, R86 ;  /* 0x0000005664567220 */ /* 0x000fe60000410000 */
[----:B-1----:R-:W-:Y:S02]  /*9840*/  FFMA.FTZ R2, R61, c[0x0][0x2d0], -R111 ;  /* 0x0000b4003d027a23 */ /* 0x002fe4000001086f */
[C---:B------:R-:W-:Y:S02]  /*9850*/  FMUL.FTZ R61, R3.reuse, R169 ;  /* 0x000000a9033d7220 */ /* 0x040fe40000410000 */
[----:B------:R1:W3:Y:S01]  /*9860*/  MUFU.EX2 R246, R2 ;  /* 0x0000000200f67308 */ /* 0x0002e20000000800 */
[C---:B------:R-:W-:Y:S03]  /*9870*/  FMUL.FTZ R90, R0.reuse, R90 ;  /* 0x0000005a005a7220 */ /* 0x040fe60000410000 */
[C---:B------:R-:W-:Y:S01]  /*9880*/  FMUL.FTZ R91, R0.reuse, R91 ;  /* 0x0000005b005b7220 */ /* 0x040fe20000410000 */
[-C--:B------:R-:W-:Y:S01]  /*9890*/  HMMA.16816.F32.BF16 R60, R180, R114.reuse, R60 ;  /* 0x00000072b43c723c */ /* 0x080fe2000004183c */
[C---:B------:R-:W-:Y:S02]  /*98a0*/  FMUL.FTZ R92, R3.reuse, R92 ;  /* 0x0000005c035c7220 */ /* 0x040fe40000410000 */
[----:B------:R-:W-:Y:S02]  /*98b0*/  FMUL.FTZ R93, R3, R93 ;  /* 0x0000005d035d7220 */ /* 0x000fe40000410000 */
[C---:B------:R-:W-:Y:S02]  /*98c0*/  FMUL.FTZ R94, R0.reuse, R94 ;  /* 0x0000005e005e7220 */ /* 0x040fe40000410000 */
[----:B------:R-:W-:Y:S01]  /*98d0*/  FMUL.FTZ R95, R0, R95 ;  /* 0x0000005f005f7220 */ /* 0x000fe20000410000 */
[C---:B------:R-:W-:Y:S01]  /*98e0*/  HMMA.16816.F32.BF16 R64, R176.reuse, R114, R64 ;  /* 0x00000072b040723c */ /* 0x040fe20000041840 */
[----:B------:R-:W3:Y:S03]  /*98f0*/  LDSM.16.MT88.4 R112, [R222+0x2100] ;  /* 0x00210000de70783b */ /* 0x000ee60000004200 */
[--C-:B------:R-:W-:Y:S02]  /*9900*/  FFMA.FTZ R103, R200, c[0x0][0x2d0], -R184.reuse ;  /* 0x0000b400c8677a23 */ /* 0x100fe400000108b8 */
[C---:B------:R-:W-:Y:S02]  /*9910*/  FMUL.FTZ R87, R100.reuse, R87 ;  /* 0x0000005764577220 */ /* 0x040fe40000410000 */
[-C--:B--2---:R-:W-:Y:S01]  /*9920*/  HMMA.16816.F32.BF16 R68, R176, R116.reuse, R68 ;  /* 0x00000074b044723c */ /* 0x084fe20000041844 */
[----:B------:R-:W-:Y:S03]  /*9930*/  FMUL.FTZ R98, R100, R98 ;  /* 0x0000006264627220 */ /* 0x000fe60000410000 */
[--C-:B-1----:R-:W-:Y:S02]  /*9940*/  FFMA.FTZ R2, R186, c[0x0][0x2d0], -R184.reuse ;  /* 0x0000b400ba027a23 */ /* 0x102fe400000108b8 */
[----:B------:R-:W-:Y:S02]  /*9950*/  FMUL.FTZ R99, R100, R99 ;  /* 0x0000006364637220 */ /* 0x000fe40000410000 */
[C---:B------:R-:W-:Y:S01]  /*9960*/  HMMA.16816.F32.BF16 R72, R180.reuse, R116, R72 ;  /* 0x00000074b448723c */ /* 0x040fe20000041848 */
[----:B------:R1:W-:Y:S07]  /*9970*/  MUFU.EX2 R244, R2 ;  /* 0x0000000200f47308 */ /* 0x0003ee0000000800 */
[-C--:B------:R-:W-:Y:S08]  /*9980*/  HMMA.16816.F32.BF16 R76, R180, R118.reuse, R76 ;  /* 0x00000076b44c723c */ /* 0x080ff0000004184c */
[C---:B------:R-:W-:Y:S01]  /*9990*/  HMMA.16816.F32.BF16 R80, R176.reuse, R118, R80 ;  /* 0x00000076b050723c */ /* 0x040fe20000041850 */
[----:B------:R-:W2:Y:S07]  /*99a0*/  LDSM.16.MT88.4 R116, [R221+0x500] ;  /* 0x00050000dd74783b */ /* 0x000eae0000004200 */
[-C--:B---3--:R-:W-:Y:S01]  /*99b0*/  HMMA.16816.F32.BF16 R84, R176, R112.reuse, R84 ;  /* 0x00000070b054723c */ /* 0x088fe20000041854 */
[--C-:B-1----:R-:W-:Y:S04]  /*99c0*/  FFMA.FTZ R2, R187, c[0x0][0x2d0], -R184.reuse ;  /* 0x0000b400bb027a23 */ /* 0x102fe800000108b8 */
[----:B------:R1:W3:Y:S03]  /*99d0*/  MUFU.EX2 R243, R2 ;  /* 0x0000000200f37308 */ /* 0x0002e60000000800 */
[C---:B------:R-:W-:Y:S07]  /*99e0*/  HMMA.16816.F32.BF16 R88, R180.reuse, R112, R88 ;  /* 0x00000070b458723c */ /* 0x040fee0000041858 */
[----:B----4-:R-:W-:Y:S01]  /*99f0*/  F2FP.BF16.PACK_AB R112, R252, R151 ;  /* 0x00000097fc70723e */ /* 0x010fe200000010ff */
[-C--:B------:R-:W-:Y:S01]  /*9a00*/  HMMA.16816.F32.BF16 R92, R180, R114.reuse, R92 ;  /* 0x00000072b45c723c */ /* 0x080fe2000004185c */
[----:B------:R-:W-:Y:S03]  /*9a10*/  LDSM.16.MT88.4 R180, [R221+0x2d00] ;  /* 0x002d0000ddb4783b */ /* 0x000fe60000004200 */
[----:B------:R-:W-:Y:S04]  /*9a20*/  F2FP.BF16.PACK_AB R113, R250, R251 ;  /* 0x000000fbfa71723e */ /* 0x000fe800000010ff */
[----:B------:R-:W-:Y:S01]  /*9a30*/  HMMA.16816.F32.BF16 R96, R176, R114, R96 ;  /* 0x00000072b060723c */ /* 0x000fe20000041860 */
[--C-:B-1----:R-:W-:Y:S06]  /*9a40*/  FFMA.FTZ R2, R188, c[0x0][0x2d0], -R184.reuse ;  /* 0x0000b400bc027a23 */ /* 0x102fec00000108b8 */
[----:B------:R-:W-:Y:S01]  /*9a50*/  F2FP.BF16.PACK_AB R114, R248, R249 ;  /* 0x000000f9f872723e */ /* 0x000fe200000010ff */
[----:B------:R1:W-:Y:S01]  /*9a60*/  MUFU.EX2 R242, R2 ;  /* 0x0000000200f27308 */ /* 0x0003e20000000800 */
[----:B------:R-:W-:Y:S03]  /*9a70*/  F2FP.BF16.PACK_AB R115, R246, R247 ;  /* 0x000000f7f673723e */ /* 0x000fe600000010ff */
[----:B---3--:R-:W-:Y:S04]  /*9a80*/  F2FP.BF16.PACK_AB R120, R243, R244 ;  /* 0x000000f4f378723e */ /* 0x008fe800000010ff */
[-C--:B--2---:R-:W-:Y:S01]  /*9a90*/  HMMA.16816.F32.BF16 R4, R112, R116.reuse, R4 ;  /* 0x000000747004723c */ /* 0x084fe20000041804 */
[----:B-1----:R-:W-:Y:S04]  /*9aa0*/  FFMA.FTZ R2, R189, c[0x0][0x2d0], -R184 ;  /* 0x0000b400bd027a23 */ /* 0x002fe800000108b8 */
        /* <DEDUP_REMOVED lines=25> */
[----:B------:R-:W1:Y:S03]  /*9c40*/  LDSM.16.MT88.4 R124, [R221+0x2500] ;  /* 0x00250000dd7c783b */ /* 0x000e660000004200 */
[----:B------:R4:W-:Y:S03]  /*9c50*/  MUFU.EX2 R209, R2 ;  /* 0x0000000200d17308 */ /* 0x0009e60000000800 */
[-C--:B------:R-:W-:Y:S08]  /*9c60*/  HMMA.16816.F32.BF16 R36, R112, R128.reuse, R36 ;  /* 0x000000807024723c */ /* 0x080ff00000041824 */
[C---:B------:R-:W-:Y:S08]  /*9c70*/  HMMA.16816.F32.BF16 R40, R120.reuse, R128, R40 ;  /* 0x000000807828723c */ /* 0x040ff00000041828 */
[-C--:B------:R-:W-:Y:S01]  /*9c80*/  HMMA.16816.F32.BF16 R44, R120, R130.reuse, R44 ;  /* 0x00000082782c723c */ /* 0x080fe2000004182c */
[--C-:B----4-:R-:W-:Y:S07]  /*9c90*/  FFMA.FTZ R2, R195, c[0x0][0x2d0], -R111.reuse ;  /* 0x0000b400c3027a23 */ /* 0x110fee000001086f */
[C---:B------:R-:W-:Y:S01]  /*9ca0*/  HMMA.16816.F32.BF16 R48, R112.reuse, R130, R48 ;  /* 0x000000827030723c */ /* 0x040fe20000041830 */
[----:B------:R4:W1:Y:S01]  /*9cb0*/  MUFU.EX2 R211, R2 ;  /* 0x0000000200d37308 */ /* 0x0008620000000800 */
[----:B------:R-:W3:Y:S06]  /*9cc0*/  LDSM.16.MT88.4 R128, [R222+0x2500] ;  /* 0x00250000de80783b */ /* 0x000eec0000004200 */
[-C--:B--2---:R-:W-:Y:S08]  /*9cd0*/  HMMA.16816.F32.BF16 R52, R112, R116.reuse, R52 ;  /* 0x000000747034723c */ /* 0x084ff00000041834 */
[C---:B------:R-:W-:Y:S08]  /*9ce0*/  HMMA.16816.F32.BF16 R56, R120.reuse, R116, R56 ;  /* 0x000000747838723c */ /* 0x040ff00000041838 */
[-C--:B------:R-:W-:Y:S01]  /*9cf0*/  HMMA.16816.F32.BF16 R60, R120, R118.reuse, R60 ;  /* 0x00000076783c723c */ /* 0x080fe2000004183c */
[----:B----4-:R-:W-:Y:S02]  /*9d00*/  FFMA.FTZ R2, R204, c[0x0][0x2d0], -R110 ;  /* 0x0000b400cc027a23 */ /* 0x010fe4000001086e */
[----:B------:R-:W-:Y:S05]  /*9d10*/  MUFU.EX2 R204, R103 ;  /* 0x0000006700cc7308 */ /* 0x000fea0000000800 */
[C---:B------:R-:W-:Y:S01]  /*9d20*/  HMMA.16816.F32.BF16 R64, R112.reuse, R118, R64 ;  /* 0x000000767040723c */ /* 0x040fe20000041840 */
[----:B------:R-:W2:Y:S04]  /*9d30*/  LDSM.16.MT88.4 R116, [R221+0x900] ;  /* 0x00090000dd74783b */ /* 0x000ea80000004200 */
[----:B------:R4:W2:Y:S03]  /*9d40*/  MUFU.EX2 R208, R2 ;  /* 0x0000000200d07308 */ /* 0x0008a60000000800 */
[-C--:B-1----:R-:W-:Y:S08]  /*9d50*/  HMMA.16816.F32.BF16 R68, R112, R124.reuse, R68 ;  /* 0x0000007c7044723c */ /* 0x082ff00000041844 */
[C---:B------:R-:W-:Y:S08]  /*9d60*/  HMMA.16816.F32.BF16 R72, R120.reuse, R124, R72 ;  /* 0x0000007c7848723c */ /* 0x040ff00000041848 */
[-C--:B------:R-:W-:Y:S01]  /*9d70*/  HMMA.16816.F32.BF16 R76, R120, R126.reuse, R76 ;  /* 0x0000007e784c723c */ /* 0x080fe2000004184c */
[--C-:B----4-:R-:W-:Y:S07]  /*9d80*/  FFMA.FTZ R2, R202, c[0x0][0x2d0], -R111.reuse ;  /* 0x0000b400ca027a23 */ /* 0x110fee000001086f */
[C---:B------:R-:W-:Y:S01]  /*9d90*/  HMMA.16816.F32.BF16 R80, R112.reuse, R126, R80 ;  /* 0x0000007e7050723c */ /* 0x040fe20000041850 */
[----:B------:R1:W-:Y:S01]  /*9da0*/  MUFU.EX2 R207, R2 ;  /* 0x0000000200cf7308 */ /* 0x0003e20000000800 */
[----:B------:R-:W4:Y:S06]  /*9db0*/  LDSM.16.MT88.4 R124, [R222+0x900] ;  /* 0x00090000de7c783b */ /* 0x000f2c0000004200 */
[-C--:B---3--:R-:W-:Y:S08]  /*9dc0*/  HMMA.16816.F32.BF16 R84, R112, R128.reuse, R84 ;  /* 0x000000807054723c */ /* 0x088ff00000041854 */
[C---:B------:R-:W-:Y:S08]  /*9dd0*/  HMMA.16816.F32.BF16 R88, R120.reuse, R128, R88 ;  /* 0x000000807858723c */ /* 0x040ff00000041858 */
[-C--:B------:R-:W-:Y:S01]  /*9de0*/  HMMA.16816.F32.BF16 R92, R120, R130.reuse, R92 ;  /* 0x00000082785c723c */ /* 0x080fe2000004185c */
[----:B-1----:R-:W-:Y:S04]  /*9df0*/  FFMA.FTZ R2, R203, c[0x0][0x2d0], -R111 ;  /* 0x0000b400cb027a23 */ /* 0x002fe8000001086f */
[----:B------:R1:W3:Y:S03]  /*9e00*/  MUFU.EX2 R206, R2 ;  /* 0x0000000200ce7308 */ /* 0x0002e60000000800 */
[----:B------:R-:W-:Y:S01]  /*9e10*/  HMMA.16816.F32.BF16 R96, R112, R130, R96 ;  /* 0x000000827060723c */ /* 0x000fe20000041860 */
[----:B------:R-:W4:Y:S06]  /*9e20*/  LDSM.16.MT88.4 R128, [R221+0x1900] ;  /* 0x00190000dd80783b */ /* 0x000f2c0000004200 */
[----:B------:R-:W-:Y:S02]  /*9e30*/  F2FP.BF16.PACK_AB R112, R213, R212 ;  /* 0x000000d4d570723e */ /* 0x000fe400000010ff */
[----:B------:R-:W-:Y:S03]  /*9e40*/  F2FP.BF16.PACK_AB R113, R211, R209 ;  /* 0x000000d1d371723e */ /* 0x000fe600000010ff */
[----:B--2---:R-:W-:Y:S01]  /*9e50*/  F2FP.BF16.PACK_AB R114, R210, R208 ;  /* 0x000000d0d272723e */ /* 0x004fe200000010ff */
[--C-:B-1----:R-:W-:Y:S01]  /*9e60*/  FFMA.FTZ R2, R199, c[0x0][0x2d0], -R184.reuse ;  /* 0x0000b400c7027a23 */ /* 0x102fe200000108b8 */
[----:B---3--:R-:W-:Y:S03]  /*9e70*/  F2FP.BF16.PACK_AB R115, R206, R207 ;  /* 0x000000cfce73723e */ /* 0x008fe600000010ff */
[----:B------:R1:W2:Y:S04]  /*9e80*/  MUFU.EX2 R205, R2 ;  /* 0x0000000200cd7308 */ /* 0x0002a80000000800 */
[-C--:B------:R-:W-:Y:S01]  /*9e90*/  HMMA.16816.F32.BF16 R4, R112, R116.reuse, R4 ;  /* 0x000000747004723c */ /* 0x080fe20000041804 */
[--C-:B-1----:R-:W-:Y:S01]  /*9ea0*/  FFMA.FTZ R2, R197, c[0x0][0x2d0], -R185.reuse ;  /* 0x0000b400c5027a23 */ /* 0x102fe200000108b9 */
[----:B--2---:R-:W-:Y:S04]  /*9eb0*/  F2FP.BF16.PACK_AB R120, R204, R205 ;  /* 0x000000cdcc78723e */ /* 0x004fe800000010ff */
[----:B------:R1:W-:Y:S02]  /*9ec0*/  MUFU.EX2 R203, R2 ;  /* 0x0000000200cb7308 */ /* 0x0003e40000000800 */
[----:B-1----:R-:W-:Y:S08]  /*9ed0*/  FFMA.FTZ R2, R196, c[0x0][0x2d0], -R185 ;  /* 0x0000b400c4027a23 */ /* 0x002ff000000108b9 */
[----:B------:R1:W2:Y:S02]  /*9ee0*/  MUFU.EX2 R201, R2 ;  /* 0x0000000200c97308 */ /* 0x0002a40000000800 */
[--C-:B-1----:R-:W-:Y:S01]  /*9ef0*/  FFMA.FTZ R2, R219, c[0x0][0x2d0], -R184.reuse ;  /* 0x0000b400db027a23 */ /* 0x102fe200000108b8 */
[----:B--2---:R-:W-:Y:S01]  /*9f00*/  F2FP.BF16.PACK_AB R121, R201, R203 ;  /* 0x000000cbc979723e */ /* 0x004fe200000010ff */
[----:B------:R-:W-:Y:S06]  /*9f10*/  IMAD.MOV.U32 R219, RZ, RZ, R151 ;  /* 0x000000ffffdb7224 */ /* 0x000fec00078e0097 */
[----:B------:R1:W-:Y:S02]  /*9f20*/  MUFU.EX2 R202, R2 ;  /* 0x0000000200ca7308 */ /* 0x0003e40000000800 */
[----:B-1----:R-:W-:Y:S08]  /*9f30*/  FFMA.FTZ R2, R240, c[0x0][0x2d0], -R184 ;  /* 0x0000b400f0027a23 */ /* 0x002ff000000108b8 */
        /* <DEDUP_REMOVED lines=14> */
[-C--:B----4-:R-:W-:Y:S01]  /*a020*/  HMMA.16816.F32.BF16 R20, R112, R124.reuse, R20 ;  /* 0x0000007c7014723c */ /* 0x090fe20000041814 */
[----:B------:R1:W-:Y:S07]  /*a030*/  MUFU.EX2 R196, R2 ;  /* 0x0000000200c47308 */ /* 0x0003ee0000000800 */
        /* <DEDUP_REMOVED lines=19> */
[----:B------:R-:W-:Y:S02]  /*a170*/  LDSM.16.MT88.4 R156, [R221+0x1d00] ;  /* 0x001d0000dd9c783b */ /* 0x000fe40000004200 */
[C---:B------:R-:W-:Y:S07]  /*a180*/  HMMA.16816.F32.BF16 R64, R112.reuse, R118, R64 ;  /* 0x000000767040723c */ /* 0x040fee0000041840 */
[----:B------:R-:W3:Y:S01]  /*a190*/  MUFU.EX2 R192, R110 ;  /* 0x0000006e00c07308 */ /* 0x000ee20000000800 */
[-C--:B-1----:R-:W-:Y:S08]  /*a1a0*/  HMMA.16816.F32.BF16 R68, R112, R124.reuse, R68 ;  /* 0x0000007c7044723c */ /* 0x082ff00000041844 */
[C---:B------:R-:W-:Y:S01]  /*a1b0*/  HMMA.16816.F32.BF16 R72, R120.reuse, R124, R72 ;  /* 0x0000007c7848723c */ /* 0x040fe20000041848 */
[--C-:B--2---:R-:W-:Y:S03]  /*a1c0*/  FFMA.FTZ R2, R155, c[0x0][0x2d0], -R111.reuse ;  /* 0x0000b4009b027a23 */ /* 0x104fe6000001086f */
[----:B------:R-:W-:Y:S04]  /*a1d0*/  FFMA.FTZ R111, R154, c[0x0][0x2d0], -R111 ;  /* 0x0000b4009a6f7a23 */ /* 0x000fe8000001086f */
[-C--:B------:R-:W-:Y:S01]  /*a1e0*/  HMMA.16816.F32.BF16 R76, R120, R126.reuse, R76 ;  /* 0x0000007e784c723c */ /* 0x080fe2000004184c */
[----:B------:R1:W-:Y:S03]  /*a1f0*/  MUFU.EX2 R191, R2 ;  /* 0x0000000200bf7308 */ /* 0x0003e60000000800 */
[----:B---3--:R-:W-:Y:S04]  /*a200*/  F2FP.BF16.PACK_AB R110, R192, R194 ;  /* 0x000000c2c06e723e */ /* 0x008fe800000010ff */
[C---:B------:R-:W-:Y:S03]  /*a210*/  HMMA.16816.F32.BF16 R80, R112.reuse, R126, R80 ;  /* 0x0000007e7050723c */ /* 0x040fe60000041850 */
[----:B------:R-:W2:Y:S05]  /*a220*/  MUFU.EX2 R190, R111 ;  /* 0x0000006f00be7308 */ /* 0x000eaa0000000800 */
[-C--:B----4-:R-:W-:Y:S08]  /*a230*/  HMMA.16816.F32.BF16 R84, R112, R128.reuse, R84 ;  /* 0x000000807054723c */ /* 0x090ff00000041854 */
[C---:B------:R-:W-:Y:S01]  /*a240*/  HMMA.16816.F32.BF16 R88, R120.reuse, R128, R88 ;  /* 0x000000807858723c */ /* 0x040fe20000041858 */
[--C-:B-1----:R-:W-:Y:S04]  /*a250*/  FFMA.FTZ R2, R153, c[0x0][0x2d0], -R184.reuse ;  /* 0x0000b40099027a23 */ /* 0x102fe800000108b8 */
[----:B------:R1:W-:Y:S03]  /*a260*/  MUFU.EX2 R189, R2 ;  /* 0x0000000200bd7308 */ /* 0x0003e60000000800 */
[-C--:B------:R-:W-:Y:S01]  /*a270*/  HMMA.16816.F32.BF16 R92, R120, R130.reuse, R92 ;  /* 0x00000082785c723c */ /* 0x080fe2000004185c */
[----:B--2---:R-:W-:Y:S07]  /*a280*/  F2FP.BF16.PACK_AB R111, R190, R191 ;  /* 0x000000bfbe6f723e */ /* 0x004fee00000010ff */
[----:B------:R-:W-:Y:S01]  /*a290*/  HMMA.16816.F32.BF16 R96, R112, R130, R96 ;  /* 0x000000827060723c */ /* 0x000fe20000041860 */
[----:B-1----:R-:W-:Y:S03]  /*a2a0*/  FFMA.FTZ R2, R152, c[0x0][0x2d0], -R184 ;  /* 0x0000b40098027a23 */ /* 0x002fe600000108b8 */
[----:B------:R-:W-:Y:S01]  /*a2b0*/  IMAD.MOV.U32 R152, RZ, RZ, R150 ;  /* 0x000000ffff987224 */ /* 0x000fe200078e0096 */
[----:B------:R-:W-:Y:S01]  /*a2c0*/  MOV R150, R149 ;  /* 0x0000009500967202 */ /* 0x000fe20000000f00 */
[----:B------:R1:W2:Y:S01]  /*a2d0*/  MUFU.EX2 R188, R2 ;  /* 0x0000000200bc7308 */ /* 0x0002a20000000800 */
[----:B------:R-:W-:Y:S01]  /*a2e0*/  IMAD.MOV.U32 R149, RZ, RZ, R148 ;  /* 0x000000ffff957224 */ /* 0x000fe200078e0094 */
[----:B------:R-:W-:Y:S01]  /*a2f0*/  MOV R148, R147 ;  /* 0x0000009300947202 */ /* 0x000fe20000000f00 */
[----:B------:R-:W-:Y:S03]  /*a300*/  IMAD.MOV.U32 R147, RZ, RZ, R146 ;  /* 0x000000ffff937224 */ /* 0x000fe600078e0092 */
[----:B------:R-:W-:Y:S01]  /*a310*/  MOV R146, R145 ;  /* 0x0000009100927202 */ /* 0x000fe20000000f00 */
[----:B------:R-:W-:Y:S01]  /*a320*/  IMAD.MOV.U32 R145, RZ, RZ, R144 ;  /* 0x000000ffff917224 */ /* 0x000fe200078e0090 */
        /* <DEDUP_REMOVED lines=10> */
[----:B------:R-:W-:Y:S02]  /*a3d0*/  MOV R145, R140 ;  /* 0x0000008c00917202 */ /* 0x000fe40000000f00 */
[----:B------:R-:W-:Y:S01]  /*a3e0*/  MOV R149, R144 ;  /* 0x0000009000957202 */ /* 0x000fe20000000f00 */
[----:B------:R-:W-:Y:S01]  /*a3f0*/  IMAD.MOV.U32 R144, RZ, RZ, R108 ;  /* 0x000000ffff907224 */ /* 0x000fe200078e006c */
[----:B------:R-:W-:Y:S01]  /*a400*/  F2FP.BF16.PACK_AB R108, R196, R197 ;  /* 0x000000c5c46c723e */ /* 0x000fe200000010ff */
[--C-:B-1----:R-:W-:Y:S01]  /*a410*/  FFMA.FTZ R2, R134, c[0x0][0x2d0], -R185.reuse ;  /* 0x0000b40086027a23 */ /* 0x102fe200000108b9 */
[----:B--2---:R-:W-:Y:S03]  /*a420*/  F2FP.BF16.PACK_AB R176, R188, R189 ;  /* 0x000000bdbcb0723e */ /* 0x004fe600000010ff */
[----:B------:R1:W-:Y:S02]  /*a430*/  MUFU.EX2 R186, R2 ;  /* 0x0000000200ba7308 */ /* 0x0003e40000000800 */
[--C-:B-1----:R-:W-:Y:S08]  /*a440*/  FFMA.FTZ R2, R133, c[0x0][0x2d0], -R185.reuse ;  /* 0x0000b40085027a23 */ /* 0x102ff000000108b9 */
[----:B------:R1:W2:Y:S02]  /*a450*/  MUFU.EX2 R187, R2 ;  /* 0x0000000200bb7308 */ /* 0x0002a40000000800 */
[--C-:B-1----:R-:W-:Y:S01]  /*a460*/  FFMA.FTZ R2, R107, c[0x0][0x2d0], -R184.reuse ;  /* 0x0000b4006b027a23 */ /* 0x102fe200000108b8 */
[----:B--2---:R-:W-:Y:S01]  /*a470*/  F2FP.BF16.PACK_AB R177, R187, R186 ;  /* 0x000000babbb1723e */ /* 0x004fe200000010ff */
[----:B------:R-:W-:Y:S06]  /*a480*/  FFMA.FTZ R184, R132, c[0x0][0x2d0], -R184 ;  /* 0x0000b40084b87a23 */ /* 0x000fec00000108b8 */
[----:B------:R1:W-:Y:S01]  /*a490*/  MUFU.EX2 R107, R2 ;  /* 0x00000002006b7308 */ /* 0x0003e20000000800 */
[----:B------:R-:W2:Y:S09]  /*a4a0*/  LDSM.16.MT88.4 R132, [R221+0xd00] ;  /* 0x000d0000dd84783b */ /* 0x000eb20000004200 */
[----:B------:R-:W3:Y:S01]  /*a4b0*/  MUFU.EX2 R184, R184 ;  /* 0x000000b800b87308 */ /* 0x000ee20000000800 */
[--C-:B-1----:R-:W-:Y:S02]  /*a4c0*/  FFMA.FTZ R2, R152, c[0x0][0x2d0], -R185.reuse ;  /* 0x0000b40098027a23 */ /* 0x102fe400000108b9 */
[----:B------:R-:W-:Y:S01]  /*a4d0*/  FFMA.FTZ R185, R109, c[0x0][0x2d0], -R185 ;  /* 0x0000b4006db97a23 */ /* 0x000fe200000108b9 */
[----:B------:R-:W-:Y:S06]  /*a4e0*/  F2FP.BF16.PACK_AB R109, R193, R195 ;  /* 0x000000c3c16d723e */ /* 0x000fec00000010ff */
[----:B------:R-:W-:Y:S01]  /*a4f0*/  MUFU.EX2 R103, R2 ;  /* 0x0000000200677308 */ /* 0x000fe20000000800 */
[----:B------:R-:W-:Y:S01]  /*a500*/  IMAD.MOV.U32 R152, RZ, RZ, R147 ;  /* 0x000000ffff987224 */ /* 0x000fe200078e0093 */
[----:B------:R-:W-:Y:S02]  /*a510*/  MOV R147, R142 ;  /* 0x0000008e00937202 */ /* 0x000fe40000000f00 */
[----:B------:R-:W1:Y:S01]  /*a520*/  LDSM.16.MT88.4 R140, [R222+0xd00] ;  /* 0x000d0000de8c783b */ /* 0x000e620000004200 */
[----:B---3--:R-:W-:Y:S05]  /*a530*/  F2FP.BF16.PACK_AB R178, R184, R107 ;  /* 0x0000006bb8b2723e */ /* 0x008fea00000010ff */
[----:B------:R-:W3:Y:S01]  /*a540*/  MUFU.EX2 R185, R185 ;  /* 0x000000b900b97308 */ /* 0x000ee20000000800 */
[-C--:B--2---:R-:W-:Y:S01]  /*a550*/  HMMA.16816.F32.BF16 R112, R108, R132.reuse, R4 ;  /* 0x000000846c70723c */ /* 0x084fe20000041804 */
[----:B------:R-:W2:Y:S01]  /*a560*/  LDSM.16.MT88.4 R4, [R222+0x2d00] ;  /* 0x002d0000de04783b */ /* 0x000ea20000004200 */
[----:B---3--:R-:W-:Y:S07]  /*a570*/  F2FP.BF16.PACK_AB R179, R185, R103 ;  /* 0x00000067b9b3723e */ /* 0x008fee00000010ff */
[C---:B------:R-:W-:Y:S07]  /*a580*/  HMMA.16816.F32.BF16 R116, R176.reuse, R132, R8 ;  /* 0x00000084b074723c */ /* 0x040fee0000041808 */
[----:B------:R-:W-:Y:S01]  /*a590*/  IMAD.MOV.U32 R11, RZ, RZ, R149 ;  /* 0x000000ffff0b7224 */ /* 0x000fe200078e0095 */
[-C--:B------:R-:W-:Y:S01]  /*a5a0*/  HMMA.16816.F32.BF16 R120, R176, R134.reuse, R12 ;  /* 0x00000086b078723c */ /* 0x080fe2000004180c */
[----:B------:R-:W-:Y:S03]  /*a5b0*/  IMAD.MOV.U32 R10, RZ, RZ, R151 ;  /* 0x000000ffff0a7224 */ /* 0x000fe600078e0097 */
[----:B------:R-:W-:Y:S02]  /*a5c0*/  MOV R9, R150 ;  /* 0x0000009600097202 */ /* 0x000fe40000000f00 */
[----:B------:R-:W-:Y:S01]  /*a5d0*/  MOV R8, R152 ;  /* 0x0000009800087202 */ /* 0x000fe20000000f00 */
[----:B------:R-:W-:Y:S01]  /*a5e0*/  IMAD.MOV.U32 R13, RZ, RZ, R147 ;  /* 0x000000ffff0d7224 */ /* 0x000fe200078e0093 */
[C---:B------:R-:W-:Y:S01]  /*a5f0*/  HMMA.16816.F32.BF16 R124, R108.reuse, R134, R16 ;  /* 0x000000866c7c723c */ /* 0x040fe20000041810 */
[----:B------:R-:W3:Y:S03]  /*a600*/  LDL.LU R16, [R1+0x4c] ;  /* 0x00004c0001107983 */ /* 0x000ee60000300800 */
[----:B------:R-:W-:Y:S01]  /*a610*/  MOV R14, R146 ;  /* 0x00000092000e7202 */ /* 0x000fe20000000f00 */
[----:B------:R-:W4:Y:S01]  /*a620*/  LDL.LU R2, [R1+0x50] ;  /* 0x0000500001027983 */ /* 0x000f220000300800 */
[----:B------:R-:W-:Y:S01]  /*a630*/  IMAD.MOV.U32 R15, RZ, RZ, R145 ;  /* 0x000000ffff0f7224 */ /* 0x000fe200078e0091 */
[----:B------:R-:W-:Y:S01]  /*a640*/  MOV R19, R138 ;  /* 0x0000008a00137202 */ /* 0x000fe20000000f00 */
[-C--:B-1----:R-:W-:Y:S01]  /*a650*/  HMMA.16816.F32.BF16 R128, R108, R140.reuse, R20 ;  /* 0x0000008c6c80723c */ /* 0x082fe20000041814 */
[----:B------:R-:W4:Y:S03]  /*a660*/  LDL.LU R21, [R1+0x44] ;  /* 0x0000440001157983 */ /* 0x000f260000300800 */
[----:B------:R-:W-:Y:S01]  /*a670*/  IMAD.MOV.U32 R18, RZ, RZ, R139 ;  /* 0x000000ffff127224 */ /* 0x000fe200078e008b */
[----:B------:R-:W4:Y:S01]  /*a680*/  LDL.LU R23, [R1+0x48] ;  /* 0x0000480001177983 */ /* 0x000f220000300800 */
[----:B------:R-:W-:Y:S01]  /*a690*/  MOV R17, R144 ;  /* 0x0000009000117202 */ /* 0x000fe20000000f00 */
[----:B------:R-:W-:Y:S01]  /*a6a0*/  IMAD.MOV.U32 R20, RZ, RZ, R137 ;  /* 0x000000ffff147224 */ /* 0x000fe200078e0089 */
[C---:B------:R-:W-:Y:S01]  /*a6b0*/  HMMA.16816.F32.BF16 R132, R176.reuse, R140, R24 ;  /* 0x0000008cb084723c */ /* 0x040fe20000041818 */
[----:B------:R-:W-:Y:S03]  /*a6c0*/  MOV R22, R136 ;  /* 0x0000008800167202 */ /* 0x000fe60000000f00 */
        /* <DEDUP_REMOVED lines=18> */
[----:B------:R-:W-:Y:S07]  /*a7f0*/  HMMA.16816.F32.BF16 R96, R108, R6, R96 ;  /* 0x000000066c60723c */ /* 0x000fee0000041860 */
[----:B------:R-:W-:Y:S02]  /*a800*/  IMAD.MOV.U32 R108, RZ, RZ, R102 ;  /* 0x000000ffff6c7224 */ /* 0x000fe400078e0066 */
[----:B---3--:R-:W-:Y:S03]  /*a810*/  FFMA.FTZ R3, R3, R16, R17 ;  /* 0x0000001003037223 */ /* 0x008fe60000010011 */
[----:B----4-:R-:W-:Y:S02]  /*a820*/  FFMA.FTZ R2, R0, R2, R18 ;  /* 0x0000000200027223 */ /* 0x010fe40000010012 */
[----:B------:R-:W-:Y:S02]  /*a830*/  FADD.FTZ R3, R13, R3 ;  /* 0x000000030d037221 */ /* 0x000fe40000010000 */
[----:B------:R-:W-:Y:S02]  /*a840*/  FFMA.FTZ R101, R101, R21, R20 ;  /* 0x0000001565657223 */ /* 0x000fe40000010014 */
[----:B------:R-:W-:Y:S02]  /*a850*/  FADD.FTZ R2, R14, R2 ;  /* 0x000000020e027221 */ /* 0x000fe40000010000 */
[----:B------:R-:W-:Y:S02]  /*a860*/  FFMA.FTZ R100, R100, R23, R22 ;  /* 0x0000001764647223 */ /* 0x000fe40000010016 */
        /* <DEDUP_REMOVED lines=55> */
[----:B------:R-:W-:Y:S01]  /*abe0*/  FADD.FTZ R0, R187, R5 ;  /* 0x00000005bb007221 */ /* 0x000fe20000010000 */
[----:B------:R-:W-:Y:S01]  /*abf0*/  MOV R107, R104 ;  /* 0x00000068006b7202 */ /* 0x000fe20000000f00 */
[----:B------:R-:W-:Y:S01]  /*ac00*/  FADD.FTZ R2, R184, R2 ;  /* 0x00000002b8027221 */ /* 0x000fe20000010000 */
[----:B------:R1:W-:Y:S01]  /*ac10*/  STL [R1+0x48], R3 ;  /* 0x0000480301007387 */ /* 0x0003e20000100800 */
[----:B------:R-:W-:Y:S01]  /*ac20*/  FADD.FTZ R0, R103, R0 ;  /* 0x0000000067007221 */ /* 0x000fe20000010000 */
[----:B------:R-:W-:Y:S01]  /*ac30*/  MOV R103, R105 ;  /* 0x0000006900677202 */ /* 0x000fe20000000f00 */
[----:B------:R-:W-:Y:S01]  /*ac40*/  IMAD.MOV.U32 R100, RZ, RZ, R106 ;  /* 0x000000ffff647224 */ /* 0x000fe200078e006a */
[----:B------:R1:W-:Y:S01]  /*ac50*/  STL [R1+0x4c], R2 ;  /* 0x00004c0201007387 */ /* 0x0003e20000100800 */
[----:B------:R-:W-:Y:S05]  /*ac60*/  FADD.FTZ R0, R185, R0 ;  /* 0x00000000b9007221 */ /* 0x000fea0000010000 */
[----:B------:R1:W-:Y:S01]  /*ac70*/  STL [R1+0x50], R0 ;  /* 0x0000500001007387 */ /* 0x0003e20000100800 */
[----:B------:R-:W-:-:S05]  /*ac80*/  @P0 BRA `(.L_x_717) ;  /* 0xffffb7e000000947 */ /* 0x000fca000383ffff */
.L_x_714:
[----:B------:R-:W-:-:S13]  /*ac90*/  ISETP.GE.AND P0, PT, R238, RZ, PT ;  /* 0x000000ffee00720c */ /* 0x000fda0003f06270 */
[----:B------:R-:W-:Y:S05]  /*aca0*/  @!P0 BRA `(.L_x_718) ;  /* 0x00003f8000008947 */ /* 0x000fea0003800000 */
[----:B-1----:R-:W1:Y:S01]  /*acb0*/  S2R R2, SR_TID.X ;  /* 0x0000000000027919 */ /* 0x002e620000002100 */
[----:B------:R-:W-:Y:S01]  /*acc0*/  IMAD.MOV.U32 R3, RZ, RZ, R105 ;  /* 0x000000ffff037224 */ /* 0x000fe200078e0069 */
[----:B------:R-:W-:Y:S01]  /*acd0*/  MOV R107, R102 ;  /* 0x00000066006b7202 */ /* 0x000fe20000000f00 */
[----:B------:R-:W-:Y:S01]  /*ace0*/  IMAD.MOV.U32 R100, RZ, RZ, R104 ;  /* 0x000000ffff647224 */ /* 0x000fe200078e0068 */
[----:B-1----:R-:W-:-:S04]  /*acf0*/  SHF.R.S32.HI R0, RZ, 0x1f, R2 ;  /* 0x0000001fff007819 */ /* 0x002fc80000011402 */
[----:B------:R-:W-:-:S04]  /*ad00*/  LEA.HI R0, R0, R2, RZ, 0x2 ;  /* 0x0000000200007211 */ /* 0x000fc800078f10ff */
[----:B------:R-:W-:-:S05]  /*ad10*/  LOP3.LUT R0, R0, 0xfffffffc, RZ, 0xc0, !PT ;  /* 0xfffffffc00007812 */ /* 0x000fca00078ec0ff */
[----:B------:R-:W-:Y:S02]  /*ad20*/  IMAD.IADD R0, R2, 0x1, -R0 ;  /* 0x0000000102007824 */ /* 0x000fe400078e0a00 */
[----:B------:R-:W-:Y:S02]  /*ad30*/  IMAD.MOV.U32 R2, RZ, RZ, R106 ;  /* 0x000000ffff027224 */ /* 0x000fe400078e006a */
[----:B------:R-:W-:-:S05]  /*ad40*/  IMAD.SHL.U32 R0, R0, 0x8, RZ ;  /* 0x0000000800007824 */ /* 0x000fca00078e00ff */
[----:B------:R-:W-:-:S04]  /*ad50*/  SHF.R.S32.HI R4, RZ, 0x1f, R0 ;  /* 0x0000001fff047819 */ /* 0x000fc80000011400 */
[C---:B------:R-:W-:Y:S01]  /*ad60*/  SHF.L.U64.HI R4, R0.reuse, 0x1, R4 ;  /* 0x0000000100047819 */ /* 0x040fe20000010204 */
[----:B------:R-:W-:-:S05]  /*ad70*/  IMAD.SHL.U32 R0, R0, 0x2, RZ ;  /* 0x0000000200007824 */ /* 0x000fca00078e00ff */
[----:B------:R1:W-:Y:S04]  /*ad80*/  STL [R1+0x10], R0 ;  /* 0x0000100001007387 */ /* 0x0003e80000100800 */
[----:B------:R2:W-:Y:S04]  /*ad90*/  STL [R1+0x14], R4 ;  /* 0x0000140401007387 */ /* 0x0005e80000100800 */
[----:B------:R-:W1:Y:S04]  /*ada0*/  LDL.LU R8, [R1+0x5c] ;  /* 0x00005c0001087983 */ /* 0x000e680000300800 */
[----:B------:R-:W1:Y:S04]  /*adb0*/  LDL.LU R7, [R1+0x54] ;  /* 0x0000540001077983 */ /* 0x000e680000300800 */
[----:B------:R-:W2:Y:S04]  /*adc0*/  LDL.LU R6, [R1+0x60] ;  /* 0x0000600001067983 */ /* 0x000ea80000300800 */
[----:B------:R-:W2:Y:S01]  /*add0*/  LDL.LU R5, [R1+0x58] ;  /* 0x0000580001057983 */ /* 0x000ea20000300800 */
[----:B-1----:R-:W-:-:S02]  /*ade0*/  SHF.L.U64.HI R0, R7, 0x1, R8 ;  /* 0x0000000107007819 */ /* 0x002fc40000010208 */
[----:B------:R-:W-:-:S03]  /*adf0*/  SHF.L.U32 R7, R7, 0x1, RZ ;  /* 0x0000000107077819 */ /* 0x000fc600000006ff */
[----:B------:R1:W-:Y:S01]  /*ae00*/  STL [R1+0xc], R0 ;  /* 0x00000c0001007387 */ /* 0x0003e20000100800 */
[----:B--2---:R-:W-:-:S03]  /*ae10*/  SHF.L.U64.HI R4, R5, 0x1, R6 ;  /* 0x0000000105047819 */ /* 0x004fc60000010206 */
[----:B------:R2:W-:Y:S01]  /*ae20*/  STL [R1+0x8], R7 ;  /* 0x0000080701007387 */ /* 0x0005e20000100800 */
[----:B-1----:R-:W-:-:S05]  /*ae30*/  IMAD.SHL.U32 R0, R5, 0x2, RZ ;  /* 0x0000000205007824 */ /* 0x002fca00078e00ff */
[----:B------:R2:W-:Y:S04]  /*ae40*/  STL [R1], R0 ;  /* 0x0000000001007387 */ /* 0x0005e80000100800 */
[----:B------:R2:W-:Y:S01]  /*ae50*/  STL [R1+0x4], R4 ;  /* 0x0000040401007387 */ /* 0x0005e20000100800 */
[----:B------:R-:W-:Y:S05]  /*ae60*/  BRA `(.L_x_719) ;  /* 0x0000038000007947 */ /* 0x000fea0003800000 */
.L_x_721:
[----:B------:R-:W2:Y:S01]  /*ae70*/  LDL R13, [R1+0x38] ;  /* 0x00003800010d7983 */ /* 0x000ea20000100800 */
[----:B------:R-:W-:Y:S01]  /*ae80*/  LEA R4, R238, UR11, 0x6 ;  /* 0x0000000bee047c11 */ /* 0x000fe2000f8e30ff */
[----:B------:R-:W-:Y:S02]  /*ae90*/  IMAD.MOV.U32 R237, RZ, RZ, RZ ;  /* 0x000000ffffed7224 */ /* 0x000fe400078e00ff */
[----:B------:R-:W3:Y:S04]  /*aea0*/  LDL R12, [R1+0x10] ;  /* 0x00001000010c7983 */ /* 0x000ee80000100800 */
[----:B------:R-:W4:Y:S04]  /*aeb0*/  LDL R104, [R1+0x14] ;  /* 0x0000140001687983 */ /* 0x000f280000100800 */
[----:B------:R-:W5:Y:S04]  /*aec0*/  LDL R21, [R1+0x18] ;  /* 0x0000180001157983 */ /* 0x000f680000100800 */
[----:B------:R-:W4:Y:S04]  /*aed0*/  LDL R103, [R1+0x8] ;  /* 0x0000080001677983 */ /* 0x000f280000100800 */
[----:B------:R-:W4:Y:S01]  /*aee0*/  LDL R105, [R1] ;  /* 0x0000000001697983 */ /* 0x000f220000100800 */
[----:B--2---:R-:W-:Y:S01]  /*aef0*/  IADD3 R4, R4, -0x40, R13 ;  /* 0xffffffc004047810 */ /* 0x004fe20007ffe00d */
[----:B---3--:R-:W-:Y:S04]  /*af00*/  IMAD.MOV.U32 R22, RZ, RZ, R12 ;  /* 0x000000ffff167224 */ /* 0x008fe800078e000c */
        /* <DEDUP_REMOVED lines=22> */
[----:B------:R-:W-:Y:S01]  /*b070*/  LEA.HI.X R4, R0, c[0x0][0x1cc], R4, 0x1, P0 ;  /* 0x0000730000047a11 */ /* 0x000fe200000f0c04 */
[----:B------:R-:W1:Y:S04]  /*b080*/  SHFL.IDX PT, R5, R7, RZ, 0x1c1f ;  /* 0x001c1fff07057589 */ /* 0x000e6800000e0000 */
[----:B------:R-:W2:Y:S04]  /*b090*/  SHFL.IDX PT, R6, R4, RZ, 0x1c1f ;  /* 0x001c1fff04067589 */ /* 0x000ea800000e0000 */
[----:B------:R-:W3:Y:S04]  /*b0a0*/  SHFL.IDX PT, R0, R7, 0x1, 0x1c1f ;  /* 0x003c1f0007007f89 */ /* 0x000ee800000e0000 */
[----:B------:R-:W5:Y:S01]  /*b0b0*/  SHFL.IDX PT, R4, R4, 0x1, 0x1c1f ;  /* 0x003c1f0004047f89 */ /* 0x000f6200000e0000 */
[CC--:B-1----:R-:W-:Y:S02]  /*b0c0*/  IADD3 R8, P1, R5.reuse, R22.reuse, RZ ;  /* 0x0000001605087210 */ /* 0x0c2fe40007f3e0ff */
[C---:B----4-:R-:W-:Y:S03]  /*b0d0*/  IADD3 R14, P0, R5.reuse, R103, RZ ;  /* 0x00000067050e7210 */ /* 0x050fe60007f1e0ff */
[C---:B--2---:R-:W-:Y:S01]  /*b0e0*/  IMAD.X R9, R6.reuse, 0x1, R104, P1 ;  /* 0x0000000106097824 */ /* 0x044fe200008e0668 */
[-C--:B------:R-:W-:Y:S01]  /*b0f0*/  IADD3 R12, P1, R5, R105.reuse, RZ ;  /* 0x00000069050c7210 */ /* 0x080fe20007f3e0ff */
[--C-:B------:R-:W-:Y:S01]  /*b100*/  IMAD.X R15, R6, 0x1, R101.reuse, P0 ;  /* 0x00000001060f7824 */ /* 0x100fe200000e0665 */
[----:B---3--:R-:W-:Y:S02]  /*b110*/  IADD3 R10, P0, R0, R22, RZ ;  /* 0x00000016000a7210 */ /* 0x008fe40007f1e0ff */
[----:B-----5:R1:W-:Y:S01]  /*b120*/  LDGSTS.E.BYPASS.LTC128B.128 [R21+0x3100], [R8.64], !P6 ;  /* 0x0310000008157fae */ /* 0x0203e2000f101d4e */
[----:B------:R-:W-:Y:S02]  /*b130*/  IMAD.X R13, R6, 0x1, R106, P1 ;  /* 0x00000001060d7824 */ /* 0x000fe400008e066a */
[----:B------:R-:W-:Y:S01]  /*b140*/  IMAD.X R11, R4, 0x1, R104, P0 ;  /* 0x00000001040b7824 */ /* 0x000fe200000e0668 */
[----:B------:R2:W-:Y:S01]  /*b150*/  LDGSTS.E.BYPASS.LTC128B.128 [R21+0x4100], [R14.64], !P5 ;  /* 0x041000000e157fae */ /* 0x0005e2000e901d4e */
[----:B------:R-:W-:Y:S03]  /*b160*/  IADD3 R6, P0, R0, R105, RZ ;  /* 0x0000006900067210 */ /* 0x000fe60007f1e0ff */
[----:B------:R2:W-:Y:S02]  /*b170*/  LDGSTS.E.BYPASS.LTC128B.128 [R21+0x5100], [R12.64], !P4 ;  /* 0x051000000c157fae */ /* 0x0005e4000e101d4e */
[----:B------:R-:W-:Y:S02]  /*b180*/  IMAD.X R7, R4, 0x1, R106, P0 ;  /* 0x0000000104077824 */ /* 0x000fe400000e066a */
[----:B------:R2:W-:Y:S01]  /*b190*/  LDGSTS.E.BYPASS.LTC128B.128 [R21+0x3900], [R10.64], !P6 ;  /* 0x039000000a157fae */ /* 0x0005e2000f101d4e */
[----:B-1----:R-:W-:Y:S05]  /*b1a0*/  IADD3 R8, P1, R0, R103, RZ ;  /* 0x0000006700087210 */ /* 0x002fea0007f3e0ff */
[----:B------:R-:W-:Y:S05]  /*b1b0*/  IMAD.X R9, R4, 0x1, R101, P1 ;  /* 0x0000000104097824 */ /* 0x000fea00008e0665 */
[----:B------:R2:W-:Y:S04]  /*b1c0*/  LDGSTS.E.BYPASS.LTC128B.128 [R21+0x4900], [R8.64], !P5 ;  /* 0x0490000008157fae */ /* 0x0005e8000e901d4e */
[----:B------:R2:W-:Y:S01]  /*b1d0*/  LDGSTS.E.BYPASS.LTC128B.128 [R21+0x5900], [R6.64], !P4 ;  /* 0x0590000006157fae */ /* 0x0005e2000e101d4e */
[----:B------:R-:W-:-:S05]  /*b1e0*/  BRA `(.L_x_720) ;  /* 0x0000139000007947 */ /* 0x000fca0003800000 */
.L_x_719:
[----:B------:R-:W3:Y:S01]  /*b1f0*/  LDL R199, [R1+0x10] ;  /* 0x0000100001c77983 */ /* 0x000ee20000100800 */
[----:B------:R-:W-:Y:S04]  /*b200*/  DEPBAR.LE SB0, 0x0 ;  /* 0x000080000000791a */ /* 0x000fe80000000000 */
[----:B------:R-:W4:Y:S01]  /*b210*/  LDL R197, [R1+0x14] ;  /* 0x0000140001c57983 */ /* 0x000f220000100800 */
[----:B--2---:R-:W-:Y:S01]  /*b220*/  SHF.R.S32.HI R0, RZ, 0x1f, R245 ;  /* 0x0000001fff007819 */ /* 0x004fe200000114f5 */
[----:B------:R-:W-:Y:S01]  /*b230*/  IMAD.WIDE.U32 R102, R245, c[0x0][0x208], RZ ;  /* 0x00008200f5667a25 */ /* 0x000fe200078e00ff */
[----:B------:R-:W-:Y:S01]  /*b240*/  SHF.R.S32.HI R101, RZ, 0x1f, R237 ;  /* 0x0000001fff657819 */ /* 0x000fe200000114ed */
[----:B------:R-:W2:Y:S02]  /*b250*/  LDL R198, [R1+0x8] ;  /* 0x0000080001c67983 */ /* 0x000ea40000100800 */
[----:B------:R-:W-:Y:S02]  /*b260*/  IMAD R0, R0, c[0x0][0x208], RZ ;  /* 0x0000820000007a24 */ /* 0x000fe400078e02ff */
[----:B------:R-:W5:Y:S01]  /*b270*/  LDL R194, [R1+0x1c] ;  /* 0x00001c0001c27983 */ /* 0x000f620000100800 */
[----:B------:R-:W-:Y:S02]  /*b280*/  IMAD R101, R101, c[0x0][0x218], RZ ;  /* 0x0000860065657a24 */ /* 0x000fe400078e02ff */
[----:B------:R-:W-:Y:S01]  /*b290*/  IMAD R0, R245, c[0x0][0x20c], R0 ;  /* 0x00008300f5007a24 */ /* 0x000fe200078e0200 */
[----:B------:R-:W5:Y:S01]  /*b2a0*/  LDL R195, [R1+0xc] ;  /* 0x00000c0001c37983 */ /* 0x000f620000100800 */
[----:B------:R-:W-:Y:S03]  /*b2b0*/  IMAD R101, R237, c[0x0][0x21c], R101 ;  /* 0x00008700ed657a24 */ /* 0x000fe600078e0265 */
[----:B------:R-:W5:Y:S01]  /*b2c0*/  LDL R196, [R1] ;  /* 0x0000000001c47983 */ /* 0x000f620000100800 */
[----:B------:R-:W-:Y:S03]  /*b2d0*/  IADD3 R103, R103, R0, RZ ;  /* 0x0000000067677210 */ /* 0x000fe60007ffe0ff */
[----:B------:R-:W5:Y:S02]  /*b2e0*/  LDL R106, [R1+0x4] ;  /* 0x00000400016a7983 */ /* 0x000f640000100800 */
[----:B------:R-:W-:Y:S02]  /*b2f0*/  IMAD.WIDE.U32 R102, R237, c[0x0][0x218], R102 ;  /* 0x00008600ed667a25 */ /* 0x000fe400078e0066 */
[----:B------:R-:W-:Y:S03]  /*b300*/  BAR.SYNC.DEFER_BLOCKING 0x0 ;  /* 0x0000000000007b1d */ /* 0x000fe60000010000 */
[----:B------:R-:W-:Y:S04]  /*b310*/  IADD3 R0, P0, R102, UR22, RZ ;  /* 0x0000001666007c10 */ /* 0x000fe8000ff1e0ff */
[----:B------:R-:W-:Y:S02]  /*b320*/  IADD3.X R102, R103, UR17, R101, P0, !PT ;  /* 0x0000001167667c10 */ /* 0x000fe400087fe465 */
[C---:B------:R-:W-:Y:S04]  /*b330*/  LEA R101, P0, R0.reuse, c[0x0][0x1f8], 0x1 ;  /* 0x00007e0000657a11 */ /* 0x040fe800078008ff */
[----:B------:R-:W-:Y:S01]  /*b340*/  LEA.HI.X R0, R0, c[0x0][0x1fc], R102, 0x1, P0 ;  /* 0x00007f0000007a11 */ /* 0x000fe200000f0c66 */
[----:B------:R-:W-:Y:S08]  /*b350*/  LDSM.16.M88.4 R64, [R223+0x6100] ;  /* 0x00610000df40783b */ /* 0x000ff00000000200 */
[----:B------:R-:W1:Y:S08]  /*b360*/  LDSM.16.M88.4 R16, [R220+0x3100] ;  /* 0x00310000dc10783b */ /* 0x000e700000000200 */
[----:B------:R-:W1:Y:S08]  /*b370*/  LDSM.16.M88.4 R60, [R223+0x7100] ;  /* 0x00710000df3c783b */ /* 0x000e700000000200 */
[----:B------:R-:W1:Y:S08]  /*b380*/  LDSM.16.M88.4 R32, [R220+0x3500] ;  /* 0x00350000dc20783b */ /* 0x000e700000000200 */
[----:B------:R-:W1:Y:S08]  /*b390*/  LDSM.16.M88.4 R48, [R220+0x3900] ;  /* 0x00390000dc30783b */ /* 0x000e700000000200 */
[----:B------:R-:W1:Y:S02]  /*b3a0*/  LDSM.16.M88.4 R108, [R220+0x3d00] ;  /* 0x003d0000dc6c783b */ /* 0x000e640000000200 */
[-C--:B-1----:R-:W-:Y:S06]  /*b3b0*/  HMMA.16816.F32.BF16 R4, R64, R16.reuse, RZ ;  /* 0x000000104004723c */ /* 0x082fec00000418ff */
[----:B------:R-:W-:Y:S02]  /*b3c0*/  LDSM.16.M88.4 R176, [R224+0x6100] ;  /* 0x00610000e0b0783b */ /* 0x000fe40000000200 */
[C---:B------:R-:W-:Y:S06]  /*b3d0*/  HMMA.16816.F32.BF16 R8, R60.reuse, R16, RZ ;  /* 0x000000103c08723c */ /* 0x040fec00000418ff */
[----:B------:R-:W1:Y:S02]  /*b3e0*/  LDSM.16.M88.4 R180, [R225] ;  /* 0x00000000e1b4783b */ /* 0x000e640000000200 */
[-C--:B------:R-:W-:Y:S06]  /*b3f0*/  HMMA.16816.F32.BF16 R12, R60, R18.reuse, RZ ;  /* 0x000000123c0c723c */ /* 0x080fec00000418ff */
[----:B------:R-:W1:Y:S02]  /*b400*/  LDSM.16.M88.4 R184, [R224+0x7100] ;  /* 0x00710000e0b8783b */ /* 0x000e640000000200 */
[C---:B------:R-:W-:Y:S06]  /*b410*/  HMMA.16816.F32.BF16 R16, R64.reuse, R18, RZ ;  /* 0x000000124010723c */ /* 0x040fec00000418ff */
[----:B------:R-:W1:Y:S02]  /*b420*/  LDSM.16.M88.4 R188, [R236] ;  /* 0x00000000ecbc783b */ /* 0x000e640000000200 */
[-C--:B------:R-:W-:Y:S06]  /*b430*/  HMMA.16816.F32.BF16 R20, R64, R32.reuse, RZ ;  /* 0x000000204014723c */ /* 0x080fec00000418ff */
[----:B------:R-:W-:Y:S02]  /*b440*/  SHFL.IDX PT, R103, R101, RZ, 0x1c1f ;  /* 0x001c1fff65677589 */ /* 0x000fe400000e0000 */
[C---:B------:R-:W-:Y:S06]  /*b450*/  HMMA.16816.F32.BF16 R24, R60.reuse, R32, RZ ;  /* 0x000000203c18723c */ /* 0x040fec00000418ff */
[----:B------:R-:W-:Y:S02]  /*b460*/  SHFL.IDX PT, R102, R0, RZ, 0x1c1f ;  /* 0x001c1fff00667589 */ /* 0x000fe400000e0000 */
[-C--:B------:R-:W-:Y:S06]  /*b470*/  HMMA.16816.F32.BF16 R28, R60, R34.reuse, RZ ;  /* 0x000000223c1c723c */ /* 0x080fec00000418ff */
[----:B------:R-:W-:Y:S02]  /*b480*/  SHFL.IDX PT, R101, R101, 0x1, 0x1c1f ;  /* 0x003c1f0065657f89 */ /* 0x000fe400000e0000 */
[C---:B------:R-:W-:Y:S06]  /*b490*/  HMMA.16816.F32.BF16 R32, R64.reuse, R34, RZ ;  /* 0x000000224020723c */ /* 0x040fec00000418ff */
[----:B------:R-:W-:Y:S02]  /*b4a0*/  SHFL.IDX PT, R0, R0, 0x1, 0x1c1f ;  /* 0x003c1f0000007f89 */ /* 0x000fe400000e0000 */
        /* <DEDUP_REMOVED lines=8> */
[----:B------:R-:W3:Y:S07]  /*b530*/  LDSM.16.M88.4 R108, [R235] ;  /* 0x00000000eb6c783b */ /* 0x000eee0000000200 */
        /* <DEDUP_REMOVED lines=8> */
[C---:B------:R-:W-:Y:S08]  /*b5c0*/  HMMA.16816.F32.BF16 R32, R176.reuse, R190, R32 ;  /* 0x000000beb020723c */ /* 0x040ff00000041820 */
[-C--:B---3--:R-:W-:Y:S04]  /*b5d0*/  HMMA.16816.F32.BF16 R36, R176, R108.reuse, R36 ;  /* 0x0000006cb024723c */ /* 0x088fe80000041824 */
[C---:B------:R-:W-:Y:S04]  /*b5e0*/  IADD3 R104, P1, R103.reuse, R199, RZ ;  /* 0x000000c767687210 */ /* 0x040fe80007f3e0ff */
[C---:B------:R-:W-:Y:S04]  /*b5f0*/  HMMA.16816.F32.BF16 R40, R184.reuse, R108, R40 ;  /* 0x0000006cb828723c */ /* 0x040fe80000041828 */
[C---:B----4-:R-:W-:Y:S02]  /*b600*/  IADD3.X R105, R102.reuse, R197, RZ, P1, !PT ;  /* 0x000000c566697210 */ /* 0x050fe40000ffe4ff */
[C---:B--2---:R-:W-:Y:S02]  /*b610*/  IADD3 R192, P0, R103.reuse, R198, RZ ;  /* 0x000000c667c07210 */ /* 0x044fe40007f1e0ff */
[-C--:B------:R-:W-:Y:S01]  /*b620*/  HMMA.16816.F32.BF16 R44, R184, R110.reuse, R44 ;  /* 0x0000006eb82c723c */ /* 0x080fe2000004182c */
[----:B------:R-:W-:Y:S01]  /*b630*/  @!PT LDS RZ, [RZ] ;  /* 0x00000000fffff984 */ /* 0x000fe20000000800 */
[----:B------:R-:W-:Y:S01]  /*b640*/  @!PT LDS RZ, [RZ] ;  /* 0x00000000fffff984 */ /* 0x000fe20000000800 */
[----:B------:R-:W-:Y:S01]  /*b650*/  @!PT LDS RZ, [RZ] ;  /* 0x00000000fffff984 */ /* 0x000fe20000000800 */
[----:B-----5:R2:W-:Y:S03]  /*b660*/  LDGSTS.E.BYPASS.LTC128B.128 [R194], [R104.64], !P6 ;  /* 0x0000000068c27fae */ /* 0x0205e6000f101d4e */
[C---:B------:R-:W-:Y:S04]  /*b670*/  IADD3.X R193, R102.reuse, R195, RZ, P0, !PT ;  /* 0x000000c366c17210 */ /* 0x040fe800007fe4ff */
[C---:B------:R-:W-:Y:S01]  /*b680*/  HMMA.16816.F32.BF16 R48, R176.reuse, R110, R48 ;  /* 0x0000006eb030723c */ /* 0x040fe20000041830 */
[----:B------:R3:W-:Y:S03]  /*b690*/  LDGSTS.E.BYPASS.LTC128B.128 [R194+0x1000], [R192.64], !P5 ;  /* 0x01000000c0c27fae */ /* 0x0007e6000e901d4e */
[----:B------:R-:W-:Y:S04]  /*b6a0*/  IADD3 R188, P1, R103, R196, RZ ;  /* 0x000000c467bc7210 */ /* 0x000fe80007f3e0ff */
[-C--:B-1----:R-:W-:Y:S04]  /*b6b0*/  HMMA.16816.F32.BF16 R52, R176, R180.reuse, R52 ;  /* 0x000000b4b034723c */ /* 0x082fe80000041834 */
[----:B------:R-:W-:Y:S04]  /*b6c0*/  IADD3.X R189, R102, R106, RZ, P1, !PT ;  /* 0x0000006a66bd7210 */ /* 0x000fe80000ffe4ff */
[C---:B------:R-:W-:Y:S01]  /*b6d0*/  HMMA.16816.F32.BF16 R56, R184.reuse, R180, R56 ;  /* 0x000000b4b838723c */ /* 0x040fe20000041838 */
[----:B------:R1:W-:Y:S03]  /*b6e0*/  LDGSTS.E.BYPASS.LTC128B.128 [R194+0x2000], [R188.64], !P4 ;  /* 0x02000000bcc27fae */ /* 0x0003e6000e101d4e */
[C---:B--2---:R-:W-:Y:S04]  /*b6f0*/  IADD3 R104, P1, R101.reuse, R198, RZ ;  /* 0x000000c665687210 */ /* 0x044fe80007f3e0ff */
[-C--:B------:R-:W-:Y:S04]  /*b700*/  HMMA.16816.F32.BF16 R60, R184, R182.reuse, R60 ;  /* 0x000000b6b83c723c */ /* 0x080fe8000004183c */
[C---:B---3--:R-:W-:Y:S04]  /*b710*/  IADD3 R192, P0, R101.reuse, R199, RZ ;  /* 0x000000c765c07210 */ /* 0x048fe80007f1e0ff */
[----:B------:R-:W-:Y:S04]  /*b720*/  HMMA.16816.F32.BF16 R64, R176, R182, R64 ;  /* 0x000000b6b040723c */ /* 0x000fe80000041840 */
[C---:B------:R-:W-:Y:S02]  /*b730*/  IADD3.X R193, R0.reuse, R197, RZ, P0, !PT ;  /* 0x000000c500c17210 */ /* 0x040fe400007fe4ff */
[----:B------:R-:W-:Y:S02]  /*b740*/  IADD3 R102, P0, R101, R196, RZ ;  /* 0x000000c465667210 */ /* 0x000fe40007f1e0ff */
[----:B------:R-:W-:Y:S01]  /*b750*/  MOV R101, R195 ;  /* 0x000000c300657202 */ /* 0x000fe20000000f00 */
[----:B------:R2:W-:Y:S03]  /*b760*/  LDGSTS.E.BYPASS.LTC128B.128 [R194+0x800], [R192.64], !P6 ;  /* 0x00800000c0c27fae */ /* 0x0005e6000f101d4e */
[C---:B------:R-:W-:Y:S02]  /*b770*/  IADD3.X R105, R0.reuse, R101, RZ, P1, !PT ;  /* 0x0000006500697210 */ /* 0x040fe40000ffe4ff */
[----:B------:R-:W-:Y:S02]  /*b780*/  IADD3.X R103, R0, R106, RZ, P0, !PT ;  /* 0x0000006a00677210 */ /* 0x000fe400007fe4ff */
[----:B------:R-:W-:Y:S01]  /*b790*/  ISETP.GE.AND P0, PT, R238, 0x1, PT ;  /* 0x00000001ee00780c */ /* 0x000fe20003f06270 */
[----:B------:R2:W-:Y:S08]  /*b7a0*/  LDGSTS.E.BYPASS.LTC128B.128 [R194+0x1800], [R104.64], !P5 ;  /* 0x0180000068c27fae */ /* 0x0005f0000e901d4e */
[----:B------:R2:W-:Y:S08]  /*b7b0*/  LDGSTS.E.BYPASS.LTC128B.128 [R194+0x2800], [R102.64], !P4 ;  /* 0x0280000066c27fae */ /* 0x0005f0000e101d4e */
[----:B-1----:R-:W-:Y:S08]  /*b7c0*/  LDSM.16.M88.4 R188, [R223+0x8100] ;  /* 0x00810000dfbc783b */ /* 0x002ff00000000200 */
[----:B------:R-:W-:Y:S08]  /*b7d0*/  LDSM.16.M88.4 R196, [R223+0x9100] ;  /* 0x00910000dfc4783b */ /* 0x000ff00000000200 */
[----:B------:R-:W0:Y:S08]  /*b7e0*/  LDGDEPBAR ;  /* 0x00000000000079af */ /* 0x000e300000000000 */
[----:B--2---:R-:W1:Y:S08]  /*b7f0*/  LDSM.16.M88.4 R192, [R220+0x4100] ;  /* 0x00410000dcc0783b */ /* 0x004e700000000200 */
[----:B------:R-:W2:Y:S08]  /*b800*/  LDSM.16.M88.4 R108, [R220+0x4500] ;  /* 0x00450000dc6c783b */ /* 0x000eb00000000200 */
[----:B------:R-:W3:Y:S08]  /*b810*/  LDSM.16.M88.4 R200, [R220+0x4900] ;  /* 0x00490000dcc8783b */ /* 0x000ef00000000200 */
[----:B------:R-:W4:Y:S08]  /*b820*/  LDSM.16.M88.4 R204, [R220+0x4d00] ;  /* 0x004d0000dccc783b */ /* 0x000f300000000200 */
[----:B------:R-:W-:Y:S08]  /*b830*/  LDSM.16.M88.4 R208, [R224+0x8100] ;  /* 0x00810000e0d0783b */ /* 0x000ff00000000200 */
[----:B------:R-:W5:Y:S01]  /*b840*/  LDSM.16.M88.4 R212, [R233] ;  /* 0x00000000e9d4783b */ /* 0x000f620000000200 */
[-C--:B-1----:R-:W-:Y:S07]  /*b850*/  HMMA.16816.F32.BF16 R4, R188, R192.reuse, R4 ;  /* 0x000000c0bc04723c */ /* 0x082fee0000041804 */
[----:B------:R-:W1:Y:S01]  /*b860*/  LDSM.16.M88.4 R184, [R224+0x9100] ;  /* 0x00910000e0b8783b */ /* 0x000e620000000200 */
[C---:B------:R-:W-:Y:S07]  /*b870*/  HMMA.16816.F32.BF16 R8, R196.reuse, R192, R8 ;  /* 0x000000c0c408723c */ /* 0x040fee0000041808 */
[----:B------:R-:W1:Y:S01]  /*b880*/  LDSM.16.M88.4 R176, [R232] ;  /* 0x00000000e8b0783b */ /* 0x000e620000000200 */
[-C--:B------:R-:W-:Y:S07]  /*b890*/  HMMA.16816.F32.BF16 R12, R196, R194.reuse, R12 ;  /* 0x000000c2c40c723c */ /* 0x080fee000004180c */
[----:B------:R-:W-:Y:S01]  /*b8a0*/  LDSM.16.M88.4 R180, [R230] ;  /* 0x00000000e6b4783b */ /* 0x000fe20000000200 */
[C---:B------:R-:W-:Y:S07]  /*b8b0*/  HMMA.16816.F32.BF16 R16, R188.reuse, R194, R16 ;  /* 0x000000c2bc10723c */ /* 0x040fee0000041810 */
[----:B------:R-:W-:Y:S01]  /*b8c0*/  LDSM.16.M88.4 R192, [R220+0x5100] ;  /* 0x00510000dcc0783b */ /* 0x000fe20000000200 */
[-C--:B--2---:R-:W-:Y:S07]  /*b8d0*/  HMMA.16816.F32.BF16 R20, R188, R108.reuse, R20 ;  /* 0x0000006cbc14723c */ /* 0x084fee0000041814 */
[----:B------:R-:W-:Y:S01]  /*b8e0*/  LDSM.16.M88.4 R216, [R229] ;  /* 0x00000000e5d8783b */ /* 0x000fe20000000200 */
[C---:B------:R-:W-:Y:S08]  /*b8f0*/  HMMA.16816.F32.BF16 R24, R196.reuse, R108, R24 ;  /* 0x0000006cc418723c */ /* 0x040ff00000041818 */
[-C--:B------:R-:W-:Y:S08]  /*b900*/  HMMA.16816.F32.BF16 R28, R196, R110.reuse, R28 ;  /* 0x0000006ec41c723c */ /* 0x080ff0000004181c */
[C---:B------:R-:W-:Y:S01]  /*b910*/  HMMA.16816.F32.BF16 R32, R188.reuse, R110, R32 ;  /* 0x0000006ebc20723c */ /* 0x040fe20000041820 */
[----:B------:R-:W2:Y:S07]  /*b920*/  LDSM.16.M88.4 R108, [R231] ;  /* 0x00000000e76c783b */ /* 0x000eae0000000200 */
[-C--:B---3--:R-:W-:Y:S08]  /*b930*/  HMMA.16816.F32.BF16 R36, R188, R200.reuse, R36 ;  /* 0x000000c8bc24723c */ /* 0x088ff00000041824 */
        /* <DEDUP_REMOVED lines=9> */
[----:B------:R-:W3:Y:S07]  /*b9d0*/  LDSM.16.M88.4 R188, [R223+0xa100] ;  /* 0x00a10000dfbc783b */ /* 0x000eee0000000200 */
[-C--:B-----5:R-:W-:Y:S01]  /*b9e0*/  HMMA.16816.F32.BF16 R4, R208, R212.reuse, R4 ;  /* 0x000000d4d004723c */ /* 0x0a0fe20000041804 */
[----:B------:R-:W4:Y:S07]  /*b9f0*/  LDSM.16.M88.4 R204, [R220+0x5900] ;  /* 0x00590000dccc783b */ /* 0x000f2e0000000200 */
[C---:B-1----:R-:W-:Y:S08]  /*ba00*/  HMMA.16816.F32.BF16 R8, R184.reuse, R212, R8 ;  /* 0x000000d4b808723c */ /* 0x042ff00000041808 */
        /* <DEDUP_REMOVED lines=11> */
[C---:B------:R-:W-:Y:S01]  /*bac0*/  HMMA.16816.F32.BF16 R48, R208.reuse, R110, R48 ;  /* 0x0000006ed030723c */ /* 0x040fe20000041830 */
[----:B------:R-:W2:Y:S07]  /*bad0*/  LDSM.16.M88.4 R108, [R224+0xb100] ;  /* 0x00b10000e06c783b */ /* 0x000eae0000000200 */
[-C--:B------:R-:W-:Y:S08]  /*bae0*/  HMMA.16816.F32.BF16 R52, R208, R180.reuse, R52 ;  /* 0x000000b4d034723c */ /* 0x080ff00000041834 */
[C---:B------:R-:W-:Y:S08]  /*baf0*/  HMMA.16816.F32.BF16 R56, R184.reuse, R180, R56 ;  /* 0x000000b4b838723c */ /* 0x040ff00000041838 */
[-C--:B------:R-:W-:Y:S08]  /*bb00*/  HMMA.16816.F32.BF16 R60, R184, R182.reuse, R60 ;  /* 0x000000b6b83c723c */ /* 0x080ff0000004183c */
[----:B------:R-:W-:Y:S08]  /*bb10*/  HMMA.16816.F32.BF16 R64, R208, R182, R64 ;  /* 0x000000b6d040723c */ /* 0x000ff00000041840 */
[-C--:B---3--:R-:W-:Y:S08]  /*bb20*/  HMMA.16816.F32.BF16 R4, R188, R192.reuse, R4 ;  /* 0x000000c0bc04723c */ /* 0x088ff00000041804 */
[C---:B------:R-:W-:Y:S08]  /*bb30*/  HMMA.16816.F32.BF16 R8, R196.reuse, R192, R8 ;  /* 0x000000c0c408723c */ /* 0x040ff00000041808 */
[-C--:B------:R-:W-:Y:S08]  /*bb40*/  HMMA.16816.F32.BF16 R12, R196, R194.reuse, R12 ;  /* 0x000000c2c40c723c */ /* 0x080ff0000004180c */
[C---:B------:R-:W-:Y:S08]  /*bb50*/  HMMA.16816.F32.BF16 R16, R188.reuse, R194, R16 ;  /* 0x000000c2bc10723c */ /* 0x040ff00000041810 */
[-C--:B------:R-:W-:Y:S08]  /*bb60*/  HMMA.16816.F32.BF16 R20, R188, R200.reuse, R20 ;  /* 0x000000c8bc14723c */ /* 0x080ff00000041814 */
[C---:B------:R-:W-:Y:S08]  /*bb70*/  HMMA.16816.F32.BF16 R24, R196.reuse, R200, R24 ;  /* 0x000000c8c418723c */ /* 0x040ff00000041818 */
[-C--:B------:R-:W-:Y:S08]  /*bb80*/  HMMA.16816.F32.BF16 R28, R196, R202.reuse, R28 ;  /* 0x000000cac41c723c */ /* 0x080ff0000004181c */
[C---:B------:R-:W-:Y:S08]  /*bb90*/  HMMA.16816.F32.BF16 R32, R188.reuse, R202, R32 ;  /* 0x000000cabc20723c */ /* 0x040ff00000041820 */
[-C--:B----4-:R-:W-:Y:S08]  /*bba0*/  HMMA.16816.F32.BF16 R36, R188, R204.reuse, R36 ;  /* 0x000000ccbc24723c */ /* 0x090ff00000041824 */
[C---:B------:R-:W-:Y:S08]  /*bbb0*/  HMMA.16816.F32.BF16 R40, R196.reuse, R204, R40 ;  /* 0x000000ccc428723c */ /* 0x040ff00000041828 */
[-C--:B------:R-:W-:Y:S08]  /*bbc0*/  HMMA.16816.F32.BF16 R44, R196, R206.reuse, R44 ;  /* 0x000000cec42c723c */ /* 0x080ff0000004182c */
[C---:B------:R-:W-:Y:S08]  /*bbd0*/  HMMA.16816.F32.BF16 R48, R188.reuse, R206, R48 ;  /* 0x000000cebc30723c */ /* 0x040ff00000041830 */
[-C--:B-1----:R-:W-:Y:S08]  /*bbe0*/  HMMA.16816.F32.BF16 R52, R188, R212.reuse, R52 ;  /* 0x000000d4bc34723c */ /* 0x082ff00000041834 */
        /* <DEDUP_REMOVED lines=153> */
.L_x_720:
        /* <DEDUP_REMOVED lines=37> */
[----:B--2---:R-:W1:Y:S01]  /*c7d0*/  SHFL.BFLY PT, R8, R0, 0x2, 0x1f ;  /* 0x0c401f0000087f89 */ /* 0x004e6200000e0000 */
        /* <DEDUP_REMOVED lines=27> */
[----:B------:R-:W-:Y:S02]  /*c990*/  ISETP.GT.AND P0, PT, R238, RZ, PT ;  /* 0x000000ffee00720c */ /* 0x000fe40003f04270 */
[----:B------:R-:W-:Y:S03]  /*c9a0*/  FMNMX.FTZ R6, R218, R6, !PT ;  /* 0x00000006da067209 */ /* 0x000fe60007810000 */
[----:B------:R-:W2:Y:S01]  /*c9b0*/  SHFL.BFLY PT, R105, R5, 0x1, 0x1f ;  /* 0x0c201f0005697f89 */ /* 0x000ea200000e0000 */
[----:B------:R-:W-:Y:S04]  /*c9c0*/  FMNMX.FTZ R6, R219, R6, !PT ;  /* 0x00000006db067209 */ /* 0x000fe80007810000 */
[----:B------:R-:W-:Y:S03]  /*c9d0*/  FMNMX.FTZ R6, R241, R6, !PT ;  /* 0x00000006f1067209 */ /* 0x000fe60007810000 */
[----:B------:R-:W3:Y:S01]  /*c9e0*/  SHFL.BFLY PT, R9, R4, 0x2, 0x1f ;  /* 0x0c401f0004097f89 */ /* 0x000ee200000e0000 */
[----:B------:R-:W-:Y:S04]  /*c9f0*/  FMNMX.FTZ R6, R242, R6, !PT ;  /* 0x00000006f2067209 */ /* 0x000fe80007810000 */
[----:B------:R-:W-:Y:S02]  /*ca00*/  FMNMX.FTZ R6, R252, R6, !PT ;  /* 0x00000006fc067209 */ /* 0x000fe40007810000 */
[----:B-1----:R-:W-:Y:S05]  /*ca10*/  FMNMX.FTZ R106, R0, R106, !PT ;  /* 0x0000006a006a7209 */ /* 0x002fea0007810000 */
[C---:B------:R-:W-:Y:S02]  /*ca20*/  FADD.FTZ R0, -R106.reuse, R2 ;  /* 0x000000026a007221 */ /* 0x040fe40000010100 */
[----:B------:R-:W-:Y:S01]  /*ca30*/  FMUL.FTZ R110, R106, c[0x0][0x2d0] ;  /* 0x0000b4006a6e7a20 */ /* 0x000fe20000410000 */
[----:B--2---:R-:W-:Y:S01]  /*ca40*/  FMNMX.FTZ R105, R5, R105, !PT ;  /* 0x0000006905697209 */ /* 0x004fe20007810000 */
[----:B------:R-:W-:Y:S01]  /*ca50*/  FMUL.FTZ R2, R0, c[0x0][0x2d0] ;  /* 0x0000b40000027a20 */ /* 0x000fe20000410000 */
[----:B------:R-:W-:Y:S03]  /*ca60*/  FMNMX.FTZ R0, R20, R6, !PT ;  /* 0x0000000614007209 */ /* 0x000fe60007810000 */
[----:B------:R1:W2:Y:S01]  /*ca70*/  MUFU.EX2 R103, R2 ;  /* 0x0000000200677308 */ /* 0x0002a20000000800 */
[----:B------:R-:W-:Y:S01]  /*ca80*/  FMNMX.FTZ R0, R108, R0, !PT ;  /* 0x000000006c007209 */ /* 0x000fe20007810000 */
[----:B------:R-:W-:Y:S01]  /*ca90*/  FMUL.FTZ R111, R105, c[0x0][0x2d0] ;  /* 0x0000b400696f7a20 */ /* 0x000fe20000410000 */
[----:B---3--:R-:W-:Y:S02]  /*caa0*/  FMNMX.FTZ R4, R4, R9, !PT ;  /* 0x0000000904047209 */ /* 0x008fe40007810000 */
[----:B------:R-:W-:Y:S03]  /*cab0*/  FMNMX.FTZ R0, R109, R0, !PT ;  /* 0x000000006d007209 */ /* 0x000fe60007810000 */
[----:B------:R-:W3:Y:S01]  /*cac0*/  SHFL.BFLY PT, R104, R4, 0x1, 0x1f ;  /* 0x0c201f0004687f89 */ /* 0x000ee200000e0000 */
[----:B-1----:R-:W-:Y:S07]  /*cad0*/  FADD.FTZ R2, -R105, R3 ;  /* 0x0000000369027221 */ /* 0x002fee0000010100 */
[----:B------:R-:W1:Y:S01]  /*cae0*/  SHFL.BFLY PT, R3, R0, 0x2, 0x1f ;  /* 0x0c401f0000037f89 */ /* 0x000e6200000e0000 */
[C---:B--2---:R-:W-:Y:S02]  /*caf0*/  FMUL.FTZ R5, R103.reuse, R113 ;  /* 0x0000007167057220 */ /* 0x044fe40000410000 */
[----:B------:R-:W-:Y:S02]  /*cb00*/  FMUL.FTZ R2, R2, c[0x0][0x2d0] ;  /* 0x0000b40002027a20 */ /* 0x000fe40000410000 */
[C---:B------:R-:W-:Y:S01]  /*cb10*/  FMUL.FTZ R49, R103.reuse, R157 ;  /* 0x0000009d67317220 */ /* 0x040fe20000410000 */
[----:B---3--:R-:W-:Y:S01]  /*cb20*/  FMNMX.FTZ R104, R4, R104, !PT ;  /* 0x0000006804687209 */ /* 0x008fe20007810000 */
[----:B------:R2:W3:Y:S01]  /*cb30*/  MUFU.EX2 R101, R2 ;  /* 0x0000000200657308 */ /* 0x0004e20000000800 */
[--C-:B------:R-:W-:Y:S02]  /*cb40*/  FFMA.FTZ R4, R180, c[0x0][0x2d0], -R110.reuse ;  /* 0x0000b400b4047a23 */ /* 0x100fe4000001086e */
[C---:B------:R-:W-:Y:S02]  /*cb50*/  FMUL.FTZ R48, R103.reuse, R156 ;  /* 0x0000009c67307220 */ /* 0x040fe40000410000 */
[----:B------:R-:W-:Y:S02]  /*cb60*/  FMUL.FTZ R176, R104, c[0x0][0x2d0] ;  /* 0x0000b40068b07a20 */ /* 0x000fe40000410000 */
[C---:B------:R-:W-:Y:S02]  /*cb70*/  FMUL.FTZ R64, R103.reuse, R172 ;  /* 0x000000ac67407220 */ /* 0x040fe40000410000 */
[C---:B------:R-:W-:Y:S01]  /*cb80*/  FMUL.FTZ R65, R103.reuse, R173 ;  /* 0x000000ad67417220 */ /* 0x040fe20000410000 */
[----:B------:R-:W-:Y:S01]  /*cb90*/  MUFU.EX2 R11, R4 ;  /* 0x00000004000b7308 */ /* 0x000fe20000000800 */
[C---:B------:R-:W-:Y:S02]  /*cba0*/  FMUL.FTZ R68, R103.reuse, R68 ;  /* 0x0000004467447220 */ /* 0x040fe40000410000 */
[C---:B------:R-:W-:Y:S02]  /*cbb0*/  FMUL.FTZ R69, R103.reuse, R69 ;  /* 0x0000004567457220 */ /* 0x040fe40000410000 */
[C---:B------:R-:W-:Y:S01]  /*cbc0*/  FMUL.FTZ R80, R103.reuse, R80 ;  /* 0x0000005067507220 */ /* 0x040fe20000410000 */
[----:B-1----:R-:W-:Y:S01]  /*cbd0*/  FMNMX.FTZ R0, R0, R3, !PT ;  /* 0x0000000300007209 */ /* 0x002fe20007810000 */
[----:B------:R-:W-:Y:S02]  /*cbe0*/  FFMA.FTZ R3, R16, c[0x0][0x2d0], -R110 ;  /* 0x0000b40010037a23 */ /* 0x000fe4000001086e */
[C---:B------:R-:W-:Y:S02]  /*cbf0*/  FMUL.FTZ R16, R103.reuse, R124 ;  /* 0x0000007c67107220 */ /* 0x040fe40000410000 */
[----:B------:R1:W-:Y:S01]  /*cc00*/  MUFU.EX2 R34, R3 ;  /* 0x0000000300227308 */ /* 0x0003e20000000800 */
[----:B------:R-:W-:Y:S02]  /*cc10*/  FMUL.FTZ R81, R103, R81 ;  /* 0x0000005167517220 */ /* 0x000fe40000410000 */
[----:B--2---:R-:W-:Y:S02]  /*cc20*/  FADD.FTZ R2, -R104, R100 ;  /* 0x0000006468027221 */ /* 0x004fe40000010100 */
[C---:B---3--:R-:W-:Y:S02]  /*cc30*/  FMUL.FTZ R7, R101.reuse, R115 ;  /* 0x0000007365077220 */ /* 0x048fe40000410000 */
[----:B------:R-:W-:Y:S02]  /*cc40*/  FMUL.FTZ R2, R2, c[0x0][0x2d0] ;  /* 0x0000b40002027a20 */ /* 0x000fe40000410000 */
[C---:B------:R-:W-:Y:S02]  /*cc50*/  FMUL.FTZ R35, R101.reuse, R143 ;  /* 0x0000008f65237220 */ /* 0x040fe40000410000 */
[----:B------:R2:W3:Y:S01]  /*cc60*/  MUFU.EX2 R100, R2 ;  /* 0x0000000200647308 */ /* 0x0004e20000000800 */
[C---:B------:R-:W-:Y:S02]  /*cc70*/  FMUL.FTZ R6, R101.reuse, R114 ;  /* 0x0000007265067220 */ /* 0x040fe40000410000 */
[C---:B------:R-:W-:Y:S02]  /*cc80*/  FMUL.FTZ R50, R101.reuse, R158 ;  /* 0x0000009e65327220 */ /* 0x040fe40000410000 */
[C---:B------:R-:W-:Y:S02]  /*cc90*/  FMUL.FTZ R51, R101.reuse, R159 ;  /* 0x0000009f65337220 */ /* 0x040fe40000410000 */
[C---:B------:R-:W-:Y:S02]  /*cca0*/  FMUL.FTZ R66, R101.reuse, R174 ;  /* 0x000000ae65427220 */ /* 0x040fe40000410000 */
[C---:B------:R-:W-:Y:S02]  /*ccb0*/  FMUL.FTZ R67, R101.reuse, R175 ;  /* 0x000000af65437220 */ /* 0x040fe40000410000 */
[----:B------:R-:W-:Y:S01]  /*ccc0*/  FMUL.FTZ R70, R101, R70 ;  /* 0x0000004665467220 */ /* 0x000fe20000410000 */
[----:B------:R-:W-:Y:S01]  /*ccd0*/  LDSM.16.MT88.4 R172, [R222+0x1d00] ;  /* 0x001d0000deac783b */ /* 0x000fe20000004200 */
[--C-:B-1----:R-:W-:Y:S02]  /*cce0*/  FFMA.FTZ R3, R181, c[0x0][0x2d0], -R111.reuse ;  /* 0x0000b400b5037a23 */ /* 0x102fe4000001086f */
[C---:B------:R-:W-:Y:S02]  /*ccf0*/  FMUL.FTZ R71, R101.reuse, R71 ;  /* 0x0000004765477220 */ /* 0x040fe40000410000 */
[----:B------:R1:W-:Y:S01]  /*cd00*/  MUFU.EX2 R10, R3 ;  /* 0x00000003000a7308 */ /* 0x0003e20000000800 */
[C---:B------:R-:W-:Y:S02]  /*cd10*/  FMUL.FTZ R82, R101.reuse, R82 ;  /* 0x0000005265527220 */ /* 0x040fe40000410000 */
[----:B------:R-:W-:Y:S02]  /*cd20*/  FMUL.FTZ R83, R101, R83 ;  /* 0x0000005365537220 */ /* 0x000fe40000410000 */
        /* <DEDUP_REMOVED lines=8> */
[C---:B------:R-:W-:Y:S02]  /*cdb0*/  FMUL.FTZ R13, R100.reuse, R121 ;  /* 0x00000079640d7220 */ /* 0x040fe40000410000 */
[C---:B------:R-:W-:Y:S02]  /*cdc0*/  FMUL.FTZ R45, R100.reuse, R153 ;  /* 0x00000099642d7220 */ /* 0x040fe40000410000 */
[--C-:B-1----:R-:W-:Y:S01]  /*cdd0*/  FFMA.FTZ R3, R187, c[0x0][0x2d0], -R111.reuse ;  /* 0x0000b400bb037a23 */ /* 0x102fe2000001086f */
[----:B------:R-:W-:Y:S01]  /*cde0*/  MOV R187, R20 ;  /* 0x0000001400bb7202 */ /* 0x000fe20000000f00 */
[C---:B------:R-:W-:Y:S01]  /*cdf0*/  FMUL.FTZ R29, R100.reuse, R137 ;  /* 0x00000089641d7220 */ /* 0x040fe20000410000 */
[----:B------:R-:W-:Y:S01]  /*ce00*/  LDSM.16.MT88.4 R20, [R221+0x100] ;  /* 0x00010000dd14783b */ /* 0x000fe20000004200 */
[----:B------:R1:W-:Y:S01]  /*ce10*/  MUFU.EX2 R220, R3 ;  /* 0x0000000300dc7308 */ /* 0x0003e20000000800 */
[C---:B------:R-:W-:Y:S02]  /*ce20*/  FMUL.FTZ R40, R100.reuse, R148 ;  /* 0x0000009464287220 */ /* 0x040fe40000410000 */
[C---:B------:R-:W-:Y:S02]  /*ce30*/  FMUL.FTZ R44, R100.reuse, R152 ;  /* 0x00000098642c7220 */ /* 0x040fe40000410000 */
[----:B------:R-:W-:Y:S02]  /*ce40*/  FMUL.FTZ R56, R100, R164 ;  /* 0x000000a464387220 */ /* 0x000fe40000410000 */
[----:B--2---:R-:W-:Y:S02]  /*ce50*/  FFMA.FTZ R2, R102, c[0x0][0x2d0], -R110 ;  /* 0x0000b40066027a23 */ /* 0x004fe4000001086e */
[C---:B------:R-:W-:Y:S02]  /*ce60*/  FMUL.FTZ R57, R100.reuse, R165 ;  /* 0x000000a564397220 */ /* 0x040fe40000410000 */
[----:B------:R2:W3:Y:S01]  /*ce70*/  MUFU.EX2 R185, R2 ;  /* 0x0000000200b97308 */ /* 0x0004e20000000800 */
[C---:B------:R-:W-:Y:S02]  /*ce80*/  FMUL.FTZ R60, R100.reuse, R168 ;  /* 0x000000a8643c7220 */ /* 0x040fe40000410000 */
[C---:B------:R-:W-:Y:S02]  /*ce90*/  FMUL.FTZ R61, R100.reuse, R169 ;  /* 0x000000a9643d7220 */ /* 0x040fe40000410000 */
[C---:B------:R-:W-:Y:S02]  /*cea0*/  FMUL.FTZ R72, R100.reuse, R72 ;  /* 0x0000004864487220 */ /* 0x040fe40000410000 */
[C---:B------:R-:W-:Y:S02]  /*ceb0*/  FMUL.FTZ R73, R100.reuse, R73 ;  /* 0x0000004964497220 */ /* 0x040fe40000410000 */
[C---:B------:R-:W-:Y:S02]  /*cec0*/  FMUL.FTZ R76, R100.reuse, R76 ;  /* 0x0000004c644c7220 */ /* 0x040fe40000410000 */
[----:B------:R-:W-:Y:S02]  /*ced0*/  FMUL.FTZ R77, R100, R77 ;  /* 0x0000004d644d7220 */ /* 0x000fe40000410000 */
[--C-:B-1----:R-:W-:Y:S02]  /*cee0*/  FFMA.FTZ R3, R17, c[0x0][0x2d0], -R111.reuse ;  /* 0x0000b40011037a23 */ /* 0x102fe4000001086f */
[C---:B------:R-:W-:Y:S02]  /*cef0*/  FMUL.FTZ R17, R103.reuse, R125 ;  /* 0x0000007d67117220 */ /* 0x040fe40000410000 */
[----:B------:R-:W-:Y:S01]  /*cf00*/  MUFU.EX2 R31, R3 ;  /* 0x00000003001f7308 */ /* 0x000fe20000000800 */
[----:B------:R-:W-:Y:S02]  /*cf10*/  FMUL.FTZ R85, R103, R85 ;  /* 0x0000005567557220 */ /* 0x000fe40000410000 */
[C---:B------:R-:W-:Y:S02]  /*cf20*/  FMUL.FTZ R86, R101.reuse, R86 ;  /* 0x0000005665567220 */ /* 0x040fe40000410000 */
[----:B------:R-:W-:Y:S01]  /*cf30*/  FMUL.FTZ R87, R101, R87 ;  /* 0x0000005765577220 */ /* 0x000fe20000410000 */
[----:B--2---:R-:W1:Y:S01]  /*cf40*/  SHFL.BFLY PT, R2, R0, 0x1, 0x1f ;  /* 0x0c201f0000027f89 */ /* 0x004e6200000e0000 */
[----:B---3--:R-:W-:Y:S01]  /*cf50*/  F2FP.BF16.PACK_AB R114, R34, R185 ;  /* 0x000000b92272723e */ /* 0x008fe200000010ff */
[C---:B------:R-:W-:Y:S02]  /*cf60*/  FMUL.FTZ R88, R100.reuse, R88 ;  /* 0x0000005864587220 */ /* 0x040fe40000410000 */
[C---:B------:R-:W-:Y:S02]  /*cf70*/  FMUL.FTZ R89, R100.reuse, R89 ;  /* 0x0000005964597220 */ /* 0x040fe40000410000 */
[C---:B------:R-:W-:Y:S02]  /*cf80*/  FMUL.FTZ R92, R100.reuse, R92 ;  /* 0x0000005c645c7220 */ /* 0x040fe40000410000 */
[----:B------:R-:W-:Y:S02]  /*cf90*/  FMUL.FTZ R93, R100, R93 ;  /* 0x0000005d645d7220 */ /* 0x000fe40000410000 */
[C---:B------:R-:W-:Y:S02]  /*cfa0*/  FMUL.FTZ R96, R103.reuse, R96 ;  /* 0x0000006067607220 */ /* 0x040fe40000410000 */
[----:B------:R-:W-:Y:S02]  /*cfb0*/  FMUL.FTZ R97, R103, R97 ;  /* 0x0000006167617220 */ /* 0x000fe40000410000 */
[C---:B------:R-:W-:Y:S02]  /*cfc0*/  FMUL.FTZ R98, R101.reuse, R98 ;  /* 0x0000006265627220 */ /* 0x040fe40000410000 */
[C---:B------:R-:W-:Y:S01]  /*cfd0*/  FMUL.FTZ R99, R101.reuse, R99 ;  /* 0x0000006365637220 */ /* 0x040fe20000410000 */
[----:B-1----:R-:W-:Y:S01]  /*cfe0*/  FMNMX.FTZ R102, R2, R0, !PT ;  /* 0x0000000002667209 */ /* 0x002fe20007810000 */
[--C-:B------:R-:W-:Y:S02]  /*cff0*/  FFMA.FTZ R2, R186, c[0x0][0x2d0], -R176.reuse ;  /* 0x0000b400ba027a23 */ /* 0x100fe400000108b0 */
[----:B------:R-:W-:Y:S02]  /*d000*/  FFMA.FTZ R0, R18, c[0x0][0x2d0], -R111 ;  /* 0x0000b40012007a23 */ /* 0x000fe4000001086f */
[----:B------:R1:W-:Y:S01]  /*d010*/  MUFU.EX2 R12, R2 ;  /* 0x00000002000c7308 */ /* 0x0003e20000000800 */
[C---:B------:R-:W-:Y:S09]  /*d020*/  FMUL.FTZ R18, R101.reuse, R126 ;  /* 0x0000007e65127220 */ /* 0x040ff20000410000 */
[----:B------:R2:W3:Y:S01]  /*d030*/  MUFU.EX2 R33, R0 ;  /* 0x0000000000217308 */ /* 0x0004e20000000800 */
[--C-:B-1----:R-:W-:Y:S01]  /*d040*/  FFMA.FTZ R2, R190, c[0x0][0x2d0], -R176.reuse ;  /* 0x0000b400be027a23 */ /* 0x102fe200000108b0 */
[----:B------:R-:W-:Y:S01]  /*d050*/  MOV R190, R19 ;  /* 0x0000001300be7202 */ /* 0x000fe20000000f00 */
[----:B------:R-:W-:Y:S07]  /*d060*/  FMUL.FTZ R19, R101, R127 ;  /* 0x0000007f65137220 */ /* 0x000fee0000410000 */
[----:B------:R1:W4:Y:S01]  /*d070*/  MUFU.EX2 R26, R2 ;  /* 0x00000002001a7308 */ /* 0x0003220000000800 */
[----:B------:R-:W-:Y:S01]  /*d080*/  LDSM.16.MT88.4 R124, [R221+0x2100] ;  /* 0x00210000dd7c783b */ /* 0x000fe20000004200 */
[----:B------:R-:W-:Y:S01]  /*d090*/  MOV R156, R190 ;  /* 0x000000be009c7202 */ /* 0x000fe20000000f00 */
[----:B--2---:R-:W-:Y:S01]  /*d0a0*/  FADD.FTZ R0, -R102, R107 ;  /* 0x0000006b66007221 */ /* 0x004fe20000010100 */
[----:B---3--:R-:W-:Y:S02]  /*d0b0*/  F2FP.BF16.PACK_AB R115, R33, R31 ;  /* 0x0000001f2173723e */ /* 0x008fe400000010ff */
[----:B------:R-:W-:Y:S01]  /*d0c0*/  MOV R137, R33 ;  /* 0x0000002100897202 */ /* 0x000fe20000000f00 */
[----:B------:R-:W-:Y:S02]  /*d0d0*/  FMUL.FTZ R0, R0, c[0x0][0x2d0] ;  /* 0x0000b40000007a20 */ /* 0x000fe40000410000 */
[----:B------:R-:W-:Y:S04]  /*d0e0*/  FMUL.FTZ R33, R103, R141 ;  /* 0x0000008d67217220 */ /* 0x000fe80000410000 */
[----:B------:R-:W2:Y:S01]  /*d0f0*/  MUFU.EX2 R0, R0 ;  /* 0x0000000000007308 */ /* 0x000ea20000000800 */
[--C-:B-1----:R-:W-:Y:S01]  /*d100*/  FFMA.FTZ R2, R183, c[0x0][0x2d0], -R176.reuse ;  /* 0x0000b400b7027a23 */ /* 0x102fe200000108b0 */
[----:B------:R-:W-:Y:S01]  /*d110*/  MOV R183, R12 ;  /* 0x0000000c00b77202 */ /* 0x000fe20000000f00 */
[----:B------:R-:W-:Y:S01]  /*d120*/  FMUL.FTZ R12, R100, R120 ;  /* 0x00000078640c7220 */ /* 0x000fe20000410000 */
[----:B----4-:R-:W-:Y:S06]  /*d130*/  MOV R133, R26 ;  /* 0x0000001a00857202 */ /* 0x010fec0000000f00 */
[----:B------:R1:W-:Y:S01]  /*d140*/  MUFU.EX2 R4, R2 ;  /* 0x0000000200047308 */ /* 0x0003e20000000800 */
[----:B------:R-:W-:Y:S01]  /*d150*/  F2FP.BF16.PACK_AB R116, R26, R183 ;  /* 0x000000b71a74723e */ /* 0x000fe200000010ff */
[C---:B--2---:R-:W-:Y:S02]  /*d160*/  FMUL.FTZ R26, R0.reuse, R134 ;  /* 0x00000086001a7220 */ /* 0x044fe40000410000 */
[C---:B------:R-:W-:Y:S02]  /*d170*/  FMUL.FTZ R27, R0.reuse, R135 ;  /* 0x00000087001b7220 */ /* 0x040fe40000410000 */
[C---:B------:R-:W-:Y:S02]  /*d180*/  FMUL.FTZ R14, R0.reuse, R122 ;  /* 0x0000007a000e7220 */ /* 0x040fe40000410000 */
[C---:B------:R-:W-:Y:S02]  /*d190*/  FMUL.FTZ R15, R0.reuse, R123 ;  /* 0x0000007b000f7220 */ /* 0x040fe40000410000 */
[C---:B------:R-:W-:Y:S01]  /*d1a0*/  FMUL.FTZ R42, R0.reuse, R150 ;  /* 0x00000096002a7220 */ /* 0x040fe20000410000 */
[----:B------:R-:W2:Y:S01]  /*d1b0*/  LDSM.16.MT88.4 R120, [R222+0x1100] ;  /* 0x00110000de78783b */ /* 0x000ea20000004200 */
[----:B------:R-:W-:Y:S01]  /*d1c0*/  FMUL.FTZ R30, R0, R138 ;  /* 0x0000008a001e7220 */ /* 0x000fe20000410000 */
[----:B------:R-:W-:Y:S01]  /*d1d0*/  MOV R138, R34 ;  /* 0x00000022008a7202 */ /* 0x000fe20000000f00 */
[----:B-1----:R-:W-:Y:S02]  /*d1e0*/  FFMA.FTZ R2, R182, c[0x0][0x2d0], -R176 ;  /* 0x0000b400b6027a23 */ /* 0x002fe400000108b0 */
[----:B------:R-:W-:Y:S02]  /*d1f0*/  FMUL.FTZ R34, R101, R142 ;  /* 0x0000008e65227220 */ /* 0x000fe40000410000 */
        /* <DEDUP_REMOVED lines=13> */
[----:B-1----:R-:W-:Y:S02]  /*d2d0*/  FMUL.FTZ R2, R102, c[0x0][0x2d0] ;  /* 0x0000b40066027a20 */ /* 0x002fe40000410000 */
[----:B------:R-:W-:Y:S02]  /*d2e0*/  FMUL.FTZ R91, R0, R91 ;  /* 0x0000005b005b7220 */ /* 0x000fe40000410000 */
[--C-:B------:R-:W-:Y:S02]  /*d2f0*/  FFMA.FTZ R3, R184, c[0x0][0x2d0], -R2.reuse ;  /* 0x0000b400b8037a23 */ /* 0x100fe40000010802 */
[C---:B------:R-:W-:Y:S02]  /*d300*/  FMUL.FTZ R94, R0.reuse, R94 ;  /* 0x0000005e005e7220 */ /* 0x040fe40000410000 */
[----:B------:R1:W-:Y:S01]  /*d310*/  MUFU.EX2 R182, R3 ;  /* 0x0000000300b67308 */ /* 0x0003e20000000800 */
[----:B------:R-:W-:Y:S02]  /*d320*/  FMUL.FTZ R95, R0, R95 ;  /* 0x0000005f005f7220 */ /* 0x000fe40000410000 */
[--C-:B------:R-:W-:Y:S02]  /*d330*/  FFMA.FTZ R108, R108, c[0x0][0x2d0], -R2.reuse ;  /* 0x0000b4006c6c7a23 */ /* 0x100fe40000010802 */
[--C-:B-1----:R-:W-:Y:S01]  /*d340*/  FFMA.FTZ R3, R191, c[0x0][0x2d0], -R2.reuse ;  /* 0x0000b400bf037a23 */ /* 0x102fe20000010802 */
[----:B------:R-:W-:Y:S01]  /*d350*/  MOV R191, R11 ;  /* 0x0000000b00bf7202 */ /* 0x000fe20000000f00 */
[C---:B------:R-:W-:Y:S03]  /*d360*/  FMUL.FTZ R11, R0.reuse, R119 ;  /* 0x00000077000b7220 */ /* 0x040fe60000410000 */
[----:B------:R1:W3:Y:S02]  /*d370*/  MUFU.EX2 R186, R3 ;  /* 0x0000000300ba7308 */ /* 0x0002e40000000800 */
[--C-:B-1----:R-:W-:Y:S01]  /*d380*/  FFMA.FTZ R3, R189, c[0x0][0x2d0], -R2.reuse ;  /* 0x0000b400bd037a23 */ /* 0x102fe20000010802 */
[----:B------:R-:W-:Y:S01]  /*d390*/  MOV R189, R10 ;  /* 0x0000000a00bd7202 */ /* 0x000fe20000000f00 */
[----:B------:R-:W-:Y:S01]  /*d3a0*/  FMUL.FTZ R10, R0, R118 ;  /* 0x00000076000a7220 */ /* 0x000fe20000410000 */
[----:B---3--:R-:W-:Y:S05]  /*d3b0*/  F2FP.BF16.PACK_AB R117, R186, R182 ;  /* 0x000000b6ba75723e */ /* 0x008fea00000010ff */
[----:B------:R1:W3:Y:S01]  /*d3c0*/  MUFU.EX2 R28, R3 ;  /* 0x00000003001c7308 */ /* 0x0002e20000000800 */
[----:B------:R-:W-:Y:S01]  /*d3d0*/  F2FP.BF16.PACK_AB R113, R220, R189 ;  /* 0x000000bddc71723e */ /* 0x000fe200000010ff */
[----:B-1----:R-:W-:Y:S01]  /*d3e0*/  FFMA.FTZ R3, R188, c[0x0][0x2d0], -R2 ;  /* 0x0000b400bc037a23 */ /* 0x002fe20000010802 */
[----:B------:R-:W-:Y:S01]  /*d3f0*/  MOV R188, R4 ;  /* 0x0000000400bc7202 */ /* 0x000fe20000000f00 */
[----:B------:R-:W-:Y:S01]  /*d400*/  FMUL.FTZ R4, R103, R112 ;  /* 0x0000007067047220 */ /* 0x000fe20000410000 */
[----:B------:R-:W-:Y:S05]  /*d410*/  F2FP.BF16.PACK_AB R112, R32, R191 ;  /* 0x000000bf2070723e */ /* 0x000fea00000010ff */
[----:B------:R1:W4:Y:S01]  /*d420*/  MUFU.EX2 R181, R3 ;  /* 0x0000000300b57308 */ /* 0x0003220000000800 */
[----:B---3--:R-:W-:Y:S02]  /*d430*/  MOV R135, R28 ;  /* 0x0000001c00877202 */ /* 0x008fe40000000f00 */
[----:B------:R-:W-:Y:S01]  /*d440*/  F2FP.BF16.PACK_AB R118, R180, R188 ;  /* 0x000000bcb476723e */ /* 0x000fe200000010ff */
[-C--:B------:R-:W-:Y:S05]  /*d450*/  HMMA.16816.F32.BF16 R4, R112, R20.reuse, R4 ;  /* 0x000000147004723c */ /* 0x080fea0000041804 */
[--C-:B-1----:R-:W-:Y:S01]  /*d460*/  FFMA.FTZ R3, R192, c[0x0][0x2d0], -R110.reuse ;  /* 0x0000b400c0037a23 */ /* 0x102fe2000001086e */
[----:B----4-:R-:W-:Y:S01]  /*d470*/  F2FP.BF16.PACK_AB R119, R181, R28 ;  /* 0x0000001cb577723e */ /* 0x010fe200000010ff */
[----:B------:R-:W-:Y:S01]  /*d480*/  FMUL.FTZ R28, R100, R136 ;  /* 0x00000088641c7220 */ /* 0x000fe20000410000 */
[----:B------:R-:W-:Y:S01]  /*d490*/  MOV R136, R31 ;  /* 0x0000001f00887202 */ /* 0x000fe20000000f00 */
[----:B------:R1:W-:Y:S03]  /*d4a0*/  MUFU.EX2 R132, R3 ;  /* 0x0000000300847308 */ /* 0x0003e60000000800 */
[----:B------:R-:W-:Y:S01]  /*d4b0*/  FMUL.FTZ R31, R0, R139 ;  /* 0x0000008b001f7220 */ /* 0x000fe20000410000 */
[----:B------:R-:W-:Y:S01]  /*d4c0*/  MOV R139, R32 ;  /* 0x00000020008b7202 */ /* 0x000fe20000000f00 */
[C---:B------:R-:W-:Y:S01]  /*d4d0*/  FMUL.FTZ R32, R103.reuse, R140 ;  /* 0x0000008c67207220 */ /* 0x040fe20000410000 */
[C---:B------:R-:W-:Y:S04]  /*d4e0*/  HMMA.16816.F32.BF16 R8, R116.reuse, R20, R8 ;  /* 0x000000147408723c */ /* 0x040fe80000041808 */
[----:B------:R-:W-:Y:S02]  /*d4f0*/  MOV R152, R139 ;  /* 0x0000008b00987202 */ /* 0x000fe40000000f00 */
[----:B------:R-:W-:Y:S01]  /*d500*/  MOV R139, R135 ;  /* 0x00000087008b7202 */ /* 0x000fe20000000f00 */
[C---:B------:R-:W-:Y:S01]  /*d510*/  FMUL.FTZ R20, R103.reuse, R128 ;  /* 0x0000008067147220 */ /* 0x040fe20000410000 */
[-C--:B------:R-:W-:Y:S04]  /*d520*/  HMMA.16816.F32.BF16 R12, R116, R22.reuse, R12 ;  /* 0x00000016740c723c */ /* 0x080fe8000004180c */
[----:B------:R-:W-:Y:S01]  /*d530*/  FMUL.FTZ R21, R103, R129 ;  /* 0x0000008167157220 */ /* 0x000fe20000410000 */
[----:B------:R-:W-:Y:S03]  /*d540*/  MOV R135, R188 ;  /* 0x000000bc00877202 */ /* 0x000fe60000000f00 */
[C---:B------:R-:W-:Y:S04]  /*d550*/  HMMA.16816.F32.BF16 R16, R112.reuse, R22, R16 ;  /* 0x000000167010723c */ /* 0x040fe80000041810 */
[--C-:B-1----:R-:W-:Y:S03]  /*d560*/  FFMA.FTZ R3, R193, c[0x0][0x2d0], -R110.reuse ;  /* 0x0000b400c1037a23 */ /* 0x102fe6000001086e */
[C---:B------:R-:W-:Y:S01]  /*d570*/  FMUL.FTZ R22, R101.reuse, R130 ;  /* 0x0000008265167220 */ /* 0x040fe20000410000 */
[----:B------:R1:W-:Y:S01]  /*d580*/  MUFU.EX2 R184, R3 ;  /* 0x0000000300b87308 */ /* 0x0003e20000000800 */
[----:B------:R-:W-:Y:S02]  /*d590*/  FMUL.FTZ R23, R101, R131 ;  /* 0x0000008365177220 */ /* 0x000fe40000410000 */
[----:B------:R-:W-:Y:S05]  /*d5a0*/  LDSM.16.MT88.4 R128, [R222+0x500] ;  /* 0x00050000de80783b */ /* 0x000fea0000004200 */
[-C--:B------:R-:W-:Y:S08]  /*d5b0*/  HMMA.16816.F32.BF16 R20, R112, R36.reuse, R20 ;  /* 0x000000247014723c */ /* 0x080ff00000041814 */
[C---:B------:R-:W-:Y:S07]  /*d5c0*/  HMMA.16816.F32.BF16 R24, R116.reuse, R36, R24 ;  /* 0x000000247418723c */ /* 0x040fee0000041818 */
[C---:B------:R-:W-:Y:S01]  /*d5d0*/  FMUL.FTZ R36, R103.reuse, R144 ;  /* 0x0000009067247220 */ /* 0x040fe20000410000 */
[-C--:B------:R-:W-:Y:S04]  /*d5e0*/  HMMA.16816.F32.BF16 R28, R116, R38.reuse, R28 ;  /* 0x00000026741c723c */ /* 0x080fe8000004181c */
[--C-:B-1----:R-:W-:Y:S01]  /*d5f0*/  FFMA.FTZ R3, R196, c[0x0][0x2d0], -R111.reuse ;  /* 0x0000b400c4037a23 */ /* 0x102fe2000001086f */
[----:B------:R-:W-:Y:S01]  /*d600*/  MOV R144, R133 ;  /* 0x0000008500907202 */ /* 0x000fe20000000f00 */
[----:B------:R-:W-:Y:S01]  /*d610*/  FMUL.FTZ R37, R103, R145 ;  /* 0x0000009167257220 */ /* 0x000fe20000410000 */
[----:B------:R-:W-:Y:S01]  /*d620*/  MOV R133, R191 ;  /* 0x000000bf00857202 */ /* 0x000fe20000000f00 */
[C---:B------:R-:W-:Y:S01]  /*d630*/  HMMA.16816.F32.BF16 R32, R112.reuse, R38, R32 ;  /* 0x000000267020723c */ /* 0x040fe20000041820 */
[----:B------:R1:W-:Y:S03]  /*d640*/  MUFU.EX2 R134, R3 ;  /* 0x0000000300867308 */ /* 0x0003e60000000800 */
[----:B------:R-:W-:Y:S03]  /*d650*/  MOV R145, R189 ;  /* 0x000000bd00917202 */ /* 0x000fe60000000f00 */
[C---:B------:R-:W-:Y:S02]  /*d660*/  FMUL.FTZ R39, R101.reuse, R147 ;  /* 0x0000009365277220 */ /* 0x040fe40000410000 */
[----:B------:R-:W-:Y:S07]  /*d670*/  FMUL.FTZ R38, R101, R146 ;  /* 0x0000009265267220 */ /* 0x000fee0000410000 */
[-C--:B------:R-:W-:Y:S08]  /*d680*/  HMMA.16816.F32.BF16 R36, R112, R52.reuse, R36 ;  /* 0x000000347024723c */ /* 0x080ff00000041824 */
[C---:B------:R-:W-:Y:S04]  /*d690*/  HMMA.16816.F32.BF16 R40, R116.reuse, R52, R40 ;  /* 0x000000347428723c */ /* 0x040fe80000041828 */
[--C-:B-1----:R-:W-:Y:S03]  /*d6a0*/  FFMA.FTZ R3, R198, c[0x0][0x2d0], -R111.reuse ;  /* 0x0000b400c6037a23 */ /* 0x102fe6000001086f */
[C---:B------:R-:W-:Y:S01]  /*d6b0*/  FMUL.FTZ R52, R103.reuse, R160 ;  /* 0x000000a067347220 */ /* 0x040fe20000410000 */
[-C--:B------:R-:W-:Y:S01]  /*d6c0*/  HMMA.16816.F32.BF16 R44, R116, R54.reuse, R44 ;  /* 0x00000036742c723c */ /* 0x080fe2000004182c */
[----:B------:R1:W3:Y:S03]  /*d6d0*/  MUFU.EX2 R140, R3 ;  /* 0x00000003008c7308 */ /* 0x0002e60000000800 */
[----:B------:R-:W-:Y:S04]  /*d6e0*/  FMUL.FTZ R53, R103, R161 ;  /* 0x000000a167357220 */ /* 0x000fe80000410000 */
[C---:B------:R-:W-:Y:S07]  /*d6f0*/  HMMA.16816.F32.BF16 R48, R112.reuse, R54, R48 ;  /* 0x000000367030723c */ /* 0x040fee0000041830 */
[C---:B------:R-:W-:Y:S02]  /*d700*/  FMUL.FTZ R54, R101.reuse, R162 ;  /* 0x000000a265367220 */ /* 0x040fe40000410000 */
[----:B------:R-:W-:Y:S07]  /*d710*/  FMUL.FTZ R55, R101, R163 ;  /* 0x000000a365377220 */ /* 0x000fee0000410000 */
[-C--:B--2---:R-:W-:Y:S03]  /*d720*/  HMMA.16816.F32.BF16 R52, R112, R120.reuse, R52 ;  /* 0x000000787034723c */ /* 0x084fe60000041834 */
        /* <DEDUP_REMOVED lines=18> */
[--C-:B-1----:R-:W-:Y:S04]  /*d850*/  FFMA.FTZ R3, R199, c[0x0][0x2d0], -R111.reuse ;  /* 0x0000b400c7037a23 */ /* 0x102fe8000001086f */
[----:B------:R-:W-:Y:S01]  /*d860*/  HMMA.16816.F32.BF16 R96, R112, R122, R96 ;  /* 0x0000007a7060723c */ /* 0x000fe20000041860 */
[----:B------:R-:W1:Y:S01]  /*d870*/  LDSM.16.MT88.4 R120, [R221+0x1500] ;  /* 0x00150000dd78783b */ /* 0x000e620000004200 */
[----:B------:R2:W2:Y:S05]  /*d880*/  MUFU.EX2 R153, R3 ;  /* 0x0000000300997308 */ /* 0x0004aa0000000800 */
[----:B---3--:R-:W-:Y:S02]  /*d890*/  F2FP.BF16.PACK_AB R113, R140, R134 ;  /* 0x000000868c71723e */ /* 0x008fe400000010ff */
[----:B----4-:R-:W-:Y:S03]  /*d8a0*/  F2FP.BF16.PACK_AB R114, R149, R143 ;  /* 0x0000008f9572723e */ /* 0x010fe600000010ff */
[----:B------:R-:W-:Y:S01]  /*d8b0*/  F2FP.BF16.PACK_AB R112, R184, R132 ;  /* 0x00000084b870723e */ /* 0x000fe200000010ff */
[--C-:B--2---:R-:W-:Y:S01]  /*d8c0*/  FFMA.FTZ R3, R201, c[0x0][0x2d0], -R176.reuse ;  /* 0x0000b400c9037a23 */ /* 0x104fe200000108b0 */
[----:B------:R-:W-:Y:S03]  /*d8d0*/  F2FP.BF16.PACK_AB R115, R153, R150 ;  /* 0x000000969973723e */ /* 0x000fe600000010ff */
[----:B------:R2:W-:Y:S04]  /*d8e0*/  MUFU.EX2 R147, R3 ;  /* 0x0000000300937308 */ /* 0x0005e80000000800 */
[-C--:B------:R-:W-:Y:S03]  /*d8f0*/  HMMA.16816.F32.BF16 R4, R112, R124.reuse, R4 ;  /* 0x0000007c7004723c */ /* 0x080fe60000041804 */
[----:B--2---:R-:W-:Y:S04]  /*d900*/  FFMA.FTZ R3, R200, c[0x0][0x2d0], -R176 ;  /* 0x0000b400c8037a23 */ /* 0x004fe800000108b0 */
[----:B------:R2:W3:Y:S02]  /*d910*/  MUFU.EX2 R141, R3 ;  /* 0x00000003008d7308 */ /* 0x0004e40000000800 */
[--C-:B--2---:R-:W-:Y:S03]  /*d920*/  FFMA.FTZ R3, R202, c[0x0][0x2d0], -R2.reuse ;  /* 0x0000b400ca037a23 */ /* 0x104fe60000010802 */
[----:B---3--:R-:W-:Y:S05]  /*d930*/  F2FP.BF16.PACK_AB R116, R141, R147 ;  /* 0x000000938d74723e */ /* 0x008fea00000010ff */
[----:B------:R2:W-:Y:S02]  /*d940*/  MUFU.EX2 R148, R3 ;  /* 0x0000000300947308 */ /* 0x0005e40000000800 */
[----:B--2---:R-:W-:Y:S08]  /*d950*/  FFMA.FTZ R3, R203, c[0x0][0x2d0], -R2 ;  /* 0x0000b400cb037a23 */ /* 0x004ff00000010802 */
[----:B------:R2:W3:Y:S02]  /*d960*/  MUFU.EX2 R142, R3 ;  /* 0x00000003008e7308 */ /* 0x0004e40000000800 */
[--C-:B--2---:R-:W-:Y:S01]  /*d970*/  FFMA.FTZ R3, R204, c[0x0][0x2d0], -R176.reuse ;  /* 0x0000b400cc037a23 */ /* 0x104fe200000108b0 */
[----:B---3--:R-:W-:Y:S07]  /*d980*/  F2FP.BF16.PACK_AB R117, R142, R148 ;  /* 0x000000948e75723e */ /* 0x008fee00000010ff */
        /* <DEDUP_REMOVED lines=10> */
[----:B------:R2:W-:Y:S01]  /*da30*/  MUFU.EX2 R192, R3 ;  /* 0x0000000300c07308 */ /* 0x0005e20000000800 */
[C---:B------:R-:W-:Y:S08]  /*da40*/  HMMA.16816.F32.BF16 R8, R116.reuse, R124, R8 ;  /* 0x0000007c7408723c */ /* 0x040ff00000041808 */
[-C--:B------:R-:W-:Y:S08]  /*da50*/  HMMA.16816.F32.BF16 R12, R116, R126.reuse, R12 ;  /* 0x0000007e740c723c */ /* 0x080ff0000004180c */
[C---:B------:R-:W-:Y:S01]  /*da60*/  HMMA.16816.F32.BF16 R16, R112.reuse, R126, R16 ;  /* 0x0000007e7010723c */ /* 0x040fe20000041810 */
[----:B------:R-:W3:Y:S03]  /*da70*/  LDSM.16.MT88.4 R124, [R222+0x1500] ;  /* 0x00150000de7c783b */ /* 0x000ee60000004200 */
[--C-:B--2---:R-:W-:Y:S04]  /*da80*/  FFMA.FTZ R3, R213, c[0x0][0x2d0], -R110.reuse ;  /* 0x0000b400d5037a23 */ /* 0x104fe8000001086e */
[-C--:B------:R-:W-:Y:S01]  /*da90*/  HMMA.16816.F32.BF16 R20, R112, R128.reuse, R20 ;  /* 0x000000807014723c */ /* 0x080fe20000041814 */
[----:B------:R2:W4:Y:S07]  /*daa0*/  MUFU.EX2 R107, R3 ;  /* 0x00000003006b7308 */ /* 0x00052e0000000800 */
[C---:B------:R-:W-:Y:S08]  /*dab0*/  HMMA.16816.F32.BF16 R24, R116.reuse, R128, R24 ;  /* 0x000000807418723c */ /* 0x040ff00000041818 */
[-C--:B------:R-:W-:Y:S08]  /*dac0*/  HMMA.16816.F32.BF16 R28, R116, R130.reuse, R28 ;  /* 0x00000082741c723c */ /* 0x080ff0000004181c */
[C---:B------:R-:W-:Y:S01]  /*dad0*/  HMMA.16816.F32.BF16 R32, R112.reuse, R130, R32 ;  /* 0x000000827020723c */ /* 0x040fe20000041820 */
[----:B------:R-:W3:Y:S03]  /*dae0*/  LDSM.16.MT88.4 R128, [R221+0x2500] ;  /* 0x00250000dd80783b */ /* 0x000ee60000004200 */
[--C-:B--2---:R-:W-:Y:S04]  /*daf0*/  FFMA.FTZ R3, R214, c[0x0][0x2d0], -R111.reuse ;  /* 0x0000b400d6037a23 */ /* 0x104fe8000001086f */
[-C--:B-1----:R-:W-:Y:S01]  /*db00*/  HMMA.16816.F32.BF16 R36, R112, R120.reuse, R36 ;  /* 0x000000787024723c */ /* 0x082fe20000041824 */
[----:B------:R1:W-:Y:S07]  /*db10*/  MUFU.EX2 R213, R3 ;  /* 0x0000000300d57308 */ /* 0x0003ee0000000800 */
[C---:B------:R-:W-:Y:S08]  /*db20*/  HMMA.16816.F32.BF16 R40, R116.reuse, R120, R40 ;  /* 0x000000787428723c */ /* 0x040ff00000041828 */
[-C--:B------:R-:W-:Y:S08]  /*db30*/  HMMA.16816.F32.BF16 R44, R116, R122.reuse, R44 ;  /* 0x0000007a742c723c */ /* 0x080ff0000004182c */
[C---:B------:R-:W-:Y:S01]  /*db40*/  HMMA.16816.F32.BF16 R48, R112.reuse, R122, R48 ;  /* 0x0000007a7030723c */ /* 0x040fe20000041830 */
[----:B------:R-:W2:Y:S03]  /*db50*/  LDSM.16.MT88.4 R120, [R222+0x2500] ;  /* 0x00250000de78783b */ /* 0x000ea60000004200 */
[--C-:B-1----:R-:W-:Y:S01]  /*db60*/  FFMA.FTZ R3, R215, c[0x0][0x2d0], -R111.reuse ;  /* 0x0000b400d7037a23 */ /* 0x102fe2000001086f */
[----:B----4-:R-:W-:Y:S01]  /*db70*/  MOV R215, R107 ;  /* 0x0000006b00d77202 */ /* 0x010fe20000000f00 */
[--C-:B------:R-:W-:Y:S02]  /*db80*/  FFMA.FTZ R107, R209, c[0x0][0x2d0], -R110.reuse ;  /* 0x0000b400d16b7a23 */ /* 0x100fe4000001086e */
[-C--:B---3--:R-:W-:Y:S01]  /*db90*/  HMMA.16816.F32.BF16 R52, R112, R124.reuse, R52 ;  /* 0x0000007c7034723c */ /* 0x088fe20000041834 */
[----:B------:R1:W3:Y:S07]  /*dba0*/  MUFU.EX2 R214, R3 ;  /* 0x0000000300d67308 */ /* 0x0002ee0000000800 */
[C---:B------:R-:W-:Y:S03]  /*dbb0*/  HMMA.16816.F32.BF16 R56, R116.reuse, R124, R56 ;  /* 0x0000007c7438723c */ /* 0x040fe60000041838 */
[----:B------:R4:W-:Y:S05]  /*dbc0*/  MUFU.EX2 R209, R107 ;  /* 0x0000006b00d17308 */ /* 0x0009ea0000000800 */
[-C--:B------:R-:W-:Y:S08]  /*dbd0*/  HMMA.16816.F32.BF16 R60, R116, R126.reuse, R60 ;  /* 0x0000007e743c723c */ /* 0x080ff0000004183c */
[C---:B------:R-:W-:Y:S01]  /*dbe0*/  HMMA.16816.F32.BF16 R64, R112.reuse, R126, R64 ;  /* 0x0000007e7040723c */ /* 0x040fe20000041840 */
[----:B------:R-:W3:Y:S03]  /*dbf0*/  LDSM.16.MT88.4 R124, [R221+0x900] ;  /* 0x00090000dd7c783b */ /* 0x000ee60000004200 */
[----:B-1----:R-:W-:Y:S04]  /*dc00*/  FFMA.FTZ R3, R208, c[0x0][0x2d0], -R110 ;  /* 0x0000b400d0037a23 */ /* 0x002fe8000001086e */
[-C--:B------:R-:W-:Y:S01]  /*dc10*/  HMMA.16816.F32.BF16 R68, R112, R128.reuse, R68 ;  /* 0x000000807044723c */ /* 0x080fe20000041844 */
[----:B------:R1:W1:Y:S03]  /*dc20*/  MUFU.EX2 R212, R3 ;  /* 0x0000000300d47308 */ /* 0x0002660000000800 */
[----:B----4-:R-:W-:Y:S01]  /*dc30*/  FFMA.FTZ R107, R217, c[0x0][0x2d0], -R176 ;  /* 0x0000b400d96b7a23 */ /* 0x010fe200000108b0 */
[----:B------:R-:W-:Y:S03]  /*dc40*/  MOV R217, R153 ;  /* 0x0000009900d97202 */ /* 0x000fe60000000f00 */
[C---:B------:R-:W-:Y:S03]  /*dc50*/  HMMA.16816.F32.BF16 R72, R116.reuse, R128, R72 ;  /* 0x000000807448723c */ /* 0x040fe60000041848 */
[----:B------:R4:W-:Y:S05]  /*dc60*/  MUFU.EX2 R205, R107 ;  /* 0x0000006b00cd7308 */ /* 0x0009ea0000000800 */
[-C--:B------:R-:W-:Y:S08]  /*dc70*/  HMMA.16816.F32.BF16 R76, R116, R130.reuse, R76 ;  /* 0x00000082744c723c */ /* 0x080ff0000004184c */
[C---:B------:R-:W-:Y:S01]  /*dc80*/  HMMA.16816.F32.BF16 R80, R112.reuse, R130, R80 ;  /* 0x000000827050723c */ /* 0x040fe20000041850 */
[----:B------:R-:W3:Y:S03]  /*dc90*/  LDSM.16.MT88.4 R128, [R222+0x900] ;  /* 0x00090000de80783b */ /* 0x000ee60000004200 */
[--C-:B-1----:R-:W-:Y:S01]  /*dca0*/  FFMA.FTZ R3, R210, c[0x0][0x2d0], -R111.reuse ;  /* 0x0000b400d2037a23 */ /* 0x102fe2000001086f */
[----:B------:R-:W-:Y:S03]  /*dcb0*/  MOV R210, R192 ;  /* 0x000000c000d27202 */ /* 0x000fe60000000f00 */
[-C--:B--2---:R-:W-:Y:S01]  /*dcc0*/  HMMA.16816.F32.BF16 R84, R112, R120.reuse, R84 ;  /* 0x000000787054723c */ /* 0x084fe20000041854 */
[----:B------:R1:W-:Y:S03]  /*dcd0*/  MUFU.EX2 R208, R3 ;  /* 0x0000000300d07308 */ /* 0x0003e60000000800 */
[----:B----4-:R-:W-:Y:S04]  /*dce0*/  FFMA.FTZ R107, R178, c[0x0][0x2d0], -R110 ;  /* 0x0000b400b26b7a23 */ /* 0x010fe8000001086e */
[C---:B------:R-:W-:Y:S03]  /*dcf0*/  HMMA.16816.F32.BF16 R88, R116.reuse, R120, R88 ;  /* 0x000000787458723c */ /* 0x040fe60000041858 */
[----:B------:R2:W-:Y:S05]  /*dd00*/  MUFU.EX2 R193, R107 ;  /* 0x0000006b00c17308 */ /* 0x0005ea0000000800 */
[-C--:B------:R-:W-:Y:S08]  /*dd10*/  HMMA.16816.F32.BF16 R92, R116, R122.reuse, R92 ;  /* 0x0000007a745c723c */ /* 0x080ff0000004185c */
[----:B------:R-:W-:Y:S01]  /*dd20*/  HMMA.16816.F32.BF16 R96, R112, R122, R96 ;  /* 0x0000007a7060723c */ /* 0x000fe20000041860 */
[----:B------:R-:W4:Y:S03]  /*dd30*/  LDSM.16.MT88.4 R120, [R221+0x1900] ;  /* 0x00190000dd78783b */ /* 0x000f260000004200 */
[--C-:B-1----:R-:W-:Y:S01]  /*dd40*/  FFMA.FTZ R3, R211, c[0x0][0x2d0], -R111.reuse ;  /* 0x0000b400d3037a23 */ /* 0x102fe2000001086f */
[----:B------:R-:W-:Y:S02]  /*dd50*/  MOV R211, R155 ;  /* 0x0000009b00d37202 */ /* 0x000fe40000000f00 */
[----:B------:R-:W-:Y:S01]  /*dd60*/  F2FP.BF16.PACK_AB R112, R215, R210 ;  /* 0x000000d2d770723e */ /* 0x000fe200000010ff */
[----:B------:R1:W1:Y:S01]  /*dd70*/  MUFU.EX2 R207, R3 ;  /* 0x0000000300cf7308 */ /* 0x0002620000000800 */
[----:B---3--:R-:W-:Y:S03]  /*dd80*/  F2FP.BF16.PACK_AB R113, R214, R213 ;  /* 0x000000d5d671723e */ /* 0x008fe600000010ff */
[----:B------:R-:W-:Y:S01]  /*dd90*/  F2FP.BF16.PACK_AB R114, R209, R212 ;  /* 0x000000d4d172723e */ /* 0x000fe200000010ff */
[--C-:B--2---:R-:W-:Y:S01]  /*dda0*/  FFMA.FTZ R107, R250, c[0x0][0x2d0], -R176.reuse ;  /* 0x0000b400fa6b7a23 */ /* 0x104fe200000108b0 */
[----:B------:R-:W-:Y:S02]  /*ddb0*/  MOV R250, R132 ;  /* 0x0000008400fa7202 */ /* 0x000fe40000000f00 */
[----:B------:R-:W-:Y:S02]  /*ddc0*/  MOV R132, R183 ;  /* 0x000000b700847202 */ /* 0x000fe40000000f00 */
[----:B------:R-:W-:Y:S01]  /*ddd0*/  MUFU.EX2 R189, R107 ;  /* 0x0000006b00bd7308 */ /* 0x000fe20000000800 */
[----:B-1----:R-:W-:Y:S01]  /*dde0*/  FFMA.FTZ R3, R216, c[0x0][0x2d0], -R176 ;  /* 0x0000b400d8037a23 */ /* 0x002fe200000108b0 */
[----:B------:R-:W-:Y:S02]  /*ddf0*/  F2FP.BF16.PACK_AB R115, R207, R208 ;  /* 0x000000d0cf73723e */ /* 0x000fe400000010ff */
[----:B------:R-:W-:Y:S06]  /*de00*/  MOV R216, R154 ;  /* 0x0000009a00d87202 */ /* 0x000fec0000000f00 */
[----:B------:R1:W2:Y:S01]  /*de10*/  MUFU.EX2 R206, R3 ;  /* 0x0000000300ce7308 */ /* 0x0002a20000000800 */
[-C--:B------:R-:W-:Y:S03]  /*de20*/  HMMA.16816.F32.BF16 R4, R112, R124.reuse, R4 ;  /* 0x0000007c7004723c */ /* 0x080fe60000041804 */
[--C-:B-1----:R-:W-:Y:S01]  /*de30*/  FFMA.FTZ R3, R218, c[0x0][0x2d0], -R2.reuse ;  /* 0x0000b400da037a23 */ /* 0x102fe20000010802 */
[----:B--2---:R-:W-:Y:S02]  /*de40*/  F2FP.BF16.PACK_AB R116, R205, R206 ;  /* 0x000000cecd74723e */ /* 0x004fe400000010ff */
[----:B------:R-:W-:Y:S03]  /*de50*/  MOV R218, R149 ;  /* 0x0000009500da7202 */ /* 0x000fe60000000f00 */
[----:B------:R1:W-:Y:S03]  /*de60*/  MUFU.EX2 R204, R3 ;  /* 0x0000000300cc7308 */ /* 0x0003e60000000800 */
        /* <DEDUP_REMOVED lines=9> */
[----:B------:R-:W-:Y:S01]  /*df00*/  MOV R138, R186 ;  /* 0x000000ba008a7202 */ /* 0x000fe20000000f00 */
[--C-:B-1----:R-:W-:Y:S01]  /*df10*/  FFMA.FTZ R3, R239, c[0x0][0x2d0], -R176.reuse ;  /* 0x0000b400ef037a23 */ /* 0x102fe200000108b0 */
[----:B--2---:R-:W-:Y:S02]  /*df20*/  F2FP.BF16.PACK_AB R117, R203, R204 ;  /* 0x000000cccb75723e */ /* 0x004fe400000010ff */
[----:B------:R-:W-:Y:S03]  /*df30*/  MOV R239, R151 ;  /* 0x0000009700ef7202 */ /* 0x000fe60000000f00 */
        /* <DEDUP_REMOVED lines=22> */
[----:B------:R1:W3:Y:S01]  /*e0a0*/  MUFU.EX2 R197, R3 ;  /* 0x0000000300c57308 */ /* 0x0002e20000000800 */
[----:B------:R-:W-:Y:S06]  /*e0b0*/  LDSM.16.MT88.4 R140, [R222+0xd00] ;  /* 0x000d0000de8c783b */ /* 0x000fec0000004200 */
[C---:B------:R-:W-:Y:S08]  /*e0c0*/  HMMA.16816.F32.BF16 R24, R116.reuse, R128, R24 ;  /* 0x000000807418723c */ /* 0x040ff00000041818 */
[-C--:B------:R-:W-:Y:S08]  /*e0d0*/  HMMA.16816.F32.BF16 R28, R116, R130.reuse, R28 ;  /* 0x00000082741c723c */ /* 0x080ff0000004181c */
[C---:B------:R-:W-:Y:S01]  /*e0e0*/  HMMA.16816.F32.BF16 R32, R112.reuse, R130, R32 ;  /* 0x000000827020723c */ /* 0x040fe20000041820 */
[----:B------:R-:W2:Y:S03]  /*e0f0*/  LDSM.16.MT88.4 R128, [R221+0x2900] ;  /* 0x00290000dd80783b */ /* 0x000ea60000004200 */
[--C-:B-1----:R-:W-:Y:S01]  /*e100*/  FFMA.FTZ R3, R247, c[0x0][0x2d0], -R111.reuse ;  /* 0x0000b400f7037a23 */ /* 0x102fe2000001086f */
[----:B------:R-:W-:Y:S02]  /*e110*/  MOV R247, R184 ;  /* 0x000000b800f77202 */ /* 0x000fe40000000f00 */
[----:B------:R3:W-:Y:S01]  /*e120*/  MUFU.EX2 R184, R108 ;  /* 0x0000006c00b87308 */ /* 0x0007e20000000800 */
[-C--:B----4-:R-:W-:Y:S08]  /*e130*/  HMMA.16816.F32.BF16 R36, R112, R120.reuse, R36 ;  /* 0x000000787024723c */ /* 0x090ff00000041824 */
[C---:B------:R-:W-:Y:S01]  /*e140*/  HMMA.16816.F32.BF16 R40, R116.reuse, R120, R40 ;  /* 0x000000787428723c */ /* 0x040fe20000041828 */
[----:B------:R1:W-:Y:S07]  /*e150*/  MUFU.EX2 R196, R3 ;  /* 0x0000000300c47308 */ /* 0x0003ee0000000800 */
[-C--:B------:R-:W-:Y:S04]  /*e160*/  HMMA.16816.F32.BF16 R44, R116, R122.reuse, R44 ;  /* 0x0000007a742c723c */ /* 0x080fe8000004182c */
[----:B---3--:R-:W-:Y:S04]  /*e170*/  F2FP.BF16.PACK_AB R108, R197, R198 ;  /* 0x000000c6c56c723e */ /* 0x008fe800000010ff */
[C---:B------:R-:W-:Y:S01]  /*e180*/  HMMA.16816.F32.BF16 R48, R112.reuse, R122, R48 ;  /* 0x0000007a7030723c */ /* 0x040fe20000041830 */
[----:B------:R-:W3:Y:S07]  /*e190*/  LDSM.16.MT88.4 R120, [R222+0x2900] ;  /* 0x00290000de78783b */ /* 0x000eee0000004200 */
[-C--:B--2---:R-:W-:Y:S04]  /*e1a0*/  HMMA.16816.F32.BF16 R52, R112, R124.reuse, R52 ;  /* 0x0000007c7034723c */ /* 0x084fe80000041834 */
[--C-:B-1----:R-:W-:Y:S01]  /*e1b0*/  FFMA.FTZ R3, R248, c[0x0][0x2d0], -R111.reuse ;  /* 0x0000b400f8037a23 */ /* 0x102fe2000001086f */
[----:B------:R-:W-:Y:S03]  /*e1c0*/  MOV R248, R148 ;  /* 0x0000009400f87202 */ /* 0x000fe60000000f00 */
[C---:B------:R-:W-:Y:S01]  /*e1d0*/  HMMA.16816.F32.BF16 R56, R116.reuse, R124, R56 ;  /* 0x0000007c7438723c */ /* 0x040fe20000041838 */
[----:B------:R1:W-:Y:S07]  /*e1e0*/  MUFU.EX2 R195, R3 ;  /* 0x0000000300c37308 */ /* 0x0003ee0000000800 */
[-C--:B------:R-:W-:Y:S08]  /*e1f0*/  HMMA.16816.F32.BF16 R60, R116, R126.reuse, R60 ;  /* 0x0000007e743c723c */ /* 0x080ff0000004183c */
[C---:B------:R-:W-:Y:S01]  /*e200*/  HMMA.16816.F32.BF16 R64, R112.reuse, R126, R64 ;  /* 0x0000007e7040723c */ /* 0x040fe20000041840 */
[----:B------:R-:W2:Y:S07]  /*e210*/  LDSM.16.MT88.4 R124, [R221+0xd00] ;  /* 0x000d0000dd7c783b */ /* 0x000eae0000004200 */
[-C--:B------:R-:W-:Y:S04]  /*e220*/  HMMA.16816.F32.BF16 R68, R112, R128.reuse, R68 ;  /* 0x000000807044723c */ /* 0x080fe80000041844 */
[----:B-1----:R-:W-:Y:S04]  /*e230*/  FFMA.FTZ R3, R177, c[0x0][0x2d0], -R110 ;  /* 0x0000b400b1037a23 */ /* 0x002fe8000001086e */
[C---:B------:R-:W-:Y:S01]  /*e240*/  HMMA.16816.F32.BF16 R72, R116.reuse, R128, R72 ;  /* 0x000000807448723c */ /* 0x040fe20000041848 */
[----:B------:R1:W4:Y:S07]  /*e250*/  MUFU.EX2 R194, R3 ;  /* 0x0000000300c27308 */ /* 0x00032e0000000800 */
[-C--:B------:R-:W-:Y:S08]  /*e260*/  HMMA.16816.F32.BF16 R76, R116, R130.reuse, R76 ;  /* 0x00000082744c723c */ /* 0x080ff0000004184c */
[C---:B------:R-:W-:Y:S08]  /*e270*/  HMMA.16816.F32.BF16 R80, R112.reuse, R130, R80 ;  /* 0x000000827050723c */ /* 0x040ff00000041850 */
[-C--:B---3--:R-:W-:Y:S04]  /*e280*/  HMMA.16816.F32.BF16 R84, R112, R120.reuse, R84 ;  /* 0x000000787054723c */ /* 0x088fe80000041854 */
[--C-:B-1----:R-:W-:Y:S01]  /*e290*/  FFMA.FTZ R3, R179, c[0x0][0x2d0], -R111.reuse ;  /* 0x0000b400b3037a23 */ /* 0x102fe2000001086f */
[----:B----4-:R-:W-:Y:S03]  /*e2a0*/  F2FP.BF16.PACK_AB R110, R193, R194 ;  /* 0x000000c2c16e723e */ /* 0x010fe600000010ff */
[C---:B------:R-:W-:Y:S01]  /*e2b0*/  HMMA.16816.F32.BF16 R88, R116.reuse, R120, R88 ;  /* 0x000000787458723c */ /* 0x040fe20000041858 */
[----:B------:R1:W-:Y:S07]  /*e2c0*/  MUFU.EX2 R192, R3 ;  /* 0x0000000300c07308 */ /* 0x0003ee0000000800 */
[-C--:B------:R-:W-:Y:S08]  /*e2d0*/  HMMA.16816.F32.BF16 R92, R116, R122.reuse, R92 ;  /* 0x0000007a745c723c */ /* 0x080ff0000004185c */
[----:B------:R-:W-:Y:S04]  /*e2e0*/  HMMA.16816.F32.BF16 R96, R112, R122, R96 ;  /* 0x0000007a7060723c */ /* 0x000fe80000041860 */
[----:B-1----:R-:W-:Y:S01]  /*e2f0*/  FFMA.FTZ R3, R243, c[0x0][0x2d0], -R111 ;  /* 0x0000b400f3037a23 */ /* 0x002fe2000001086f */
[----:B------:R-:W-:Y:S03]  /*e300*/  MOV R243, R147 ;  /* 0x0000009300f37202 */ /* 0x000fe60000000f00 */
[----:B------:R1:W3:Y:S04]  /*e310*/  MUFU.EX2 R191, R3 ;  /* 0x0000000300bf7308 */ /* 0x0002e80000000800 */
[----:B-1----:R-:W-:Y:S01]  /*e320*/  FFMA.FTZ R3, R249, c[0x0][0x2d0], -R176 ;  /* 0x0000b400f9037a23 */ /* 0x002fe200000108b0 */
[----:B---3--:R-:W-:Y:S02]  /*e330*/  F2FP.BF16.PACK_AB R111, R191, R192 ;  /* 0x000000c0bf6f723e */ /* 0x008fe400000010ff */
[----:B------:R-:W-:Y:S03]  /*e340*/  MOV R249, R134 ;  /* 0x0000008600f97202 */ /* 0x000fe60000000f00 */
[----:B------:R1:W-:Y:S01]  /*e350*/  MUFU.EX2 R190, R3 ;  /* 0x0000000300be7308 */ /* 0x0003e20000000800 */
[----:B------:R-:W-:Y:S02]  /*e360*/  MOV R134, R133 ;  /* 0x0000008500867202 */ /* 0x000fe40000000f00 */
[----:B------:R-:W-:Y:S01]  /*e370*/  MOV R133, R182 ;  /* 0x000000b600857202 */ /* 0x000fe20000000f00 */
[--C-:B-1----:R-:W-:Y:S01]  /*e380*/  FFMA.FTZ R3, R252, c[0x0][0x2d0], -R2.reuse ;  /* 0x0000b400fc037a23 */ /* 0x102fe20000010802 */
[----:B------:R-:W-:Y:S05]  /*e390*/  MOV R252, R181 ;  /* 0x000000b500fc7202 */ /* 0x000fea0000000f00 */
[----:B------:R1:W-:Y:S02]  /*e3a0*/  MUFU.EX2 R188, R3 ;  /* 0x0000000300bc7308 */ /* 0x0003e40000000800 */
[--C-:B-1----:R-:W-:Y:S02]  /*e3b0*/  FFMA.FTZ R3, R187, c[0x0][0x2d0], -R2.reuse ;  /* 0x0000b400bb037a23 */ /* 0x102fe40000010802 */
[----:B------:R-:W-:Y:S01]  /*e3c0*/  FFMA.FTZ R2, R109, c[0x0][0x2d0], -R2 ;  /* 0x0000b4006d027a23 */ /* 0x000fe20000010802 */
[----:B------:R-:W-:Y:S05]  /*e3d0*/  F2FP.BF16.PACK_AB R109, R195, R196 ;  /* 0x000000c4c36d723e */ /* 0x000fea00000010ff */
[----:B------:R1:W3:Y:S02]  /*e3e0*/  MUFU.EX2 R187, R3 ;  /* 0x0000000300bb7308 */ /* 0x0002e40000000800 */
[-C--:B--2---:R-:W-:Y:S01]  /*e3f0*/  HMMA.16816.F32.BF16 R112, R108, R124.reuse, R4 ;  /* 0x0000007c6c70723c */ /* 0x084fe20000041804 */
[----:B------:R-:W-:Y:S07]  /*e400*/  LDSM.16.MT88.4 R4, [R222+0x2d00] ;  /* 0x002d0000de04783b */ /* 0x000fee0000004200 */
[----:B------:R-:W2:Y:S01]  /*e410*/  MUFU.EX2 R107, R2 ;  /* 0x00000002006b7308 */ /* 0x000ea20000000800 */
[--C-:B-1----:R-:W-:Y:S03]  /*e420*/  FFMA.FTZ R3, R156, c[0x0][0x2d0], -R176.reuse ;  /* 0x0000b4009c037a23 */ /* 0x102fe600000108b0 */
[----:B---3--:R-:W-:Y:S01]  /*e430*/  F2FP.BF16.PACK_AB R177, R187, R188 ;  /* 0x000000bcbbb1723e */ /* 0x008fe200000010ff */
[----:B------:R-:W1:Y:S05]  /*e440*/  LDSM.16.MT88.4 R156, [R221+0x1d00] ;  /* 0x001d0000dd9c783b */ /* 0x000e6a0000004200 */
[----:B------:R3:W-:Y:S01]  /*e450*/  MUFU.EX2 R186, R3 ;  /* 0x0000000300ba7308 */ /* 0x0007e20000000800 */
[----:B--2---:R-:W-:Y:S02]  /*e460*/  F2FP.BF16.PACK_AB R179, R107, R184 ;  /* 0x000000b86bb3723e */ /* 0x004fe400000010ff */
[----:B------:R-:W-:Y:S01]  /*e470*/  MOV R2, R149 ;  /* 0x0000009500027202 */ /* 0x000fe20000000f00 */
[----:B---3--:R-:W-:Y:S01]  /*e480*/  FFMA.FTZ R3, R251, c[0x0][0x2d0], -R176 ;  /* 0x0000b400fb037a23 */ /* 0x008fe200000108b0 */
[----:B------:R-:W-:Y:S02]  /*e490*/  F2FP.BF16.PACK_AB R176, R189, R190 ;  /* 0x000000bebdb0723e */ /* 0x000fe400000010ff */
[----:B------:R-:W-:Y:S03]  /*e4a0*/  MOV R251, R180 ;  /* 0x000000b400fb7202 */ /* 0x000fe60000000f00 */
[----:B------:R-:W2:Y:S01]  /*e4b0*/  MUFU.EX2 R185, R3 ;  /* 0x0000000300b97308 */ /* 0x000ea20000000800 */
[----:B------:R-:W3:Y:S01]  /*e4c0*/  LDSM.16.MT88.4 R180, [R221+0x2d00] ;  /* 0x002d0000ddb4783b */ /* 0x000ee20000004200 */
[----:B--2---:R-:W-:Y:S02]  /*e4d0*/  F2FP.BF16.PACK_AB R178, R185, R186 ;  /* 0x000000bab9b2723e */ /* 0x004fe400000010ff */
[----:B------:R-:W-:Y:S05]  /*e4e0*/  MOV R3, R152 ;  /* 0x0000009800037202 */ /* 0x000fea0000000f00 */
[C---:B------:R-:W-:Y:S07]  /*e4f0*/  HMMA.16816.F32.BF16 R116, R176.reuse, R124, R8 ;  /* 0x0000007cb074723c */ /* 0x040fee0000041808 */
[----:B------:R-:W-:Y:S01]  /*e500*/  MOV R11, R139 ;  /* 0x0000008b000b7202 */ /* 0x000fe20000000f00 */
[-C--:B------:R-:W-:Y:S04]  /*e510*/  HMMA.16816.F32.BF16 R120, R176, R126.reuse, R12 ;  /* 0x0000007eb078723c */ /* 0x080fe8000004180c */
[----:B------:R-:W-:Y:S02]  /*e520*/  MOV R10, R144 ;  /* 0x00000090000a7202 */ /* 0x000fe40000000f00 */
[----:B------:R-:W-:Y:S02]  /*e530*/  MOV R8, R145 ;  /* 0x0000009100087202 */ /* 0x000fe40000000f00 */
[C---:B------:R-:W-:Y:S01]  /*e540*/  HMMA.16816.F32.BF16 R124, R108.reuse, R126, R16 ;  /* 0x0000007e6c7c723c */ /* 0x040fe20000041810 */
[----:B------:R-:W2:Y:S03]  /*e550*/  LDL.LU R17, [R1+0x44] ;  /* 0x0000440001117983 */ /* 0x000ea60000300800 */
[----:B------:R-:W-:Y:S02]  /*e560*/  MOV R13, R137 ;  /* 0x00000089000d7202 */ /* 0x000fe40000000f00 */
[----:B------:R-:W-:Y:S02]  /*e570*/  MOV R14, R136 ;  /* 0x00000088000e7202 */ /* 0x000fe40000000f00 */
[-C--:B------:R-:W-:Y:S04]  /*e580*/  HMMA.16816.F32.BF16 R128, R108, R140.reuse, R20 ;  /* 0x0000008c6c80723c */ /* 0x080fe80000041814 */
[----:B------:R-:W-:Y:S02]  /*e590*/  MOV R16, R134 ;  /* 0x0000008600107202 */ /* 0x000fe40000000f00 */
[----:B------:R-:W-:Y:S02]  /*e5a0*/  MOV R15, R135 ;  /* 0x00000087000f7202 */ /* 0x000fe40000000f00 */
[----:B------:R-:W-:Y:S04]  /*e5b0*/  MOV R23, R2 ;  /* 0x0000000200177202 */ /* 0x000fe80000000f00 */
[----:B------:R-:W-:Y:S02]  /*e5c0*/  MOV R2, R220 ;  /* 0x000000dc00027202 */ /* 0x000fe40000000f00 */
[----:B------:R4:W5:Y:S01]  /*e5d0*/  LDL.LU R220, [R1+0x64] ;  /* 0x0000640001dc7983 */ /* 0x0009620000300800 */
[----:B------:R-:W-:Y:S02]  /*e5e0*/  MOV R19, R133 ;  /* 0x0000008500137202 */ /* 0x000fe40000000f00 */
[----:B------:R-:W-:Y:S01]  /*e5f0*/  MOV R18, R132 ;  /* 0x0000008400127202 */ /* 0x000fe20000000f00 */
[----:B------:R-:W4:Y:S01]  /*e600*/  LDL.LU R20, [R1+0x48] ;  /* 0x0000480001147983 */ /* 0x000f220000300800 */
[C---:B------:R-:W-:Y:S04]  /*e610*/  HMMA.16816.F32.BF16 R132, R176.reuse, R140, R24 ;  /* 0x0000008cb084723c */ /* 0x040fe80000041818 */
[----:B------:R-:W-:Y:S02]  /*e620*/  MOV R12, R138 ;  /* 0x0000008a000c7202 */ /* 0x000fe40000000f00 */
[----:B------:R-:W-:Y:S02]  /*e630*/  MOV R9, R146 ;  /* 0x0000009200097202 */ /* 0x000fe40000000f00 */
        /* <DEDUP_REMOVED lines=17> */
[----:B------:R-:W-:Y:S04]  /*e750*/  HMMA.16816.F32.BF16 R96, R108, R6, R96 ;  /* 0x000000066c60723c */ /* 0x000fe80000041860 */
[----:B--2---:R-:W-:Y:S02]  /*e760*/  FFMA.FTZ R103, R103, R17, R16 ;  /* 0x0000001167677223 */ /* 0x004fe40000010010 */
        /* <DEDUP_REMOVED lines=65> */
[----:B------:R-:W-:Y:S02]  /*eb80*/  IADD3 R0, R238, -0x1, RZ ;  /* 0xffffffffee007810 */ /* 0x000fe40007ffe0ff */
[----:B------:R-:W-:Y:S01]  /*eb90*/  STL [R1+0x48], R5 ;  /* 0x0000480501007387 */ /* 0x000fe20000100800 */
[----:B------:R-:W-:Y:S01]  /*eba0*/  FADD.FTZ R2, R107, R2 ;  /* 0x000000026b027221 */ /* 0x000fe20000010000 */
[----:B------:R-:W-:Y:S02]  /*ebb0*/  MOV R238, R0 ;  /* 0x0000000000ee7202 */ /* 0x000fe40000000f00 */
[----:B------:R-:W-:Y:S01]  /*ebc0*/  MOV R107, R102 ;  /* 0x00000066006b7202 */ /* 0x000fe20000000f00 */
[----:B-1----:R-:W-:Y:S05]  /*ebd0*/  FADD.FTZ R3, R185, R4 ;  /* 0x00000004b9037221 */ /* 0x002fea0000010000 */
[----:B------:R1:W-:Y:S04]  /*ebe0*/  STL [R1+0x4c], R3 ;  /* 0x00004c0301007387 */ /* 0x0003e80000100800 */
[----:B------:R2:W-:Y:S01]  /*ebf0*/  STL [R1+0x50], R2 ;  /* 0x0000500201007387 */ /* 0x0005e20000100800 */
[----:B-1----:R-:W-:Y:S02]  /*ec00*/  MOV R3, R105 ;  /* 0x0000006900037202 */ /* 0x002fe40000000f00 */
[----:B--2---:R-:W-:Y:S01]  /*ec10*/  MOV R2, R106 ;  /* 0x0000006a00027202 */ /* 0x004fe20000000f00 */
[----:B-----5:R-:W-:-:S05]  /*ec20*/  @P0 BRA `(.L_x_719) ;  /* 0xffffc5c000000947 */ /* 0x020fca000383ffff */
.L_x_718:
[----:B-1----:R-:W2:Y:S04]  /*ec30*/  LDL.LU R0, [R1+0x44] ;  /* 0x0000440001007983 */ /* 0x002ea80000300800 */
        /* <DEDUP_REMOVED lines=152> */
.L_x_706:
[----:B------:R-:W-:Y:S01]  /*f5c0*/  USHF.R.S32.HI UR8, URZ, 0x1f, UR9 ;  /* 0x0000001f3f087899 */ /* 0x000fe20008011409 */
[----:B------:R-:W-:Y:S05]  /*f5d0*/  @P4 BRA `(.L_x_722) ;  /* 0x000018a000004947 */ /* 0x000fea0003800000 */
[----:B------:R-:W1:Y:S01]  /*f5e0*/  S2R R55, SR_TID.X ;  /* 0x0000000000377919 */ /* 0x000e620000002100 */
[----:B------:R-:W-:Y:S01]  /*f5f0*/  F2FP.BF16.PACK_AB R45, R45, R112 ;  /* 0x000000702d2d723e */ /* 0x000fe200000010ff */
[----:B------:R-:W-:Y:S01]  /*f600*/  ULDC.64 UR4, c[0x0][0x500] ;  /* 0x0001400000047ab9 */ /* 0x000fe20000000a00 */
[----:B------:R-:W-:Y:S01]  /*f610*/  F2FP.BF16.PACK_AB R44, R44, R114 ;  /* 0x000000722c2c723e */ /* 0x000fe200000010ff */
[----:B------:R-:W-:Y:S01]  /*f620*/  UISETP.NE.U32.AND UP1, UPT, URZ, UR4, UPT ;  /* 0x000000043f00728c */ /* 0x000fe2000bf25070 */
[----:B------:R-:W-:Y:S01]  /*f630*/  F2FP.BF16.PACK_AB R43, R43, R124 ;  /* 0x0000007c2b2b723e */ /* 0x000fe200000010ff */
[----:B------:R-:W-:Y:S01]  /*f640*/  UMOV UR6, 0x4 ;  /* 0x0000000400067882 */ /* 0x000fe20000000000 */
[----:B------:R-:W-:Y:S01]  /*f650*/  F2FP.BF16.PACK_AB R42, R42, R126 ;  /* 0x0000007e2a2a723e */ /* 0x000fe200000010ff */
[----:B------:R-:W-:Y:S01]  /*f660*/  UISETP.NE.AND.EX UP1, UPT, URZ, UR5, UPT, UP1 ;  /* 0x000000053f00728c */ /* 0x000fe2000bf25310 */
[----:B------:R-:W-:-:S02]  /*f670*/  F2FP.BF16.PACK_AB R48, R48, R116 ;  /* 0x000000743030723e */ /* 0x000fc400000010ff */
[----:B------:R-:W-:Y:S01]  /*f680*/  F2FP.BF16.PACK_AB R118, R119, R118 ;  /* 0x000000767776723e */ /* 0x000fe200000010ff */
[----:B------:R-:W-:Y:S01]  /*f690*/  ULDC.64 UR4, c[0x0][0x500] ;  /* 0x0001400000047ab9 */ /* 0x000fe20000000a00 */
[----:B------:R-:W-:Y:S01]  /*f6a0*/  F2FP.BF16.PACK_AB R47, R47, R120 ;  /* 0x000000782f2f723e */ /* 0x000fe200000010ff */
[----:B------:R-:W-:Y:S01]  /*f6b0*/  UIMAD.WIDE UR4, UR13, UR6, UR4 ;  /* 0x000000060d0472a5 */ /* 0x000fe2000f8e0204 */
[----:B------:R-:W-:Y:S02]  /*f6c0*/  F2FP.BF16.PACK_AB R122, R123, R122 ;  /* 0x0000007a7b7a723e */ /* 0x000fe400000010ff */
[----:B------:R-:W-:Y:S02]  /*f6d0*/  F2FP.BF16.PACK_AB R41, R41, R128 ;  /* 0x000000802929723e */ /* 0x000fe400000010ff */
[----:B------:R-:W-:Y:S02]  /*f6e0*/  F2FP.BF16.PACK_AB R40, R40, R130 ;  /* 0x000000822828723e */ /* 0x000fe400000010ff */
[----:B------:R-:W-:-:S02]  /*f6f0*/  F2FP.BF16.PACK_AB R38, R38, R140 ;  /* 0x0000008c2626723e */ /* 0x000fc400000010ff */
[----:B------:R-:W-:Y:S02]  /*f700*/  F2FP.BF16.PACK_AB R37, R37, R142 ;  /* 0x0000008e2525723e */ /* 0x000fe400000010ff */
[----:B-1----:R-:W-:Y:S02]  /*f710*/  SHF.R.S32.HI R56, RZ, 0x1f, R55 ;  /* 0x0000001fff387819 */ /* 0x002fe40000011437 */
[----:B------:R-:W-:Y:S02]  /*f720*/  F2FP.BF16.PACK_AB R39, R39, R132 ;  /* 0x000000842727723e */ /* 0x000fe400000010ff */
[CC--:B------:R-:W-:Y:S02]  /*f730*/  LEA.HI R3, R56.reuse, R55.reuse, RZ, 0x2 ;  /* 0x0000003738037211 */ /* 0x0c0fe400078f10ff */
[----:B------:R-:W-:Y:S02]  /*f740*/  LEA.HI R49, R56, R55, RZ, 0x5 ;  /* 0x0000003738317211 */ /* 0x000fe400078f28ff */
[----:B------:R-:W-:-:S02]  /*f750*/  SHF.R.S32.HI R46, RZ, 0x2, R3 ;  /* 0x00000002ff2e7819 */ /* 0x000fc40000011403 */
[----:B------:R-:W-:Y:S02]  /*f760*/  SHF.R.S32.HI R0, RZ, 0x1f, R3 ;  /* 0x0000001fff007819 */ /* 0x000fe40000011403 */
[----:B------:R-:W-:Y:S02]  /*f770*/  LOP3.LUT R3, R3, 0xfffffffc, RZ, 0xc0, !PT ;  /* 0xfffffffc03037812 */ /* 0x000fe400078ec0ff */
[----:B------:R-:W-:Y:S02]  /*f780*/  LEA.HI R0, R0, R46, RZ, 0x3 ;  /* 0x0000002e00007211 */ /* 0x000fe400078f18ff */
[----:B------:R-:W-:Y:S01]  /*f790*/  SHF.R.S32.HI R50, RZ, 0x5, R49 ;  /* 0x00000005ff327819 */ /* 0x000fe20000011431 */
[----:B------:R-:W-:Y:S01]  /*f7a0*/  IMAD.IADD R19, R55, 0x1, -R3 ;  /* 0x0000000137137824 */ /* 0x000fe200078e0a03 */
[----:B------:R-:W-:Y:S02]  /*f7b0*/  LOP3.LUT R0, R0, 0xfffffff8, RZ, 0xc0, !PT ;  /* 0xfffffff800007812 */ /* 0x000fe400078ec0ff */
[----:B------:R-:W-:-:S02]  /*f7c0*/  F2FP.BF16.PACK_AB R134, R135, R134 ;  /* 0x000000868786723e */ /* 0x000fc400000010ff */
[----:B------:R-:W-:Y:S01]  /*f7d0*/  F2FP.BF16.PACK_AB R36, R36, R136 ;  /* 0x000000882424723e */ /* 0x000fe200000010ff */
[----:B------:R-:W-:Y:S01]  /*f7e0*/  IMAD.IADD R2, R46, 0x1, -R0 ;  /* 0x000000012e027824 */ /* 0x000fe200078e0a00 */
[----:B------:R-:W-:Y:S02]  /*f7f0*/  F2FP.BF16.PACK_AB R138, R139, R138 ;  /* 0x0000008a8b8a723e */ /* 0x000fe400000010ff */
[----:B------:R-:W-:Y:S02]  /*f800*/  F2FP.BF16.PACK_AB R35, R35, R144 ;  /* 0x000000902323723e */ /* 0x000fe400000010ff */
[----:B------:R-:W-:Y:S02]  /*f810*/  LEA.HI R0, R2, R2, RZ, 0x1 ;  /* 0x0000000202007211 */ /* 0x000fe400078f08ff */
[----:B------:R-:W-:Y:S02]  /*f820*/  F2FP.BF16.PACK_AB R34, R34, R146 ;  /* 0x000000922222723e */ /* 0x000fe400000010ff */
[----:B------:R-:W-:-:S02]  /*f830*/  SHF.R.S32.HI R13, RZ, 0x1, R0 ;  /* 0x00000001ff0d7819 */ /* 0x000fc40000011400 */
[----:B------:R-:W-:Y:S02]  /*f840*/  LOP3.LUT R0, R0, 0x3fffffe, RZ, 0xc0, !PT ;  /* 0x03fffffe00007812 */ /* 0x000fe400078ec0ff */
[C---:B------:R-:W-:Y:S01]  /*f850*/  LOP3.LUT R3, R13.reuse, 0x1, RZ, 0xc0, !PT ;  /* 0x000000010d037812 */ /* 0x040fe200078ec0ff */
[C---:B------:R-:W-:Y:S01]  /*f860*/  IMAD.SHL.U32 R4, R13.reuse, 0x40, RZ ;  /* 0x000000400d047824 */ /* 0x040fe200078e00ff */
[----:B------:R-:W-:Y:S01]  /*f870*/  LOP3.LUT P0, RZ, R13, 0x2, RZ, 0xc0, !PT ;  /* 0x000000020dff7812 */ /* 0x000fe2000780c0ff */
[----:B------:R-:W-:Y:S01]  /*f880*/  IMAD.IADD R2, R2, 0x1, -R0 ;  /* 0x0000000102027824 */ /* 0x000fe200078e0a00 */
[----:B------:R-:W-:Y:S01]  /*f890*/  ISETP.NE.U32.AND P1, PT, R3, 0x1, PT ;  /* 0x000000010300780c */ /* 0x000fe20003f25070 */
[----:B------:R-:W-:Y:S01]  /*f8a0*/  IMAD R0, R50, 0x100, R19 ;  /* 0x0000010032007824 */ /* 0x000fe200078e0213 */
[----:B------:R-:W-:Y:S02]  /*f8b0*/  LOP3.LUT R4, R4, 0xc0, RZ, 0xc0, !PT ;  /* 0x000000c004047812 */ /* 0x000fe400078ec0ff */
[----:B------:R-:W-:Y:S01]  /*f8c0*/  F2FP.BF16.PACK_AB R32, R32, R156 ;  /* 0x0000009c2020723e */ /* 0x000fe200000010ff */
[----:B------:R-:W-:Y:S01]  /*f8d0*/  IMAD R0, R2, 0x10, R0 ;  /* 0x0000001002007824 */ /* 0x000fe200078e0200 */
[----:B------:R-:W-:Y:S01]  /*f8e0*/  LEA.HI R2, R4, R4, RZ, 0x1d ;  /* 0x0000000404027211 */ /* 0x000fe200078fe8ff */
[----:B------:R-:W-:Y:S01]  /*f8f0*/  IMAD.MOV.U32 R4, RZ, RZ, 0x20 ;  /* 0x00000020ff047424 */ /* 0x000fe200078e00ff */
[----:B------:R-:W-:-:S02]  /*f900*/  F2FP.BF16.PACK_AB R31, R31, R158 ;  /* 0x0000009e1f1f723e */ /* 0x000fc400000010ff */
[----:B------:R-:W-:Y:S01]  /*f910*/  F2FP.BF16.PACK_AB R33, R33, R148 ;  /* 0x000000942121723e */ /* 0x000fe200000010ff */
[----:B------:R-:W-:Y:S01]  /*f920*/  IMAD.U32 R0, R0, 0x2, R2 ;  /* 0x0000000200007824 */ /* 0x000fe200078e0002 */
[----:B------:R-:W-:Y:S02]  /*f930*/  SEL R4, R4, 0xffffffe0, !P0 ;  /* 0xffffffe004047807 */ /* 0x000fe40004000000 */
[----:B------:R-:W-:Y:S01]  /*f940*/  F2FP.BF16.PACK_AB R150, R151, R150 ;  /* 0x000000969796723e */ /* 0x000fe200000010ff */
[----:B------:R-:W-:Y:S01]  /*f950*/  IMAD.SHL.U32 R0, R0, 0x2, RZ ;  /* 0x0000000200007824 */ /* 0x000fe200078e00ff */
[----:B------:R-:W-:Y:S01]  /*f960*/  BAR.SYNC.DEFER_BLOCKING 0x1, 0x80 ;  /* 0x0042000000007b1d */ /* 0x000fe20000010000 */
[----:B------:R-:W-:Y:S02]  /*f970*/  F2FP.BF16.PACK_AB R30, R30, R152 ;  /* 0x000000981e1e723e */ /* 0x000fe400000010ff */
[----:B------:R-:W-:Y:S02]  /*f980*/  F2FP.BF16.PACK_AB R154, R155, R154 ;  /* 0x0000009a9b9a723e */ /* 0x000fe400000010ff */
[----:B------:R-:W-:-:S02]  /*f990*/  IADD3 R3, R0, 0x80, RZ ;  /* 0x0000008000037810 */ /* 0x000fc40007ffe0ff */
[C---:B------:R-:W-:Y:S02]  /*f9a0*/  IADD3 R2, R0.reuse, 0x70, RZ ;  /* 0x0000007000027810 */ /* 0x040fe40007ffe0ff */
[----:B------:R-:W-:Y:S01]  /*f9b0*/  @P1 IADD3 R2, R3, 0x10, RZ ;  /* 0x0000001003021810 */ /* 0x000fe20007ffe0ff */
[----:B------:R-:W-:Y:S01]  /*f9c0*/  IMAD.IADD R3, R0, 0x1, R4 ;  /* 0x0000000100037824 */ /* 0x000fe200078e0204 */
[----:B------:R-:W-:Y:S02]  /*f9d0*/  F2FP.BF16.PACK_AB R29, R29, R160 ;  /* 0x000000a01d1d723e */ /* 0x000fe400000010ff */
[----:B------:R-:W-:Y:S01]  /*f9e0*/  F2FP.BF16.PACK_AB R28, R28, R162 ;  /* 0x000000a21c1c723e */ /* 0x000fe200000010ff */
[----:B------:R-:W-:Y:S01]  /*f9f0*/  IMAD.IADD R4, R4, 0x1, R2 ;  /* 0x0000000104047824 */ /* 0x000fe200078e0202 */
[----:B------:R-:W-:Y:S02]  /*fa00*/  F2FP.BF16.PACK_AB R26, R26, R172 ;  /* 0x000000ac1a1a723e */ /* 0x000fe400000010ff */
[----:B------:R-:W-:-:S02]  /*fa10*/  F2FP.BF16.PACK_AB R25, R25, R174 ;  /* 0x000000ae1919723e */ /* 0x000fc400000010ff */
        /* <DEDUP_REMOVED lines=29> */
[----:B------:R-:W-:Y:S01]  /*fbf0*/  PLOP3.LUT P1, PT, PT, PT, UP1, 0x80, 0x0 ;  /* 0x000000000000781c */ /* 0x000fe20003f2f018 */
[----:B------:R-:W-:Y:S04]  /*fc00*/  STS [R3+0x280], R40 ;  /* 0x0002802803007388 */ /* 0x000fe80000000800 */
        /* <DEDUP_REMOVED lines=35> */
[----:B------:R3:W-:Y:S04]  /*fe40*/  STS [R3+0x5280], R9 ;  /* 0x0052800903007388 */ /* 0x0007e80000000800 */
[----:B------:R4:W-:Y:S04]  /*fe50*/  STS [R4+0x5000], R6 ;  /* 0x0050000604007388 */ /* 0x0009e80000000800 */
[----:B------:R4:W-:Y:S01]  /*fe60*/  STS [R4+0x5200], R5 ;  /* 0x0052000504007388 */ /* 0x0009e20000000800 */
[----:B-1----:R-:W-:-:S02]  /*fe70*/  IMAD.U32 R11, RZ, RZ, UR5 ;  /* 0x00000005ff0b7e24 */ /* 0x002fc4000f8e00ff */
[----:B--2---:R-:W-:Y:S01]  /*fe80*/  IMAD.U32 R10, RZ, RZ, UR4 ;  /* 0x00000004ff0a7e24 */ /* 0x004fe2000f8e00ff */
[----:B------:R-:W-:Y:S06]  /*fe90*/  BAR.SYNC.DEFER_BLOCKING 0x1, 0x80 ;  /* 0x0042000000007b1d */ /* 0x000fec0000010000 */
[----:B------:R-:W-:Y:S02]  /*fea0*/  ULDC.64 UR4, c[0x0][0x508] ;  /* 0x0001420000047ab9 */ /* 0x000fe40000000a00 */
[----:B------:R-:W-:Y:S01]  /*feb0*/  UISETP.NE.U32.AND UP0, UPT, URZ, UR4, UPT ;  /* 0x000000043f00728c */ /* 0x000fe2000bf05070 */
[----:B------:R-:W2:Y:S03]  /*fec0*/  @P1 LDG.E R0, [R10.64] ;  /* 0x0000000e0a001981 */ /* 0x000ea6000c1e1900 */
[----:B------:R-:W-:Y:S01]  /*fed0*/  UISETP.NE.AND.EX UP0, UPT, URZ, UR5, UPT, UP0 ;  /* 0x000000053f00728c */ /* 0x000fe2000bf05300 */
[----:B------:R-:W-:-:S02]  /*fee0*/  IMAD.MOV.U32 R24, RZ, RZ, c[0x0][0x388] ;  /* 0x0000e200ff187624 */ /* 0x000fc400078e00ff */
[----:B------:R-:W-:-:S03]  /*fef0*/  ULDC.64 UR4, c[0x0][0x508] ;  /* 0x0001420000047ab9 */ /* 0x000fc60000000a00 */
[----:B------:R-:W-:-:S05]  /*ff00*/  PLOP3.LUT P0, PT, PT, PT, UP0, 0x80, 0x0 ;  /* 0x000000000000781c */ /* 0x000fca0003f0f008 */
[----:B------:R-:W-:-:S06]  /*ff10*/  @UP0 UIMAD.WIDE UR4, UR13, UR6, UR4 ;  /* 0x000000060d0402a5 */ /* 0x000fcc000f8e0204 */
[----:B------:R-:W-:Y:S02]  /*ff20*/  IMAD.U32 R2, RZ, RZ, UR4 ;  /* 0x00000004ff027e24 */ /* 0x000fe4000f8e00ff */
[----:B---3--:R-:W-:-:S05]  /*ff30*/  IMAD.U32 R3, RZ, RZ, UR5 ;  /* 0x00000005ff037e24 */ /* 0x008fca000f8e00ff */
[----:B------:R4:W5:Y:S01]  /*ff40*/  @P0 LDG.E R24, [R2.64] ;  /* 0x0000000e02180981 */ /* 0x000962000c1e1900 */
[----:B------:R-:W-:Y:S02]  /*ff50*/  UMOV UR6, URZ ;  /* 0x0000003f00067c82 */ /* 0x000fe40008000000 */
[----:B------:R-:W-:Y:S01]  /*ff60*/  UMOV UR7, URZ ;  /* 0x0000003f00077c82 */ /* 0x000fe20008000000 */
[----:B--2---:R-:W1:Y:S02]  /*ff70*/  @P1 R2UR UR5, R0 ;  /* 0x00000000000513c2 */ /* 0x004e6400000e0000 */
[----:B-1----:R-:W-:Y:S02]  /*ff80*/  @UP1 USHF.R.S32.HI UR4, URZ, 0x1f, UR5 ;  /* 0x0000001f3f041899 */ /* 0x002fe40008011405 */
[----:B------:R-:W-:-:S05]  /*ff90*/  @UP1 UMOV UR6, UR5 ;  /* 0x0000000500061c82 */ /* 0x000fca0008000000 */
[----:B------:R-:W-:Y:S01]  /*ffa0*/  @UP1 UMOV UR7, UR4 ;  /* 0x0000000400071c82 */ /* 0x000fe20008000000 */
[----:B------:R-:W-:Y:S05]  /*ffb0*/  @P0 BRA `(.L_x_723) ;  /* 0x0000004000000947 */ /* 0x000fea0003800000 */
[----:B----4-:R-:W-:Y:S05]  /*ffc0*/  @!P1 BRA `(.L_x_723) ;  /* 0x0000003000009947 */ /* 0x010fea0003800000 */
[----:B------:R-:W2:Y:S04]  /*ffd0*/  LDG.E R0, [R10.64] ;  /* 0x0000000e0a007981 */ /* 0x000ea8000c1e1900 */
[----:B------:R-:W2:Y:S02]  /*ffe0*/  LDG.E R2, [R10.64+0x4] ;  /* 0x0000040e0a027981 */ /* 0x000ea4000c1e1900 */
[----:B--2--5:R-:W-:Y:S02]  /*fff0*/  IADD3 R24, -R0, R2, RZ ;  /* 0x0000000200187210 */ /* 0x024fe40007ffe1ff */
.L_x_723:
[----:B----4-:R-:W-:Y:S01]  /*10000*/  IMAD.MOV.U32 R0, RZ, RZ, c[0x0][0x4e8] ;  /* 0x00013a00ff007624 */ /* 0x010fe200078e00ff */
[----:B------:R-:W-:Y:S01]  /*10010*/  SHF.R.S32.HI R2, RZ, 0x1f, R50 ;  /* 0x0000001fff027819 */ /* 0x000fe20000011432 */
[----:B------:R-:W1:Y:S01]  /*10020*/  S2R R21, SR_CTAID.X ;  /* 0x0000000000157919 */ /* 0x000e620000002500 */
[----:B------:R-:W-:Y:S01]  /*10030*/  ULDC.64 UR4, c[0x0][0x490] ;  /* 0x0001240000047ab9 */ /* 0x000fe20000000a00 */
[----:B------:R-:W-:Y:S01]  /*10040*/  LEA.HI R8, R56, R55, RZ, 0x3 ;  /* 0x0000003738087211 */ /* 0x000fe200078f18ff */
[----:B------:R-:W-:Y:S01]  /*10050*/  UIMAD UR10, UR8, UR4, URZ ;  /* 0x00000004080a72a4 */ /* 0x000fe2000f8e023f */
[----:B------:R-:W-:Y:S01]  /*10060*/  ISETP.NE.AND P2, PT, R0, 0x1, PT ;  /* 0x000000010000780c */ /* 0x000fe20003f45270 */
[----:B------:R-:W-:Y:S01]  /*10070*/  UMOV UR16, UR6 ;  /* 0x0000000600107c82 */ /* 0x000fe20008000000 */
[----:B------:R-:W-:Y:S01]  /*10080*/  LOP3.LUT R0, R49, 0xffffffe0, RZ, 0xc0, !PT ;  /* 0xffffffe031007812 */ /* 0x000fe200078ec0ff */
[----:B------:R-:W-:Y:S01]  /*10090*/  UMOV UR17, UR7 ;  /* 0x0000000700117c82 */ /* 0x000fe20008000000 */
[----:B------:R-:W-:Y:S01]  /*100a0*/  LEA.HI R2, R2, R50, RZ, 0x2 ;  /* 0x0000003202027211 */ /* 0x000fe200078f10ff */
[----:B------:R-:W-:Y:S01]  /*100b0*/  UIMAD.WIDE.U32 UR16, UR9, UR4, UR16 ;  /* 0x00000004091072a5 */ /* 0x000fe2000f8e0010 */
[----:B-----5:R-:W-:Y:S01]  /*100c0*/  IMAD R24, R24, c[0x0][0x4e8], RZ ;  /* 0x00013a0018187a24 */ /* 0x020fe200078e02ff */
[----:B------:R-:W-:Y:S01]  /*100d0*/  UIMAD UR10, UR9, UR5, UR10 ;  /* 0x00000005090a72a4 */ /* 0x000fe2000f8e020a */
[----:B------:R-:W-:Y:S01]  /*100e0*/  IMAD.IADD R4, R55, 0x1, -R0 ;  /* 0x0000000137047824 */ /* 0x000fe200078e0a00 */
[C---:B------:R-:W-:Y:S01]  /*100f0*/  LEA.HI R0, R19.reuse, R19, RZ, 0x1 ;  /* 0x0000001313007211 */ /* 0x040fe200078f08ff */
[----:B------:R-:W-:Y:S01]  /*10100*/  ULDC.64 UR4, c[0x0][0x3a0] ;  /* 0x0000e80000047ab9 */ /* 0x000fe20000000a00 */
[----:B------:R-:W-:Y:S01]  /*10110*/  LOP3.LUT R2, R2, 0xffffffc, RZ, 0xc0, !PT ;  /* 0x0ffffffc02027812 */ /* 0x000fe200078ec0ff */
[----:B------:R-:W-:Y:S01]  /*10120*/  USHF.R.S32.HI UR12, URZ, 0x1f, UR13 ;  /* 0x0000001f3f0c7899 */ /* 0x000fe2000801140d */
[----:B------:R-:W-:Y:S01]  /*10130*/  SHF.R.S32.HI R6, RZ, 0x1f, R4 ;  /* 0x0000001fff067819 */ /* 0x000fe20000011404 */
[----:B------:R-:W-:Y:S01]  /*10140*/  UIMAD UR11, UR7, UR4, URZ ;  /* 0x00000004070b72a4 */ /* 0x000fe2000f8e023f */
[C---:B------:R-:W-:Y:S01]  /*10150*/  LOP3.LUT R3, R0.reuse, 0x1ffffffe, RZ, 0xc0, !PT ;  /* 0x1ffffffe00037812 */ /* 0x040fe200078ec0ff */
[----:B------:R-:W-:Y:S01]  /*10160*/  IMAD.SHL.U32 R0, R0, 0x20, RZ ;  /* 0x0000002000007824 */ /* 0x000fe200078e00ff */
[----:B------:R-:W-:Y:S01]  /*10170*/  LEA.HI R6, R6, R4, RZ, 0x2 ;  /* 0x0000000406067211 */ /* 0x000fe200078f10ff */
[----:B------:R-:W-:Y:S01]  /*10180*/  IMAD.IADD R2, R50, 0x1, -R2 ;  /* 0x0000000132027824 */ /* 0x000fe200078e0a02 */
[----:B------:R-:W-:Y:S01]  /*10190*/  LOP3.LUT P0, RZ, R4, 0x3, RZ, 0xc0, !PT ;  /* 0x0000000304ff7812 */ /* 0x000fe2000780c0ff */
[----:B------:R-:W-:Y:S01]  /*101a0*/  IMAD.IADD R5, R19, 0x1, -R3 ;  /* 0x0000000113057824 */ /* 0x000fe200078e0a03 */
[----:B------:R-:W-:Y:S01]  /*101b0*/  LOP3.LUT R0, R0, 0xffffffc0, RZ, 0xc0, !PT ;  /* 0xffffffc000007812 */ /* 0x000fe200078ec0ff */
[----:B------:R-:W-:Y:S01]  /*101c0*/  USEL UR12, UR12, URZ, !UP1 ;  /* 0x0000003f0c0c7287 */ /* 0x000fe2000c800000 */
[----:B------:R-:W-:Y:S01]  /*101d0*/  SHF.R.S32.HI R3, RZ, 0x2, R6 ;  /* 0x00000002ff037819 */ /* 0x000fe20000011406 */
[----:B------:R-:W-:Y:S01]  /*101e0*/  UIMAD.WIDE.U32 UR20, UR6, UR4, URZ ;  /* 0x00000004061472a5 */ /* 0x000fe2000f8e003f */
[----:B------:R-:W-:Y:S01]  /*101f0*/  LEA.HI R4, R46, R46, RZ, 0x1 ;  /* 0x0000002e2e047211 */ /* 0x000fe200078f08ff */
[----:B------:R-:W-:Y:S01]  /*10200*/  IMAD R0, R5, 0x8, R0 ;  /* 0x0000000805007824 */ /* 0x000fe200078e0200 */
[----:B------:R-:W-:Y:S01]  /*10210*/  UIMAD UR11, UR6, UR5, UR11 ;  /* 0x00000005060b72a4 */ /* 0x000fe2000f8e020b */
[----:B------:R-:W-:Y:S01]  /*10220*/  IMAD R16, R2, 0x10, R3 ;  /* 0x0000001002107824 */ /* 0x000fe200078e0203 */
[----:B------:R-:W-:Y:S01]  /*10230*/  USEL UR13, UR13, URZ, !UP1 ;  /* 0x0000003f0d0d7287 */ /* 0x000fe2000c800000 */
[----:B------:R-:W-:Y:S01]  /*10240*/  BSSY B0, `(.L_x_724) ;  /* 0x000007b000007945 */ /* 0x000fe20003800000 */
[----:B------:R-:W-:-:S02]  /*10250*/  ULDC.64 UR6, c[0x0][0x498] ;  /* 0x0001260000067ab9 */ /* 0x000fc40000000a00 */
[----:B------:R-:W-:Y:S01]  /*10260*/  IADD3 R0, R16, R0, RZ ;  /* 0x0000000010007210 */ /* 0x000fe20007ffe0ff */
[----:B------:R-:W-:Y:S02]  /*10270*/  UIMAD UR18, UR12, UR6, URZ ;  /* 0x000000060c1272a4 */ /* 0x000fe4000f8e023f */
[----:B------:R-:W-:Y:S02]  /*10280*/  UIADD3 UR17, UR17, UR10, URZ ;  /* 0x0000000a11117290 */ /* 0x000fe4000fffe03f */
[----:B-1----:R-:W-:Y:S01]  /*10290*/  IMAD R3, R21, 0x80, R0 ;  /* 0x0000008015037824 */ /* 0x002fe200078e0200 */
[----:B------:R-:W-:Y:S02]  /*102a0*/  UIMAD UR7, UR13, UR7, UR18 ;  /* 0x000000070d0772a4 */ /* 0x000fe4000f8e0212 */
[----:B------:R-:W-:Y:S01]  /*102b0*/  UIMAD.WIDE.U32 UR16, UR13, UR6, UR16 ;  /* 0x000000060d1072a5 */ /* 0x000fe2000f8e0010 */
[----:B------:R-:W-:Y:S01]  /*102c0*/  @P2 IMAD.HI.U32 R2, R3, c[0x0][0x4ec], RZ ;  /* 0x00013b0003022a27 */ /* 0x000fe200078e00ff */
[----:B------:R-:W-:-:S02]  /*102d0*/  ULDC.64 UR4, c[0x0][0x3e8] ;  /* 0x0000fa0000047ab9 */ /* 0x000fc40000000a00 */
[----:B------:R-:W-:Y:S01]  /*102e0*/  UIMAD UR8, UR8, UR4, URZ ;  /* 0x00000004080872a4 */ /* 0x000fe2000f8e023f */
[----:B------:R-:W-:Y:S01]  /*102f0*/  IMAD.MOV.U32 R0, RZ, RZ, R3 ;  /* 0x000000ffff007224 */ /* 0x000fe200078e0003 */
[----:B------:R-:W-:Y:S01]  /*10300*/  @P2 SHF.R.U32.HI R0, RZ, c[0x0][0x4f0], R2 ;  /* 0x00013c00ff002a19 */ /* 0x000fe20000011602 */
[----:B------:R-:W-:Y:S01]  /*10310*/  IMAD.U32 R5, RZ, RZ, UR7 ;  /* 0x00000007ff057e24 */ /* 0x000fe2000f8e00ff */
[----:B------:R-:W-:Y:S01]  /*10320*/  LOP3.LUT R2, R4, 0x3fffffe, RZ, 0xc0, !PT ;  /* 0x03fffffe04027812 */ /* 0x000fe200078ec0ff */
[----:B------:R-:W-:Y:S01]  /*10330*/  IMAD R4, R19, 0x20, R46 ;  /* 0x0000002013047824 */ /* 0x000fe200078e022e */
[----:B------:R-:W-:Y:S01]  /*10340*/  SHF.R.S32.HI R6, RZ, 0x1f, R0 ;  /* 0x0000001fff067819 */ /* 0x000fe20000011400 */
[----:B------:R-:W-:Y:S02]  /*10350*/  UIADD3 UR21, UR21, UR11, URZ ;  /* 0x0000000b15157290 */ /* 0x000fe4000fffe03f */
[----:B------:R-:W-:Y:S01]  /*10360*/  IMAD.IADD R2, R46, 0x1, -R2 ;  /* 0x000000012e027824 */ /* 0x000fe200078e0a02 */
[----:B------:R-:W-:Y:S01]  /*10370*/  UIMAD UR8, UR9, UR5, UR8 ;  /* 0x00000005090872a4 */ /* 0x000fe2000f8e0208 */
[----:B------:R-:W-:Y:S01]  /*10380*/  IMAD R10, R21, 0x80, R4 ;  /* 0x00000080150a7824 */ /* 0x000fe200078e0204 */
[----:B------:R-:W-:Y:S01]  /*10390*/  UIMAD.WIDE.U32 UR20, UR9, UR4, UR20 ;  /* 0x00000004091472a5 */ /* 0x000fe2000f8e0014 */
[----:B------:R-:W-:Y:S01]  /*103a0*/  IMAD.MOV R4, RZ, RZ, -R0 ;  /* 0x000000ffff047224 */ /* 0x000fe200078e0a00 */
[----:B------:R-:W-:Y:S01]  /*103b0*/  LEA R20, R50, R2, 0x3 ;  /* 0x0000000232147211 */ /* 0x000fe200078e18ff */
[----:B------:R-:W-:Y:S01]  /*103c0*/  @P2 IMAD.HI.U32 R7, R10, c[0x0][0x4ec], RZ ;  /* 0x00013b000a072a27 */ /* 0x000fe200078e00ff */
[----:B------:R-:W-:Y:S01]  /*103d0*/  IADD3 R2, P1, R0, UR16, RZ ;  /* 0x0000001000027c10 */ /* 0x000fe2000ff3e0ff */
[----:B------:R-:W-:-:S02]  /*103e0*/  ULDC.64 UR4, c[0x0][0x3f0] ;  /* 0x0000fc0000047ab9 */ /* 0x000fc40000000a00 */
[----:B------:R-:W-:Y:S01]  /*103f0*/  IMAD R0, R4, c[0x0][0x4e8], R3 ;  /* 0x00013a0004007a24 */ /* 0x000fe200078e0203 */
[----:B------:R-:W-:Y:S01]  /*10400*/  IADD3.X R3, R6, UR17, R5, P1, !PT ;  /* 0x0000001106037c10 */ /* 0x000fe20008ffe405 */
[----:B------:R-:W-:Y:S01]  /*10410*/  IMAD.MOV.U32 R9, RZ, RZ, R10 ;  /* 0x000000ffff097224 */ /* 0x000fe200078e000a */
[----:B------:R-:W-:Y:S01]  /*10420*/  @P2 SHF.R.U32.HI R9, RZ, c[0x0][0x4f0], R7 ;  /* 0x00013c00ff092a19 */ /* 0x000fe20000011607 */
[----:B------:R-:W-:Y:S01]  /*10430*/  IMAD.SHL.U32 R4, R8, 0x8, RZ ;  /* 0x0000000808047824 */ /* 0x000fe200078e00ff */
[----:B------:R-:W-:Y:S01]  /*10440*/  SHF.R.S32.HI R5, RZ, 0x1f, R0 ;  /* 0x0000001fff057819 */ /* 0x000fe20000011400 */
[----:B------:R-:W-:Y:S01]  /*10450*/  IMAD.WIDE.U32 R2, R0, c[0x0][0x488], R2 ;  /* 0x0001220000027a25 */ /* 0x000fe200078e0002 */
[----:B------:R-:W-:Y:S02]  /*10460*/  UIMAD UR12, UR12, UR4, URZ ;  /* 0x000000040c0c72a4 */ /* 0x000fe4000f8e023f */
[----:B------:R-:W-:Y:S01]  /*10470*/  UIADD3 UR9, UR21, UR8, URZ ;  /* 0x0000000815097290 */ /* 0x000fe2000fffe03f */
[----:B------:R-:W-:Y:S01]  /*10480*/  IMAD R5, R5, c[0x0][0x488], RZ ;  /* 0x0001220005057a24 */ /* 0x000fe200078e02ff */
[----:B------:R-:W-:Y:S01]  /*10490*/  LOP3.LUT R4, R4, 0xc0, RZ, 0xc0, !PT ;  /* 0x000000c004047812 */ /* 0x000fe200078ec0ff */
[----:B------:R-:W-:Y:S01]  /*104a0*/  IMAD.SHL.U32 R6, R19, 0x8, RZ ;  /* 0x0000000813067824 */ /* 0x000fe200078e00ff */
[----:B------:R-:W-:Y:S01]  /*104b0*/  LEA R7, P1, R2, c[0x0][0x450], 0x2 ;  /* 0x0001140002077a11 */ /* 0x000fe200078210ff */
[----:B------:R-:W-:Y:S01]  /*104c0*/  IMAD R8, R0, c[0x0][0x48c], R5 ;  /* 0x0001230000087a24 */ /* 0x000fe200078e0205 */
[----:B------:R-:W-:Y:S01]  /*104d0*/  IADD3 R0, -R9, RZ, RZ ;  /* 0x000000ff09007210 */ /* 0x000fe20007ffe1ff */
[----:B------:R-:W-:Y:S01]  /*104e0*/  UMOV UR8, UR20 ;  /* 0x0000001400087c82 */ /* 0x000fe20008000000 */
[----:B------:R-:W-:Y:S01]  /*104f0*/  SHF.R.U32.HI R12, RZ, 0x3, R4 ;  /* 0x00000003ff0c7819 */ /* 0x000fe20000011604 */
[----:B------:R-:W-:Y:S01]  /*10500*/  IMAD.IADD R3, R3, 0x1, R8 ;  /* 0x0000000103037824 */ /* 0x000fe200078e0208 */
[----:B------:R-:W-:Y:S01]  /*10510*/  UIMAD UR5, UR13, UR5, UR12 ;  /* 0x000000050d0572a4 */ /* 0x000fe2000f8e020c */
[----:B------:R-:W-:Y:S01]  /*10520*/  IMAD R18, R0, c[0x0][0x4e8], R10 ;  /* 0x00013a0000127a24 */ /* 0x000fe200078e020a */
[----:B------:R-:W-:Y:S01]  /*10530*/  UIMAD.WIDE.U32 UR8, UR13, UR4, UR8 ;  /* 0x000000040d0872a5 */ /* 0x000fe2000f8e0008 */
[----:B------:R-:W-:Y:S01]  /*10540*/  SHF.R.S32.HI R8, RZ, 0x1f, R9 ;  /* 0x0000001fff087819 */ /* 0x000fe20000011409 */
[----:B------:R-:W-:Y:S01]  /*10550*/  SHFL.IDX PT, R14, R7, RZ, 0x1c1f ;  /* 0x001c1fff070e7589 */ /* 0x000fe200000e0000 */
[----:B------:R-:W-:Y:S01]  /*10560*/  LEA.HI.X R0, R2, c[0x0][0x454], R3, 0x2, P1 ;  /* 0x0001150002007a11 */ /* 0x000fe200008f1403 */
[----:B------:R-:W-:Y:S01]  /*10570*/  UIADD3 UR5, UR9, UR5, URZ ;  /* 0x0000000509057290 */ /* 0x000fe2000fffe03f */
[----:B------:R-:W-:Y:S01]  /*10580*/  LOP3.LUT R11, R4, 0x18, R6, 0xf8, !PT ;  /* 0x00000018040b7812 */ /* 0x000fe200078ef806 */
[----:B------:R-:W-:Y:S01]  /*10590*/  IMAD R2, R8, c[0x0][0x3e0], RZ ;  /* 0x0000f80008027a24 */ /* 0x000fe200078e02ff */
[----:B------:R-:W-:Y:S01]  /*105a0*/  SHFL.IDX PT, R10, R7, 0x3, 0x1c1f ;  /* 0x007c1f00070a7f89 */ /* 0x000fe200000e0000 */
[----:B------:R-:W-:Y:S01]  /*105b0*/  IMAD R8, R21, 0x80, R16 ;  /* 0x0000008015087824 */ /* 0x000fe200078e0210 */
[----:B------:R-:W-:Y:S01]  /*105c0*/  LOP3.LUT R19, R11, R12, RZ, 0x3c, !PT ;  /* 0x0000000c0b137212 */ /* 0x000fe200078e3cff */
[----:B------:R-:W-:Y:S01]  /*105d0*/  IMAD.U32 R5, RZ, RZ, UR9 ;  /* 0x00000009ff057e24 */ /* 0x000fe2000f8e00ff */
[----:B------:R-:W1:Y:S01]  /*105e0*/  SHFL.IDX PT, R15, R0, RZ, 0x1c1f ;  /* 0x001c1fff000f7589 */ /* 0x000e6200000e0000 */
[----:B------:R-:W-:Y:S01]  /*105f0*/  IMAD.U32 R4, RZ, RZ, UR8 ;  /* 0x00000008ff047e24 */ /* 0x000fe2000f8e00ff */
[----:B------:R-:W-:Y:S01]  /*10600*/  ISETP.GE.OR P3, PT, R8, R24, P0 ;  /* 0x000000180800720c */ /* 0x000fe20000766670 */
[----:B------:R-:W-:Y:S01]  /*10610*/  IMAD.U32 R5, RZ, RZ, UR5 ;  /* 0x00000005ff057e24 */ /* 0x000fe2000f8e00ff */
[----:B------:R-:W-:Y:S04]  /*10620*/  SHFL.IDX PT, R12, R7, 0x1, 0x1c1f ;  /* 0x003c1f00070c7f89 */ /* 0x000fe800000e0000 */
[----:B------:R-:W2:Y:S04]  /*10630*/  SHFL.IDX PT, R13, R0, 0x1, 0x1c1f ;  /* 0x003c1f00000d7f89 */ /* 0x000ea800000e0000 */
[----:B------:R3:W-:Y:S04]  /*10640*/  SHFL.IDX PT, R16, R7, 0x2, 0x1c1f ;  /* 0x005c1f0007107f89 */ /* 0x0007e800000e0000 */
[----:B------:R-:W4:Y:S04]  /*10650*/  SHFL.IDX PT, R17, R0, 0x2, 0x1c1f ;  /* 0x005c1f0000117f89 */ /* 0x000f2800000e0000 */
[----:B------:R2:W2:Y:S04]  /*10660*/  SHFL.IDX PT, R11, R0, 0x3, 0x1c1f ;  /* 0x007c1f00000b7f89 */ /* 0x0004a800000e0000 */
[----:B-1----:R-:W-:Y:S01]  /*10670*/  @!P3 ST.E [R14.64], R51 ;  /* 0x000000330e00b985 */ /* 0x002fe2000c10190e */
[----:B---3--:R-:W-:-:S02]  /*10680*/  IMAD R7, R9, c[0x0][0x3e4], R2 ;  /* 0x0000f90009077a24 */ /* 0x008fc400078e0202 */
[----:B------:R-:W-:Y:S01]  /*10690*/  IMAD.WIDE.U32 R2, R9, c[0x0][0x3e0], R4 ;  /* 0x0000f80009027a25 */ /* 0x000fe200078e0004 */
[----:B------:R-:W-:Y:S02]  /*106a0*/  IADD3 R5, R8, 0x40, RZ ;  /* 0x0000004008057810 */ /* 0x000fe40007ffe0ff */
[----:B------:R-:W-:Y:S02]  /*106b0*/  SHF.R.S32.HI R4, RZ, 0x1f, R18 ;  /* 0x0000001fff047819 */ /* 0x000fe40000011412 */
[-C--:B------:R-:W-:Y:S01]  /*106c0*/  ISETP.GE.OR P1, PT, R5, R24.reuse, P0 ;  /* 0x000000180500720c */ /* 0x080fe20000726670 */
[----:B------:R-:W-:Y:S01]  /*106d0*/  IMAD.U32 R5, R20, 0x20, R19 ;  /* 0x0000002014057824 */ /* 0x000fe200078e0013 */
[C---:B--2---:R-:W-:Y:S02]  /*106e0*/  IADD3 R0, R8.reuse, 0x8, RZ ;  /* 0x0000000808007810 */ /* 0x044fe40007ffe0ff */
[----:B------:R-:W-:Y:S02]  /*106f0*/  IADD3 R8, R8, 0x48, RZ ;  /* 0x0000004808087810 */ /* 0x000fe40007ffe0ff */
[-C--:B------:R-:W-:Y:S01]  /*10700*/  ISETP.GE.OR P2, PT, R0, R24.reuse, P0 ;  /* 0x000000180000720c */ /* 0x080fe20000746670 */
[----:B------:R-:W-:Y:S01]  /*10710*/  IMAD R0, R4, c[0x0][0x3d8], RZ ;  /* 0x0000f60004007a24 */ /* 0x000fe200078e02ff */
[----:B------:R-:W-:-:S02]  /*10720*/  ISETP.GE.OR P0, PT, R8, R24, P0 ;  /* 0x000000180800720c */ /* 0x000fc40000706670 */
[----:B------:R-:W-:Y:S01]  /*10730*/  IADD3 R3, R3, R7, RZ ;  /* 0x0000000703037210 */ /* 0x000fe20007ffe0ff */
[C---:B------:R-:W-:Y:S02]  /*10740*/  IMAD R4, R18.reuse, c[0x0][0x3dc], R0 ;  /* 0x0000f70012047a24 */ /* 0x040fe400078e0200 */
[----:B------:R-:W-:Y:S02]  /*10750*/  IMAD.SHL.U32 R0, R5, 0x2, RZ ;  /* 0x0000000205007824 */ /* 0x000fe400078e00ff */
[----:B------:R-:W-:-:S04]  /*10760*/  IMAD.WIDE.U32 R2, R18, c[0x0][0x3d8], R2 ;  /* 0x0000f60012027a25 */ /* 0x000fc800078e0002 */
[----:B------:R-:W-:Y:S01]  /*10770*/  @!P2 ST.E [R12.64], R52 ;  /* 0x000000340c00a985 */ /* 0x000fe2000c10190e */
[----:B------:R-:W-:-:S03]  /*10780*/  IMAD.IADD R3, R3, 0x1, R4 ;  /* 0x0000000103037824 */ /* 0x000fc600078e0204 */
[----:B----4-:R-:W-:Y:S04]  /*10790*/  @!P1 ST.E [R16.64], R53 ;  /* 0x0000003510009985 */ /* 0x010fe8000c10190e */
        /* <DEDUP_REMOVED lines=8> */
[----:B-1----:R-:W-:-:S03]  /*10820*/  IMAD R11, R21, 0x80, R46 ;  /* 0x00000080150b7824 */ /* 0x002fc600078e022e */
[----:B------:R1:W1:Y:S01]  /*10830*/  LDS.128 R28, [R0+0x4880] ;  /* 0x00488000001c7984 */ /* 0x0002620000000c00 */
[----:B------:R-:W-:-:S03]  /*10840*/  LEA.HI.X R10, R2, c[0x0][0x384], R3, 0x1, P0 ;  /* 0x0000e100020a7a11 */ /* 0x000fc600000f0c03 */
[----:B------:R1:W1:Y:S01]  /*10850*/  LDS.128 R40, [R0+0x5080] ;  /* 0x0050800000287984 */ /* 0x0002620000000c00 */
[----:B------:R-:W-:-:S03]  /*10860*/  ISETP.GE.AND P0, PT, R11, R24, PT ;  /* 0x000000180b00720c */ /* 0x000fc60003f06270 */
[----:B------:R1:W1:Y:S04]  /*10870*/  LDS.128 R64, [R0+0x5880] ;  /* 0x0058800000407984 */ /* 0x0002680000000c00 */
[----:B------:R1:W1:Y:S04]  /*10880*/  SHFL.IDX PT, R2, R25, RZ, 0x1c1f ;  /* 0x001c1fff19027589 */ /* 0x00026800000e0000 */
[----:B------:R1:W1:Y:S02]  /*10890*/  SHFL.IDX PT, R3, R10, RZ, 0x1c1f ;  /* 0x001c1fff0a037589 */ /* 0x00026400000e0000 */
        /* <DEDUP_REMOVED lines=21> */
.L_x_725:
[----:B---3--:R-:W-:Y:S05]  /*109f0*/  BSYNC B0 ;  /* 0x0000000000007941 */ /* 0x008fea0003800000 */
.L_x_724:
        /* <DEDUP_REMOVED lines=23> */
.L_x_727:
[----:B------:R-:W-:Y:S05]  /*10b70*/  BSYNC B0 ;  /* 0x0000000000007941 */ /* 0x000fea0003800000 */
.L_x_726:
        /* <DEDUP_REMOVED lines=23> */
.L_x_729:
[----:B------:R-:W-:Y:S05]  /*10cf0*/  BSYNC B0 ;  /* 0x0000000000007941 */ /* 0x000fea0003800000 */
.L_x_728:
        /* <DEDUP_REMOVED lines=24> */
.L_x_722:
[----:B------:R-:W-:Y:S02]  /*10e80*/  ULDC.64 UR4, c[0x0][0x500] ;  /* 0x0001400000047ab9 */ /* 0x000fe40000000a00 */
[----:B------:R-:W-:Y:S02]  /*10e90*/  UISETP.NE.U32.AND UP1, UPT, URZ, UR4, UPT ;  /* 0x000000043f00728c */ /* 0x000fe4000bf25070 */
[----:B------:R-:W-:Y:S02]  /*10ea0*/  UMOV UR6, 0x4 ;  /* 0x0000000400067882 */ /* 0x000fe40000000000 */
[----:B------:R-:W-:-:S03]  /*10eb0*/  UISETP.NE.AND.EX UP1, UPT, URZ, UR5, UPT, UP1 ;  /* 0x000000053f00728c */ /* 0x000fc6000bf25310 */
[----:B------:R-:W-:Y:S02]  /*10ec0*/  ULDC.64 UR4, c[0x0][0x500] ;  /* 0x0001400000047ab9 */ /* 0x000fe40000000a00 */
[----:B------:R-:W-:Y:S01]  /*10ed0*/  UIMAD.WIDE UR4, UR13, UR6, UR4 ;  /* 0x000000060d0472a5 */ /* 0x000fe2000f8e0204 */
[----:B------:R-:W-:-:S05]  /*10ee0*/  PLOP3.LUT P1, PT, PT, PT, UP1, 0x80, 0x0 ;  /* 0x000000000000781c */ /* 0x000fca0003f2f018 */
[----:B------:R-:W-:Y:S01]  /*10ef0*/  IMAD.U32 R4, RZ, RZ, UR4 ;  /* 0x00000004ff047e24 */ /* 0x000fe2000f8e00ff */
[----:B------:R-:W-:Y:S01]  /*10f00*/  MOV R5, UR5 ;  /* 0x0000000500057c02 */ /* 0x000fe20008000f00 */
[----:B------:R-:W-:-:S06]  /*10f10*/  ULDC.64 UR4, c[0x0][0x508] ;  /* 0x0001420000047ab9 */ /* 0x000fcc0000000a00 */
[----:B------:R-:W2:Y:S01]  /*10f20*/  @P1 LDG.E R0, [R4.64] ;  /* 0x0000000e04001981 */ /* 0x000ea2000c1e1900 */
[----:B------:R-:W-:Y:S01]  /*10f30*/  UISETP.NE.U32.AND UP0, UPT, URZ, UR4, UPT ;  /* 0x000000043f00728c */ /* 0x000fe2000bf05070 */
[----:B------:R-:W-:-:S03]  /*10f40*/  IMAD.MOV.U32 R9, RZ, RZ, c[0x0][0x388] ;  /* 0x0000e200ff097624 */ /* 0x000fc600078e00ff */
[----:B------:R-:W-:-:S03]  /*10f50*/  UISETP.NE.AND.EX UP0, UPT, URZ, UR5, UPT, UP0 ;  /* 0x000000053f00728c */ /* 0x000fc6000bf05300 */
[----:B------:R-:W-:-:S03]  /*10f60*/  ULDC.64 UR4, c[0x0][0x508] ;  /* 0x0001420000047ab9 */ /* 0x000fc60000000a00 */
[----:B------:R-:W-:-:S05]  /*10f70*/  PLOP3.LUT P0, PT, PT, PT, UP0, 0x80, 0x0 ;  /* 0x000000000000781c */ /* 0x000fca0003f0f008 */
[----:B------:R-:W-:-:S06]  /*10f80*/  @UP0 UIMAD.WIDE UR4, UR13, UR6, UR4 ;  /* 0x000000060d0402a5 */ /* 0x000fcc000f8e0204 */
[----:B------:R-:W-:Y:S01]  /*10f90*/  MOV R2, UR4 ;  /* 0x0000000400027c02 */ /* 0x000fe20008000f00 */
[----:B------:R-:W-:-:S05]  /*10fa0*/  IMAD.U32 R3, RZ, RZ, UR5 ;  /* 0x00000005ff037e24 */ /* 0x000fca000f8e00ff */
[----:B------:R1:W5:Y:S01]  /*10fb0*/  @P0 LDG.E R9, [R2.64] ;  /* 0x0000000e02090981 */ /* 0x000362000c1e1900 */
[----:B------:R-:W-:Y:S02]  /*10fc0*/  UMOV UR10, URZ ;  /* 0x0000003f000a7c82 */ /* 0x000fe40008000000 */
[----:B------:R-:W-:Y:S01]  /*10fd0*/  UMOV UR11, URZ ;  /* 0x0000003f000b7c82 */ /* 0x000fe20008000000 */
[----:B--2---:R-:W2:Y:S02]  /*10fe0*/  @P1 R2UR UR5, R0 ;  /* 0x00000000000513c2 */ /* 0x004ea400000e0000 */
[----:B--2---:R-:W-:Y:S02]  /*10ff0*/  @UP1 USHF.R.S32.HI UR4, URZ, 0x1f, UR5 ;  /* 0x0000001f3f041899 */ /* 0x004fe40008011405 */
[----:B------:R-:W-:-:S05]  /*11000*/  @UP1 UMOV UR10, UR5 ;  /* 0x00000005000a1c82 */ /* 0x000fca0008000000 */
[----:B------:R-:W-:Y:S01]  /*11010*/  @UP1 UMOV UR11, UR4 ;  /* 0x00000004000b1c82 */ /* 0x000fe20008000000 */
[----:B------:R-:W-:Y:S05]  /*11020*/  @P0 BRA `(.L_x_730) ;  /* 0x0000004000000947 */ /* 0x000fea0003800000 */
[----:B-1----:R-:W-:Y:S05]  /*11030*/  @!P1 BRA `(.L_x_730) ;  /* 0x0000003000009947 */ /* 0x002fea0003800000 */
[----:B------:R-:W2:Y:S04]  /*11040*/  LDG.E R0, [R4.64] ;  /* 0x0000000e04007981 */ /* 0x000ea8000c1e1900 */
[----:B------:R-:W2:Y:S02]  /*11050*/  LDG.E R2, [R4.64+0x4] ;  /* 0x0000040e04027981 */ /* 0x000ea4000c1e1900 */
[----:B--2--5:R-:W-:Y:S02]  /*11060*/  IADD3 R9, -R0, R2, RZ ;  /* 0x0000000200097210 */ /* 0x024fe40007ffe1ff */
.L_x_730:
[----:B-1----:R-:W1:Y:S01]  /*11070*/  S2R R8, SR_TID.X ;  /* 0x0000000000087919 */ /* 0x002e620000002100 */
[----:B------:R-:W-:Y:S01]  /*11080*/  USHF.R.S32.HI UR6, URZ, 0x1f, UR13 ;  /* 0x0000001f3f067899 */ /* 0x000fe2000801140d */
[----:B------:R-:W-:Y:S01]  /*11090*/  BSSY B0, `(.L_x_731) ;  /* 0x0000029000007945 */ /* 0x000fe20003800000 */
[----:B------:R-:W-:-:S02]  /*110a0*/  USEL UR13, UR13, URZ, !UP1 ;  /* 0x0000003f0d0d7287 */ /* 0x000fc4000c800000 */
[----:B------:R-:W-:Y:S01]  /*110b0*/  USEL UR6, UR6, URZ, !UP1 ;  /* 0x0000003f06067287 */ /* 0x000fe2000c800000 */
[----:B-1----:R-:W-:-:S13]  /*110c0*/  ISETP.GT.AND P0, PT, R8, 0x7f, PT ;  /* 0x0000007f0800780c */ /* 0x002fda0003f04270 */
[----:B------:R-:W-:Y:S05]  /*110d0*/  @P0 BRA `(.L_x_732) ;  /* 0x0000024000000947 */ /* 0x000fea0003800000 */
[----:B------:R-:W1:Y:S01]  /*110e0*/  S2R R3, SR_CTAID.X ;  /* 0x0000000000037919 */ /* 0x000e620000002500 */
[----:B-----5:R-:W-:Y:S01]  /*110f0*/  IMAD R0, R9, c[0x0][0x4e8], RZ ;  /* 0x00013a0009007a24 */ /* 0x020fe200078e02ff */
[----:B-1----:R-:W-:-:S04]  /*11100*/  LEA R3, R3, R8, 0x7 ;  /* 0x0000000803037211 */ /* 0x002fc800078e38ff */
[----:B------:R-:W-:-:S13]  /*11110*/  ISETP.GE.AND P0, PT, R3, R0, PT ;  /* 0x000000000300720c */ /* 0x000fda0003f06270 */
[----:B------:R-:W-:Y:S05]  /*11120*/  @P0 BRA `(.L_x_732) ;  /* 0x000001f000000947 */ /* 0x000fea0003800000 */
[----:B------:R-:W-:Y:S01]  /*11130*/  IMAD.MOV.U32 R0, RZ, RZ, c[0x0][0x4e8] ;  /* 0x00013a00ff007624 */ /* 0x000fe200078e00ff */
[----:B------:R-:W-:Y:S02]  /*11140*/  ULDC.64 UR4, c[0x0][0x490] ;  /* 0x0001240000047ab9 */ /* 0x000fe40000000a00 */
[----:B------:R-:W-:Y:S02]  /*11150*/  UIMAD UR7, UR8, UR4, URZ ;  /* 0x00000004080772a4 */ /* 0x000fe4000f8e023f */
[----:B------:R-:W-:Y:S01]  /*11160*/  ISETP.NE.AND P0, PT, R0, 0x1, PT ;  /* 0x000000010000780c */ /* 0x000fe20003f05270 */
[----:B------:R-:W-:Y:S01]  /*11170*/  UMOV UR16, UR10 ;  /* 0x0000000a00107c82 */ /* 0x000fe20008000000 */
[----:B------:R-:W-:Y:S01]  /*11180*/  IMAD.MOV.U32 R0, RZ, RZ, R3 ;  /* 0x000000ffff007224 */ /* 0x000fe200078e0003 */
[----:B------:R-:W-:Y:S02]  /*11190*/  UMOV UR17, UR11 ;  /* 0x0000000b00117c82 */ /* 0x000fe40008000000 */
[----:B------:R-:W-:-:S02]  /*111a0*/  UIMAD.WIDE.U32 UR16, UR9, UR4, UR16 ;  /* 0x00000004091072a5 */ /* 0x000fc4000f8e0010 */
[----:B------:R-:W-:-:S03]  /*111b0*/  UIMAD UR7, UR9, UR5, UR7 ;  /* 0x00000005090772a4 */ /* 0x000fc6000f8e0207 */
[----:B------:R-:W-:Y:S02]  /*111c0*/  ULDC.64 UR4, c[0x0][0x498] ;  /* 0x0001260000047ab9 */ /* 0x000fe40000000a00 */
[----:B------:R-:W-:Y:S01]  /*111d0*/  UIADD3 UR17, UR7, UR17, URZ ;  /* 0x0000001107117290 */ /* 0x000fe2000fffe03f */
[----:B------:R-:W-:Y:S01]  /*111e0*/  @P0 IMAD.HI.U32 R2, R3, c[0x0][0x4ec], RZ ;  /* 0x00013b0003020a27 */ /* 0x000fe200078e00ff */
[----:B------:R-:W-:Y:S02]  /*111f0*/  UIMAD UR7, UR6, UR4, URZ ;  /* 0x00000004060772a4 */ /* 0x000fe4000f8e023f */
[----:B------:R-:W-:Y:S02]  /*11200*/  UIMAD.WIDE.U32 UR16, UR13, UR4, UR16 ;  /* 0x000000040d1072a5 */ /* 0x000fe4000f8e0010 */
[----:B------:R-:W-:Y:S01]  /*11210*/  @P0 SHF.R.U32.HI R0, RZ, c[0x0][0x4f0], R2 ;  /* 0x00013c00ff000a19 */ /* 0x000fe20000011602 */
[----:B------:R-:W-:-:S03]  /*11220*/  UIMAD UR5, UR13, UR5, UR7 ;  /* 0x000000050d0572a4 */ /* 0x000fc6000f8e0207 */
[----:B------:R-:W-:-:S03]  /*11230*/  IADD3 R2, -R0, RZ, RZ ;  /* 0x000000ff00027210 */ /* 0x000fc60007ffe1ff */
[----:B------:R-:W-:Y:S02]  /*11240*/  IMAD.U32 R5, RZ, RZ, UR5 ;  /* 0x00000005ff057e24 */ /* 0x000fe4000f8e00ff */
[----:B------:R-:W-:Y:S01]  /*11250*/  IMAD R4, R2, c[0x0][0x4e8], R3 ;  /* 0x00013a0002047a24 */ /* 0x000fe200078e0203 */
[----:B------:R-:W-:Y:S02]  /*11260*/  SHF.R.S32.HI R3, RZ, 0x1f, R0 ;  /* 0x0000001fff037819 */ /* 0x000fe40000011400 */
[----:B------:R-:W-:Y:S02]  /*11270*/  IADD3 R2, P0, R0, UR16, RZ ;  /* 0x0000001000027c10 */ /* 0x000fe4000ff1e0ff */
[----:B------:R-:W-:Y:S02]  /*11280*/  SHF.R.S32.HI R0, RZ, 0x1f, R4 ;  /* 0x0000001fff007819 */ /* 0x000fe40000011404 */
[----:B------:R-:W-:-:S03]  /*11290*/  IADD3.X R3, R3, UR17, R5, P0, !PT ;  /* 0x0000001103037c10 */ /* 0x000fc600087fe405 */
        /* <DEDUP_REMOVED lines=8> */
.L_x_732:
[----:B------:R-:W-:Y:S05]  /*11320*/  BSYNC B0 ;  /* 0x0000000000007941 */ /* 0x000fea0003800000 */
.L_x_731:
[----:B------:R-:W2:Y:S01]  /*11330*/  S2R R11, SR_CTAID.X ;  /* 0x00000000000b7919 */ /* 0x000ea20000002500 */
[----:B-1----:R-:W-:Y:S01]  /*11340*/  SHF.R.S32.HI R0, RZ, 0x1f, R8 ;  /* 0x0000001fff007819 */ /* 0x002fe20000011408 */
[----:B------:R-:W-:Y:S01]  /*11350*/  IMAD.MOV.U32 R3, RZ, RZ, c[0x0][0x4e8] ;  /* 0x00013a00ff037624 */ /* 0x000fe200078e00ff */
[----:B------:R-:W-:Y:S01]  /*11360*/  ULDC.64 UR4, c[0x0][0x3a0] ;  /* 0x0000e80000047ab9 */ /* 0x000fe20000000a00 */
[----:B-----5:R-:W-:Y:S01]  /*11370*/  IMAD R13, R9, c[0x0][0x4e8], RZ ;  /* 0x00013a00090d7a24 */ /* 0x020fe200078e02ff */
[----:B------:R-:W-:Y:S01]  /*11380*/  LEA.HI R0, R0, R8, RZ, 0x2 ;  /* 0x0000000800007211 */ /* 0x000fe200078f10ff */
[----:B------:R-:W-:Y:S01]  /*11390*/  UIMAD UR7, UR11, UR4, URZ ;  /* 0x000000040b0772a4 */ /* 0x000fe2000f8e023f */
[----:B------:R-:W-:Y:S01]  /*113a0*/  ISETP.NE.AND P0, PT, R3, 0x1, PT ;  /* 0x000000010300780c */ /* 0x000fe20003f05270 */
[----:B------:R-:W-:Y:S01]  /*113b0*/  UIMAD.WIDE.U32 UR16, UR10, UR4, URZ ;  /* 0x000000040a1072a5 */ /* 0x000fe2000f8e003f */
[----:B------:R-:W-:Y:S01]  /*113c0*/  LOP3.LUT R2, R0, 0xfffffffc, RZ, 0xc0, !PT ;  /* 0xfffffffc00027812 */ /* 0x000fe200078ec0ff */
[----:B------:R-:W-:Y:S01]  /*113d0*/  UIMAD UR7, UR10, UR5, UR7 ;  /* 0x000000050a0772a4 */ /* 0x000fe2000f8e0207 */
[----:B------:R-:W-:Y:S01]  /*113e0*/  SHF.R.S32.HI R7, RZ, 0x2, R0 ;  /* 0x00000002ff077819 */ /* 0x000fe20000011400 */
[----:B------:R-:W-:Y:S01]  /*113f0*/  BSSY B0, `(.L_x_733) ;  /* 0x000003a000007945 */ /* 0x000fe20003800000 */
[----:B------:R-:W-:Y:S01]  /*11400*/  ULDC.64 UR4, c[0x0][0x3e8] ;  /* 0x0000fa0000047ab9 */ /* 0x000fe20000000a00 */
[----:B------:R-:W-:Y:S01]  /*11410*/  IMAD.IADD R8, R8, 0x1, -R2 ;  /* 0x0000000108087824 */ /* 0x000fe200078e0a02 */
[----:B------:R-:W-:-:S02]  /*11420*/  UIADD3 UR17, UR17, UR7, URZ ;  /* 0x0000000711117290 */ /* 0x000fc4000fffe03f */
[----:B------:R-:W-:Y:S02]  /*11430*/  UIMAD UR7, UR8, UR4, URZ ;  /* 0x00000004080772a4 */ /* 0x000fe4000f8e023f */
[----:B------:R-:W-:Y:S01]  /*11440*/  LEA R0, R8, R7, 0x5 ;  /* 0x0000000708007211 */ /* 0x000fe200078e28ff */
[----:B------:R-:W-:Y:S02]  /*11450*/  UIMAD.WIDE.U32 UR16, UR9, UR4, UR16 ;  /* 0x00000004091072a5 */ /* 0x000fe4000f8e0010 */
[----:B------:R-:W-:Y:S02]  /*11460*/  UIMAD UR7, UR9, UR5, UR7 ;  /* 0x00000005090772a4 */ /* 0x000fe4000f8e0207 */
[C---:B--2---:R-:W-:Y:S01]  /*11470*/  IMAD R0, R11.reuse, 0x80, R0 ;  /* 0x000000800b007824 */ /* 0x044fe200078e0200 */
[----:B------:R-:W-:Y:S01]  /*11480*/  ULDC.64 UR4, c[0x0][0x3f0] ;  /* 0x0000fc0000047ab9 */ /* 0x000fe20000000a00 */
[----:B------:R-:W-:Y:S01]  /*11490*/  IMAD R11, R11, 0x80, R7 ;  /* 0x000000800b0b7824 */ /* 0x000fe200078e0207 */
[----:B------:R-:W-:Y:S01]  /*114a0*/  UIMAD UR6, UR6, UR4, URZ ;  /* 0x00000004060672a4 */ /* 0x000fe2000f8e023f */
[----:B------:R-:W-:Y:S01]  /*114b0*/  @P0 IMAD.HI.U32 R2, R0, c[0x0][0x4ec], RZ ;  /* 0x00013b0000020a27 */ /* 0x000fe200078e00ff */
[----:B------:R-:W-:Y:S01]  /*114c0*/  UIADD3 UR17, UR7, UR17, URZ ;  /* 0x0000001107117290 */ /* 0x000fe2000fffe03f */
[----:B------:R-:W-:Y:S01]  /*114d0*/  MOV R4, R0 ;  /* 0x0000000000047202 */ /* 0x000fe20000000f00 */
[----:B------:R-:W-:-:S02]  /*114e0*/  UIMAD UR5, UR13, UR5, UR6 ;  /* 0x000000050d0572a4 */ /* 0x000fc4000f8e0206 */
[----:B------:R-:W-:Y:S01]  /*114f0*/  @P0 SHF.R.U32.HI R4, RZ, c[0x0][0x4f0], R2 ;  /* 0x00013c00ff040a19 */ /* 0x000fe20000011602 */
[----:B------:R-:W-:-:S03]  /*11500*/  UIMAD.WIDE.U32 UR16, UR13, UR4, UR16 ;  /* 0x000000040d1072a5 */ /* 0x000fc6000f8e0010 */
[--C-:B------:R-:W-:Y:S01]  /*11510*/  SHF.R.S32.HI R3, RZ, 0x1f, R4.reuse ;  /* 0x0000001fff037819 */ /* 0x100fe20000011404 */
[----:B------:R-:W-:Y:S01]  /*11520*/  IMAD.MOV R2, RZ, RZ, -R4 ;  /* 0x000000ffff027224 */ /* 0x000fe200078e0a04 */
[----:B------:R-:W-:-:S03]  /*11530*/  UIADD3 UR5, UR17, UR5, URZ ;  /* 0x0000000511057290 */ /* 0x000fc6000fffe03f */
[----:B------:R-:W-:Y:S01]  /*11540*/  IMAD R5, R2, c[0x0][0x4e8], R0 ;  /* 0x00013a0002057a24 */ /* 0x000fe200078e0200 */
[----:B------:R-:W-:Y:S01]  /*11550*/  MOV R2, UR16 ;  /* 0x0000001000027c02 */ /* 0x000fe20008000f00 */
[----:B------:R-:W-:Y:S02]  /*11560*/  IMAD R0, R3, c[0x0][0x3e0], RZ ;  /* 0x0000f80003007a24 */ /* 0x000fe400078e02ff */
[----:B------:R-:W-:Y:S01]  /*11570*/  IMAD.U32 R3, RZ, RZ, UR17 ;  /* 0x00000011ff037e24 */ /* 0x000fe2000f8e00ff */
[----:B------:R-:W-:Y:S01]  /*11580*/  MOV R3, UR5 ;  /* 0x0000000500037c02 */ /* 0x000fe20008000f00 */
[----:B------:R-:W-:Y:S01]  /*11590*/  IMAD R6, R4, c[0x0][0x3e4], R0 ;  /* 0x0000f90004067a24 */ /* 0x000fe200078e0200 */
[----:B------:R-:W-:-:S03]  /*115a0*/  SHF.R.S32.HI R0, RZ, 0x1f, R5 ;  /* 0x0000001fff007819 */ /* 0x000fc60000011405 */
[----:B------:R-:W-:-:S04]  /*115b0*/  IMAD.WIDE.U32 R2, R4, c[0x0][0x3e0], R2 ;  /* 0x0000f80004027a25 */ /* 0x000fc800078e0002 */
[----:B------:R-:W-:Y:S02]  /*115c0*/  IMAD R0, R0, c[0x0][0x3d8], RZ ;  /* 0x0000f60000007a24 */ /* 0x000fe400078e02ff */
[----:B------:R-:W-:Y:S02]  /*115d0*/  IMAD.IADD R3, R3, 0x1, R6 ;  /* 0x0000000103037824 */ /* 0x000fe400078e0206 */
[C---:B------:R-:W-:Y:S02]  /*115e0*/  IMAD R0, R5.reuse, c[0x0][0x3dc], R0 ;  /* 0x0000f70005007a24 */ /* 0x040fe400078e0200 */
[----:B------:R-:W-:-:S05]  /*115f0*/  IMAD.WIDE.U32 R2, R5, c[0x0][0x3d8], R2 ;  /* 0x0000f60005027a25 */ /* 0x000fca00078e0002 */
[----:B------:R-:W-:Y:S02]  /*11600*/  IADD3 R0, R3, R0, RZ ;  /* 0x0000000003007210 */ /* 0x000fe40007ffe0ff */
        /* <DEDUP_REMOVED lines=24> */
.L_x_734:
[----:B------:R-:W-:Y:S05]  /*11790*/  BSYNC B0 ;  /* 0x0000000000007941 */ /* 0x000fea0003800000 */
.L_x_733:
        /* <DEDUP_REMOVED lines=21> */
.L_x_736:
[----:B------:R-:W-:Y:S05]  /*118f0*/  BSYNC B0 ;  /* 0x0000000000007941 */ /* 0x000fea0003800000 */
.L_x_735:
        /* <DEDUP_REMOVED lines=21> */
.L_x_738:
[----:B------:R-:W-:Y:S05]  /*11a50*/  BSYNC B0 ;  /* 0x0000000000007941 */ /* 0x000fea0003800000 */
.L_x_737:
        /* <DEDUP_REMOVED lines=22> */
.L_x_739:
        /* <DEDUP_REMOVED lines=12> */
.L_x_1722:


//--------------------- .text._ZN7cutlass13device_kernelIN5flash19enable_sm80_to_sm89INS1_16FlashAttnFwdSm80INS1_25CollectiveMainloopFwdSm80ILi4ELi1ELb0EN4cute5tupleIJNS5_1CILi128EEENS7_ILi64EEENS7_ILi96EEEEEELi96ENS_10bfloat16_tEfNS_4arch4Sm80ELb1ELb0ELb1ELb1ELb1ELb1ELb1ELb0EEENS1_21CollectiveEpilogueFwdINS6_IJS8_SA_S9_EEENS6_IJNS7_ILi1EEESI_SI_EEESC_SE_Li128ELb1ELb1ELb0ELb0EEENS1_19SingleTileSchedulerILb1ELb0ELb1ELi128EEEEEEEEEvNT_6ParamsE --------------------------
	.section	.text._ZN7cutlass13device_kernelIN5flash19enable_sm80_to_sm89INS1_16FlashAttnFwdSm80INS1_25CollectiveMainloopFwdSm80ILi4ELi1ELb0EN4cute5tupleIJNS5_1CILi128EEENS7_ILi64EEENS7_ILi96EEEEEELi96ENS_10bfloat16_tEfNS_4arch4Sm80ELb1ELb0ELb1ELb1ELb1ELb1ELb1ELb0EEENS1_21CollectiveEpilogueFwdINS6_IJS8_SA_S9_EEENS6_IJNS7_ILi1EEESI_SI_EEESC_SE_Li128ELb1ELb1ELb0ELb0EEENS1_19SingleTileSchedulerILb1ELb0ELb1ELi128EEEEEEEEEvNT_6ParamsE,"ax",@progbits
	.sectioninfo	@"SHI_REGISTERS=255"
	.align	128
.text._ZN7cutlass13device_kernelIN5flash19enable_sm80_to_sm89INS1_16FlashAttnFwdSm80INS1_25CollectiveMainloopFwdSm80ILi4ELi1ELb0EN4cute5tupleIJNS5_1CILi128EEENS7_ILi64EEENS7_ILi96EEEEEELi96ENS_10bfloat16_tEfNS_4arch4Sm80ELb1ELb0ELb1ELb1ELb1ELb1ELb1ELb0EEENS1_21CollectiveEpilogueFwdINS6_IJS8_SA_S9_EEENS6_IJNS7_ILi1EEESI_SI_EEESC_SE_Li128ELb1ELb1ELb0ELb0EEENS1_19SingleTileSchedulerILb1ELb0ELb1ELi128EEEEEEEEEvNT_6ParamsE:
        .type           _ZN7cutlass13device_kernelIN5flash19enable_sm80_to_sm89INS1_16FlashAttnFwdSm80INS1_25CollectiveMainloopFwdSm80ILi4ELi1ELb0EN4cute5tupleIJNS5_1CILi128EEENS7_ILi64EEENS7_ILi96EEEEEELi96ENS_10bfloat16_tEfNS_4arch4Sm80ELb1ELb0ELb1ELb1ELb1ELb1ELb1ELb0EEENS1_21CollectiveEpilogueFwdINS6_IJS8_SA_S9_EEENS6_IJNS7_ILi1EEESI_SI_EEESC_SE_Li128ELb1ELb1ELb0ELb0EEENS1_19SingleTileSchedulerILb1ELb0ELb1ELi128EEEEEEEEEvNT_6ParamsE,@function
        .size           _ZN7cutlass13device_kernelIN5flash19enable_sm80_to_sm89INS1_16FlashAttnFwdSm80INS1_25CollectiveMainloopFwdSm80ILi4ELi1ELb0EN4cute5tupleIJNS5_1CILi128EEENS7_ILi64EEENS7_ILi96EEEEEELi96ENS_10bfloat16_tEfNS_4arch4Sm80ELb1ELb0ELb1ELb1ELb1ELb1ELb1ELb0EEENS1_21CollectiveEpilogueFwdINS6_IJS8_SA_S9_EEENS6_IJNS7_ILi1EEESI_SI_EEESC_SE_Li128ELb1ELb1ELb0ELb0EEENS1_19SingleTileSchedulerILb1ELb0ELb1ELi128EEEEEEEEEvNT_6ParamsE,(.L_x_1723 - _ZN7cutlass13device_kernelIN5flash19enable_sm80_to_sm89INS1_16FlashAttnFwdSm80INS1_25CollectiveMainloopFwdSm80ILi4ELi1ELb0EN4cute5tupleIJNS5_1CILi128EEENS7_ILi64EEENS7_ILi96EEEEEELi96ENS_10bfloat16_tEfNS_4arch4Sm80ELb1ELb0ELb1ELb1ELb1ELb1ELb1ELb0EEENS1_21CollectiveEpilogueFwdINS6_IJS8_SA_S9_EEENS6_IJNS7_ILi1EEESI_SI_EEESC_SE_Li128ELb1ELb1ELb0ELb0EEENS1_19SingleTileSchedulerILb1ELb0ELb1ELi128EEEEEEEEEvNT_6ParamsE)
        .other          _ZN7cutlass13device_kernelIN5flash19enable_sm80_to_sm89INS1_16FlashAttnFwdSm80INS1_25CollectiveMainloopFwdSm80ILi4ELi1ELb0EN4cute5tupleIJNS5_1CILi128EEENS7_ILi64EEENS7_ILi96EEEEEELi96ENS_10bfloat16_tEfNS_4arch4Sm80ELb1ELb0ELb1ELb1ELb1ELb1ELb1ELb0EEENS1_21CollectiveEpilogueFwdINS6_IJS8_SA_S9_EEENS6_IJNS7_ILi1EEESI_SI_EEESC_SE_Li128ELb1ELb1ELb0ELb0EEENS1_19SingleTileSchedulerILb1ELb0ELb1ELi128EEEEEEEEEvNT_6ParamsE,@"STO_CUDA_ENTRY STV_DEFAULT"
_ZN7cutlass13device_kernelIN5flash19enable_sm80_to_sm89INS1_16FlashAttnFwdSm80INS1_25CollectiveMainloopFwdSm80ILi4ELi1ELb0EN4cute5tupleIJNS5_1CILi128EEENS7_ILi64EEENS7_ILi96EEEEEELi96ENS_10bfloat16_tEfNS_4arch4Sm80ELb1ELb0ELb1ELb1ELb1ELb1ELb1ELb0EEENS1_21CollectiveEpilogueFwdINS6_IJS8_SA_S9_EEENS6_IJNS7_ILi1EEESI_SI_EEESC_SE_Li128ELb1ELb1ELb0ELb0EEENS1_19SingleTileSchedulerILb1ELb0ELb1ELi128EEEEEEEEEvNT_6ParamsE:
        /* <DEDUP_REMOVED lines=21> */
.L_x_741:
        /* <DEDUP_REMOVED lines=13> */
.L_x_743:
[----:B------:R-:W-:Y:S02]  /*0220*/  ULDC UR5, c[0x0][0x54c] ;  /* 0x0001530000057ab9 */ /* 0x000fe40000000800 */
.L_x_742:
[----:B------:R-:W-:Y:S02]  /*0230*/  ULDC UR4, c[0x0][0x548] ;  /* 0x0001520000047ab9 */ /* 0x000fe40000000800 */
[----:B------:R-:W-:-:S02]  /*0240*/  USHF.L.U32 UR12, UR12, 0x7, URZ ;  /* 0x000000070c0c7899 */ /* 0x000fc4000800063f */
[----:B------:R-:W-:-:S04]  /*0250*/  UIMAD UR4, UR5, UR4, URZ ;  /* 0x00000004050472a4 */ /* 0x000fc8000f8e023f */
[----:B------:R-:W-:-:S04]  /*0260*/  UISETP.GE.AND UP0, UPT, UR12, UR4, UPT ;  /* 0x000000040c00728c */ /* 0x000fc8000bf06270 */
[----:B------:R-:W-:Y:S01]  /*0270*/  USEL UR18, UR18, 0xffffffff, !UP0 ;  /* 0xffffffff12127887 */ /* 0x000fe2000c000000 */
[----:B------:R-:W-:Y:S05]  /*0280*/  BRA `(.L_x_744) ;  /* 0x000001b000007947 */ /* 0x000fea0003800000 */
.L_x_740:
        /* <DEDUP_REMOVED lines=8> */
.L_x_745:
        /* <DEDUP_REMOVED lines=13> */
.L_x_747:
[----:B------:R-:W-:Y:S02]  /*03e0*/  ULDC UR5, c[0x0][0x54c] ;  /* 0x0001530000057ab9 */ /* 0x000fe40000000800 */
.L_x_746:
[----:B------:R-:W-:Y:S02]  /*03f0*/  ULDC UR4, c[0x0][0x548] ;  /* 0x0001520000047ab9 */ /* 0x000fe40000000800 */
[----:B------:R-:W-:-:S02]  /*0400*/  USHF.L.U32 UR12, UR12, 0x7, URZ ;  /* 0x000000070c0c7899 */ /* 0x000fc4000800063f */
[----:B------:R-:W-:-:S04]  /*0410*/  UIMAD UR4, UR5, UR4, URZ ;  /* 0x00000004050472a4 */ /* 0x000fc8000f8e023f */
[----:B------:R-:W-:-:S04]  /*0420*/  UISETP.GE.AND UP0, UPT, UR12, UR4, UPT ;  /* 0x000000040c00728c */ /* 0x000fc8000bf06270 */
[----:B------:R-:W-:-:S06]  /*0430*/  USEL UR18, UR18, 0xffffffff, !UP0 ;  /* 0xffffffff12127887 */ /* 0x000fcc000c000000 */
.L_x_744:
[----:B------:R-:W-:-:S13]  /*0440*/  ISETP.LE.AND P0, PT, RZ, UR18, PT ;  /* 0x00000012ff007c0c */ /* 0x000fda000bf03270 */
[----:B------:R-:W-:Y:S05]  /*0450*/  @!P0 EXIT ;  /* 0x000000000000894d */ /* 0x000fea0003800000 */
[----:B------:R-:W-:Y:S01]  /*0460*/  ULDC.64 UR4, c[0x0][0x360] ;  /* 0x0000d80000047ab9 */ /* 0x000fe20000000a00 */
[----:B------:R-:W-:Y:S01]  /*0470*/  ISETP.NE.U32.AND P3, PT, RZ, c[0x0][0x348], PT ;  /* 0x0000d200ff007a0c */ /* 0x000fe20003f65070 */
[----:B------:R-:W-:Y:S02]  /*0480*/  UISETP.NE.U32.AND UP0, UPT, URZ, UR4, UPT ;  /* 0x000000043f00728c */ /* 0x000fe4000bf05070 */
[----:B------:R-:W-:Y:S01]  /*0490*/  ULDC.64 UR6, c[0x0][0x370] ;  /* 0x0000dc0000067ab9 */ /* 0x000fe20000000a00 */
[----:B------:R-:W-:Y:S01]  /*04a0*/  ISETP.NE.AND.EX P3, PT, RZ, c[0x0][0x34c], PT, P3 ;  /* 0x0000d300ff007a0c */ /* 0x000fe20003f65330 */
[----:B------:R-:W-:Y:S02]  /*04b0*/  UISETP.NE.AND.EX UP0, UPT, URZ, UR5, UPT, UP0 ;  /* 0x000000053f00728c */ /* 0x000fe4000bf05300 */
[----:B------:R-:W-:Y:S02]  /*04c0*/  UISETP.NE.U32.AND UP1, UPT, URZ, UR6, UPT ;  /* 0x000000063f00728c */ /* 0x000fe4000bf25070 */
[----:B------:R-:W-:-:S02]  /*04d0*/  ULDC.64 UR4, c[0x0][0x360] ;  /* 0x0000d80000047ab9 */ /* 0x000fc40000000a00 */
[----:B------:R-:W-:Y:S01]  /*04e0*/  UISETP.NE.AND.EX UP1, UPT, URZ, UR7, UPT, UP1 ;  /* 0x000000073f00728c */ /* 0x000fe2000bf25310 */
[----:B------:R-:W-:Y:S01]  /*04f0*/  PLOP3.LUT P1, PT, PT, PT, UP0, 0x80, 0x0 ;  /* 0x000000000000781c */ /* 0x000fe20003f2f008 */
[----:B------:R-:W-:Y:S02]  /*0500*/  ULDC.64 UR8, c[0x0][0x370] ;  /* 0x0000dc0000087ab9 */ /* 0x000fe40000000a00 */
[----:B------:R-:W-:Y:S02]  /*0510*/  ULDC.64 UR6, c[0x0][0x348] ;  /* 0x0000d20000067ab9 */ /* 0x000fe40000000a00 */
[----:B------:R-:W-:Y:S01]  /*0520*/  @UP0 UIMAD.WIDE UR4, UR18, UR19, UR4 ;  /* 0x00000013120402a5 */ /* 0x000fe2000f8e0204 */
[----:B------:R-:W-:Y:S01]  /*0530*/  PLOP3.LUT P2, PT, PT, PT, UP1, 0x80, 0x0 ;  /* 0x000000000000781c */ /* 0x000fe20003f4f018 */
[----:B------:R-:W-:Y:S01]  /*0540*/  UIMAD.WIDE UR6, UR18, UR19, UR6 ;  /* 0x00000013120672a5 */ /* 0x000fe2000f8e0206 */
[----:B------:R-:W-:Y:S02]  /*0550*/  ISETP.NE.U32.AND P4, PT, RZ, c[0x0][0x350], PT ;  /* 0x0000d400ff007a0c */ /* 0x000fe40003f85070 */
[----:B------:R-:W-:Y:S01]  /*0560*/  @UP1 UIMAD.WIDE UR8, UR18, UR19, UR8 ;  /* 0x00000013120812a5 */ /* 0x000fe2000f8e0208 */
[----:B------:R-:W-:Y:S01]  /*0570*/  IMAD.U32 R2, RZ, RZ, UR4 ;  /* 0x00000004ff027e24 */ /* 0x000fe2000f8e00ff */
[----:B------:R-:W-:Y:S01]  /*0580*/  MOV R3, UR5 ;  /* 0x0000000500037c02 */ /* 0x000fe20008000f00 */
[----:B------:R-:W-:Y:S01]  /*0590*/  ULDC.64 UR4, c[0x0][0x358] ;  /* 0x0000d60000047ab9 */ /* 0x000fe20000000a00 */
[----:B------:R-:W-:Y:S01]  /*05a0*/  IMAD.U32 R8, RZ, RZ, UR6 ;  /* 0x00000006ff087e24 */ /* 0x000fe2000f8e00ff */
[----:B------:R-:W-:Y:S01]  /*05b0*/  UISETP.NE.U32.AND UP3, UPT, URZ, UR4, UPT ;  /* 0x000000043f00728c */ /* 0x000fe2000bf65070 */
[----:B------:R-:W-:Y:S01]  /*05c0*/  IMAD.U32 R9, RZ, RZ, UR7 ;  /* 0x00000007ff097e24 */ /* 0x000fe2000f8e00ff */
[----:B------:R-:W-:Y:S01]  /*05d0*/  ISETP.NE.AND.EX P4, PT, RZ, c[0x0][0x354], PT, P4 ;  /* 0x0000d500ff007a0c */ /* 0x000fe20003f85340 */
[----:B------:R-:W-:Y:S01]  /*05e0*/  IMAD.U32 R4, RZ, RZ, UR8 ;  /* 0x00000008ff047e24 */ /* 0x000fe2000f8e00ff */
[----:B------:R-:W-:Y:S01]  /*05f0*/  UISETP.NE.AND.EX UP3, UPT, URZ, UR5, UPT, UP3 ;  /* 0x000000053f00728c */ /* 0x000fe2000bf65330 */
[----:B------:R-:W-:Y:S01]  /*0600*/  IMAD.U32 R5, RZ, RZ, UR9 ;  /* 0x00000009ff057e24 */ /* 0x000fe2000f8e00ff */
[----:B------:R-:W-:Y:S01]  /*0610*/  ULDC.64 UR6, c[0x0][0x350] ;  /* 0x0000d40000067ab9 */ /* 0x000fe20000000a00 */
[----:B------:R1:W2:Y:S01]  /*0620*/  @P1 LDG.E R0, [R2.64] ;  /* 0x0000001402001981 */ /* 0x0002a2000c1e1900 */
[----:B------:R-:W-:-:S02]  /*0630*/  ULDC.64 UR4, c[0x0][0x358] ;  /* 0x0000d60000047ab9 */ /* 0x000fc40000000a00 */
[----:B------:R-:W-:Y:S01]  /*0640*/  PLOP3.LUT P0, PT, PT, PT, UP3, 0x80, 0x0 ;  /* 0x000000000000781c */ /* 0x000fe20003f0f038 */
[----:B------:R-:W-:Y:S01]  /*0650*/  UIMAD.WIDE UR6, UR18, UR19, UR6 ;  /* 0x00000013120672a5 */ /* 0x000fe2000f8e0206 */
[----:B------:R3:W4:Y:S01]  /*0660*/  @P2 LDG.E R7, [R4.64] ;  /* 0x0000001404072981 */ /* 0x000722000c1e1900 */
[----:B------:R-:W-:Y:S01]  /*0670*/  UIMAD.WIDE UR4, UR18, UR19, UR4 ;  /* 0x00000013120472a5 */ /* 0x000fe2000f8e0204 */
[----:B------:R-:W-:Y:S01]  /*0680*/  MOV R29, RZ ;  /* 0x000000ff001d7202 */ /* 0x000fe20000000f00 */
[----:B------:R-:W-:Y:S01]  /*0690*/  IMAD.MOV.U32 R10, RZ, RZ, RZ ;  /* 0x000000ffff0a7224 */ /* 0x000fe200078e00ff */
[----:B------:R-:W4:Y:S03]  /*06a0*/  @P3 LDG.E R6, [R8.64] ;  /* 0x0000001408063981 */ /* 0x000f26000c1e1900 */
[----:B-1----:R-:W-:Y:S01]  /*06b0*/  IMAD.U32 R2, RZ, RZ, UR4 ;  /* 0x00000004ff027e24 */ /* 0x002fe2000f8e00ff */
[----:B------:R-:W-:Y:S01]  /*06c0*/  MOV R3, UR5 ;  /* 0x0000000500037c02 */ /* 0x000fe20008000f00 */
[----:B---3--:R-:W-:Y:S01]  /*06d0*/  IMAD.U32 R4, RZ, RZ, UR6 ;  /* 0x00000006ff047e24 */ /* 0x008fe2000f8e00ff */
[----:B------:R-:W-:-:S03]  /*06e0*/  MOV R5, UR7 ;  /* 0x0000000700057c02 */ /* 0x000fc60008000f00 */
[----:B------:R1:W5:Y:S04]  /*06f0*/  @P0 LDG.E R10, [R2.64] ;  /* 0x00000014020a0981 */ /* 0x000368000c1e1900 */
[----:B------:R1:W5:Y:S01]  /*0700*/  @P4 LDG.E R29, [R4.64] ;  /* 0x00000014041d4981 */ /* 0x000362000c1e1900 */
[----:B------:R-:W3:Y:S01]  /*0710*/  S2UR UR11, SR_CTAID.Y ;  /* 0x00000000000b79c3 */ /* 0x000ee20000002600 */
[----:B------:R-:W-:Y:S02]  /*0720*/  UMOV UR13, URZ ;  /* 0x0000003f000d7c82 */ /* 0x000fe40008000000 */
[----:B------:R-:W-:Y:S02]  /*0730*/  ULDC UR17, c[0x0][0x168] ;  /* 0x00005a0000117ab9 */ /* 0x000fe40000000800 */
[----:B------:R-:W-:-:S02]  /*0740*/  UMOV UR14, URZ ;  /* 0x0000003f000e7c82 */ /* 0x000fc40008000000 */
[----:B------:R-:W-:Y:S02]  /*0750*/  ULDC UR4, c[0x0][0x2ac] ;  /* 0x0000ab0000047ab9 */ /* 0x000fe40000000800 */
[----:B------:R-:W-:Y:S02]  /*0760*/  ULDC UR16, c[0x0][0x1d0] ;  /* 0x0000740000107ab9 */ /* 0x000fe40000000800 */
[----:B------:R-:W-:Y:S02]  /*0770*/  UIMAD UR16, UR4, UR16, URZ ;  /* 0x00000010041072a4 */ /* 0x000fe4000f8e023f */
[----:B------:R-:W-:Y:S02]  /*0780*/  ULDC UR15, c[0x0][0x228] ;  /* 0x00008a00000f7ab9 */ /* 0x000fe40000000800 */
[----:B---3--:R-:W-:Y:S01]  /*0790*/  USHF.R.S32.HI UR10, URZ, 0x1f, UR11 ;  /* 0x0000001f3f0a7899 */ /* 0x008fe2000801140b */
[----:B--2---:R1:W2:Y:S08]  /*07a0*/  @P1 R2UR UR17, R0 ;  /* 0x00000000001113c2 */ /* 0x0042b000000e0000 */
[----:B----4-:R1:W3:Y:S08]  /*07b0*/  @P2 R2UR UR13, R7 ;  /* 0x00000000070d23c2 */ /* 0x0102f000000e0000 */
[----:B------:R1:W4:Y:S01]  /*07c0*/  @P3 R2UR UR14, R6 ;  /* 0x00000000060e33c2 */ /* 0x00032200000e0000 */
[----:B------:R-:W-:Y:S05]  /*07d0*/  @P1 BRA `(.L_x_748) ;  /* 0x0000006000001947 */ /* 0x000fea0003800000 */
[----:B------:R-:W-:Y:S05]  /*07e0*/  @!P3 BRA `(.L_x_748) ;  /* 0x000000500000b947 */ /* 0x000fea0003800000 */
[----:B-1--4-:R-:W4:Y:S04]  /*07f0*/  LDG.E R6, [R8.64] ;  /* 0x0000001408067981 */ /* 0x012f28000c1e1900 */
[----:B---3--:R-:W3:Y:S01]  /*0800*/  LDG.E R0, [R8.64+0x4] ;  /* 0x0000041408007981 */ /* 0x008ee2000c1e1900 */
[----:B--2-4-:R-:W1:Y:S08]  /*0810*/  R2UR UR17, R6 ;  /* 0x00000000061173c2 */ /* 0x014e7000000e0000 */
[----:B---3--:R-:W1:Y:S02]  /*0820*/  R2UR UR4, R0 ;  /* 0x00000000000473c2 */ /* 0x008e6400000e0000 */
[----:B-1----:R-:W-:-:S06]  /*0830*/  UIADD3 UR17, -UR17, UR4, URZ ;  /* 0x0000000411117290 */ /* 0x002fcc000fffe13f */
.L_x_748:
[----:B------:R-:W-:-:S04]  /*0840*/  ISETP.NE.U32.AND P1, PT, RZ, c[0x0][0x368], PT ;  /* 0x0000da00ff007a0c */ /* 0x000fc80003f25070 */
[----:B------:R-:W-:-:S13]  /*0850*/  ISETP.NE.AND.EX P1, PT, RZ, c[0x0][0x36c], PT, P1 ;  /* 0x0000db00ff007a0c */ /* 0x000fda0003f25310 */
[----:B------:R-:W-:Y:S05]  /*0860*/  @!P1 BRA `(.L_x_749) ;  /* 0x0000007000009947 */ /* 0x000fea0003800000 */
[----:B------:R-:W-:Y:S02]  /*0870*/  ULDC.64 UR4, c[0x0][0x368] ;  /* 0x0000da0000047ab9 */ /* 0x000fe40000000a00 */
[----:B------:R-:W-:-:S06]  /*0880*/  UIMAD.WIDE UR4, UR18, UR19, UR4 ;  /* 0x00000013120472a5 */ /* 0x000fcc000f8e0204 */
[----:B-1----:R-:W-:Y:S02]  /*0890*/  MOV R4, UR4 ;  /* 0x0000000400047c02 */ /* 0x002fe40008000f00 */
[----:B------:R-:W-:-:S05]  /*08a0*/  MOV R5, UR5 ;  /* 0x0000000500057c02 */ /* 0x000fca0008000f00 */
[----:B----4-:R-:W4:Y:S02]  /*08b0*/  LDG.E R0, [R4.64] ;  /* 0x0000001404007981 */ /* 0x010f24000c1e1900 */
[----:B----4-:R1:W4:Y:S02]  /*08c0*/  R2UR UR16, R0 ;  /* 0x00000000001073c2 */ /* 0x01032400000e0000 */
[----:B-1--4-:R-:W-:Y:S05]  /*08d0*/  BRA `(.L_x_750) ;  /* 0x0000006000007947 */ /* 0x012fea0003800000 */
.L_x_749:
[----:B------:R-:W-:Y:S05]  /*08e0*/  @!P4 BRA `(.L_x_750) ;  /* 0x000000500000c947 */ /* 0x000fea0003800000 */
[----:B-1--4-:R1:W4:Y:S04]  /*08f0*/  LDG.E R0, [R4.64] ;  /* 0x0000001404007981 */ /* 0x012328000c1e1900 */
[----:B-1-3--:R-:W3:Y:S01]  /*0900*/  LDG.E R4, [R4.64+0x4] ;  /* 0x0000041404047981 */ /* 0x00aee2000c1e1900 */
[----:B----4-:R-:W1:Y:S08]  /*0910*/  R2UR UR16, R0 ;  /* 0x00000000001073c2 */ /* 0x010e7000000e0000 */
[----:B---3--:R-:W1:Y:S02]  /*0920*/  R2UR UR4, R4 ;  /* 0x00000000040473c2 */ /* 0x008e6400000e0000 */
[----:B-1----:R-:W-:-:S06]  /*0930*/  UIADD3 UR16, -UR16, UR4, URZ ;  /* 0x0000000410107290 */ /* 0x002fcc000fffe13f */
.L_x_750:
[----:B-1--4-:R1:W4:Y:S01]  /*0940*/  @P0 LDG.E R0, [R2.64] ;  /* 0x0000001402000981 */ /* 0x012322000c1e1900 */
[----:B------:R-:W-:-:S03]  /*0950*/  ULDC.64 UR4, c[0x0][0x378] ;  /* 0x0000de0000047ab9 */ /* 0x000fc60000000a00 */
[----:B-1-3--:R-:W3:Y:S01]  /*0960*/  @P0 LDG.E R2, [R2.64+0x4] ;  /* 0x0000041402020981 */ /* 0x00aee2000c1e1900 */
[----:B------:R-:W-:Y:S01]  /*0970*/  UISETP.NE.U32.AND UP0, UPT, URZ, UR4, UPT ;  /* 0x000000043f00728c */ /* 0x000fe2000bf05070 */
[----:B------:R-:W-:-:S03]  /*0980*/  IMAD.U32 R147, RZ, RZ, UR16 ;  /* 0x00000010ff937e24 */ /* 0x000fc6000f8e00ff */
[----:B------:R-:W-:-:S03]  /*0990*/  UISETP.NE.AND.EX UP0, UPT, URZ, UR5, UPT, UP0 ;  /* 0x000000053f00728c */ /* 0x000fc6000bf05300 */
[----:B------:R-:W-:-:S03]  /*09a0*/  ULDC.64 UR4, c[0x0][0x378] ;  /* 0x0000de0000047ab9 */ /* 0x000fc60000000a00 */
[----:B------:R-:W-:-:S05]  /*09b0*/  PLOP3.LUT P1, PT, PT, PT, UP0, 0x80, 0x0 ;  /* 0x000000000000781c */ /* 0x000fca0003f2f008 */
[----:B------:R-:W-:-:S06]  /*09c0*/  @UP0 UIMAD.WIDE UR4, UR18, UR19, UR4 ;  /* 0x00000013120402a5 */ /* 0x000fcc000f8e0204 */
[----:B------:R-:W-:Y:S01]  /*09d0*/  MOV R4, UR4 ;  /* 0x0000000400047c02 */ /* 0x000fe20008000f00 */
[----:B------:R-:W-:-:S05]  /*09e0*/  IMAD.U32 R5, RZ, RZ, UR5 ;  /* 0x00000005ff057e24 */ /* 0x000fca000f8e00ff */
[----:B------:R1:W5:Y:S01]  /*09f0*/  @P1 LDG.E R147, [R4.64] ;  /* 0x0000001404931981 */ /* 0x000362000c1e1900 */
[----:B------:R-:W-:Y:S02]  /*0a00*/  ULDC UR6, c[0x0][0x2c4] ;  /* 0x0000b10000067ab9 */ /* 0x000fe40000000800 */
[----:B------:R-:W-:Y:S02]  /*0a10*/  UISETP.NE.AND UP2, UPT, UR6, 0x1, UPT ;  /* 0x000000010600788c */ /* 0x000fe4000bf45270 */
[----:B------:R-:W-:-:S09]  /*0a20*/  UIADD3 UR6, -UR13, UR16, URZ ;  /* 0x000000100d067290 */ /* 0x000fd2000fffe13f */
[----:B------:R-:W-:Y:S01]  /*0a30*/  @UP2 UIADD3 UR22, UR12, 0x7f, URZ ;  /* 0x0000007f0c162890 */ /* 0x000fe2000fffe03f */
[----:B----4-:R-:W4:Y:S08]  /*0a40*/  @P0 R2UR UR4, R0 ;  /* 0x00000000000403c2 */ /* 0x010f3000000e0000 */
[----:B---3--:R-:W4:Y:S02]  /*0a50*/  @P0 R2UR UR5, R2 ;  /* 0x00000000020503c2 */ /* 0x008f2400000e0000 */
[----:B----4-:R-:W-:-:S03]  /*0a60*/  @UP3 UIADD3 UR15, -UR4, UR5, URZ ;  /* 0x00000005040f3290 */ /* 0x010fc6000fffe13f */
[----:B------:R-:W-:Y:S02]  /*0a70*/  ULDC.64 UR4, c[0x0][0x2c8] ;  /* 0x0000b20000047ab9 */ /* 0x000fe40000000a00 */
[----:B------:R-:W-:Y:S02]  /*0a80*/  UIMAD.WIDE.U32 UR22, UR22, UR4, URZ ;  /* 0x00000004161672a5 */ /* 0x000fe4000f8e003f */
[----:B------:R-:W-:Y:S02]  /*0a90*/  UIADD3 UR9, UR6, UR15, URZ ;  /* 0x0000000f06097290 */ /* 0x000fe4000fffe03f */
[----:B------:R-:W-:Y:S02]  /*0aa0*/  UIADD3 UR4, UR12, 0x7f, URZ ;  /* 0x0000007f0c047890 */ /* 0x000fe4000fffe03f */
[----:B--2---:R-:W-:Y:S02]  /*0ab0*/  UIADD3 UR7, UR9, 0x40, -UR17 ;  /* 0x0000004009077890 */ /* 0x004fe4000fffe811 */
[----:B------:R-:W-:-:S02]  /*0ac0*/  @UP2 USHF.R.U32.HI UR4, URZ, UR5, UR23 ;  /* 0x000000053f042299 */ /* 0x000fc40008011617 */
[----:B------:R-:W-:Y:S02]  /*0ad0*/  UIADD3 UR22, UR9, 0x3f, URZ ;  /* 0x0000003f09167890 */ /* 0x000fe4000fffe03f */
[----:B------:R-:W-:Y:S02]  /*0ae0*/  UIADD3 UR5, UR7, UR4, URZ ;  /* 0x0000000407057290 */ /* 0x000fe4000fffe03f */
[----:B------:R-:W-:Y:S02]  /*0af0*/  USHF.R.S32.HI UR8, URZ, 0x1f, UR22 ;  /* 0x0000001f3f087899 */ /* 0x000fe40008011416 */
[----:B------:R-:W-:Y:S02]  /*0b00*/  USHF.R.S32.HI UR4, URZ, 0x1f, UR5 ;  /* 0x0000001f3f047899 */ /* 0x000fe40008011405 */
[----:B------:R-:W-:Y:S02]  /*0b10*/  ULEA.HI UR8, UR8, UR22, URZ, 0x6 ;  /* 0x0000001608087291 */ /* 0x000fe4000f8f303f */
[----:B------:R-:W-:-:S02]  /*0b20*/  ULEA.HI UR4, UR4, UR5, URZ, 0x6 ;  /* 0x0000000504047291 */ /* 0x000fc4000f8f303f */
[----:B------:R-:W-:Y:S02]  /*0b30*/  USHF.R.S32.HI UR8, URZ, 0x6, UR8 ;  /* 0x000000063f087899 */ /* 0x000fe40008011408 */
[----:B------:R-:W-:-:S04]  /*0b40*/  USHF.R.S32.HI UR4, URZ, 0x6, UR4 ;  /* 0x000000063f047899 */ /* 0x000fc80008011404 */
[----:B------:R-:W-:-:S04]  /*0b50*/  UISETP.LT.AND UP0, UPT, UR8, UR4, UPT ;  /* 0x000000040800728c */ /* 0x000fc8000bf01270 */
[----:B------:R-:W-:Y:S02]  /*0b60*/  USEL UR5, UR8, UR4, UP0 ;  /* 0x0000000408057287 */ /* 0x000fe40008000000 */
[----:B------:R-:W-:Y:S02]  /*0b70*/  UIADD3 UR4, -UR6, URZ, URZ ;  /* 0x0000003f06047290 */ /* 0x000fe4000fffe13f */
[----:B------:R-:W-:Y:S02]  /*0b80*/  ULEA UR6, UR5, -UR6, 0x6 ;  /* 0x8000000605067291 */ /* 0x000fe4000f8e303f */
[----:B------:R-:W-:Y:S02]  /*0b90*/  UISETP.LT.AND UP1, UPT, URZ, UR4, UPT ;  /* 0x000000043f00728c */ /* 0x000fe4000bf21270 */
[----:B------:R-:W-:Y:S02]  /*0ba0*/  UISETP.LT.AND UP0, UPT, UR6, UR15, UPT ;  /* 0x0000000f0600728c */ /* 0x000fe4000bf01270 */
[----:B------:R-:W-:-:S02]  /*0bb0*/  USEL UR4, URZ, UR4, !UP1 ;  /* 0x000000043f047287 */ /* 0x000fc4000c800000 */
[----:B------:R-:W-:Y:S02]  /*0bc0*/  USEL UR5, UR6, UR15, UP0 ;  /* 0x0000000f06057287 */ /* 0x000fe40008000000 */
[----:B------:R-:W-:Y:S02]  /*0bd0*/  USHF.R.U32.HI UR6, URZ, 0x6, UR4 ;  /* 0x000000063f067899 */ /* 0x000fe40008011604 */
[----:B------:R-:W-:-:S05]  /*0be0*/  UISETP.GT.AND UP0, UPT, UR5, UR4, UPT ;  /* 0x000000040500728c */ /* 0x000fca000bf04270 */
[----:B------:R-:W-:-:S06]  /*0bf0*/  UMOV UR22, UR6 ;  /* 0x0000000600167c82 */ /* 0x000fcc0008000000 */
[----:B------:R-:W-:-:S04]  /*0c00*/  @UP0 UIADD3 UR5, UR5, 0x3f, URZ ;  /* 0x0000003f05050890 */ /* 0x000fc8000fffe03f */
[----:B------:R-:W-:-:S04]  /*0c10*/  @UP0 USHF.R.S32.HI UR4, URZ, 0x1f, UR5 ;  /* 0x0000001f3f040899 */ /* 0x000fc80008011405 */
[----:B------:R-:W-:-:S04]  /*0c20*/  @UP0 ULEA.HI UR4, UR4, UR5, URZ, 0x6 ;  /* 0x0000000504040291 */ /* 0x000fc8000f8f303f */
[----:B------:R-:W-:-:S04]  /*0c30*/  @UP0 USHF.R.S32.HI UR22, URZ, 0x6, UR4 ;  /* 0x000000063f160899 */ /* 0x000fc80008011404 */
[----:B------:R-:W-:-:S06]  /*0c40*/  UISETP.GT.AND UP0, UPT, UR22, UR6, UPT ;  /* 0x000000061600728c */ /* 0x000fcc000bf04270 */
[----:B------:R-:W-:-:S13]  /*0c50*/  PLOP3.LUT P0, PT, PT, PT, UP0, 0x80, 0x0 ;  /* 0x000000000000781c */ /* 0x000fda0003f0f008 */
[----:B------:R-:W-:Y:S05]  /*0c60*/  @!P0 BRA `(.L_x_751) ;  /* 0x000056f000008947 */ /* 0x000fea0003800000 */
[----:B-1----:R-:W-:Y:S02]  /*0c70*/  ULDC.64 UR4, c[0x0][0x340] ;  /* 0x0000d00000047ab9 */ /* 0x002fe40000000a00 */
        /* <DEDUP_REMOVED lines=8> */
[----:B------:R-:W-:Y:S01]  /*0d00*/  UIADD3 UR19, UR22, -0x1, URZ ;  /* 0xffffffff16137890 */ /* 0x000fe2000fffe03f */
[-C--:B------:R-:W-:Y:S01]  /*0d10*/  LEA.HI R12, R159, R159.reuse, RZ, 0x1 ;  /* 0x0000009f9f0c7211 */ /* 0x080fe200078f08ff */
[----:B------:R-:W-:Y:S01]  /*0d20*/  ULDC.64 UR4, c[0x0][0x240] ;  /* 0x0000900000047ab9 */ /* 0x000fe20000000a00 */
[-C--:B------:R-:W-:Y:S01]  /*0d30*/  LEA.HI R5, R8, R159.reuse, RZ, 0x2 ;  /* 0x0000009f08057211 */ /* 0x080fe200078f10ff */
[----:B------:R1:W2:Y:S01]  /*0d40*/  @P2 LDG.E R26, [R2.64] ;  /* 0x00000014021a2981 */ /* 0x0002a2000c1e1900 */
[----:B------:R-:W-:Y:S01]  /*0d50*/  SHF.R.S32.HI R92, RZ, 0x1, R12 ;  /* 0x00000001ff5c7819 */ /* 0x000fe2000001140c */
[----:B------:R-:W-:Y:S01]  /*0d60*/  IMAD.U32 R7, RZ, RZ, UR19 ;  /* 0x00000013ff077e24 */ /* 0x000fe2000f8e00ff */
[--C-:B------:R-:W-:Y:S01]  /*0d70*/  SHF.R.S32.HI R6, RZ, 0x2, R5.reuse ;  /* 0x00000002ff067819 */ /* 0x100fe20000011405 */
[----:B------:R-:W-:Y:S01]  /*0d80*/  UIMAD UR4, UR10, UR4, URZ ;  /* 0x000000040a0472a4 */ /* 0x000fe2000f8e023f */
[----:B------:R-:W-:Y:S01]  /*0d90*/  SHF.R.S32.HI R0, RZ, 0x1f, R5 ;  /* 0x0000001fff007819 */ /* 0x000fe20000011405 */
[----:B------:R-:W-:Y:S01]  /*0da0*/  USHF.R.S32.HI UR22, URZ, 0x1f, UR18 ;  /* 0x0000001f3f167899 */ /* 0x000fe20008011412 */
[----:B------:R-:W-:Y:S01]  /*0db0*/  IADD3 R144, -R6, UR15, RZ ;  /* 0x0000000f06907c10 */ /* 0x000fe2000fffe1ff */
[----:B------:R-:W-:Y:S01]  /*0dc0*/  UIMAD UR25, UR11, UR5, UR4 ;  /* 0x000000050b1972a4 */ /* 0x000fe2000f8e0204 */
[----:B------:R-:W-:Y:S01]  /*0dd0*/  LEA.HI R0, R0, R6, RZ, 0x2 ;  /* 0x0000000600007211 */ /* 0x000fe200078f10ff */
[----:B------:R-:W-:Y:S01]  /*0de0*/  USEL UR24, UR18, URZ, !UP3 ;  /* 0x0000003f12187287 */ /* 0x000fe2000d800000 */
[----:B-----5:R-:W-:Y:S01]  /*0df0*/  SHF.R.S32.HI R4, RZ, 0x1f, R10 ;  /* 0x0000001fff047819 */ /* 0x020fe2000001140a */
[----:B------:R-:W-:Y:S01]  /*0e00*/  USEL UR23, UR22, URZ, !UP3 ;  /* 0x0000003f16177287 */ /* 0x000fe2000d800000 */
[C---:B------:R-:W-:Y:S01]  /*0e10*/  IADD3 R108, P0, R6.reuse, R10, RZ ;  /* 0x0000000a066c7210 */ /* 0x040fe20007f1e0ff */
[----:B------:R-:W-:Y:S01]  /*0e20*/  ULDC.64 UR4, c[0x0][0x248] ;  /* 0x0000920000047ab9 */ /* 0x000fe20000000a00 */
[----:B------:R-:W-:Y:S01]  /*0e30*/  IMAD.U32 R10, RZ, RZ, UR11 ;  /* 0x0000000bff0a7e24 */ /* 0x000fe2000f8e00ff */
[----:B------:R-:W-:Y:S01]  /*0e40*/  UIMAD UR4, UR23, UR4, URZ ;  /* 0x00000004170472a4 */ /* 0x000fe2000f8e023f */
[----:B------:R-:W-:Y:S01]  /*0e50*/  LEA.HI.X.SX32 R109, R6, R4, 0x1, P0 ;  /* 0x00000004066d7211 */ /* 0x000fe200000f0eff */
[----:B------:R-:W-:Y:S01]  /*0e60*/  IMAD.MOV.U32 R27, RZ, RZ, c[0x0][0x238] ;  /* 0x00008e00ff1b7624 */ /* 0x000fe200078e00ff */
[----:B------:R-:W-:Y:S01]  /*0e70*/  LOP3.LUT R4, R5, 0x1ffffffc, RZ, 0xc0, !PT ;  /* 0x1ffffffc05047812 */ /* 0x000fe200078ec0ff */
[----:B------:R-:W-:Y:S01]  /*0e80*/  IMAD.MOV.U32 R150, RZ, RZ, 0x6 ;  /* 0x00000006ff967424 */ /* 0x000fe200078e00ff */
[----:B------:R-:W-:Y:S01]  /*0e90*/  UIMAD UR4, UR24, UR5, UR4 ;  /* 0x00000005180472a4 */ /* 0x000fe2000f8e0204 */
[----:B------:R-:W-:Y:S01]  /*0ea0*/  IMAD.U32 R14, RZ, RZ, UR24 ;  /* 0x00000018ff0e7e24 */ /* 0x000fe2000f8e00ff */
[----:B------:R-:W-:Y:S01]  /*0eb0*/  USHF.R.S32.HI UR5, URZ, 0x1f, UR19 ;  /* 0x0000001f3f057899 */ /* 0x000fe20008011413 */
[----:B------:R-:W-:Y:S01]  /*0ec0*/  IMAD.SHL.U32 R153, R27, 0x40, RZ ;  /* 0x000000401b997824 */ /* 0x000fe200078e00ff */
[----:B-1----:R-:W-:Y:S01]  /*0ed0*/  LEA.HI R2, R5, R6, RZ, 0x1 ;  /* 0x0000000605027211 */ /* 0x002fe200078f08ff */
[----:B------:R-:W-:Y:S01]  /*0ee0*/  IMAD.MOV.U32 R151, RZ, RZ, 0x5 ;  /* 0x00000005ff977424 */ /* 0x000fe200078e00ff */
[-C--:B------:R-:W-:Y:S01]  /*0ef0*/  LEA.HI R5, R8, R159.reuse, RZ, 0x3 ;  /* 0x0000009f08057211 */ /* 0x080fe200078f18ff */
[----:B------:R-:W-:Y:S01]  /*0f00*/  IMAD.SHL.U32 R156, R27, 0x20, RZ ;  /* 0x000000201b9c7824 */ /* 0x000fe200078e00ff */
[----:B------:R-:W-:Y:S01]  /*0f10*/  LOP3.LUT R3, R2, 0x7fffffe, RZ, 0xc0, !PT ;  /* 0x07fffffe02037812 */ /* 0x000fe200078ec0ff */
[----:B------:R-:W-:Y:S01]  /*0f20*/  IMAD.MOV.U32 R154, RZ, RZ, c[0x0][0x280] ;  /* 0x0000a000ff9a7624 */ /* 0x000fe200078e00ff */
[----:B------:R-:W-:Y:S01]  /*0f30*/  LOP3.LUT R2, R0, 0xfffffffc, RZ, 0xc0, !PT ;  /* 0xfffffffc00027812 */ /* 0x000fe200078ec0ff */
[----:B------:R-:W-:Y:S01]  /*0f40*/  IMAD R0, R7, -0x40, R144 ;  /* 0xffffffc007007824 */ /* 0x000fe200078e0290 */
[----:B------:R-:W-:Y:S01]  /*0f50*/  SHF.R.S32.HI R5, RZ, 0x3, R5 ;  /* 0x00000003ff057819 */ /* 0x000fe20000011405 */
[----:B------:R-:W-:Y:S01]  /*0f60*/  IMAD.IADD R9, R6, 0x1, -R3 ;  /* 0x0000000106097824 */ /* 0x000fe200078e0a03 */
[----:B------:R-:W-:Y:S01]  /*0f70*/  LEA.HI R3, R12, R92, RZ, 0x1 ;  /* 0x0000005c0c037211 */ /* 0x000fe200078f08ff */
[----:B------:R-:W-:Y:S01]  /*0f80*/  IMAD.IADD R28, R6, 0x1, -R2 ;  /* 0x00000001061c7824 */ /* 0x000fe200078e0a02 */
[-C--:B------:R-:W-:Y:S01]  /*0f90*/  LEA.HI R2, R8, R159.reuse, RZ, 0x4 ;  /* 0x0000009f08027211 */ /* 0x080fe200078f20ff */
[----:B------:R-:W-:Y:S01]  /*0fa0*/  IMAD.MOV.U32 R155, RZ, RZ, c[0x0][0x290] ;  /* 0x0000a400ff9b7624 */ /* 0x000fe200078e00ff */
[C---:B------:R-:W-:Y:S01]  /*0fb0*/  ISETP.GE.AND P1, PT, R0.reuse, 0x1, PT ;  /* 0x000000010000780c */ /* 0x040fe20003f26270 */
[----:B------:R-:W-:Y:S01]  /*0fc0*/  IMAD.MOV.U32 R158, RZ, RZ, c[0x0][0x2b8] ;  /* 0x0000ae00ff9e7624 */ /* 0x000fe200078e00ff */
[----:B------:R-:W-:Y:S01]  /*0fd0*/  ISETP.GT.AND P0, PT, R0, 0x20, PT ;  /* 0x000000200000780c */ /* 0x000fe20003f04270 */
[----:B------:R-:W-:Y:S01]  /*0fe0*/  IMAD.SHL.U32 R0, R2, 0x10, RZ ;  /* 0x0000001002007824 */ /* 0x000fe200078e00ff */
[----:B------:R-:W-:Y:S01]  /*0ff0*/  LOP3.LUT R2, R3, 0x7fffffe, RZ, 0xc0, !PT ;  /* 0x07fffffe03027812 */ /* 0x000fe200078ec0ff */
[----:B------:R-:W-:Y:S01]  /*1000*/  IMAD.MOV.U32 R157, RZ, RZ, c[0x0][0x27c] ;  /* 0x00009f00ff9d7624 */ /* 0x000fe200078e00ff */
[----:B------:R-:W-:Y:S01]  /*1010*/  LEA.HI R6, R8, R159, RZ, 0x5 ;  /* 0x0000009f08067211 */ /* 0x000fe200078f28ff */
[----:B------:R-:W-:Y:S01]  /*1020*/  IMAD.MOV.U32 R148, RZ, RZ, c[0x0][0x27c] ;  /* 0x00009f00ff947624 */ /* 0x000fe200078e00ff */
[----:B------:R-:W-:Y:S01]  /*1030*/  LOP3.LUT R3, R0, 0xffffff00, RZ, 0xc0, !PT ;  /* 0xffffff0000037812 */ /* 0x000fe200078ec0ff */
[----:B------:R-:W-:Y:S01]  /*1040*/  IMAD.IADD R0, R92, 0x1, -R2 ;  /* 0x000000015c007824 */ /* 0x000fe200078e0a02 */
[-C--:B------:R-:W-:Y:S01]  /*1050*/  SHF.L.U64.HI R152, R27, R150.reuse, c[0x0][0x23c] ;  /* 0x00008f001b987619 */ /* 0x080fe20000010296 */
[----:B------:R-:W-:Y:S01]  /*1060*/  IMAD.IADD R2, R159, 0x1, -R4 ;  /* 0x000000019f027824 */ /* 0x000fe200078e0a04 */
[----:B------:R-:W-:Y:S01]  /*1070*/  SHF.L.U64.HI R151, R27, R151, c[0x0][0x23c] ;  /* 0x00008f001b977619 */ /* 0x000fe20000010297 */
[----:B------:R-:W-:Y:S01]  /*1080*/  IMAD.SHL.U32 R4, R6, 0x8, RZ ;  /* 0x0000000806047824 */ /* 0x000fe200078e00ff */
[-C--:B------:R-:W-:Y:S01]  /*1090*/  SHF.L.U64.HI R149, R154, R150.reuse, c[0x0][0x284] ;  /* 0x0000a1009a957619 */ /* 0x080fe20000010296 */
[----:B------:R-:W-:Y:S01]  /*10a0*/  IMAD R105, R0, 0x20, R3 ;  /* 0x0000002000697824 */ /* 0x000fe200078e0203 */
[----:B------:R-:W-:Y:S01]  /*10b0*/  SHF.L.U64.HI R150, R155, R150, c[0x0][0x294] ;  /* 0x0000a5009b967619 */ /* 0x000fe20000010296 */
[----:B------:R-:W-:Y:S01]  /*10c0*/  IMAD.SHL.U32 R2, R2, 0x8, RZ ;  /* 0x0000000802027824 */ /* 0x000fe200078e00ff */
[----:B------:R-:W-:Y:S01]  /*10d0*/  LOP3.LUT R0, R4, 0xffffff00, RZ, 0xc0, !PT ;  /* 0xffffff0004007812 */ /* 0x000fe200078ec0ff */
[----:B------:R-:W-:Y:S01]  /*10e0*/  IMAD.SHL.U32 R4, R5, 0x40, RZ ;  /* 0x0000004005047824 */ /* 0x000fe200078e00ff */
[----:B------:R-:W-:Y:S01]  /*10f0*/  IADD3 R141, R29, UR16, RZ ;  /* 0x000000101d8d7c10 */ /* 0x000fe2000fffe0ff */
[----:B------:R-:W-:Y:S01]  /*1100*/  IMAD R6, R109, c[0x0][0x238], RZ ;  /* 0x00008e006d067a24 */ /* 0x000fe200078e02ff */
[----:B------:R-:W-:Y:S01]  /*1110*/  SHF.R.S32.HI R3, RZ, 0x1f, R2 ;  /* 0x0000001fff037819 */ /* 0x000fe20000011402 */
[----:B------:R-:W-:Y:S01]  /*1120*/  IMAD R9, R9, 0x20, R0 ;  /* 0x0000002009097824 */ /* 0x000fe200078e0200 */
[----:B------:R-:W-:Y:S01]  /*1130*/  LOP3.LUT R0, R4, 0xc0, RZ, 0xc0, !PT ;  /* 0x000000c004007812 */ /* 0x000fe200078ec0ff */
[----:B------:R-:W-:Y:S01]  /*1140*/  IMAD R6, R108, c[0x0][0x23c], R6 ;  /* 0x00008f006c067a24 */ /* 0x000fe200078e0206 */
[----:B------:R-:W-:Y:S01]  /*1150*/  ISETP.GE.AND P4, PT, R2, c[0x0][0x1d4], PT ;  /* 0x0000750002007a0c */ /* 0x000fe20003f86270 */
[----:B------:R-:W-:Y:S01]  /*1160*/  IMAD.WIDE.U32 R4, R108, c[0x0][0x238], R2 ;  /* 0x00008e006c047a25 */ /* 0x000fe200078e0002 */
[----:B------:R-:W-:-:S02]  /*1170*/  LOP3.LUT R8, R0, 0x18, R2, 0xf8, !PT ;  /* 0x0000001800087812 */ /* 0x000fc400078ef802 */
[----:B------:R-:W-:Y:S01]  /*1180*/  SHF.R.U32.HI R7, RZ, 0x3, R0 ;  /* 0x00000003ff077819 */ /* 0x000fe20000011600 */
[----:B------:R-:W-:Y:S01]  /*1190*/  IMAD.IADD R5, R5, 0x1, R6 ;  /* 0x0000000105057824 */ /* 0x000fe200078e0206 */
[----:B------:R-:W-:Y:S01]  /*11a0*/  IADD3 R0, R2, 0x20, RZ ;  /* 0x0000002002007810 */ /* 0x000fe20007ffe0ff */
[----:B------:R-:W-:Y:S01]  /*11b0*/  IMAD.U32 R6, RZ, RZ, UR11 ;  /* 0x0000000bff067e24 */ /* 0x000fe2000f8e00ff */
[----:B------:R-:W-:Y:S01]  /*11c0*/  LOP3.LUT R7, R8, R7, RZ, 0x3c, !PT ;  /* 0x0000000708077212 */ /* 0x000fe200078e3cff */
[----:B------:R-:W-:Y:S01]  /*11d0*/  IMAD.WIDE.U32 R10, R10, c[0x0][0x260], R2 ;  /* 0x000098000a0a7a25 */ /* 0x000fe200078e0002 */
[----:B------:R-:W-:Y:S02]  /*11e0*/  ISETP.GE.AND P6, PT, R0, c[0x0][0x1d4], PT ;  /* 0x0000750000007a0c */ /* 0x000fe40003fc6270 */
[----:B------:R-:W-:Y:S01]  /*11f0*/  IADD3 R0, R2, 0x40, RZ ;  /* 0x0000004002007810 */ /* 0x000fe20007ffe0ff */
[----:B------:R-:W-:Y:S01]  /*1200*/  IMAD.WIDE.U32 R4, R6, c[0x0][0x240], R4 ;  /* 0x0000900006047a25 */ /* 0x000fe200078e0004 */
[----:B------:R-:W-:-:S02]  /*1210*/  SHF.R.S32.HI R2, RZ, 0x1f, R92 ;  /* 0x0000001fff027819 */ /* 0x000fc4000001145c */
[----:B------:R-:W-:Y:S01]  /*1220*/  ISETP.GE.AND P5, PT, R0, c[0x0][0x1d4], PT ;  /* 0x0000750000007a0c */ /* 0x000fe20003fa6270 */
[----:B------:R-:W-:Y:S01]  /*1230*/  IMAD.IADD R80, R9, 0x1, R7 ;  /* 0x0000000109507824 */ /* 0x000fe200078e0207 */
[----:B------:R-:W-:Y:S01]  /*1240*/  LOP3.LUT R0, R12, 0xfffffffe, RZ, 0xc0, !PT ;  /* 0xfffffffe0c007812 */ /* 0x000fe200078ec0ff */
[----:B------:R-:W-:Y:S01]  /*1250*/  IMAD R12, R152, UR19, RZ ;  /* 0x00000013980c7c24 */ /* 0x000fe2000f8e02ff */
[----:B------:R-:W-:Y:S01]  /*1260*/  IADD3 R5, R5, UR25, RZ ;  /* 0x0000001905057c10 */ /* 0x000fe2000fffe0ff */
[----:B------:R-:W-:Y:S01]  /*1270*/  IMAD.SHL.U32 R80, R80, 0x2, RZ ;  /* 0x0000000250507824 */ /* 0x000fe200078e00ff */
[----:B------:R-:W-:Y:S01]  /*1280*/  P2R R112, PR, RZ, 0x10 ;  /* 0x00000010ff707803 */ /* 0x000fe20000000000 */
[----:B------:R-:W-:Y:S02]  /*1290*/  IMAD.IADD R15, R159, 0x1, -R0 ;  /* 0x000000019f0f7824 */ /* 0x000fe400078e0a00 */
[----:B------:R-:W-:-:S04]  /*12a0*/  IMAD.WIDE.U32 R116, R14, c[0x0][0x248], R4 ;  /* 0x000092000e747a25 */ /* 0x000fc800078e0004 */
[----:B------:R-:W-:Y:S01]  /*12b0*/  IMAD.SHL.U32 R32, R15, 0x4, RZ ;  /* 0x000000040f207824 */ /* 0x000fe200078e00ff */
[----:B------:R-:W-:Y:S01]  /*12c0*/  IADD3 R115, R117, UR4, RZ ;  /* 0x0000000475737c10 */ /* 0x000fe2000fffe0ff */
[C---:B------:R-:W-:Y:S02]  /*12d0*/  IMAD R0, R2.reuse, c[0x0][0x280], RZ ;  /* 0x0000a00002007a24 */ /* 0x040fe400078e02ff */
[----:B------:R-:W-:Y:S01]  /*12e0*/  IMAD R2, R2, c[0x0][0x290], RZ ;  /* 0x0000a40002027a24 */ /* 0x000fe200078e02ff */
[----:B------:R-:W-:Y:S01]  /*12f0*/  SHF.R.S32.HI R33, RZ, 0x1f, R32 ;  /* 0x0000001fff217819 */ /* 0x000fe20000011420 */
[----:B------:R-:W-:Y:S01]  /*1300*/  IMAD.MOV.U32 R114, RZ, RZ, R116 ;  /* 0x000000ffff727224 */ /* 0x000fe200078e0074 */
[----:B------:R-:W-:Y:S01]  /*1310*/  IADD3 R34, R32, 0x10, RZ ;  /* 0x0000001020227810 */ /* 0x000fe20007ffe0ff */
[----:B------:R-:W-:Y:S01]  /*1320*/  IMAD R13, R92, c[0x0][0x284], R0 ;  /* 0x0000a1005c0d7a24 */ /* 0x000fe200078e0200 */
[C---:B------:R-:W-:Y:S01]  /*1330*/  IADD3 R31, R32.reuse, 0x20, RZ ;  /* 0x00000020201f7810 */ /* 0x040fe20007ffe0ff */
[----:B------:R-:W-:Y:S01]  /*1340*/  IMAD.SHL.U32 R24, R15, 0x8, RZ ;  /* 0x000000080f187824 */ /* 0x000fe200078e00ff */
[----:B------:R-:W-:Y:S01]  /*1350*/  IADD3 R37, R32, 0x28, RZ ;  /* 0x0000002820257810 */ /* 0x000fe20007ffe0ff */
[----:B------:R-:W-:Y:S01]  /*1360*/  IMAD R0, R92, c[0x0][0x294], R2 ;  /* 0x0000a5005c007a24 */ /* 0x000fe200078e0202 */
[----:B------:R-:W-:Y:S01]  /*1370*/  IADD3 R36, R32, 0x8, RZ ;  /* 0x0000000820247810 */ /* 0x000fe20007ffe0ff */
[----:B------:R-:W-:Y:S01]  /*1380*/  IMAD.WIDE.U32 R2, R92, c[0x0][0x290], R32 ;  /* 0x0000a4005c027a25 */ /* 0x000fe200078e0020 */
[----:B------:R-:W-:-:S02]  /*1390*/  SHF.R.S32.HI R25, RZ, 0x1f, R24 ;  /* 0x0000001fff197819 */ /* 0x000fc40000011418 */
[C---:B------:R-:W-:Y:S01]  /*13a0*/  IADD3 R95, R24.reuse, 0x30, RZ ;  /* 0x00000030185f7810 */ /* 0x040fe20007ffe0ff */
[C---:B------:R-:W-:Y:S01]  /*13b0*/  IMAD R12, R153.reuse, UR5, R12 ;  /* 0x00000005990c7c24 */ /* 0x040fe2000f8e020c */
[----:B------:R-:W-:Y:S01]  /*13c0*/  ULDC.64 UR4, c[0x0][0x260] ;  /* 0x0000980000047ab9 */ /* 0x000fe20000000a00 */
[----:B------:R-:W-:Y:S01]  /*13d0*/  IMAD.WIDE.U32 R4, R153, UR19, R114 ;  /* 0x0000001399047c25 */ /* 0x000fe2000f8e0072 */
[----:B------:R-:W-:Y:S01]  /*13e0*/  UIMAD UR4, UR10, UR4, URZ ;  /* 0x000000040a0472a4 */ /* 0x000fe2000f8e023f */
[----:B------:R-:W-:Y:S02]  /*13f0*/  IADD3 R94, R24, 0x40, RZ ;  /* 0x00000040185e7810 */ /* 0x000fe40007ffe0ff */
[----:B------:R-:W-:Y:S01]  /*1400*/  IMAD.WIDE.U32 R6, R92, c[0x0][0x280], R32 ;  /* 0x0000a0005c067a25 */ /* 0x000fe200078e0020 */
[----:B------:R-:W-:Y:S01]  /*1410*/  UIMAD UR4, UR11, UR5, UR4 ;  /* 0x000000050b0472a4 */ /* 0x000fe2000f8e0204 */
[----:B------:R-:W-:Y:S02]  /*1420*/  IADD3 R93, R24, 0x50, RZ ;  /* 0x00000050185d7810 */ /* 0x000fe40007ffe0ff */
[----:B------:R-:W-:Y:S01]  /*1430*/  IMAD.MOV.U32 R20, RZ, RZ, R2 ;  /* 0x000000ffff147224 */ /* 0x000fe200078e0002 */
[C---:B------:R-:W-:Y:S01]  /*1440*/  @P1 LEA R2, P3, R4.reuse, c[0x0][0x220], 0x1 ;  /* 0x0000880004021a11 */ /* 0x040fe200078608ff */
[----:B------:R-:W-:Y:S01]  /*1450*/  IMAD.IADD R12, R5, 0x1, R12 ;  /* 0x00000001050c7824 */ /* 0x000fe200078e020c */
[----:B------:R-:W-:Y:S01]  /*1460*/  IADD3 R5, R11, UR4, RZ ;  /* 0x000000040b057c10 */ /* 0x000fe2000fffe0ff */
[----:B------:R-:W-:Y:S01]  /*1470*/  IMAD.IADD R23, R7, 0x1, R13 ;  /* 0x0000000107177824 */ /* 0x000fe200078e020d */
[----:B------:R-:W-:Y:S01]  /*1480*/  ULDC.64 UR4, c[0x0][0x1e8] ;  /* 0x00007a0000047ab9 */ /* 0x000fe20000000a00 */
[----:B------:R-:W-:Y:S01]  /*1490*/  IMAD.IADD R21, R3, 0x1, R0 ;  /* 0x0000000103157824 */ /* 0x000fe200078e0200 */
[----:B------:R-:W-:Y:S01]  /*14a0*/  @P1 LEA.HI.X R3, R4, c[0x0][0x224], R12, 0x1, P3 ;  /* 0x0000890004031a11 */ /* 0x000fe200018f0c0c */
[----:B------:R-:W-:Y:S01]  /*14b0*/  IMAD.MOV.U32 R22, RZ, RZ, R6 ;  /* 0x000000ffff167224 */ /* 0x000fe200078e0006 */
[----:B------:R-:W-:Y:S01]  /*14c0*/  ISETP.GE.AND P3, PT, R24, c[0x0][0x27c], PT ;  /* 0x00009f0018007a0c */ /* 0x000fe20003f66270 */
[----:B------:R-:W-:Y:S01]  /*14d0*/  IMAD.WIDE.U32 R6, R92, c[0x0][0x290], R24 ;  /* 0x0000a4005c067a25 */ /* 0x000fe200078e0018 */
[----:B------:R-:W-:Y:S01]  /*14e0*/  UIMAD UR25, UR10, UR4, URZ ;  /* 0x000000040a1972a4 */ /* 0x000fe2000f8e023f */
[----:B------:R-:W-:Y:S01]  /*14f0*/  @!PT LDS RZ, [RZ] ;  /* 0x00000000fffff984 */ /* 0x000fe20000000800 */
[----:B------:R-:W-:Y:S01]  /*1500*/  @!PT LDS RZ, [RZ] ;  /* 0x00000000fffff984 */ /* 0x000fe20000000800 */
[----:B------:R-:W-:Y:S01]  /*1510*/  @!PT LDS RZ, [RZ] ;  /* 0x00000000fffff984 */ /* 0x000fe20000000800 */
[----:B------:R1:W-:Y:S01]  /*1520*/  @P1 LDGSTS.E.BYPASS.LTC128B.128 [R80+0x3100], [R2.64], !P4 ;  /* 0x0310000002501fae */ /* 0x0003e2000e101d54 */
[----:B------:R-:W-:Y:S01]  /*1530*/  P2R R145, PR, RZ, 0x8 ;  /* 0x00000008ff917803 */ /* 0x000fe20000000000 */
[----:B------:R-:W-:Y:S01]  /*1540*/  IMAD.IADD R17, R0, 0x1, R7 ;  /* 0x0000000100117824 */ /* 0x000fe200078e0207 */
[----:B------:R-:W-:Y:S01]  /*1550*/  SEL R0, RZ, c[0x0][0x27c], !P3 ;  /* 0x00009f00ff007a07 */ /* 0x000fe20005800000 */
[----:B------:R-:W-:Y:S01]  /*1560*/  IMAD.MOV.U32 R16, RZ, RZ, R6 ;  /* 0x000000ffff107224 */ /* 0x000fe200078e0006 */
[----:B------:R1:W-:Y:S01]  /*1570*/  @P1 LDGSTS.E.BYPASS.LTC128B.128 [R80+0x4100], [R2.64+0x40], !P6 ;  /* 0x0410004002501fae */ /* 0x0003e2000f101d54 */
[----:B------:R-:W-:Y:S01]  /*1580*/  IMAD.IADD R27, R32, 0x1, R34 ;  /* 0x00000001201b7824 */ /* 0x000fe200078e0222 */
[----:B------:R-:W-:Y:S01]  /*1590*/  UIMAD.WIDE.U32 UR28, UR11, UR4, URZ ;  /* 0x000000040b1c72a5 */ /* 0x000fe2000f8e003f */
[----:B------:R-:W-:Y:S01]  /*15a0*/  IMAD.IADD R6, R24, 0x1, R0 ;  /* 0x0000000118067824 */ /* 0x000fe200078e0200 */
[----:B------:R1:W-:Y:S01]  /*15b0*/  @P1 LDGSTS.E.BYPASS.LTC128B.128 [R80+0x5100], [R2.64+0x80], !P5 ;  /* 0x0510008002501fae */ /* 0x0003e2000e901d54 */
[----:B------:R-:W-:Y:S01]  /*15c0*/  @P0 IADD3 R0, P1, R156, R4, RZ ;  /* 0x000000049c000210 */ /* 0x000fe20007f3e0ff */
[----:B------:R-:W-:Y:S01]  /*15d0*/  IMAD.MOV.U32 R4, RZ, RZ, R10 ;  /* 0x000000ffff047224 */ /* 0x000fe200078e000a */
[----:B------:R-:W-:Y:S01]  /*15e0*/  ISETP.GE.AND P3, PT, R27, c[0x0][0x27c], PT ;  /* 0x00009f001b007a0c */ /* 0x000fe20003f66270 */
[----:B------:R-:W-:Y:S01]  /*15f0*/  IMAD.WIDE.U32 R8, R92, c[0x0][0x280], R24 ;  /* 0x0000a0005c087a25 */ /* 0x000fe200078e0018 */
[----:B------:R-:W-:Y:S01]  /*1600*/  SHF.R.S32.HI R7, RZ, 0x1f, R6 ;  /* 0x0000001fff077819 */ /* 0x000fe20000011406 */
[----:B------:R-:W-:Y:S01]  /*1610*/  UIMAD UR25, UR11, UR5, UR25 ;  /* 0x000000050b1972a4 */ /* 0x000fe2000f8e0219 */
[----:B------:R-:W-:Y:S01]  /*1620*/  P2R R143, PR, RZ, 0x8 ;  /* 0x00000008ff8f7803 */ /* 0x000fe20000000000 */
[----:B------:R-:W-:Y:S01]  /*1630*/  IMAD.WIDE.U32 R106, R14, c[0x0][0x268], R4 ;  /* 0x00009a000e6a7a25 */ /* 0x000fe200078e0004 */
[CC--:B------:R-:W-:Y:S01]  /*1640*/  LEA.HI R11, R7.reuse, R6.reuse, RZ, 0x3 ;  /* 0x00000006070b7211 */ /* 0x0c0fe200078f18ff */
[----:B------:R-:W-:Y:S01]  /*1650*/  ULDC.64 UR4, c[0x0][0x210] ;  /* 0x0000840000047ab9 */ /* 0x000fe20000000a00 */
[----:B------:R-:W-:Y:S01]  /*1660*/  LEA.HI R6, R7, R6, RZ, 0x5 ;  /* 0x0000000607067211 */ /* 0x000fe200078f28ff */
[----:B------:R-:W-:Y:S01]  /*1670*/  IMAD.IADD R19, R13, 0x1, R9 ;  /* 0x000000010d137824 */ /* 0x000fe200078e0209 */
[----:B------:R-:W-:Y:S01]  /*1680*/  UIMAD UR27, UR10, UR4, URZ ;  /* 0x000000040a1b72a4 */ /* 0x000fe2000f8e023f */
[----:B------:R-:W-:Y:S01]  /*1690*/  IMAD.MOV.U32 R18, RZ, RZ, R8 ;  /* 0x000000ffff127224 */ /* 0x000fe200078e0008 */
[----:B------:R-:W-:Y:S01]  /*16a0*/  UIMAD.WIDE.U32 UR30, UR11, UR4, URZ ;  /* 0x000000040b1e72a5 */ /* 0x000fe2000f8e003f */
[C---:B------:R-:W-:Y:S01]  /*16b0*/  IMAD.WIDE.U32 R124, R147.reuse, c[0x0][0x280], R22 ;  /* 0x0000a000937c7a25 */ /* 0x040fe200078e0016 */
[----:B------:R-:W-:Y:S01]  /*16c0*/  UIMAD UR27, UR11, UR5, UR27 ;  /* 0x000000050b1b72a4 */ /* 0x000fe2000f8e021b */
[----:B------:R-:W-:Y:S01]  /*16d0*/  SHF.R.S32.HI R8, RZ, 0x1f, R27 ;  /* 0x0000001fff087819 */ /* 0x000fe2000001141b */
[----:B------:R-:W-:Y:S01]  /*16e0*/  UIADD3 UR25, UR29, UR25, URZ ;  /* 0x000000191d197290 */ /* 0x000fe2000fffe03f */
[C---:B------:R-:W-:Y:S01]  /*16f0*/  IMAD.WIDE.U32 R122, R147.reuse, c[0x0][0x290], R20 ;  /* 0x0000a400937a7a25 */ /* 0x040fe200078e0014 */
[----:B------:R-:W-:Y:S01]  /*1700*/  ULDC.64 UR4, c[0x0][0x268] ;  /* 0x00009a0000047ab9 */ /* 0x000fe20000000a00 */
[----:B------:R-:W-:Y:S01]  /*1710*/  LEA.HI R8, R8, R27, RZ, 0x3 ;  /* 0x0000001b08087211 */ /* 0x000fe200078f18ff */
[----:B------:R-:W-:Y:S01]  /*1720*/  UIMAD UR4, UR23, UR4, URZ ;  /* 0x00000004170472a4 */ /* 0x000fe2000f8e023f */
[----:B------:R-:W-:Y:S01]  /*1730*/  IMAD.WIDE.U32 R120, R147, c[0x0][0x280], R18 ;  /* 0x0000a00093787a25 */ /* 0x000fe200078e0012 */
[----:B------:R-:W-:Y:S01]  /*1740*/  IADD3 R35, R32, 0x18, RZ ;  /* 0x0000001820237810 */ /* 0x000fe20007ffe0ff */
[----:B------:R-:W-:Y:S01]  /*1750*/  UIADD3 UR27, UR31, UR27, URZ ;  /* 0x0000001b1f1b7290 */ /* 0x000fe2000fffe03f */
[----:B------:R-:W-:Y:S01]  /*1760*/  LOP3.LUT R88, R8, 0xfffffff8, RZ, 0xc0, !PT ;  /* 0xfffffff808587812 */ /* 0x000fe200078ec0ff */
[----:B-1----:R-:W-:Y:S01]  /*1770*/  @P0 IMAD.X R3, R151, 0x1, R12, P1 ;  /* 0x0000000197030824 */ /* 0x002fe200008e060c */
[----:B------:R-:W-:Y:S01]  /*1780*/  @P0 LEA R2, P1, R0, c[0x0][0x220], 0x1 ;  /* 0x0000880000020a11 */ /* 0x000fe200078208ff */
[----:B------:R-:W-:Y:S01]  /*1790*/  IMAD.WIDE.U32 R118, R147, c[0x0][0x290], R16 ;  /* 0x0000a40093767a25 */ /* 0x000fe200078e0010 */
[----:B------:R-:W-:Y:S01]  /*17a0*/  UIMAD UR24, UR24, UR5, UR4 ;  /* 0x00000005181872a4 */ /* 0x000fe2000f8e0204 */
[----:B------:R-:W-:-:S02]  /*17b0*/  SHF.R.S32.HI R140, RZ, 0x3, R11 ;  /* 0x00000003ff8c7819 */ /* 0x000fc4000001140b */
[----:B------:R-:W-:Y:S01]  /*17c0*/  @P0 LEA.HI.X R3, R0, c[0x0][0x224], R3, 0x1, P1 ;  /* 0x0000890000030a11 */ /* 0x000fe200008f0c03 */
[----:B------:R-:W-:Y:S01]  /*17d0*/  ULDC.64 UR4, c[0x0][0x2b0] ;  /* 0x0000ac0000047ab9 */ /* 0x000fe20000000a00 */
[----:B------:R-:W-:Y:S01]  /*17e0*/  SEL R0, RZ, c[0x0][0x27c], !P3 ;  /* 0x00009f00ff007a07 */ /* 0x000fe20005800000 */
[----:B------:R-:W-:Y:S01]  /*17f0*/  IMAD.SHL.U32 R154, R154, 0x40, RZ ;  /* 0x000000409a9a7824 */ /* 0x000fe200078e00ff */
[----:B------:R-:W-:Y:S01]  /*1800*/  SHF.R.S32.HI R101, RZ, 0x1f, R88 ;  /* 0x0000001fff657819 */ /* 0x000fe20000011458 */
[----:B------:R1:W-:Y:S01]  /*1810*/  @P0 LDGSTS.E.BYPASS.LTC128B.128 [R80+0x3900], [R2.64], !P4 ;  /* 0x0390000002500fae */ /* 0x0003e2000e101d54 */
[----:B------:R-:W-:Y:S01]  /*1820*/  IMAD.SHL.U32 R155, R155, 0x40, RZ ;  /* 0x000000409b9b7824 */ /* 0x000fe200078e00ff */
[----:B------:R-:W-:Y:S01]  /*1830*/  IADD3 R110, R107, UR24, RZ ;  /* 0x000000186b6e7c10 */ /* 0x000fe2000fffe0ff */
[----:B------:R-:W-:Y:S01]  /*1840*/  IMAD.IADD R0, R0, 0x1, R27 ;  /* 0x0000000100007824 */ /* 0x000fe200078e021b */
[----:B------:R1:W-:Y:S01]  /*1850*/  @P0 LDGSTS.E.BYPASS.LTC128B.128 [R80+0x4900], [R2.64+0x40], !P6 ;  /* 0x0490004002500fae */ /* 0x0003e2000f101d54 */
[----:B------:R-:W-:-:S02]  /*1860*/  IMAD.SHL.U32 R148, R148, 0x2, RZ ;  /* 0x0000000294947824 */ /* 0x000fc400078e00ff */
[----:B------:R-:W-:Y:S01]  /*1870*/  IMAD.U32 R79, RZ, RZ, UR19 ;  /* 0x00000013ff4f7e24 */ /* 0x000fe2000f8e00ff */
[----:B------:R1:W-:Y:S01]  /*1880*/  @P0 LDGSTS.E.BYPASS.LTC128B.128 [R80+0x5900], [R2.64+0x80], !P5 ;  /* 0x0590008002500fae */ /* 0x0003e2000e901d54 */
[C---:B------:R-:W-:Y:S01]  /*1890*/  LOP3.LUT P0, RZ, R28.reuse, 0x2, RZ, 0xc0, !PT ;  /* 0x000000021cff7812 */ /* 0x040fe2000780c0ff */
[----:B------:R-:W-:Y:S02]  /*18a0*/  IMAD R111, R15, 0x40, R92 ;  /* 0x000000400f6f7824 */ /* 0x000fe400078e025c */
[----:B------:R-:W0:Y:S01]  /*18b0*/  LDGDEPBAR ;  /* 0x00000000000079af */ /* 0x000e220000000000 */
[----:B-1----:R-:W-:Y:S01]  /*18c0*/  IMAD.SHL.U32 R3, R28, 0x40, RZ ;  /* 0x000000401c037824 */ /* 0x002fe200078e00ff */
[----:B------:R-:W-:-:S04]  /*18d0*/  SHF.R.S32.HI R2, RZ, 0x1f, R0 ;  /* 0x0000001fff027819 */ /* 0x000fc80000011400 */
[----:B------:R-:W-:Y:S02]  /*18e0*/  LOP3.LUT R98, R3, 0xc0, RZ, 0xc0, !PT ;  /* 0x000000c003627812 */ /* 0x000fe400078ec0ff */
[CC--:B------:R-:W-:Y:S02]  /*18f0*/  LEA.HI R10, R2.reuse, R0.reuse, RZ, 0x3 ;  /* 0x00000000020a7211 */ /* 0x0c0fe400078f18ff */
[----:B------:R-:W-:Y:S02]  /*1900*/  LEA.HI R5, R2, R0, RZ, 0x5 ;  /* 0x0000000002057211 */ /* 0x000fe400078f28ff */
[----:B------:R-:W-:Y:S02]  /*1910*/  SHF.R.U32.HI R99, RZ, 0x3, R98 ;  /* 0x00000003ff637819 */ /* 0x000fe40000011662 */
[----:B------:R-:W-:Y:S02]  /*1920*/  LOP3.LUT R4, R98, 0x18, R11, 0xf8, !PT ;  /* 0x0000001862047812 */ /* 0x000fe400078ef80b */
[----:B------:R-:W-:Y:S01]  /*1930*/  SHF.R.S32.HI R133, RZ, 0x3, R10 ;  /* 0x00000003ff857819 */ /* 0x000fe2000001140a */
[----:B--2---:R1:W2:Y:S02]  /*1940*/  @P2 R2UR UR26, R26 ;  /* 0x000000001a1a23c2 */ /* 0x0042a400000e0000 */
[----:B-1----:R-:W-:Y:S01]  /*1950*/  IMAD.IADD R26, R32, 0x1, R31 ;  /* 0x00000001201a7824 */ /* 0x002fe200078e021f */
[----:B--2---:R-:W-:-:S02]  /*1960*/  @UP0 USHF.R.S32.HI UR33, URZ, 0x1f, UR26 ;  /* 0x0000001f3f210899 */ /* 0x004fc4000801141a */
[----:B------:R-:W-:Y:S01]  /*1970*/  @UP0 UMOV UR32, UR26 ;  /* 0x0000001a00200c82 */ /* 0x000fe20008000000 */
[----:B------:R-:W-:Y:S01]  /*1980*/  BAR.SYNC.DEFER_BLOCKING 0x0 ;  /* 0x0000000000007b1d */ /* 0x000fe20000010000 */
[----:B------:R-:W-:Y:S02]  /*1990*/  ISETP.GE.AND P1, PT, R26, c[0x0][0x27c], PT ;  /* 0x00009f001a007a0c */ /* 0x000fe40003f26270 */
[--C-:B------:R-:W-:Y:S02]  /*19a0*/  SHF.R.S32.HI R7, RZ, 0x1f, R26.reuse ;  /* 0x0000001fff077819 */ /* 0x100fe4000001141a */
[----:B------:R-:W-:Y:S01]  /*19b0*/  SEL R3, RZ, c[0x0][0x27c], !P1 ;  /* 0x00009f00ff037a07 */ /* 0x000fe20004800000 */
[----:B------:R-:W-:Y:S01]  /*19c0*/  @!UP0 UMOV UR33, UR22 ;  /* 0x0000001600218c82 */ /* 0x000fe20008000000 */
[----:B------:R-:W-:Y:S01]  /*19d0*/  LEA.HI R7, R7, R26, RZ, 0x3 ;  /* 0x0000001a07077211 */ /* 0x000fe200078f18ff */
[----:B------:R-:W-:Y:S01]  /*19e0*/  UIMAD UR22, UR33, UR4, URZ ;  /* 0x00000004211672a4 */ /* 0x000fe2000f8e023f */
[----:B------:R-:W-:Y:S01]  /*19f0*/  P2R R142, PR, RZ, 0x2 ;  /* 0x00000002ff8e7803 */ /* 0x000fe20000000000 */
[----:B------:R-:W-:Y:S01]  /*1a00*/  IMAD.IADD R0, R3, 0x1, R26 ;  /* 0x0000000103007824 */ /* 0x000fe200078e021a */
[----:B------:R-:W-:Y:S01]  /*1a10*/  LOP3.LUT R87, R7, 0xfffffff8, RZ, 0xc0, !PT ;  /* 0xfffffff807577812 */ /* 0x000fe200078ec0ff */
[----:B------:R-:W-:Y:S01]  /*1a20*/  IMAD.SHL.U32 R3, R6, 0x40, RZ ;  /* 0x0000004006037824 */ /* 0x000fe200078e00ff */
[----:B------:R-:W-:Y:S01]  /*1a30*/  @!UP0 UMOV UR32, UR18 ;  /* 0x0000001200208c82 */ /* 0x000fe20008000000 */
[----:B------:R-:W-:Y:S01]  /*1a40*/  ISETP.NE.AND P1, PT, R158, 0x1, PT ;  /* 0x000000019e00780c */ /* 0x000fe20003f25270 */
[----:B------:R-:W-:Y:S01]  /*1a50*/  UIMAD.WIDE.U32 UR34, UR32, UR4, URZ ;  /* 0x00000004202272a5 */ /* 0x000fe2000f8e003f */
[----:B------:R-:W-:Y:S01]  /*1a60*/  SHF.R.S32.HI R2, RZ, 0x1f, R0 ;  /* 0x0000001fff027819 */ /* 0x000fe20000011400 */
[----:B------:R-:W-:Y:S01]  /*1a70*/  UIMAD UR5, UR32, UR5, UR22 ;  /* 0x00000005200572a4 */ /* 0x000fe2000f8e0216 */
[----:B------:R-:W-:Y:S01]  /*1a80*/  LOP3.LUT R6, R3, 0x7ffff800, RZ, 0xc0, !PT ;  /* 0x7ffff80003067812 */ /* 0x000fe200078ec0ff */
[----:B------:R-:W-:Y:S01]  /*1a90*/  ULDC.U8 UR4, c[0x0][0x298] ;  /* 0x0000a60000047ab9 */ /* 0x000fe20000000000 */
[----:B------:R-:W-:Y:S01]  /*1aa0*/  LOP3.LUT R3, R4, R99, RZ, 0x3c, !PT ;  /* 0x0000006304037212 */ /* 0x000fe200078e3cff */
[----:B------:R-:W-:Y:S01]  /*1ab0*/  UIADD3 UR5, UR35, UR5, URZ ;  /* 0x0000000523057290 */ /* 0x000fe2000fffe03f */
[----:B------:R-:W-:-:S02]  /*1ac0*/  LEA.HI R9, R2, R0, RZ, 0x3 ;  /* 0x0000000002097211 */ /* 0x000fc400078f18ff */
[----:B------:R-:W-:Y:S01]  /*1ad0*/  LEA.HI R0, R2, R0, RZ, 0x5 ;  /* 0x0000000002007211 */ /* 0x000fe200078f28ff */
[----:B------:R-:W-:Y:S01]  /*1ae0*/  IMAD.SHL.U32 R2, R5, 0x40, RZ ;  /* 0x0000004005027824 */ /* 0x000fe200078e00ff */
[----:B------:R-:W-:Y:S02]  /*1af0*/  IADD3 R14, R3, R6, R105 ;  /* 0x00000006030e7210 */ /* 0x000fe40007ffe069 */
[----:B------:R-:W-:Y:S01]  /*1b00*/  LOP3.LUT R3, R98, 0x18, R10, 0xf8, !PT ;  /* 0x0000001862037812 */ /* 0x000fe200078ef80a */
[----:B------:R-:W-:Y:S01]  /*1b10*/  IMAD.SHL.U32 R0, R0, 0x40, RZ ;  /* 0x0000004000007824 */ /* 0x000fe200078e00ff */
[----:B------:R-:W-:Y:S01]  /*1b20*/  LOP3.LUT R4, R98, 0x18, R9, 0xf8, !PT ;  /* 0x0000001862047812 */ /* 0x000fe200078ef809 */
[----:B------:R-:W-:Y:S01]  /*1b30*/  IMAD.SHL.U32 R131, R14, 0x2, RZ ;  /* 0x000000020e837824 */ /* 0x000fe200078e00ff */
[----:B------:R-:W-:Y:S02]  /*1b40*/  LOP3.LUT R5, R2, 0x7ffff800, RZ, 0xc0, !PT ;  /* 0x7ffff80002057812 */ /* 0x000fe400078ec0ff */
[----:B------:R-:W-:-:S02]  /*1b50*/  LOP3.LUT R3, R3, R99, RZ, 0x3c, !PT ;  /* 0x0000006303037212 */ /* 0x000fc400078e3cff */
[----:B------:R-:W-:Y:S02]  /*1b60*/  LOP3.LUT R2, R0, 0x7ffff800, RZ, 0xc0, !PT ;  /* 0x7ffff80000027812 */ /* 0x000fe400078ec0ff */
[----:B------:R-:W-:Y:S02]  /*1b70*/  LOP3.LUT R0, R4, R99, RZ, 0x3c, !PT ;  /* 0x0000006304007212 */ /* 0x000fe400078e3cff */
[----:B------:R-:W-:Y:S02]  /*1b80*/  IADD3 R13, R3, R5, R105 ;  /* 0x00000005030d7210 */ /* 0x000fe40007ffe069 */
[----:B------:R-:W-:Y:S02]  /*1b90*/  SHF.R.S32.HI R4, RZ, 0x1f, R95 ;  /* 0x0000001fff047819 */ /* 0x000fe4000001145f */
[----:B------:R-:W-:Y:S01]  /*1ba0*/  SHF.R.S32.HI R3, RZ, 0x1f, R94 ;  /* 0x0000001fff037819 */ /* 0x000fe2000001145e */
[----:B------:R-:W-:Y:S01]  /*1bb0*/  IMAD.SHL.U32 R126, R13, 0x2, RZ ;  /* 0x000000020d7e7824 */ /* 0x000fe200078e00ff */
[----:B------:R-:W-:-:S02]  /*1bc0*/  SHF.R.S32.HI R5, RZ, 0x1f, R93 ;  /* 0x0000001fff057819 */ /* 0x000fc4000001145d */
[----:B------:R-:W-:Y:S02]  /*1bd0*/  LEA.HI R6, R4, R95, RZ, 0x3 ;  /* 0x0000005f04067211 */ /* 0x000fe400078f18ff */
[----:B------:R-:W-:Y:S02]  /*1be0*/  LEA.HI R4, R3, R94, RZ, 0x3 ;  /* 0x0000005e03047211 */ /* 0x000fe400078f18ff */
[----:B------:R-:W-:Y:S02]  /*1bf0*/  LEA.HI R3, R5, R93, RZ, 0x3 ;  /* 0x0000005d05037211 */ /* 0x000fe400078f18ff */
[----:B------:R-:W-:Y:S02]  /*1c00*/  IADD3 R12, R0, R2, R105 ;  /* 0x00000002000c7210 */ /* 0x000fe40007ffe069 */
[----:B------:R-:W-:Y:S02]  /*1c10*/  SHF.R.S32.HI R0, RZ, 0x1f, R147 ;  /* 0x0000001fff007819 */ /* 0x000fe40000011493 */
[----:B------:R-:W-:Y:S01]  /*1c20*/  LOP3.LUT R86, R3, 0xfffffff8, RZ, 0xc0, !PT ;  /* 0xfffffff803567812 */ /* 0x000fe200078ec0ff */
[----:B------:R-:W-:Y:S01]  /*1c30*/  IMAD.SHL.U32 R113, R12, 0x2, RZ ;  /* 0x000000020c717824 */ /* 0x000fe200078e00ff */
[----:B------:R-:W-:Y:S01]  /*1c40*/  LOP3.LUT R3, R98, 0x8, R24, 0xf8, !PT ;  /* 0x0000000862037812 */ /* 0x000fe200078ef818 */
[----:B------:R-:W-:Y:S01]  /*1c50*/  IMAD R2, R0, c[0x0][0x280], RZ ;  /* 0x0000a00000027a24 */ /* 0x000fe200078e02ff */
[----:B------:R-:W-:Y:S01]  /*1c60*/  LOP3.LUT R89, R4, 0xfffffff8, RZ, 0xc0, !PT ;  /* 0xfffffff804597812 */ /* 0x000fe200078ec0ff */
[----:B------:R-:W-:Y:S01]  /*1c70*/  IMAD R0, R0, c[0x0][0x290], RZ ;  /* 0x0000a40000007a24 */ /* 0x000fe200078e02ff */
[----:B------:R-:W-:Y:S01]  /*1c80*/  LOP3.LUT R81, R3, R99, RZ, 0x3c, !PT ;  /* 0x0000006303517212 */ /* 0x000fe200078e3cff */
[----:B------:R-:W-:Y:S01]  /*1c90*/  IMAD R2, R147, c[0x0][0x284], R2 ;  /* 0x0000a10093027a24 */ /* 0x000fe200078e0202 */
[----:B------:R-:W-:Y:S01]  /*1ca0*/  LOP3.LUT R3, R11, 0xfffffff8, RZ, 0xc0, !PT ;  /* 0xfffffff80b037812 */ /* 0x000fe200078ec0ff */
[----:B------:R-:W-:Y:S01]  /*1cb0*/  IMAD R0, R147, c[0x0][0x294], R0 ;  /* 0x0000a50093007a24 */ /* 0x000fe200078e0200 */
[----:B------:R-:W-:Y:S01]  /*1cc0*/  LOP3.LUT R90, R6, 0xfffffff8, RZ, 0xc0, !PT ;  /* 0xfffffff8065a7812 */ /* 0x000fe200078ec0ff */
[----:B------:R-:W-:Y:S01]  /*1cd0*/  IMAD.IADD R81, R105, 0x1, R81 ;  /* 0x0000000169517824 */ /* 0x000fe200078e0251 */
[----:B------:R-:W-:Y:S01]  /*1ce0*/  SHF.R.S32.HI R4, RZ, 0x1f, R3 ;  /* 0x0000001fff047819 */ /* 0x000fe20000011403 */
[----:B------:R-:W-:Y:S01]  /*1cf0*/  IMAD.IADD R139, R125, 0x1, R2 ;  /* 0x000000017d8b7824 */ /* 0x000fe200078e0202 */
[----:B------:R-:W-:Y:S01]  /*1d00*/  SHF.R.S32.HI R104, RZ, 0x1f, R90 ;  /* 0x0000001fff687819 */ /* 0x000fe2000001145a */
[----:B------:R-:W-:Y:S01]  /*1d10*/  IMAD.IADD R137, R2, 0x1, R121 ;  /* 0x0000000102897824 */ /* 0x000fe200078e0279 */
[----:B------:R-:W-:Y:S01]  /*1d20*/  LOP3.LUT R2, R10, 0xfffffff8, RZ, 0xc0, !PT ;  /* 0xfffffff80a027812 */ /* 0x000fe200078ec0ff */
[----:B------:R-:W-:Y:S01]  /*1d30*/  IMAD.IADD R138, R123, 0x1, R0 ;  /* 0x000000017b8a7824 */ /* 0x000fe200078e0200 */
[----:B------:R-:W-:Y:S01]  /*1d40*/  LEA R81, R81, 0x100, 0x1 ;  /* 0x0000010051517811 */ /* 0x000fe200078e08ff */
[----:B------:R-:W-:Y:S01]  /*1d50*/  IMAD.IADD R136, R0, 0x1, R119 ;  /* 0x0000000100887824 */ /* 0x000fe200078e0277 */
[----:B------:R-:W-:Y:S01]  /*1d60*/  LOP3.LUT R0, R9, 0xfffffff8, RZ, 0xc0, !PT ;  /* 0xfffffff809007812 */ /* 0x000fe200078ec0ff */
[C---:B------:R-:W-:Y:S01]  /*1d70*/  IMAD.SHL.U32 R134, R3.reuse, 0x2, RZ ;  /* 0x0000000203867824 */ /* 0x040fe200078e00ff */
[----:B------:R-:W-:Y:S01]  /*1d80*/  SHF.L.U64.HI R135, R3, 0x1, R4 ;  /* 0x0000000103877819 */ /* 0x000fe20000010204 */
[----:B------:R-:W-:Y:S01]  /*1d90*/  IMAD.SHL.U32 R129, R2, 0x2, RZ ;  /* 0x0000000202817824 */ /* 0x000fe200078e00ff */
[----:B------:R-:W-:Y:S01]  /*1da0*/  SHF.R.S32.HI R3, RZ, 0x1f, R2 ;  /* 0x0000001fff037819 */ /* 0x000fe20000011402 */
[----:B------:R-:W-:Y:S01]  /*1db0*/  IMAD.SHL.U32 R127, R0, 0x2, RZ ;  /* 0x00000002007f7824 */ /* 0x000fe200078e00ff */
[----:B------:R-:W-:-:S02]  /*1dc0*/  SHF.R.S32.HI R4, RZ, 0x1f, R0 ;  /* 0x0000001fff047819 */ /* 0x000fc40000011400 */
[C---:B------:R-:W-:Y:S02]  /*1dd0*/  IADD3 R82, R81.reuse, 0x20, RZ ;  /* 0x0000002051527810 */ /* 0x040fe40007ffe0ff */
[----:B------:R-:W-:Y:S02]  /*1de0*/  @P0 IADD3 R82, R81, -0x20, RZ ;  /* 0xffffffe051520810 */ /* 0x000fe40007ffe0ff */
[----:B------:R-:W-:Y:S02]  /*1df0*/  SHF.R.S32.HI R103, RZ, 0x1f, R89 ;  /* 0x0000001fff677819 */ /* 0x000fe40000011459 */
[----:B------:R-:W-:Y:S02]  /*1e00*/  SHF.R.S32.HI R102, RZ, 0x1f, R86 ;  /* 0x0000001fff667819 */ /* 0x000fe40000011456 */
[----:B------:R-:W-:Y:S02]  /*1e10*/  SHF.R.S32.HI R100, RZ, 0x1f, R87 ;  /* 0x0000001fff647819 */ /* 0x000fe40000011457 */
[----:B------:R-:W-:-:S02]  /*1e20*/  SHF.R.S32.HI R132, RZ, 0x3, R9 ;  /* 0x00000003ff847819 */ /* 0x000fc40000011409 */
[----:B------:R-:W-:Y:S02]  /*1e30*/  SHF.L.U64.HI R130, R2, 0x1, R3 ;  /* 0x0000000102827819 */ /* 0x000fe40000010203 */
[----:B------:R-:W-:Y:S02]  /*1e40*/  SHF.L.U64.HI R128, R0, 0x1, R4 ;  /* 0x0000000100807819 */ /* 0x000fe40000010204 */
[----:B------:R-:W-:Y:S02]  /*1e50*/  ISETP.GE.AND P0, PT, R157, 0x1, PT ;  /* 0x000000019d00780c */ /* 0x000fe40003f06270 */
.L_x_776:
[----:B------:R-:W-:Y:S01]  /*1e60*/  IMAD.SHL.U32 R91, R79, 0x40, RZ ;  /* 0x000000404f5b7824 */ /* 0x000fe200078e00ff */
[----:B------:R-:W-:Y:S04]  /*1e70*/  DEPBAR.LE SB0, 0x0 ;  /* 0x000080000000791a */ /* 0x000fe80000000000 */
[----:B-1----:R-:W-:Y:S01]  /*1e80*/  IMAD.IADD R2, R111, 0x1, R91 ;  /* 0x000000016f027824 */ /* 0x002fe200078e025b */
[----:B------:R-:W-:Y:S01]  /*1e90*/  ISETP.NE.AND P1, PT, R158, 0x1, PT ;  /* 0x000000019e00780c */ /* 0x000fe20003f25270 */
[----:B------:R-:W-:Y:S01]  /*1ea0*/  IMAD.MOV.U32 R83, RZ, RZ, RZ ;  /* 0x000000ffff537224 */ /* 0x000fe200078e00ff */
[----:B------:R-:W-:Y:S01]  /*1eb0*/  ISETP.GE.AND P2, PT, R157, 0x1, PT ;  /* 0x000000019d00780c */ /* 0x000fe20003f46270 */
[----:B------:R-:W-:Y:S01]  /*1ec0*/  IMAD.IADD R0, R141, 0x1, R2 ;  /* 0x000000018d007824 */ /* 0x000fe200078e0202 */
[----:B------:R-:W-:Y:S01]  /*1ed0*/  ISETP.GE.AND P0, PT, R2, UR15, PT ;  /* 0x0000000f02007c0c */ /* 0x000fe2000bf06270 */
[----:B------:R-:W-:Y:S02]  /*1ee0*/  BSSY B1, `(.L_x_752) ;  /* 0x00003d8000017945 */ /* 0x000fe40003800000 */
[----:B------:R-:W-:Y:S01]  /*1ef0*/  IMAD.MOV.U32 R2, RZ, RZ, R0 ;  /* 0x000000ffff027224 */ /* 0x000fe200078e0000 */
[----:B------:R-:W-:Y:S05]  /*1f00*/  ISETP.GT.OR P0, PT, R111, 0x3f, P0 ;  /* 0x0000003f6f00780c */ /* 0x000fea0000704670 */
[----:B------:R-:W-:Y:S05]  /*1f10*/  @P1 IMAD.HI.U32 R3, R0, c[0x0][0x2bc], RZ ;  /* 0x0000af0000031a27 */ /* 0x000fea00078e00ff */
[----:B------:R-:W-:Y:S04]  /*1f20*/  @P1 SHF.R.U32.HI R2, RZ, c[0x0][0x2c0], R3 ;  /* 0x0000b000ff021a19 */ /* 0x000fe80000011603 */
[C---:B------:R-:W-:Y:S04]  /*1f30*/  @!P0 IADD3 R3, P1, R2.reuse, UR34, RZ ;  /* 0x0000002202038c10 */ /* 0x040fe8000ff3e0ff */
[----:B------:R-:W-:Y:S01]  /*1f40*/  @!P0 LEA.HI.X.SX32 R5, R2, UR5, 0x1, P1 ;  /* 0x0000000502058c11 */ /* 0x000fe200088f0eff */
        /* <DEDUP_REMOVED lines=25> */
[----:B------:R-:W-:Y:S03]  /*20e0*/  IADD3 R4, -R91, UR15, RZ ;  /* 0x0000000f5b047c10 */ /* 0x000fe6000fffe1ff */
        /* <DEDUP_REMOVED lines=66> */
.L_x_756:
[----:B------:R-:W-:Y:S05]  /*2510*/  BSYNC B0 ;  /* 0x0000000000007941 */ /* 0x000fea0003800000 */
.L_x_755:
        /* <DEDUP_REMOVED lines=94> */
.L_x_759:
[----:B------:R-:W-:Y:S05]  /*2b00*/  BSYNC B0 ;  /* 0x0000000000007941 */ /* 0x000fea0003800000 */
.L_x_758:
        /* <DEDUP_REMOVED lines=58> */
.L_x_761:
[----:B------:R-:W-:Y:S05]  /*2eb0*/  BSYNC B0 ;  /* 0x0000000000007941 */ /* 0x000fea0003800000 */
.L_x_760:
        /* <DEDUP_REMOVED lines=58> */
.L_x_763:
[----:B------:R-:W-:Y:S05]  /*3260*/  BSYNC B0 ;  /* 0x0000000000007941 */ /* 0x000fea0003800000 */
.L_x_762:
        /* <DEDUP_REMOVED lines=58> */
.L_x_765:
[----:B------:R-:W-:Y:S05]  /*3610*/  BSYNC B0 ;  /* 0x0000000000007941 */ /* 0x000fea0003800000 */
.L_x_764:
        /* <DEDUP_REMOVED lines=58> */
.L_x_767:
[----:B------:R-:W-:Y:S05]  /*39c0*/  BSYNC B0 ;  /* 0x0000000000007941 */ /* 0x000fea0003800000 */
.L_x_766:
        /* <DEDUP_REMOVED lines=58> */
.L_x_754:
        /* <DEDUP_REMOVED lines=47> */
.L_x_769:
[----:B------:R-:W-:Y:S05]  /*4060*/  BSYNC B0 ;  /* 0x0000000000007941 */ /* 0x000fea0003800000 */
.L_x_768:
        /* <DEDUP_REMOVED lines=57> */
[----:B------:R-:W-:Y:S01]  /*4400*/  @!P0 SHF.R.U64 R5, R6, 0x10, R7 ;  /* 0x0000001006058819 */ /* 0x000fe20000001207 */
        /* <DEDUP_REMOVED lines=100> */
.L_x_771:
[----:B------:R-:W-:Y:S05]  /*4a50*/  BSYNC B0 ;  /* 0x0000000000007941 */ /* 0x000fea0003800000 */
.L_x_770:
        /* <DEDUP_REMOVED lines=123> */
.L_x_773:
[----:B------:R-:W-:Y:S05]  /*5210*/  BSYNC B0 ;  /* 0x0000000000007941 */ /* 0x000fea0003800000 */
.L_x_772:
        /* <DEDUP_REMOVED lines=126> */
.L_x_753:
[----:B------:R1:W2:Y:S01]  /*5a00*/  SHFL.IDX PT, R2, R14, RZ, 0x1e1f ;  /* 0x001e1fff0e027589 */ /* 0x0002a200000e0000 */
[----:B------:R-:W-:Y:S03]  /*5a10*/  IADD3 R3, -R91, UR15, RZ ;  /* 0x0000000f5b037c10 */ /* 0x000fe6000fffe1ff */
[----:B------:R1:W3:Y:S01]  /*5a20*/  SHFL.IDX PT, R0, R15, RZ, 0x1e1f ;  /* 0x001e1fff0f007589 */ /* 0x0002e200000e0000 */
        /* <DEDUP_REMOVED lines=35> */
.L_x_757:
[----:B------:R-:W-:Y:S05]  /*5c60*/  BSYNC B1 ;  /* 0x0000000000017941 */ /* 0x000fea0003800000 */
.L_x_752:
[----:B---3--:R-:W-:Y:S01]  /*5c70*/  IMAD.IADD R0, R144, 0x1, -R91 ;  /* 0x0000000190007824 */ /* 0x008fe200078e0a5b */
[C---:B-12--5:R-:W-:Y:S01]  /*5c80*/  LEA R2, P0, R79.reuse, R108, 0x6 ;  /* 0x0000006c4f027211 */ /* 0x066fe200078030ff */
        /* <DEDUP_REMOVED lines=13> */
[----:B------:R-:W-:Y:S04]  /*5d60*/  IADD3 R8, P1, R4, UR30, RZ ;  /* 0x0000001e04087c10 */ /* 0x000fe8000ff3e0ff */
[----:B------:R-:W-:Y:S02]  /*5d70*/  IADD3.X R9, R5, UR27, R6, P1, !PT ;  /* 0x0000001b05097c10 */ /* 0x000fe40008ffe406 */
        /* <DEDUP_REMOVED lines=41> */
[C---:B-1----:R-:W-:Y:S04]  /*6010*/  @!P2 LEA R6, P0, R24.reuse, R0, 0x1 ;  /* 0x000000001806a211 */ /* 0x042fe800078008ff */
[----:B---3--:R-:W-:Y:S02]  /*6020*/  @!P2 LEA.HI.X R7, R24, R2, R25, 0x1, P0 ;  /* 0x000000021807a211 */ /* 0x008fe400000f0c19 */
[C---:B------:R-:W-:Y:S04]  /*6030*/  @!P1 LEA R4, P0, R88.reuse, R0, 0x1 ;  /* 0x0000000058049211 */ /* 0x040fe800078008ff */
        /* <DEDUP_REMOVED lines=23> */
.L_x_775:
[----:B--2---:R-:W-:Y:S05]  /*61b0*/  BSYNC B0 ;  /* 0x0000000000007941 */ /* 0x004fea0003800000 */
.L_x_774:
[C---:B------:R-:W-:Y:S02]  /*61c0*/  ISETP.GT.AND P0, PT, R79.reuse, UR6, PT ;  /* 0x000000064f007c0c */ /* 0x040fe4000bf04270 */
        /* <DEDUP_REMOVED lines=25> */
.L_x_751:
[----:B-1----:R-:W-:Y:S01]  /*6360*/  UIADD3 UR6, UR12, 0x7f, URZ ;  /* 0x0000007f0c067890 */ /* 0x002fe2000fffe03f */
[----:B------:R-:W-:Y:S01]  /*6370*/  PLOP3.LUT P4, PT, PT, PT, PT, 0x80, 0x0 ;  /* 0x000000000000781c */ /* 0x000fe20003f8f070 */
[----:B------:R-:W-:Y:S01]  /*6380*/  ULDC.64 UR4, c[0x0][0x2c8] ;  /* 0x0000b20000047ab9 */ /* 0x000fe20000000a00 */
[----:B------:R-:W-:Y:S01]  /*6390*/  CS2R R94, SRZ ;  /* 0x00000000005e7805 */ /* 0x000fe2000001ff00 */
[----:B------:R-:W-:Y:S01]  /*63a0*/  UIMAD.WIDE.U32 UR22, UR6, UR4, URZ ;  /* 0x00000004061672a5 */ /* 0x000fe2000f8e003f */
[----:B------:R-:W-:Y:S01]  /*63b0*/  CS2R R92, SRZ ;  /* 0x00000000005c7805 */ /* 0x000fe2000001ff00 */
[----:B------:R-:W-:Y:S01]  /*63c0*/  CS2R R98, SRZ ;  /* 0x0000000000627805 */ /* 0x000fe2000001ff00 */
[----:B------:R-:W-:Y:S01]  /*63d0*/  CS2R R96, SRZ ;  /* 0x0000000000607805 */ /* 0x000fe2000001ff00 */
[----:B------:R-:W-:Y:S01]  /*63e0*/  @UP2 USHF.R.U32.HI UR6, URZ, UR5, UR23 ;  /* 0x000000053f062299 */ /* 0x000fe20008011617 */
[----:B------:R-:W-:Y:S01]  /*63f0*/  CS2R R90, SRZ ;  /* 0x00000000005a7805 */ /* 0x000fe2000001ff00 */
[----:B------:R-:W-:Y:S01]  /*6400*/  CS2R R88, SRZ ;  /* 0x0000000000587805 */ /* 0x000fe2000001ff00 */
[----:B------:R-:W-:Y:S01]  /*6410*/  IMAD.MOV.U32 R11, RZ, RZ, RZ ;  /* 0x000000ffff0b7224 */ /* 0x000fe200078e00ff */
[----:B------:R-:W-:Y:S01]  /*6420*/  UIADD3 UR6, UR7, UR6, URZ ;  /* 0x0000000607067290 */ /* 0x000fe2000fffe03f */
[----:B------:R-:W-:Y:S01]  /*6430*/  IMAD.MOV.U32 R86, RZ, RZ, RZ ;  /* 0x000000ffff567224 */ /* 0x000fe200078e00ff */
[----:B------:R-:W-:Y:S01]  /*6440*/  MOV R12, RZ ;  /* 0x000000ff000c7202 */ /* 0x000fe20000000f00 */
[----:B------:R-:W-:Y:S01]  /*6450*/  IMAD.MOV.U32 R84, RZ, RZ, RZ ;  /* 0x000000ffff547224 */ /* 0x000fe200078e00ff */
[----:B------:R-:W-:Y:S01]  /*6460*/  USHF.R.S32.HI UR4, URZ, 0x1f, UR6 ;  /* 0x0000001f3f047899 */ /* 0x000fe20008011406 */
[----:B------:R-:W-:Y:S01]  /*6470*/  CS2R R14, SRZ ;  /* 0x00000000000e7805 */ /* 0x000fe2000001ff00 */
[----:B------:R-:W-:Y:S01]  /*6480*/  MOV R78, RZ ;  /* 0x000000ff004e7202 */ /* 0x000fe20000000f00 */
[----:B------:R-:W-:Y:S01]  /*6490*/  IMAD.MOV.U32 R76, RZ, RZ, RZ ;  /* 0x000000ffff4c7224 */ /* 0x000fe200078e00ff */
[----:B------:R-:W-:Y:S01]  /*64a0*/  ULEA.HI UR4, UR4, UR6, URZ, 0x6 ;  /* 0x0000000604047291 */ /* 0x000fe2000f8f303f */
[----:B------:R-:W-:Y:S01]  /*64b0*/  CS2R R16, SRZ ;  /* 0x0000000000107805 */ /* 0x000fe2000001ff00 */
[----:B------:R-:W-:Y:S01]  /*64c0*/  MOV R82, RZ ;  /* 0x000000ff00527202 */ /* 0x000fe20000000f00 */
[----:B------:R-:W-:Y:S01]  /*64d0*/  IMAD.MOV.U32 R80, RZ, RZ, RZ ;  /* 0x000000ffff507224 */ /* 0x000fe200078e00ff */
[----:B------:R-:W-:Y:S01]  /*64e0*/  USHF.R.S32.HI UR4, URZ, 0x6, UR4 ;  /* 0x000000063f047899 */ /* 0x000fe20008011404 */
[----:B------:R-:W-:Y:S01]  /*64f0*/  MOV R18, RZ ;  /* 0x000000ff00127202 */ /* 0x000fe20000000f00 */
[----:B------:R-:W-:Y:S01]  /*6500*/  IMAD.MOV.U32 R74, RZ, RZ, RZ ;  /* 0x000000ffff4a7224 */ /* 0x000fe200078e00ff */
[----:B------:R-:W-:Y:S01]  /*6510*/  CS2R R20, SRZ ;  /* 0x0000000000147805 */ /* 0x000fe2000001ff00 */
[----:B------:R-:W-:Y:S01]  /*6520*/  UISETP.LT.AND UP0, UPT, UR8, UR4, UPT ;  /* 0x000000040800728c */ /* 0x000fe2000bf01270 */
[----:B------:R-:W-:Y:S01]  /*6530*/  MOV R72, RZ ;  /* 0x000000ff00487202 */ /* 0x000fe20000000f00 */
[----:B------:R-:W-:Y:S01]  /*6540*/  IMAD.MOV.U32 R70, RZ, RZ, RZ ;  /* 0x000000ffff467224 */ /* 0x000fe200078e00ff */
[----:B------:R-:W-:Y:S01]  /*6550*/  CS2R R22, SRZ ;  /* 0x0000000000167805 */ /* 0x000fe2000001ff00 */
[----:B------:R-:W-:Y:S01]  /*6560*/  USEL UR8, UR8, UR4, UP0 ;  /* 0x0000000408087287 */ /* 0x000fe20008000000 */
[----:B----4-:R-:W-:Y:S01]  /*6570*/  MOV R68, RZ ;  /* 0x000000ff00447202 */ /* 0x010fe20000000f00 */
[----:B------:R-:W-:Y:S01]  /*6580*/  IMAD.MOV.U32 R170, RZ, RZ, RZ ;  /* 0x000000ffffaa7224 */ /* 0x000fe200078e00ff */
[----:B------:R-:W-:Y:S01]  /*6590*/  CS2R R24, SRZ ;  /* 0x0000000000187805 */ /* 0x000fe2000001ff00 */
[----:B------:R-:W-:Y:S01]  /*65a0*/  UISETP.GE.AND UP0, UPT, UR8, 0x1, UPT ;  /* 0x000000010800788c */ /* 0x000fe2000bf06270 */
[----:B------:R-:W-:Y:S01]  /*65b0*/  MOV R168, RZ ;  /* 0x000000ff00a87202 */ /* 0x000fe20000000f00 */
[----:B------:R-:W-:Y:S01]  /*65c0*/  IMAD.MOV.U32 R174, RZ, RZ, RZ ;  /* 0x000000ffffae7224 */ /* 0x000fe200078e00ff */
[----:B------:R-:W-:Y:S01]  /*65d0*/  CS2R R26, SRZ ;  /* 0x00000000001a7805 */ /* 0x000fe2000001ff00 */
[----:B------:R-:W-:Y:S01]  /*65e0*/  MOV R172, RZ ;  /* 0x000000ff00ac7202 */ /* 0x000fe20000000f00 */
[----:B------:R-:W-:Y:S01]  /*65f0*/  CS2R R166, SRZ ;  /* 0x0000000000a67805 */ /* 0x000fe2000001ff00 */
[----:B------:R-:W-:Y:S01]  /*6600*/  PLOP3.LUT P0, PT, PT, PT, UP0, 0x80, 0x0 ;  /* 0x000000000000781c */ /* 0x000fe20003f0f008 */
[----:B------:R-:W-:Y:S01]  /*6610*/  IMAD.MOV.U32 R164, RZ, RZ, RZ ;  /* 0x000000ffffa47224 */ /* 0x000fe200078e00ff */
[----:B-----5:R-:W-:Y:S01]  /*6620*/  CS2R R28, SRZ ;  /* 0x00000000001c7805 */ /* 0x020fe2000001ff00 */
        /* <DEDUP_REMOVED lines=49> */
[----:B------:R-:W-:Y:S01]  /*6940*/  USHF.R.S32.HI UR6, URZ, 0x1f, UR14 ;  /* 0x0000001f3f067899 */ /* 0x000fe2000801140e */
[----:B------:R-:W-:Y:S01]  /*6950*/  SHF.R.S32.HI R8, RZ, 0x1f, R159 ;  /* 0x0000001fff087819 */ /* 0x000fe2000001149f */
[----:B------:R-:W-:Y:S02]  /*6960*/  ULDC.64 UR4, c[0x0][0x178] ;  /* 0x00005e0000047ab9 */ /* 0x000fe40000000a00 */
        /* <DEDUP_REMOVED lines=9> */
[----:B------:R-:W-:Y:S01]  /*6a00*/  LEA.HI R154, R8, R159, RZ, 0x5 ;  /* 0x0000009f089a7211 */ /* 0x000fe200078f28ff */
[----:B------:R-:W-:Y:S01]  /*6a10*/  UISETP.NE.U32.AND UP0, UPT, URZ, UR6, UPT ;  /* 0x000000063f00728c */ /* 0x000fe2000bf05070 */
[----:B------:R-:W-:Y:S01]  /*6a20*/  SHF.R.S32.HI R112, RZ, 0x3, R113 ;  /* 0x00000003ff707819 */ /* 0x000fe20000011471 */
[----:B------:R-:W-:Y:S01]  /*6a30*/  ULDC.64 UR4, c[0x0][0x1b8] ;  /* 0x00006e0000047ab9 */ /* 0x000fe20000000a00 */
[----:B------:R-:W-:Y:S01]  /*6a40*/  SHF.R.S32.HI R153, RZ, 0x5, R154 ;  /* 0x00000005ff997819 */ /* 0x000fe2000001149a */
[----:B------:R-:W-:-:S02]  /*6a50*/  UISETP.NE.AND.EX UP0, UPT, URZ, UR7, UPT, UP0 ;  /* 0x000000073f00728c */ /* 0x000fc4000bf05300 */
[----:B------:R-:W-:Y:S02]  /*6a60*/  USHF.R.S32.HI UR7, URZ, 0x1f, UR18 ;  /* 0x0000001f3f077899 */ /* 0x000fe40008011412 */
[----:B------:R-:W-:Y:S02]  /*6a70*/  UIADD3 UR23, UR23, UR14, URZ ;  /* 0x0000000e17177290 */ /* 0x000fe4000fffe03f */
[----:B------:R-:W-:Y:S02]  /*6a80*/  UIMAD UR6, UR10, UR4, URZ ;  /* 0x000000040a0672a4 */ /* 0x000fe4000f8e023f */
[----:B------:R-:W-:Y:S02]  /*6a90*/  USEL UR7, UR7, URZ, !UP0 ;  /* 0x0000003f07077287 */ /* 0x000fe4000c000000 */
[----:B------:R-:W-:Y:S01]  /*6aa0*/  UIMAD UR6, UR11, UR5, UR6 ;  /* 0x000000050b0672a4 */ /* 0x000fe2000f8e0206 */
[----:B-1----:R-:W-:Y:S01]  /*6ab0*/  LEA.HI R2, R8, R159, RZ, 0x2 ;  /* 0x0000009f08027211 */ /* 0x002fe200078f10ff */
[----:B------:R-:W-:-:S02]  /*6ac0*/  UIMAD.WIDE.U32 UR22, UR11, UR4, UR22 ;  /* 0x000000040b1672a5 */ /* 0x000fc4000f8e0016 */
[----:B------:R-:W-:Y:S01]  /*6ad0*/  USEL UR14, UR18, URZ, !UP0 ;  /* 0x0000003f120e7287 */ /* 0x000fe2000c000000 */
[----:B------:R-:W-:Y:S01]  /*6ae0*/  LOP3.LUT R0, R2, 0xfffffffc, RZ, 0xc0, !PT ;  /* 0xfffffffc02007812 */ /* 0x000fe200078ec0ff */
[----:B------:R-:W-:Y:S01]  /*6af0*/  ULDC.64 UR4, c[0x0][0x1c0] ;  /* 0x0000700000047ab9 */ /* 0x000fe20000000a00 */
[----:B------:R-:W-:Y:S01]  /*6b00*/  SHF.R.S32.HI R47, RZ, 0x2, R2 ;  /* 0x00000002ff2f7819 */ /* 0x000fe20000011402 */
[----:B------:R-:W-:Y:S02]  /*6b10*/  UIMAD UR7, UR7, UR4, URZ ;  /* 0x00000004070772a4 */ /* 0x000fe4000f8e023f */
[----:B------:R-:W-:Y:S01]  /*6b20*/  IMAD.IADD R152, R159, 0x1, -R0 ;  /* 0x000000019f987824 */ /* 0x000fe200078e0a00 */
[----:B------:R-:W-:Y:S01]  /*6b30*/  UIADD3 UR23, UR23, UR6, URZ ;  /* 0x0000000617177290 */ /* 0x000fe2000fffe03f */
[----:B------:R-:W-:Y:S01]  /*6b40*/  IADD3 R11, R47, UR12, RZ ;  /* 0x0000000c2f0b7c10 */ /* 0x000fe2000fffe0ff */
[----:B------:R-:W-:Y:S01]  /*6b50*/  UIMAD UR5, UR14, UR5, UR7 ;  /* 0x000000050e0572a4 */ /* 0x000fe2000f8e0207 */
[C---:B------:R-:W-:Y:S01]  /*6b60*/  IMAD R163, R152.reuse, 0x20, R47 ;  /* 0x0000002098a37824 */ /* 0x040fe200078e022f */
[----:B------:R-:W-:Y:S01]  /*6b70*/  UIMAD.WIDE.U32 UR14, UR14, UR4, UR22 ;  /* 0x000000040e0e72a5 */ /* 0x000fe2000f8e0016 */
[----:B------:R-:W-:Y:S01]  /*6b80*/  IMAD.SHL.U32 R161, R152, 0x8, RZ ;  /* 0x0000000898a17824 */ /* 0x000fe200078e00ff */
[----:B------:R-:W-:-:S02]  /*6b90*/  ULDC UR7, c[0x0][0x2c4] ;  /* 0x0000b10000077ab9 */ /* 0x000fc40000000800 */
[----:B------:R-:W-:Y:S01]  /*6ba0*/  IADD3 R4, R163, UR12, RZ ;  /* 0x0000000ca3047c10 */ /* 0x000fe2000fffe0ff */
[----:B------:R-:W-:Y:S01]  /*6bb0*/  UIADD3 UR5, UR15, UR5, URZ ;  /* 0x000000050f057290 */ /* 0x000fe2000fffe03f */
[----:B------:R-:W-:Y:S01]  /*6bc0*/  IMAD.U32 R3, RZ, RZ, UR15 ;  /* 0x0000000fff037e24 */ /* 0x000fe2000f8e00ff */
[----:B------:R1:W-:Y:S01]  /*6bd0*/  STL [R1+0x54], R163 ;  /* 0x000054a301007387 */ /* 0x0003e20000100800 */
[----:B------:R-:W-:Y:S01]  /*6be0*/  UIMAD UR7, UR17, UR7, URZ ;  /* 0x00000007110772a4 */ /* 0x000fe2000f8e023f */
[----:B------:R-:W-:Y:S01]  /*6bf0*/  @P1 IMAD.HI.U32 R2, R4, c[0x0][0x2c8], RZ ;  /* 0x0000b20004021a27 */ /* 0x000fe200078e00ff */
[C---:B------:R-:W-:Y:S01]  /*6c00*/  IADD3 R97, R161.reuse, 0x20, RZ ;  /* 0x00000020a1617810 */ /* 0x040fe20007ffe0ff */
[----:B------:R1:W-:Y:S01]  /*6c10*/  STL [R1+0x20], R161 ;  /* 0x000020a101007387 */ /* 0x0003e20000100800 */
[C---:B------:R-:W-:Y:S01]  /*6c20*/  IADD3 R96, R161.reuse, 0x40, RZ ;  /* 0x00000040a1607810 */ /* 0x040fe20007ffe0ff */
[----:B------:R-:W-:Y:S01]  /*6c30*/  IMAD.MOV.U32 R0, RZ, RZ, R4 ;  /* 0x000000ffff007224 */ /* 0x000fe200078e0004 */
[----:B------:R-:W-:Y:S01]  /*6c40*/  @P0 SHF.R.U32.HI R0, RZ, c[0x0][0x2cc], R2 ;  /* 0x0000b300ff000a19 */ /* 0x000fe20000011602 */
[----:B------:R-:W-:Y:S01]  /*6c50*/  IMAD.U32 R2, RZ, RZ, UR14 ;  /* 0x0000000eff027e24 */ /* 0x000fe2000f8e00ff */
[----:B------:R-:W-:Y:S01]  /*6c60*/  ISETP.GE.AND P4, PT, R161, c[0x0][0x198], PT ;  /* 0x00006600a1007a0c */ /* 0x000fe20003f86270 */
[----:B------:R-:W-:Y:S01]  /*6c70*/  IMAD.U32 R3, RZ, RZ, UR5 ;  /* 0x00000005ff037e24 */ /* 0x000fe2000f8e00ff */
[--C-:B------:R-:W-:Y:S01]  /*6c80*/  SHF.R.S32.HI R6, RZ, 0x1f, R0.reuse ;  /* 0x0000001fff067819 */ /* 0x100fe20000011400 */
[----:B------:R-:W-:Y:S01]  /*6c90*/  IMAD.MOV R5, RZ, RZ, -R0 ;  /* 0x000000ffff057224 */ /* 0x000fe200078e0a00 */
[----:B------:R-:W-:Y:S01]  /*6ca0*/  ISETP.GE.AND P3, PT, R97, c[0x0][0x198], PT ;  /* 0x0000660061007a0c */ /* 0x000fe20003f66270 */
[----:B------:R-:W-:-:S04]  /*6cb0*/  IMAD.WIDE.U32 R2, R0, c[0x0][0x1b0], R2 ;  /* 0x00006c0000027a25 */ /* 0x000fc800078e0002 */
[----:B------:R-:W-:Y:S02]  /*6cc0*/  IMAD R6, R6, c[0x0][0x1b0], RZ ;  /* 0x00006c0006067a24 */ /* 0x000fe400078e02ff */
[----:B------:R-:W-:Y:S02]  /*6cd0*/  IMAD R4, R5, c[0x0][0x2c4], R4 ;  /* 0x0000b10005047a24 */ /* 0x000fe400078e0204 */
[----:B------:R-:W-:Y:S01]  /*6ce0*/  IMAD R5, R0, c[0x0][0x1b4], R6 ;  /* 0x00006d0000057a24 */ /* 0x000fe200078e0206 */
[----:B------:R-:W-:Y:S02]  /*6cf0*/  LEA.HI R6, R8, R159, RZ, 0x4 ;  /* 0x0000009f08067211 */ /* 0x000fe400078f20ff */
[----:B------:R-:W-:Y:S01]  /*6d00*/  SHF.R.S32.HI R0, RZ, 0x1f, R4 ;  /* 0x0000001fff007819 */ /* 0x000fe20000011404 */
[----:B------:R-:W-:Y:S01]  /*6d10*/  IMAD.IADD R3, R3, 0x1, R5 ;  /* 0x0000000103037824 */ /* 0x000fe200078e0205 */
[----:B------:R-:W-:-:S03]  /*6d20*/  LOP3.LUT R6, R6, 0xfffffff0, RZ, 0xc0, !PT ;  /* 0xfffffff006067812 */ /* 0x000fc600078ec0ff */
[----:B------:R-:W-:Y:S02]  /*6d30*/  IMAD R5, R0, c[0x0][0x1a8], RZ ;  /* 0x00006a0000057a24 */ /* 0x000fe400078e02ff */
[----:B------:R-:W-:Y:S02]  /*6d40*/  IMAD.SHL.U32 R0, R112, 0x40, RZ ;  /* 0x0000004070007824 */ /* 0x000fe400078e00ff */
[----:B------:R-:W-:Y:S02]  /*6d50*/  IMAD.IADD R102, R159, 0x1, -R6 ;  /* 0x000000019f667824 */ /* 0x000fe400078e0a06 */
[----:B------:R-:W-:Y:S01]  /*6d60*/  IMAD R5, R4, c[0x0][0x1ac], R5 ;  /* 0x00006b0004057a24 */ /* 0x000fe200078e0205 */
[----:B------:R-:W-:Y:S01]  /*6d70*/  LOP3.LUT R0, R0, 0xc0, RZ, 0xc0, !PT ;  /* 0x000000c000007812 */ /* 0x000fe200078ec0ff */
[----:B------:R-:W-:Y:S01]  /*6d80*/  IMAD.WIDE.U32 R2, R4, c[0x0][0x1a8], R2 ;  /* 0x00006a0004027a25 */ /* 0x000fe200078e0002 */
[----:B------:R-:W-:Y:S02]  /*6d90*/  LEA.HI R108, R102, R102, RZ, 0x1 ;  /* 0x00000066666c7211 */ /* 0x000fe400078f08ff */
[----:B------:R-:W-:Y:S01]  /*6da0*/  SHF.R.U32.HI R4, RZ, 0x3, R0 ;  /* 0x00000003ff047819 */ /* 0x000fe20000011600 */
[----:B------:R-:W-:Y:S01]  /*6db0*/  IMAD.IADD R5, R3, 0x1, R5 ;  /* 0x0000000103057824 */ /* 0x000fe200078e0205 */
[----:B------:R-:W-:-:S02]  /*6dc0*/  LOP3.LUT R0, R0, 0x18, R161, 0xf8, !PT ;  /* 0x0000001800007812 */ /* 0x000fc400078ef8a1 */
[--C-:B------:R-:W-:Y:S02]  /*6dd0*/  SHF.R.S32.HI R3, RZ, 0x1, R108.reuse ;  /* 0x00000001ff037819 */ /* 0x100fe4000001146c */
[----:B------:R-:W-:Y:S02]  /*6de0*/  LOP3.LUT R6, R0, R4, RZ, 0x3c, !PT ;  /* 0x0000000400067212 */ /* 0x000fe400078e3cff */
        /* <DEDUP_REMOVED lines=22> */
[----:B------:R-:W-:Y:S01]  /*6f50*/  IMAD.WIDE R8, R161, 0x2, R4 ;  /* 0x00000002a1087825 */ /* 0x000fe200078e0204 */
[----:B------:R-:W-:Y:S02]  /*6f60*/  SHF.R.S32.HI R0, RZ, 0x1f, R96 ;  /* 0x0000001fff007819 */ /* 0x000fe40000011460 */
[----:B------:R-:W-:Y:S02]  /*6f70*/  LEA.HI R3, R3, R97, RZ, 0x3 ;  /* 0x0000006103037211 */ /* 0x000fe400078f18ff */
[----:B------:R-:W-:-:S02]  /*6f80*/  LEA.HI R0, R0, R96, RZ, 0x3 ;  /* 0x0000006000007211 */ /* 0x000fc400078f18ff */
[----:B------:R-:W-:Y:S02]  /*6f90*/  LOP3.LUT R3, R3, 0xfffffff8, RZ, 0xc0, !PT ;  /* 0xfffffff803037812 */ /* 0x000fe400078ec0ff */
[----:B------:R-:W-:Y:S01]  /*6fa0*/  LOP3.LUT R10, R0, 0xfffffff8, RZ, 0xc0, !PT ;  /* 0xfffffff8000a7812 */ /* 0x000fe200078ec0ff */
[----:B------:R-:W-:Y:S02]  /*6fb0*/  IMAD.SHL.U32 R0, R92, 0x2, RZ ;  /* 0x000000025c007824 */ /* 0x000fe400078e00ff */
[----:B-1----:R-:W-:-:S03]  /*6fc0*/  IMAD.WIDE R6, R3, 0x2, R4 ;  /* 0x0000000203067825 */ /* 0x002fc600078e0204 */
[----:B------:R-:W-:Y:S01]  /*6fd0*/  @!PT LDS RZ, [RZ] ;  /* 0x00000000fffff984 */ /* 0x000fe20000000800 */
[----:B------:R1:W-:Y:S01]  /*6fe0*/  LDGSTS.E.BYPASS.LTC128B.128 [R0+0x6100], [R8.64], !P4 ;  /* 0x0610000008007fae */ /* 0x0003e2000e101d54 */
[----:B------:R-:W-:-:S03]  /*6ff0*/  IMAD.WIDE R4, R10, 0x2, R4 ;  /* 0x000000020a047825 */ /* 0x000fc600078e0204 */
[----:B------:R1:W-:Y:S04]  /*7000*/  LDGSTS.E.BYPASS.LTC128B.128 [R0+0x8100], [R6.64], !P3 ;  /* 0x0810000006007fae */ /* 0x0003e8000d901d54 */
[----:B------:R1:W-:Y:S02]  /*7010*/  LDGSTS.E.BYPASS.LTC128B.128 [R0+0xa100], [R4.64], !P2 ;  /* 0x0a10000004007fae */ /* 0x0003e4000d101d54 */
.L_x_779:
[----:B---34-:R-:W-:Y:S05]  /*7020*/  BSYNC B0 ;  /* 0x0000000000007941 */ /* 0x018fea0003800000 */
.L_x_778:
        /* <DEDUP_REMOVED lines=20> */
.L_x_781:
[----:B------:R-:W-:Y:S05]  /*7170*/  BSYNC B0 ;  /* 0x0000000000007941 */ /* 0x000fea0003800000 */
.L_x_780:
        /* <DEDUP_REMOVED lines=20> */
.L_x_783:
[----:B------:R-:W-:Y:S05]  /*72c0*/  BSYNC B0 ;  /* 0x0000000000007941 */ /* 0x000fea0003800000 */
.L_x_782:
[----:B------:R-:W-:Y:S01]  /*72d0*/  IMAD.MOV.U32 R164, RZ, RZ, c[0x0][0x2b8] ;  /* 0x0000ae00ffa47624 */ /* 0x000fe200078e00ff */
[----:B---3--:R-:W-:Y:S01]  /*72e0*/  IADD3 R6, R11, 0x60, RZ ;  /* 0x000000600b067810 */ /* 0x008fe20007ffe0ff */
[----:B------:R-:W-:Y:S01]  /*72f0*/  IMAD.U32 R3, RZ, RZ, UR8 ;  /* 0x00000008ff037e24 */ /* 0x000fe2000f8e00ff */
[----:B------:R-:W-:Y:S01]  /*7300*/  SHFL.IDX PT, R4, R13, 0x3, 0x1c1f ;  /* 0x007c1f000d047f89 */ /* 0x000fe200000e0000 */
[----:B------:R-:W-:Y:S01]  /*7310*/  USHF.R.S32.HI UR6, URZ, 0x1f, UR16 ;  /* 0x0000001f3f067899 */ /* 0x000fe20008011410 */
[----:B------:R-:W-:Y:S01]  /*7320*/  ISETP.NE.AND P5, PT, R164, 0x1, PT ;  /* 0x00000001a400780c */ /* 0x000fe20003fa5270 */
[----:B------:R-:W-:Y:S01]  /*7330*/  IMAD R3, R3, 0x40, R163 ;  /* 0x0000004003037824 */ /* 0x000fe200078e02a3 */
[----:B------:R-:W-:Y:S01]  /*7340*/  ISETP.GE.AND P0, PT, R6, UR7, PT ;  /* 0x0000000706007c0c */ /* 0x000fe2000bf06270 */
[----:B----4-:R-:W3:Y:S01]  /*7350*/  SHFL.IDX PT, R5, R12, 0x3, 0x1c1f ;  /* 0x007c1f000c057f89 */ /* 0x010ee200000e0000 */
[----:B------:R-:W-:Y:S01]  /*7360*/  ULDC.64 UR4, c[0x0][0x2b0] ;  /* 0x0000ac0000047ab9 */ /* 0x000fe20000000a00 */
[----:B------:R-:W-:Y:S01]  /*7370*/  IMAD.MOV.U32 R114, RZ, RZ, RZ ;  /* 0x000000ffff727224 */ /* 0x000fe200078e00ff */
[----:B------:R-:W-:Y:S01]  /*7380*/  IADD3 R3, R3, -0x40, RZ ;  /* 0xffffffc003037810 */ /* 0x000fe20007ffe0ff */
[----:B------:R-:W-:-:S02]  /*7390*/  UIMAD UR6, UR6, UR4, URZ ;  /* 0x00000004060672a4 */ /* 0x000fc4000f8e023f */
[----:B------:R-:W-:Y:S01]  /*73a0*/  UIMAD.WIDE.U32 UR14, UR16, UR4, URZ ;  /* 0x00000004100e72a5 */ /* 0x000fe2000f8e003f */
[C---:B------:R-:W-:Y:S01]  /*73b0*/  IADD3 R11, R3.reuse, UR13, RZ ;  /* 0x0000000d030b7c10 */ /* 0x040fe2000fffe0ff */
[----:B------:R-:W-:Y:S01]  /*73c0*/  UIMAD UR6, UR16, UR5, UR6 ;  /* 0x00000005100672a4 */ /* 0x000fe2000f8e0206 */
[----:B------:R-:W-:Y:S02]  /*73d0*/  ISETP.GE.AND P1, PT, R3, UR9, PT ;  /* 0x0000000903007c0c */ /* 0x000fe4000bf26270 */
[----:B------:R-:W-:Y:S01]  /*73e0*/  ULDC.64 UR4, c[0x0][0x1e8] ;  /* 0x00007a0000047ab9 */ /* 0x000fe20000000a00 */
[----:B------:R-:W-:Y:S01]  /*73f0*/  @P5 IMAD.HI.U32 R3, R11, c[0x0][0x2bc], RZ ;  /* 0x0000af000b035a27 */ /* 0x000fe200078e00ff */
[----:B------:R-:W-:Y:S01]  /*7400*/  @!P0 SHF.R.S32.HI R8, RZ, 0x1f, R96 ;  /* 0x0000001fff088819 */ /* 0x000fe20000011460 */
[----:B------:R-:W-:Y:S01]  /*7410*/  UIADD3 UR6, UR15, UR6, URZ ;  /* 0x000000060f067290 */ /* 0x000fe2000fffe03f */
[----:B------:R-:W-:Y:S01]  /*7420*/  ISETP.GT.OR P1, PT, R163, 0x3f, P1 ;  /* 0x0000003fa300780c */ /* 0x000fe20000f24670 */
[----:B------:R-:W-:Y:S01]  /*7430*/  IMAD.MOV.U32 R0, RZ, RZ, R11 ;  /* 0x000000ffff007224 */ /* 0x000fe200078e000b */
[----:B------:R-:W-:Y:S01]  /*7440*/  @P5 SHF.R.U32.HI R0, RZ, c[0x0][0x2c0], R3 ;  /* 0x0000b000ff005a19 */ /* 0x000fe20000011603 */
[----:B------:R-:W-:Y:S01]  /*7450*/  @!P0 IMAD.SHL.U32 R10, R92, 0x2, RZ ;  /* 0x000000025c0a8824 */ /* 0x000fe200078e00ff */
[----:B------:R-:W-:-:S02]  /*7460*/  @!P0 SHF.R.S32.HI R3, RZ, 0x1f, R97 ;  /* 0x0000001fff038819 */ /* 0x000fc40000011461 */
[----:B------:R-:W-:Y:S02]  /*7470*/  @!P0 LEA.HI R9, R8, R96, RZ, 0x3 ;  /* 0x0000006008098211 */ /* 0x000fe400078f18ff */
[----:B------:R-:W-:Y:S01]  /*7480*/  @!P0 LEA.HI R3, R3, R97, RZ, 0x3 ;  /* 0x0000006103038211 */ /* 0x000fe200078f18ff */
[--C-:B---3--:R-:W-:Y:S01]  /*7490*/  @!P0 IMAD.WIDE R6, R161, 0x2, R4.reuse ;  /* 0x00000002a1068825 */ /* 0x108fe200078e0204 */
[----:B-12---:R-:W-:Y:S02]  /*74a0*/  @!P0 LOP3.LUT R12, R9, 0xfffffff8, RZ, 0xc0, !PT ;  /* 0xfffffff8090c8812 */ /* 0x006fe400078ec0ff */
[----:B------:R-:W-:Y:S02]  /*74b0*/  @!P0 LOP3.LUT R8, R3, 0xfffffff8, RZ, 0xc0, !PT ;  /* 0xfffffff803088812 */ /* 0x000fe400078ec0ff */
[----:B------:R-:W-:Y:S01]  /*74c0*/  @!PT LDS RZ, [RZ] ;  /* 0x00000000fffff984 */ /* 0x000fe20000000800 */
[----:B------:R1:W-:Y:S01]  /*74d0*/  @!P0 LDGSTS.E.BYPASS.LTC128B.128 [R10+0x7900], [R6.64], !P4 ;  /* 0x07900000060a8fae */ /* 0x0003e2000e101d54 */
[----:B------:R-:W-:Y:S02]  /*74e0*/  @!P1 IADD3 R3, P5, R0, UR14, RZ ;  /* 0x0000000e00039c10 */ /* 0x000fe4000ffbe0ff */
[----:B------:R-:W-:-:S04]  /*74f0*/  @!P0 IMAD.WIDE R8, R8, 0x2, R4 ;  /* 0x0000000208088825 */ /* 0x000fc800078e0204 */
[----:B------:R-:W-:Y:S01]  /*7500*/  @!P0 IMAD.WIDE R4, R12, 0x2, R4 ;  /* 0x000000020c048825 */ /* 0x000fe200078e0204 */
[----:B------:R2:W-:Y:S04]  /*7510*/  @!P0 LDGSTS.E.BYPASS.LTC128B.128 [R10+0x9900], [R8.64], !P3 ;  /* 0x09900000080a8fae */ /* 0x0005e8000d901d54 */
[----:B------:R3:W-:Y:S04]  /*7520*/  @!P0 LDGSTS.E.BYPASS.LTC128B.128 [R10+0xb900], [R4.64], !P2 ;  /* 0x0b900000040a8fae */ /* 0x0007e8000d101d54 */
[----:B------:R-:W0:Y:S01]  /*7530*/  LDGDEPBAR ;  /* 0x00000000000079af */ /* 0x000e220000000000 */
[----:B-1----:R-:W-:-:S02]  /*7540*/  @!P1 LEA.HI.X.SX32 R7, R0, UR6, 0x1, P5 ;  /* 0x0000000600079c11 */ /* 0x002fc4000a8f0eff */
[----:B------:R-:W-:-:S04]  /*7550*/  @!P1 LEA R6, P4, R3, c[0x0][0x2a0], 0x2 ;  /* 0x0000a80003069a11 */ /* 0x000fc800078810ff */
[----:B------:R-:W-:Y:S01]  /*7560*/  @!P1 LEA.HI.X R7, R3, c[0x0][0x2a4], R7, 0x2, P4 ;  /* 0x0000a90003079a11 */ /* 0x000fe200020f1407 */
[----:B------:R-:W-:Y:S06]  /*7570*/  BAR.SYNC.DEFER_BLOCKING 0x0 ;  /* 0x0000000000007b1d */ /* 0x000fec0000010000 */
[----:B------:R-:W4:Y:S01]  /*7580*/  @!P1 LDG.E R114, [R6.64] ;  /* 0x0000001406729981 */ /* 0x000f22000c1e1900 */
[----:B------:R-:W-:Y:S01]  /*7590*/  IMAD.MOV R0, RZ, RZ, -R0 ;  /* 0x000000ffff007224 */ /* 0x000fe200078e0a00 */
[----:B------:R-:W-:Y:S01]  /*75a0*/  UIMAD UR16, UR10, UR4, URZ ;  /* 0x000000040a1072a4 */ /* 0x000fe2000f8e023f */
[----:B------:R-:W-:Y:S01]  /*75b0*/  ISETP.GE.AND P5, PT, R161, c[0x0][0x1d4], PT ;  /* 0x00007500a1007a0c */ /* 0x000fe20003fa6270 */
[----:B------:R-:W-:Y:S01]  /*75c0*/  UIMAD.WIDE.U32 UR22, UR11, UR4, URZ ;  /* 0x000000040b1672a5 */ /* 0x000fe2000f8e003f */
[----:B------:R-:W-:Y:S01]  /*75d0*/  IMAD R115, R0, c[0x0][0x2b8], R11 ;  /* 0x0000ae0000737a24 */ /* 0x000fe200078e020b */
[----:B------:R-:W-:Y:S01]  /*75e0*/  UIMAD UR16, UR11, UR5, UR16 ;  /* 0x000000050b1072a4 */ /* 0x000fe2000f8e0210 */
[----:B------:R-:W-:Y:S01]  /*75f0*/  ISETP.GE.AND P6, PT, R97, c[0x0][0x1d4], PT ;  /* 0x0000750061007a0c */ /* 0x000fe20003fc6270 */
[----:B------:R-:W-:Y:S01]  /*7600*/  ULEA UR19, UR8, 0xffffffc0, 0x6 ;  /* 0xffffffc008137891 */ /* 0x000fe2000f8e303f */
[----:B---3--:R-:W-:Y:S01]  /*7610*/  IMAD.WIDE.U32 R4, R115, c[0x0][0x1e0], RZ ;  /* 0x0000780073047a25 */ /* 0x008fe200078e00ff */
[----:B------:R-:W-:Y:S01]  /*7620*/  SHF.R.S32.HI R109, RZ, 0x1f, R115 ;  /* 0x0000001fff6d7819 */ /* 0x000fe20000011473 */
[----:B------:R-:W-:Y:S01]  /*7630*/  UIADD3 UR16, UR23, UR16, URZ ;  /* 0x0000001017107290 */ /* 0x000fe2000fffe03f */
[----:B------:R-:W-:Y:S01]  /*7640*/  ISETP.GE.AND P4, PT, R96, c[0x0][0x1d4], PT ;  /* 0x0000750060007a0c */ /* 0x000fe20003f86270 */
[----:B------:R-:W-:Y:S01]  /*7650*/  UIADD3 UR19, UR9, -UR19, URZ ;  /* 0x8000001309137290 */ /* 0x000fe2000fffe03f */
[----:B------:R-:W-:Y:S01]  /*7660*/  STL [R1+0x10], R115 ;  /* 0x0000107301007387 */ /* 0x000fe20000100800 */
[----:B------:R-:W-:Y:S01]  /*7670*/  IMAD R0, R109, c[0x0][0x1e0], RZ ;  /* 0x000078006d007a24 */ /* 0x000fe200078e02ff */
[----:B------:R-:W-:Y:S01]  /*7680*/  ULDC.64 UR4, c[0x0][0x210] ;  /* 0x0000840000047ab9 */ /* 0x000fe20000000a00 */
[----:B------:R-:W-:Y:S01]  /*7690*/  ISETP.GT.AND P3, PT, R163, 0x3f, PT ;  /* 0x0000003fa300780c */ /* 0x000fe20003f64270 */
[----:B------:R-:W-:Y:S01]  /*76a0*/  UIMAD UR10, UR10, UR4, URZ ;  /* 0x000000040a0a72a4 */ /* 0x000fe2000f8e023f */
[----:B------:R-:W-:Y:S01]  /*76b0*/  IMAD R0, R115, c[0x0][0x1e4], R0 ;  /* 0x0000790073007a24 */ /* 0x000fe200078e0200 */
[----:B------:R-:W-:Y:S01]  /*76c0*/  IADD3 R104, -R47, UR19, RZ ;  /* 0x000000132f687c10 */ /* 0x000fe2000fffe1ff */
[----:B------:R-:W-:Y:S01]  /*76d0*/  UIMAD.WIDE.U32 UR24, UR11, UR4, URZ ;  /* 0x000000040b1872a5 */ /* 0x000fe2000f8e003f */
[----:B------:R-:W-:Y:S01]  /*76e0*/  SEL R151, RZ, 0x10, P4 ;  /* 0x00000010ff977807 */ /* 0x000fe20002000000 */
[----:B------:R-:W-:Y:S01]  /*76f0*/  IMAD.IADD R5, R5, 0x1, R0 ;  /* 0x0000000105057824 */ /* 0x000fe200078e0200 */
[----:B------:R-:W-:Y:S01]  /*7700*/  ISETP.GE.AND P1, PT, R104, 0x1, PT ;  /* 0x000000016800780c */ /* 0x000fe20003f26270 */
[----:B------:R-:W-:-:S04]  /*7710*/  UIMAD UR10, UR11, UR5, UR10 ;  /* 0x000000050b0a72a4 */ /* 0x000fc8000f8e020a */
[----:B------:R-:W-:-:S08]  /*7720*/  UIADD3 UR10, UR25, UR10, URZ ;  /* 0x0000000a190a7290 */ /* 0x000fd0000fffe03f */
[----:B------:R-:W-:Y:S01]  /*7730*/  @P1 IMAD.SHL.U32 R17, R92, 0x2, RZ ;  /* 0x000000025c111824 */ /* 0x000fe200078e00ff */
[----:B----4-:R-:W-:Y:S01]  /*7740*/  SHF.R.S32.HI R110, RZ, 0x1f, R114 ;  /* 0x0000001fff6e7819 */ /* 0x010fe20000011472 */
[----:B------:R-:W-:Y:S01]  /*7750*/  IMAD.WIDE.U32 R4, R114, c[0x0][0x1f0], R4 ;  /* 0x00007c0072047a25 */ /* 0x000fe200078e0004 */
[----:B------:R-:W-:Y:S03]  /*7760*/  STL [R1+0xc], R114 ;  /* 0x00000c7201007387 */ /* 0x000fe60000100800 */
[----:B------:R-:W-:Y:S01]  /*7770*/  IMAD R3, R110, c[0x0][0x1f0], RZ ;  /* 0x00007c006e037a24 */ /* 0x000fe200078e02ff */
[----:B------:R-:W-:-:S03]  /*7780*/  IADD3 R0, P0, R4, UR22, RZ ;  /* 0x0000001604007c10 */ /* 0x000fc6000ff1e0ff */
[----:B------:R-:W-:-:S05]  /*7790*/  IMAD R3, R114, c[0x0][0x1f4], R3 ;  /* 0x00007d0072037a24 */ /* 0x000fca00078e0203 */
[----:B------:R-:W-:Y:S02]  /*77a0*/  IADD3.X R4, R5, UR16, R3, P0, !PT ;  /* 0x0000001005047c10 */ /* 0x000fe400087fe403 */
[C---:B------:R-:W-:Y:S02]  /*77b0*/  LEA R5, P0, R0.reuse, c[0x0][0x1c8], 0x1 ;  /* 0x0000720000057a11 */ /* 0x040fe400078008ff */
[--C-:B------:R-:W-:Y:S02]  /*77c0*/  @P1 SHF.R.S32.HI R3, RZ, 0x1f, R97.reuse ;  /* 0x0000001fff031819 */ /* 0x100fe40000011461 */
[----:B------:R-:W-:Y:S01]  /*77d0*/  LEA.HI.X R0, R0, c[0x0][0x1cc], R4, 0x1, P0 ;  /* 0x0000730000007a11 */ /* 0x000fe200000f0c04 */
[----:B------:R-:W-:Y:S01]  /*77e0*/  SHFL.IDX PT, R6, R5, RZ, 0x1c1f ;  /* 0x001c1fff05067589 */ /* 0x000fe200000e0000 */
[----:B------:R-:W-:Y:S02]  /*77f0*/  ISETP.GE.AND P0, PT, R104, 0x21, PT ;  /* 0x000000216800780c */ /* 0x000fe40003f06270 */
[----:B--2---:R-:W-:Y:S01]  /*7800*/  @P1 LEA.HI R9, R3, R97, RZ, 0x3 ;  /* 0x0000006103091211 */ /* 0x004fe200078f18ff */
[----:B------:R-:W1:Y:S03]  /*7810*/  SHFL.IDX PT, R7, R0, RZ, 0x1c1f ;  /* 0x001c1fff00077589 */ /* 0x000e6600000e0000 */
[----:B------:R-:W-:Y:S01]  /*7820*/  @P1 LOP3.LUT R9, R9, 0xfffffff8, RZ, 0xc0, !PT ;  /* 0xfffffff809091812 */ /* 0x000fe200078ec0ff */
[----:B------:R-:W-:Y:S04]  /*7830*/  SHFL.IDX PT, R4, R5, 0x1, 0x1c1f ;  /* 0x003c1f0005047f89 */ /* 0x000fe800000e0000 */
[----:B------:R2:W3:Y:S02]  /*7840*/  SHFL.IDX PT, R5, R0, 0x1, 0x1c1f ;  /* 0x003c1f0000057f89 */ /* 0x0004e400000e0000 */
[----:B------:R-:W-:Y:S01]  /*7850*/  @P0 SHF.R.S32.HI R10, RZ, 0x1f, R97 ;  /* 0x0000001fff0a0819 */ /* 0x000fe20000011461 */
[----:B------:R-:W-:Y:S01]  /*7860*/  @P0 IMAD.SHL.U32 R16, R92, 0x2, RZ ;  /* 0x000000025c100824 */ /* 0x000fe200078e00ff */
[----:B------:R-:W-:-:S02]  /*7870*/  @P0 SHF.R.S32.HI R11, RZ, 0x1f, R96 ;  /* 0x0000001fff0b0819 */ /* 0x000fc40000011460 */
[----:B------:R-:W-:-:S04]  /*7880*/  @P0 LEA.HI R3, R10, R97, RZ, 0x3 ;  /* 0x000000610a030211 */ /* 0x000fc800078f18ff */
[----:B------:R-:W-:Y:S01]  /*7890*/  @P0 LOP3.LUT R3, R3, 0xfffffff8, RZ, 0xc0, !PT ;  /* 0xfffffff803030812 */ /* 0x000fe200078ec0ff */
        /* <DEDUP_REMOVED lines=8> */
[----:B------:R-:W-:-:S03]  /*7920*/  @P1 IMAD.WIDE R12, R8, 0x2, R6 ;  /* 0x00000002080c1825 */ /* 0x000fc600078e0206 */
[----:B------:R1:W-:Y:S01]  /*7930*/  @P1 LDGSTS.E.BYPASS.LTC128B.128 [R17+0x4100], [R14.64], !P6 ;  /* 0x041000000e111fae */ /* 0x0003e2000f101d54 */
[----:B---3--:R-:W-:-:S03]  /*7940*/  @P0 IMAD.WIDE R8, R161, 0x2, R4 ;  /* 0x00000002a1080825 */ /* 0x008fc600078e0204 */
[----:B------:R1:W-:Y:S01]  /*7950*/  @P1 LDGSTS.E.BYPASS.LTC128B.128 [R17+0x5100], [R12.64], !P4 ;  /* 0x051000000c111fae */ /* 0x0003e2000e101d54 */
[----:B------:R-:W-:-:S03]  /*7960*/  @P0 IMAD.WIDE R6, R3, 0x2, R4 ;  /* 0x0000000203060825 */ /* 0x000fc600078e0204 */
[----:B------:R1:W-:Y:S01]  /*7970*/  @P0 LDGSTS.E.BYPASS.LTC128B.128 [R16+0x3900], [R8.64], !P5 ;  /* 0x0390000008100fae */ /* 0x0003e2000e901d54 */
[----:B------:R-:W-:Y:S01]  /*7980*/  @P0 IMAD.WIDE R4, R0, 0x2, R4 ;  /* 0x0000000200040825 */ /* 0x000fe200078e0204 */
[----:B------:R-:W-:Y:S02]  /*7990*/  SHF.R.S32.HI R0, RZ, 0x1f, R159 ;  /* 0x0000001fff007819 */ /* 0x000fe4000001149f */
[----:B------:R1:W-:Y:S02]  /*79a0*/  @P0 LDGSTS.E.BYPASS.LTC128B.128 [R16+0x4900], [R6.64], !P6 ;  /* 0x0490000006100fae */ /* 0x0003e4000f101d54 */
[----:B------:R-:W-:Y:S02]  /*79b0*/  LEA.HI R0, R0, R159, RZ, 0x4 ;  /* 0x0000009f00007211 */ /* 0x000fe400078f20ff */
[----:B------:R1:W-:Y:S01]  /*79c0*/  @P0 LDGSTS.E.BYPASS.LTC128B.128 [R16+0x5900], [R4.64], !P4 ;  /* 0x0590000004100fae */ /* 0x0003e2000e101d54 */
[----:B------:R-:W-:Y:S02]  /*79d0*/  ISETP.LT.AND P0, PT, RZ, c[0x0][0x27c], PT ;  /* 0x00009f00ff007a0c */ /* 0x000fe40003f01270 */
[----:B------:R-:W-:Y:S01]  /*79e0*/  SHF.R.S32.HI R90, RZ, 0x4, R0 ;  /* 0x00000004ff5a7819 */ /* 0x000fe20000011400 */
[----:B------:R-:W0:Y:S10]  /*79f0*/  LDGDEPBAR ;  /* 0x00000000000079af */ /* 0x000e340000000000 */
[----:B------:R-:W-:Y:S05]  /*7a00*/  @P0 BRA `(.L_x_784) ;  /* 0x0000002000000947 */ /* 0x000fea0003800000 */
[----:B------:R-:W-:-:S04]  /*7a10*/  DEPBAR.LE SB0, 0x1 ;  /* 0x000080400000791a */ /* 0x000fc80000000000 */
[----:B------:R-:W-:Y:S05]  /*7a20*/  BRA `(.L_x_785) ;  /* 0x0000766000007947 */ /* 0x000fea0003800000 */
.L_x_784:
[----:B------:R-:W-:Y:S01]  /*7a30*/  ULDC.U8 UR4, c[0x0][0x298] ;  /* 0x0000a60000047ab9 */ /* 0x000fe20000000000 */
[----:B------:R-:W-:Y:S01]  /*7a40*/  SHF.R.S32.HI R0, RZ, 0x1f, R147 ;  /* 0x0000001fff007819 */ /* 0x000fe20000011493 */
[----:B-1----:R-:W-:Y:S01]  /*7a50*/  IMAD.WIDE.U32 R10, R147, c[0x0][0x280], RZ ;  /* 0x0000a000930a7a25 */ /* 0x002fe200078e00ff */
[----:B------:R-:W-:Y:S01]  /*7a60*/  ISETP.NE.AND P0, PT, RZ, UR4, PT ;  /* 0x00000004ff007c0c */ /* 0x000fe2000bf05270 */
[----:B------:R-:W-:Y:S01]  /*7a70*/  BSSY B2, `(.L_x_785) ;  /* 0x0000761000027945 */ /* 0x000fe20003800000 */
[-C--:B------:R-:W-:Y:S01]  /*7a80*/  LEA.HI R4, R159, R159.reuse, RZ, 0x1 ;  /* 0x0000009f9f047211 */ /* 0x080fe200078f08ff */
[C---:B------:R-:W-:Y:S02]  /*7a90*/  IMAD R3, R0.reuse, c[0x0][0x280], RZ ;  /* 0x0000a00000037a24 */ /* 0x040fe400078e02ff */
[----:B------:R-:W-:Y:S01]  /*7aa0*/  IMAD R0, R0, c[0x0][0x290], RZ ;  /* 0x0000a40000007a24 */ /* 0x000fe200078e02ff */
[----:B------:R-:W-:Y:S01]  /*7ab0*/  SHF.R.S32.HI R56, RZ, 0x1, R4 ;  /* 0x00000001ff387819 */ /* 0x000fe20000011404 */
[C---:B------:R-:W-:Y:S01]  /*7ac0*/  IMAD R3, R147.reuse, c[0x0][0x284], R3 ;  /* 0x0000a10093037a24 */ /* 0x040fe200078e0203 */
[----:B------:R-:W-:Y:S01]  /*7ad0*/  LOP3.LUT R4, R4, 0xfffffffe, RZ, 0xc0, !PT ;  /* 0xfffffffe04047812 */ /* 0x000fe200078ec0ff */
[C---:B------:R-:W-:Y:S01]  /*7ae0*/  IMAD R0, R147.reuse, c[0x0][0x294], R0 ;  /* 0x0000a50093007a24 */ /* 0x040fe200078e0200 */
[----:B------:R-:W-:Y:S01]  /*7af0*/  IADD3 R24, R56, UR12, RZ ;  /* 0x0000000c38187c10 */ /* 0x000fe2000fffe0ff */
[----:B------:R-:W-:Y:S01]  /*7b00*/  IMAD.WIDE.U32 R8, R147, c[0x0][0x290], RZ ;  /* 0x0000a40093087a25 */ /* 0x000fe200078e00ff */
[----:B------:R-:W-:-:S02]  /*7b10*/  IADD3 R46, -R4, R159, RZ ;  /* 0x0000009f042e7210 */ /* 0x000fc40007ffe1ff */
[----:B------:R-:W-:Y:S01]  /*7b20*/  IADD3 R7, R3, R11, RZ ;  /* 0x0000000b03077210 */ /* 0x000fe20007ffe0ff */
[----:B------:R-:W-:Y:S01]  /*7b30*/  IMAD.IADD R5, R0, 0x1, R9 ;  /* 0x0000000100057824 */ /* 0x000fe200078e0209 */
[C---:B------:R-:W-:Y:S01]  /*7b40*/  SHF.L.U32 R57, R46.reuse, 0x3, RZ ;  /* 0x000000032e397819 */ /* 0x040fe200000006ff */
[----:B------:R-:W-:Y:S01]  /*7b50*/  IMAD R0, R46, 0x40, R24 ;  /* 0x000000402e007824 */ /* 0x000fe200078e0218 */
[----:B------:R-:W-:Y:S05]  /*7b60*/  @!P0 BRA `(.L_x_786) ;  /* 0x0000388000008947 */ /* 0x000fea0003800000 */
[----:B------:R-:W-:Y:S01]  /*7b70*/  PLOP3.LUT P1, PT, PT, PT, UP2, 0x80, 0x0 ;  /* 0x000000000000781c */ /* 0x000fe20003f2f028 */
[----:B------:R-:W-:Y:S01]  /*7b80*/  IMAD.MOV.U32 R6, RZ, RZ, R10 ;  /* 0x000000ffff067224 */ /* 0x000fe200078e000a */
[----:B------:R-:W-:Y:S01]  /*7b90*/  PLOP3.LUT P0, PT, PT, PT, UP2, 0x80, 0x0 ;  /* 0x000000000000781c */ /* 0x000fe20003f0f028 */
[----:B------:R-:W-:Y:S01]  /*7ba0*/  BSSY B0, `(.L_x_787) ;  /* 0x0000063000007945 */ /* 0x000fe20003800000 */
[----:B------:R-:W-:Y:S01]  /*7bb0*/  MOV R4, R8 ;  /* 0x0000000800047202 */ /* 0x000fe20000000f00 */
[----:B------:R-:W-:Y:S01]  /*7bc0*/  IMAD.SHL.U32 R17, R46, 0x4, RZ ;  /* 0x000000042e117824 */ /* 0x000fe200078e00ff */
[----:B------:R-:W-:Y:S01]  /*7bd0*/  CS2R R68, SRZ ;  /* 0x0000000000447805 */ /* 0x000fe2000001ff00 */
[----:B------:R-:W-:Y:S01]  /*7be0*/  CS2R R40, SRZ ;  /* 0x0000000000287805 */ /* 0x000fe2000001ff00 */
[----:B------:R-:W-:Y:S01]  /*7bf0*/  CS2R R36, SRZ ;  /* 0x0000000000247805 */ /* 0x000fe2000001ff00 */
[----:B------:R-:W-:Y:S01]  /*7c00*/  CS2R R32, SRZ ;  /* 0x0000000000207805 */ /* 0x000fe2000001ff00 */
[----:B------:R-:W-:Y:S01]  /*7c10*/  CS2R R30, SRZ ;  /* 0x00000000001e7805 */ /* 0x000fe2000001ff00 */
[----:B------:R-:W-:Y:S01]  /*7c20*/  CS2R R20, SRZ ;  /* 0x0000000000147805 */ /* 0x000fe2000001ff00 */
[----:B------:R-:W-:Y:S01]  /*7c30*/  CS2R R14, SRZ ;  /* 0x00000000000e7805 */ /* 0x000fe2000001ff00 */
[----:B------:R-:W-:Y:S01]  /*7c40*/  @P1 IMAD.HI.U32 R3, R0, c[0x0][0x2c8], RZ ;  /* 0x0000b20000031a27 */ /* 0x000fe200078e00ff */
[----:B------:R-:W-:Y:S01]  /*7c50*/  CS2R R42, SRZ ;  /* 0x00000000002a7805 */ /* 0x000fe2000001ff00 */
[----:B------:R-:W-:Y:S01]  /*7c60*/  CS2R R38, SRZ ;  /* 0x0000000000267805 */ /* 0x000fe2000001ff00 */
[----:B------:R-:W-:Y:S01]  /*7c70*/  CS2R R34, SRZ ;  /* 0x0000000000227805 */ /* 0x000fe2000001ff00 */
[----:B------:R-:W-:Y:S01]  /*7c80*/  CS2R R28, SRZ ;  /* 0x00000000001c7805 */ /* 0x000fe2000001ff00 */
[----:B------:R-:W-:Y:S01]  /*7c90*/  @P0 SHF.R.U32.HI R0, RZ, c[0x0][0x2cc], R3 ;  /* 0x0000b300ff000a19 */ /* 0x000fe20000011603 */
[----:B------:R-:W-:Y:S01]  /*7ca0*/  CS2R R22, SRZ ;  /* 0x0000000000167805 */ /* 0x000fe2000001ff00 */
[----:B------:R-:W-:-:S02]  /*7cb0*/  CS2R R18, SRZ ;  /* 0x0000000000127805 */ /* 0x000fc4000001ff00 */
[----:B------:R-:W-:Y:S01]  /*7cc0*/  SHF.R.S32.HI R3, RZ, 0x1f, R0 ;  /* 0x0000001fff037819 */ /* 0x000fe20000011400 */
[----:B------:R-:W-:-:S04]  /*7cd0*/  IMAD.WIDE.U32 R6, R0, c[0x0][0x280], R6 ;  /* 0x0000a00000067a25 */ /* 0x000fc800078e0006 */
[C---:B------:R-:W-:Y:S01]  /*7ce0*/  IMAD R9, R3.reuse, c[0x0][0x280], RZ ;  /* 0x0000a00003097a24 */ /* 0x040fe200078e02ff */
[----:B------:R-:W-:Y:S01]  /*7cf0*/  LEA R26, P1, R6, c[0x0][0x270], 0x1 ;  /* 0x00009c00061a7a11 */ /* 0x000fe200078208ff */
[----:B------:R-:W-:Y:S02]  /*7d00*/  IMAD R8, R3, c[0x0][0x290], RZ ;  /* 0x0000a40003087a24 */ /* 0x000fe400078e02ff */
[----:B------:R-:W-:-:S04]  /*7d10*/  IMAD.WIDE.U32 R4, R0, c[0x0][0x290], R4 ;  /* 0x0000a40000047a25 */ /* 0x000fc800078e0004 */
[----:B------:R-:W-:Y:S01]  /*7d20*/  IMAD R3, R0, c[0x0][0x284], R9 ;  /* 0x0000a10000037a24 */ /* 0x000fe200078e0209 */
[----:B------:R-:W-:Y:S01]  /*7d30*/  LEA R27, P0, R4, c[0x0][0x288], 0x1 ;  /* 0x0000a200041b7a11 */ /* 0x000fe200078008ff */
[----:B------:R-:W-:Y:S02]  /*7d40*/  IMAD R0, R0, c[0x0][0x294], R8 ;  /* 0x0000a50000007a24 */ /* 0x000fe400078e0208 */
[----:B------:R-:W-:-:S03]  /*7d50*/  IMAD.IADD R3, R7, 0x1, R3 ;  /* 0x0000000107037824 */ /* 0x000fc600078e0203 */
[----:B------:R-:W-:Y:S02]  /*7d60*/  IADD3 R0, R5, R0, RZ ;  /* 0x0000000005007210 */ /* 0x000fe40007ffe0ff */
[----:B------:R-:W-:Y:S02]  /*7d70*/  LEA.HI.X R25, R6, c[0x0][0x274], R3, 0x1, P1 ;  /* 0x00009d0006197a11 */ /* 0x000fe400008f0c03 */
[----:B------:R-:W-:Y:S01]  /*7d80*/  LEA.HI.X R16, R4, c[0x0][0x28c], R0, 0x1, P0 ;  /* 0x0000a30004107a11 */ /* 0x000fe200000f0c00 */
[----:B------:R1:W2:Y:S01]  /*7d90*/  SHFL.IDX PT, R6, R27, RZ, 0x1e1f ;  /* 0x001e1fff1b067589 */ /* 0x0002a200000e0000 */
[----:B------:R-:W-:-:S03]  /*7da0*/  ISETP.GE.AND P0, PT, R24, UR7, PT ;  /* 0x0000000718007c0c */ /* 0x000fc6000bf06270 */
[----:B------:R1:W3:Y:S04]  /*7db0*/  SHFL.IDX PT, R4, R26, RZ, 0x1e1f ;  /* 0x001e1fff1a047589 */ /* 0x0002e800000e0000 */
[----:B------:R1:W4:Y:S04]  /*7dc0*/  SHFL.IDX PT, R5, R25, RZ, 0x1e1f ;  /* 0x001e1fff19057589 */ /* 0x00032800000e0000 */
[----:B------:R1:W1:Y:S02]  /*7dd0*/  SHFL.IDX PT, R7, R16, RZ, 0x1e1f ;  /* 0x001e1fff10077589 */ /* 0x00026400000e0000 */
[----:B------:R-:W-:Y:S05]  /*7de0*/  @P0 BRA `(.L_x_788) ;  /* 0x000003e000000947 */ /* 0x000fea0003800000 */
[C---:B------:R-:W-:Y:S01]  /*7df0*/  IADD3 R3, R17.reuse, 0x8, RZ ;  /* 0x0000000811037810 */ /* 0x040fe20007ffe0ff */
[----:B------:R-:W-:Y:S01]  /*7e00*/  CS2R R14, SRZ ;  /* 0x00000000000e7805 */ /* 0x000fe2000001ff00 */
[----:B------:R-:W-:Y:S01]  /*7e10*/  ISETP.GE.AND P0, PT, R17, c[0x0][0x27c], PT ;  /* 0x00009f0011007a0c */ /* 0x000fe20003f06270 */
[----:B------:R-:W-:Y:S01]  /*7e20*/  CS2R R18, SRZ ;  /* 0x0000000000127805 */ /* 0x000fe2000001ff00 */
[----:B------:R-:W-:-:S02]  /*7e30*/  ISETP.GE.AND P2, PT, R3, c[0x0][0x27c], PT ;  /* 0x00009f0003007a0c */ /* 0x000fc40003f46270 */
[----:B------:R-:W-:-:S09]  /*7e40*/  IADD3 R12, R17, 0x18, RZ ;  /* 0x00000018110c7810 */ /* 0x000fd20007ffe0ff */
[C---:B---34-:R-:W-:Y:S02]  /*7e50*/  @!P0 IMAD.WIDE R10, R17.reuse, 0x2, R4 ;  /* 0x00000002110a8825 */ /* 0x058fe400078e0204 */
[----:B------:R-:W-:Y:S02]  /*7e60*/  @!P2 SHF.R.S32.HI R0, RZ, 0x1f, R3 ;  /* 0x0000001fff00a819 */ /* 0x000fe40000011403 */
[C---:B-12---:R-:W-:Y:S01]  /*7e70*/  @!P0 IMAD.WIDE R8, R17.reuse, 0x2, R6 ;  /* 0x0000000211088825 */ /* 0x046fe200078e0206 */
[----:B------:R1:W5:Y:S01]  /*7e80*/  @!P0 LD.E.64 R14, [R10.64] ;  /* 0x000000140a0e8980 */ /* 0x000362000c101b00 */
[----:B------:R-:W-:Y:S02]  /*7e90*/  @!P2 LEA.HI R0, R0, R3, RZ, 0x2 ;  /* 0x000000030000a211 */ /* 0x000fe400078f10ff */
[----:B------:R-:W-:Y:S01]  /*7ea0*/  IADD3 R3, R17, 0x10, RZ ;  /* 0x0000001011037810 */ /* 0x000fe20007ffe0ff */
[----:B------:R2:W5:Y:S03]  /*7eb0*/  @!P0 LD.E.64 R18, [R8.64] ;  /* 0x0000001408128980 */ /* 0x000566000c101b00 */
[----:B------:R-:W-:-:S02]  /*7ec0*/  ISETP.GE.AND P1, PT, R3, c[0x0][0x27c], PT ;  /* 0x00009f0003007a0c */ /* 0x000fc40003f26270 */
[----:B------:R-:W-:Y:S01]  /*7ed0*/  ISETP.GE.AND P0, PT, R12, c[0x0][0x27c], PT ;  /* 0x00009f000c007a0c */ /* 0x000fe20003f06270 */
[----:B------:R-:W-:Y:S01]  /*7ee0*/  CS2R R22, SRZ ;  /* 0x0000000000167805 */ /* 0x000fe2000001ff00 */
[----:B------:R-:W-:Y:S01]  /*7ef0*/  CS2R R30, SRZ ;  /* 0x00000000001e7805 */ /* 0x000fe2000001ff00 */
[----:B--2---:R-:W-:-:S08]  /*7f00*/  @!P2 LOP3.LUT R8, R0, 0xfffffffc, RZ, 0xc0, !PT ;  /* 0xfffffffc0008a812 */ /* 0x004fd000078ec0ff */
[----:B------:R-:W-:-:S04]  /*7f10*/  @!P1 SHF.R.S32.HI R0, RZ, 0x1f, R3 ;  /* 0x0000001fff009819 */ /* 0x000fc80000011403 */
[----:B------:R-:W-:Y:S01]  /*7f20*/  @!P1 LEA.HI R0, R0, R3, RZ, 0x2 ;  /* 0x0000000300009211 */ /* 0x000fe200078f10ff */
[----:B-1----:R-:W-:-:S03]  /*7f30*/  @!P2 IMAD.WIDE R10, R8, 0x2, R4 ;  /* 0x00000002080aa825 */ /* 0x002fc600078e0204 */
[----:B------:R-:W-:Y:S01]  /*7f40*/  @!P1 LOP3.LUT R0, R0, 0xfffffffc, RZ, 0xc0, !PT ;  /* 0xfffffffc00009812 */ /* 0x000fe200078ec0ff */
[----:B------:R-:W-:Y:S01]  /*7f50*/  @!P2 IMAD.WIDE R8, R8, 0x2, R6 ;  /* 0x000000020808a825 */ /* 0x000fe200078e0206 */
[----:B------:R-:W-:-:S04]  /*7f60*/  @!P0 SHF.R.S32.HI R3, RZ, 0x1f, R12 ;  /* 0x0000001fff038819 */ /* 0x000fc8000001140c */
[----:B------:R1:W5:Y:S01]  /*7f70*/  @!P2 LD.E.64 R22, [R8.64] ;  /* 0x000000140816a980 */ /* 0x000362000c101b00 */
[----:B------:R-:W-:Y:S01]  /*7f80*/  @!P0 LEA.HI R3, R3, R12, RZ, 0x2 ;  /* 0x0000000c03038211 */ /* 0x000fe200078f10ff */
[----:B------:R-:W-:Y:S01]  /*7f90*/  CS2R R20, SRZ ;  /* 0x0000000000147805 */ /* 0x000fe2000001ff00 */
[----:B------:R-:W-:Y:S01]  /*7fa0*/  CS2R R28, SRZ ;  /* 0x00000000001c7805 */ /* 0x000fe2000001ff00 */
[C---:B------:R-:W-:Y:S01]  /*7fb0*/  @!P1 IMAD.WIDE R12, R0.reuse, 0x2, R6 ;  /* 0x00000002000c9825 */ /* 0x040fe200078e0206 */
[----:B------:R-:W-:Y:S01]  /*7fc0*/  CS2R R32, SRZ ;  /* 0x0000000000207805 */ /* 0x000fe2000001ff00 */
[----:B------:R-:W-:Y:S02]  /*7fd0*/  CS2R R34, SRZ ;  /* 0x0000000000227805 */ /* 0x000fe4000001ff00 */
[----:B------:R2:W5:Y:S04]  /*7fe0*/  @!P2 LD.E.64 R20, [R10.64] ;  /* 0x000000140a14a980 */ /* 0x000568000c101b00 */
[----:B------:R3:W5:Y:S01]  /*7ff0*/  @!P1 LD.E.64 R28, [R12.64] ;  /* 0x000000140c1c9980 */ /* 0x000762000c101b00 */
[----:B-1----:R-:W-:-:S05]  /*8000*/  @!P1 IMAD.WIDE R8, R0, 0x2, R4 ;  /* 0x0000000200089825 */ /* 0x002fca00078e0204 */
[----:B------:R1:W5:Y:S01]  /*8010*/  @!P1 LD.E.64 R30, [R8.64] ;  /* 0x00000014081e9980 */ /* 0x000362000c101b00 */
[C---:B---3--:R-:W-:Y:S02]  /*8020*/  IADD3 R12, R17.reuse, 0x20, RZ ;  /* 0x00000020110c7810 */ /* 0x048fe40007ffe0ff */
[----:B------:R-:W-:Y:S02]  /*8030*/  IADD3 R13, R17, 0x28, RZ ;  /* 0x00000028110d7810 */ /* 0x000fe40007ffe0ff */
[----:B------:R-:W-:Y:S02]  /*8040*/  ISETP.GE.AND P1, PT, R12, c[0x0][0x27c], PT ;  /* 0x00009f000c007a0c */ /* 0x000fe40003f26270 */
[----:B-1----:R-:W-:-:S05]  /*8050*/  @!P0 LOP3.LUT R8, R3, 0xfffffffc, RZ, 0xc0, !PT ;  /* 0xfffffffc03088812 */ /* 0x002fca00078ec0ff */
[----:B--2---:R-:W-:-:S04]  /*8060*/  @!P0 IMAD.WIDE R10, R8, 0x2, R4 ;  /* 0x00000002080a8825 */ /* 0x004fc800078e0204 */
[----:B------:R-:W-:Y:S01]  /*8070*/  @!P0 IMAD.WIDE R8, R8, 0x2, R6 ;  /* 0x0000000208088825 */ /* 0x000fe200078e0206 */
[----:B------:R1:W5:Y:S04]  /*8080*/  @!P0 LD.E.64 R32, [R10.64] ;  /* 0x000000140a208980 */ /* 0x000368000c101b00 */
[----:B------:R2:W5:Y:S01]  /*8090*/  @!P0 LD.E.64 R34, [R8.64] ;  /* 0x0000001408228980 */ /* 0x000562000c101b00 */
[----:B------:R-:W-:Y:S02]  /*80a0*/  ISETP.GE.AND P0, PT, R13, c[0x0][0x27c], PT ;  /* 0x00009f000d007a0c */ /* 0x000fe40003f06270 */
[----:B------:R-:W-:-:S11]  /*80b0*/  @!P1 SHF.R.S32.HI R3, RZ, 0x1f, R12 ;  /* 0x0000001fff039819 */ /* 0x000fd6000001140c */
[----:B------:R-:W-:Y:S02]  /*80c0*/  @!P0 SHF.R.S32.HI R0, RZ, 0x1f, R13 ;  /* 0x0000001fff008819 */ /* 0x000fe4000001140d */
[----:B--2---:R-:W-:Y:S02]  /*80d0*/  @!P1 LEA.HI R8, R3, R12, RZ, 0x2 ;  /* 0x0000000c03089211 */ /* 0x004fe400078f10ff */
[----:B------:R-:W-:Y:S02]  /*80e0*/  @!P0 LEA.HI R3, R0, R13, RZ, 0x2 ;  /* 0x0000000d00038211 */ /* 0x000fe400078f10ff */
[----:B------:R-:W-:Y:S02]  /*80f0*/  @!P1 LOP3.LUT R0, R8, 0xfffffffc, RZ, 0xc0, !PT ;  /* 0xfffffffc08009812 */ /* 0x000fe400078ec0ff */
[----:B------:R-:W-:Y:S01]  /*8100*/  @!P0 LOP3.LUT R3, R3, 0xfffffffc, RZ, 0xc0, !PT ;  /* 0xfffffffc03038812 */ /* 0x000fe200078ec0ff */
[----:B------:R-:W-:Y:S01]  /*8110*/  CS2R R36, SRZ ;  /* 0x0000000000247805 */ /* 0x000fe2000001ff00 */
[----:B------:R-:W-:Y:S01]  /*8120*/  CS2R R40, SRZ ;  /* 0x0000000000287805 */ /* 0x000fe2000001ff00 */
[----:B-1----:R-:W-:Y:S01]  /*8130*/  @!P1 IMAD.WIDE R10, R0, 0x2, R4 ;  /* 0x00000002000a9825 */ /* 0x002fe200078e0204 */
[----:B------:R-:W-:Y:S01]  /*8140*/  CS2R R38, SRZ ;  /* 0x0000000000267805 */ /* 0x000fe2000001ff00 */
[----:B------:R-:W-:-:S02]  /*8150*/  CS2R R42, SRZ ;  /* 0x00000000002a7805 */ /* 0x000fc4000001ff00 */
[C---:B------:R-:W-:Y:S01]  /*8160*/  @!P0 IMAD.WIDE R8, R3.reuse, 0x2, R4 ;  /* 0x0000000203088825 */ /* 0x040fe200078e0204 */
[----:B------:R1:W5:Y:S03]  /*8170*/  @!P1 LD.E.64 R36, [R10.64] ;  /* 0x000000140a249980 */ /* 0x000366000c101b00 */
[--C-:B------:R-:W-:Y:S01]  /*8180*/  @!P1 IMAD.WIDE R4, R0, 0x2, R6.reuse ;  /* 0x0000000200049825 */ /* 0x100fe200078e0206 */
[----:B------:R1:W5:Y:S03]  /*8190*/  @!P0 LD.E.64 R40, [R8.64] ;  /* 0x0000001408288980 */ /* 0x000366000c101b00 */
[----:B------:R-:W-:Y:S01]  /*81a0*/  @!P0 IMAD.WIDE R6, R3, 0x2, R6 ;  /* 0x0000000203068825 */ /* 0x000fe200078e0206 */
[----:B------:R1:W5:Y:S04]  /*81b0*/  @!P1 LD.E.64 R38, [R4.64] ;  /* 0x0000001404269980 */ /* 0x000368000c101b00 */
[----:B------:R1:W5:Y:S02]  /*81c0*/  @!P0 LD.E.64 R42, [R6.64] ;  /* 0x00000014062a8980 */ /* 0x000364000c101b00 */
.L_x_788:
[----:B------:R-:W-:Y:S05]  /*81d0*/  BSYNC B0 ;  /* 0x0000000000007941 */ /* 0x000fea0003800000 */
.L_x_787:
[----:B------:R-:W-:Y:S01]  /*81e0*/  IADD3 R3, R24, 0x40, RZ ;  /* 0x0000004018037810 */ /* 0x000fe20007ffe0ff */
[----:B-----5:R-:W-:Y:S01]  /*81f0*/  IMAD.MOV.U32 R0, RZ, RZ, R40 ;  /* 0x000000ffff007224 */ /* 0x020fe200078e0028 */
[----:B-1----:R1:W4:Y:S02]  /*8200*/  SHFL.IDX PT, R7, R16, 0x1, 0x1e1f ;  /* 0x003e1f0010077f89 */ /* 0x00232400000e0000 */
[----:B----4-:R-:W-:Y:S01]  /*8210*/  IMAD.MOV.U32 R5, RZ, RZ, R41 ;  /* 0x000000ffff057224 */ /* 0x010fe200078e0029 */
[----:B------:R-:W-:Y:S01]  /*8220*/  ISETP.GE.AND P0, PT, R3, UR7, PT ;  /* 0x0000000703007c0c */ /* 0x000fe2000bf06270 */
[----:B---3--:R-:W-:Y:S01]  /*8230*/  IMAD.MOV.U32 R4, RZ, RZ, R36 ;  /* 0x000000ffff047224 */ /* 0x008fe200078e0024 */
[----:B--2---:R-:W2:Y:S01]  /*8240*/  SHFL.IDX PT, R6, R27, 0x1, 0x1e1f ;  /* 0x003e1f001b067f89 */ /* 0x004ea200000e0000 */
[----:B------:R-:W-:Y:S01]  /*8250*/  IMAD.MOV.U32 R3, RZ, RZ, R37 ;  /* 0x000000ffff037224 */ /* 0x000fe200078e0025 */
[----:B------:R-:W-:Y:S01]  /*8260*/  PRMT R80, R5, 0x5410, R0 ;  /* 0x0000541005507816 */ /* 0x000fe20000000000 */
[----:B------:R-:W-:Y:S01]  /*8270*/  IMAD.MOV.U32 R0, RZ, RZ, R32 ;  /* 0x000000ffff007224 */ /* 0x000fe200078e0020 */
[----:B------:R-:W-:Y:S01]  /*8280*/  BSSY B0, `(.L_x_789) ;  /* 0x000006f000007945 */ /* 0x000fe20003800000 */
[----:B------:R-:W-:Y:S01]  /*8290*/  IMAD.MOV.U32 R5, RZ, RZ, R33 ;  /* 0x000000ffff057224 */ /* 0x000fe200078e0021 */
[----:B------:R-:W-:Y:S01]  /*82a0*/  PRMT R77, R3, 0x5410, R4 ;  /* 0x00005410034d7816 */ /* 0x000fe20000000004 */
        /* <DEDUP_REMOVED lines=20> */
[----:B------:R-:W-:Y:S01]  /*83f0*/  CS2R R62, SRZ ;  /* 0x00000000003e7805 */ /* 0x000fe2000001ff00 */
[----:B------:R-:W-:Y:S01]  /*8400*/  PRMT R79, R5, 0x7610, R79 ;  /* 0x00007610054f7816 */ /* 0x000fe2000000004f */
[----:B------:R-:W-:Y:S01]  /*8410*/  CS2R R58, SRZ ;  /* 0x00000000003a7805 */ /* 0x000fe2000001ff00 */
[----:B------:R-:W-:Y:S01]  /*8420*/  PRMT R76, R3, 0x5410, R4 ;  /* 0x00005410034c7816 */ /* 0x000fe20000000004 */
[----:B------:R-:W-:Y:S01]  /*8430*/  IMAD.MOV.U32 R3, RZ, RZ, R28 ;  /* 0x000000ffff037224 */ /* 0x000fe200078e001c */
[----:B------:R-:W-:Y:S01]  /*8440*/  PRMT R74, R74, 0x5410, R0 ;  /* 0x000054104a4a7816 */ /* 0x000fe20000000000 */
[----:B------:R-:W-:Y:S01]  /*8450*/  IMAD.MOV.U32 R0, RZ, RZ, R29 ;  /* 0x000000ffff007224 */ /* 0x000fe200078e001d */
[----:B------:R-:W3:Y:S01]  /*8460*/  SHFL.IDX PT, R5, R25, 0x1, 0x1e1f ;  /* 0x003e1f0019057f89 */ /* 0x000ee200000e0000 */
[----:B------:R-:W-:Y:S01]  /*8470*/  CS2R R54, SRZ ;  /* 0x0000000000367805 */ /* 0x000fe2000001ff00 */
[----:B------:R-:W-:Y:S01]  /*8480*/  PRMT R74, R8, 0x7610, R74 ;  /* 0x00007610084a7816 */ /* 0x000fe2000000004a */
[----:B------:R-:W-:Y:S01]  /*8490*/  CS2R R48, SRZ ;  /* 0x0000000000307805 */ /* 0x000fe2000001ff00 */
[----:B------:R-:W-:Y:S01]  /*84a0*/  PRMT R72, R0, 0x5410, R3 ;  /* 0x0000541000487816 */ /* 0x000fe20000000003 */
[----:B------:R-:W-:Y:S01]  /*84b0*/  IMAD.MOV.U32 R3, RZ, RZ, R18 ;  /* 0x000000ffff037224 */ /* 0x000fe200078e0012 */
[----:B------:R-:W-:Y:S01]  /*84c0*/  MOV R8, R23 ;  /* 0x0000001700087202 */ /* 0x000fe20000000f00 */
[----:B------:R-:W-:Y:S01]  /*84d0*/  IMAD.MOV.U32 R0, RZ, RZ, R19 ;  /* 0x000000ffff007224 */ /* 0x000fe200078e0013 */
[----:B------:R4:W2:Y:S01]  /*84e0*/  SHFL.IDX PT, R4, R26, 0x1, 0x1e1f ;  /* 0x003e1f001a047f89 */ /* 0x0008a200000e0000 */
[----:B------:R-:W-:Y:S01]  /*84f0*/  CS2R R66, SRZ ;  /* 0x0000000000427805 */ /* 0x000fe2000001ff00 */
[----:B------:R-:W-:Y:S01]  /*8500*/  PRMT R70, R8, 0x5410, R9 ;  /* 0x0000541008467816 */ /* 0x000fe20000000009 */
[----:B------:R-:W-:Y:S01]  /*8510*/  CS2R R64, SRZ ;  /* 0x0000000000407805 */ /* 0x000fe2000001ff00 */
[----:B-1----:R-:W-:Y:S01]  /*8520*/  PRMT R16, R0, 0x5410, R3 ;  /* 0x0000541000107816 */ /* 0x002fe20000000003 */
[----:B------:R-:W-:Y:S01]  /*8530*/  CS2R R60, SRZ ;  /* 0x00000000003c7805 */ /* 0x000fe2000001ff00 */
[----:B------:R-:W-:Y:S01]  /*8540*/  CS2R R52, SRZ ;  /* 0x0000000000347805 */ /* 0x000fe2000001ff00 */
[----:B------:R-:W-:Y:S01]  /*8550*/  CS2R R50, SRZ ;  /* 0x0000000000327805 */ /* 0x000fe2000001ff00 */
[----:B------:R-:W-:Y:S01]  /*8560*/  CS2R R44, SRZ ;  /* 0x00000000002c7805 */ /* 0x000fe2000001ff00 */
[----:B----4-:R-:W-:Y:S01]  /*8570*/  CS2R R26, SRZ ;  /* 0x00000000001a7805 */ /* 0x010fe2000001ff00 */
[----:B------:R-:W-:Y:S05]  /*8580*/  @P0 BRA `(.L_x_790) ;  /* 0x000003e000000947 */ /* 0x000fea0003800000 */
[C---:B--23--:R-:W-:Y:S01]  /*8590*/  IADD3 R3, R17.reuse, 0x8, RZ ;  /* 0x0000000811037810 */ /* 0x04cfe20007ffe0ff */
[----:B------:R-:W-:Y:S01]  /*85a0*/  CS2R R26, SRZ ;  /* 0x00000000001a7805 */ /* 0x000fe2000001ff00 */
[----:B------:R-:W-:Y:S01]  /*85b0*/  ISETP.GE.AND P0, PT, R17, c[0x0][0x27c], PT ;  /* 0x00009f0011007a0c */ /* 0x000fe20003f06270 */
[----:B------:R-:W-:Y:S01]  /*85c0*/  CS2R R44, SRZ ;  /* 0x00000000002c7805 */ /* 0x000fe2000001ff00 */
[----:B------:R-:W-:-:S02]  /*85d0*/  ISETP.GE.AND P2, PT, R3, c[0x0][0x27c], PT ;  /* 0x00009f0003007a0c */ /* 0x000fc40003f46270 */
[----:B------:R-:W-:-:S09]  /*85e0*/  IADD3 R12, R17, 0x18, RZ ;  /* 0x00000018110c7810 */ /* 0x000fd20007ffe0ff */
[C---:B------:R-:W-:Y:S02]  /*85f0*/  @!P0 IMAD.WIDE R10, R17.reuse, 0x2, R4 ;  /* 0x00000002110a8825 */ /* 0x040fe400078e0204 */
[----:B------:R-:W-:Y:S02]  /*8600*/  @!P2 SHF.R.S32.HI R0, RZ, 0x1f, R3 ;  /* 0x0000001fff00a819 */ /* 0x000fe40000011403 */
[C---:B------:R-:W-:Y:S01]  /*8610*/  @!P0 IMAD.WIDE R8, R17.reuse, 0x2, R6 ;  /* 0x0000000211088825 */ /* 0x040fe200078e0206 */
[----:B------:R1:W5:Y:S01]  /*8620*/  @!P0 LD.E.64 R26, [R10.64] ;  /* 0x000000140a1a8980 */ /* 0x000362000c101b00 */
[----:B------:R-:W-:Y:S02]  /*8630*/  @!P2 LEA.HI R0, R0, R3, RZ, 0x2 ;  /* 0x000000030000a211 */ /* 0x000fe400078f10ff */
[----:B------:R-:W-:Y:S01]  /*8640*/  IADD3 R3, R17, 0x10, RZ ;  /* 0x0000001011037810 */ /* 0x000fe20007ffe0ff */
[----:B------:R2:W5:Y:S03]  /*8650*/  @!P0 LD.E.64 R44, [R8.64] ;  /* 0x00000014082c8980 */ /* 0x000566000c101b00 */
[----:B------:R-:W-:-:S02]  /*8660*/  ISETP.GE.AND P1, PT, R3, c[0x0][0x27c], PT ;  /* 0x00009f0003007a0c */ /* 0x000fc40003f26270 */
[----:B------:R-:W-:Y:S02]  /*8670*/  @!P2 LOP3.LUT R0, R0, 0xfffffffc, RZ, 0xc0, !PT ;  /* 0xfffffffc0000a812 */ /* 0x000fe400078ec0ff */
[----:B------:R-:W-:Y:S01]  /*8680*/  ISETP.GE.AND P0, PT, R12, c[0x0][0x27c], PT ;  /* 0x00009f000c007a0c */ /* 0x000fe20003f06270 */
[----:B------:R-:W-:Y:S02]  /*8690*/  CS2R R50, SRZ ;  /* 0x0000000000327805 */ /* 0x000fe4000001ff00 */
[----:B-1----:R-:W-:-:S04]  /*86a0*/  @!P2 IMAD.WIDE R10, R0, 0x2, R4 ;  /* 0x00000002000aa825 */ /* 0x002fc800078e0204 */
[----:B--2---:R-:W-:Y:S02]  /*86b0*/  @!P2 IMAD.WIDE R8, R0, 0x2, R6 ;  /* 0x000000020008a825 */ /* 0x004fe400078e0206 */
[----:B------:R-:W-:-:S04]  /*86c0*/  @!P1 SHF.R.S32.HI R0, RZ, 0x1f, R3 ;  /* 0x0000001fff009819 */ /* 0x000fc80000011403 */
[----:B------:R-:W-:Y:S01]  /*86d0*/  @!P1 LEA.HI R0, R0, R3, RZ, 0x2 ;  /* 0x0000000300009211 */ /* 0x000fe200078f10ff */
[----:B------:R1:W5:Y:S03]  /*86e0*/  @!P2 LD.E.64 R50, [R8.64] ;  /* 0x000000140832a980 */ /* 0x000366000c101b00 */
[----:B------:R-:W-:Y:S01]  /*86f0*/  @!P1 LOP3.LUT R0, R0, 0xfffffffc, RZ, 0xc0, !PT ;  /* 0xfffffffc00009812 */ /* 0x000fe200078ec0ff */
[----:B------:R-:W-:Y:S01]  /*8700*/  CS2R R54, SRZ ;  /* 0x0000000000367805 */ /* 0x000fe2000001ff00 */
[----:B------:R-:W-:Y:S01]  /*8710*/  @!P0 SHF.R.S32.HI R3, RZ, 0x1f, R12 ;  /* 0x0000001fff038819 */ /* 0x000fe2000001140c */
[----:B------:R-:W-:-:S03]  /*8720*/  CS2R R48, SRZ ;  /* 0x0000000000307805 */ /* 0x000fc6000001ff00 */
[----:B------:R-:W-:Y:S01]  /*8730*/  @!P0 LEA.HI R3, R3, R12, RZ, 0x2 ;  /* 0x0000000c03038211 */ /* 0x000fe200078f10ff */
[----:B------:R-:W-:Y:S01]  /*8740*/  CS2R R52, SRZ ;  /* 0x0000000000347805 */ /* 0x000fe2000001ff00 */
[C---:B------:R-:W-:Y:S01]  /*8750*/  @!P1 IMAD.WIDE R12, R0.reuse, 0x2, R6 ;  /* 0x00000002000c9825 */ /* 0x040fe200078e0206 */
[----:B------:R2:W5:Y:S01]  /*8760*/  @!P2 LD.E.64 R48, [R10.64] ;  /* 0x000000140a30a980 */ /* 0x000562000c101b00 */
[----:B------:R-:W-:Y:S01]  /*8770*/  CS2R R58, SRZ ;  /* 0x00000000003a7805 */ /* 0x000fe2000001ff00 */
[----:B------:R-:W-:Y:S02]  /*8780*/  CS2R R60, SRZ ;  /* 0x00000000003c7805 */ /* 0x000fe4000001ff00 */
[----:B------:R3:W5:Y:S01]  /*8790*/  @!P1 LD.E.64 R52, [R12.64] ;  /* 0x000000140c349980 */ /* 0x000762000c101b00 */
[----:B-1----:R-:W-:-:S05]  /*87a0*/  @!P1 IMAD.WIDE R8, R0, 0x2, R4 ;  /* 0x0000000200089825 */ /* 0x002fca00078e0204 */
[----:B------:R1:W5:Y:S01]  /*87b0*/  @!P1 LD.E.64 R54, [R8.64] ;  /* 0x0000001408369980 */ /* 0x000362000c101b00 */
[C---:B---3--:R-:W-:Y:S02]  /*87c0*/  IADD3 R12, R17.reuse, 0x20, RZ ;  /* 0x00000020110c7810 */ /* 0x048fe40007ffe0ff */
[----:B------:R-:W-:Y:S02]  /*87d0*/  IADD3 R13, R17, 0x28, RZ ;  /* 0x00000028110d7810 */ /* 0x000fe40007ffe0ff */
[----:B-1----:R-:W-:-:S05]  /*87e0*/  @!P0 LOP3.LUT R8, R3, 0xfffffffc, RZ, 0xc0, !PT ;  /* 0xfffffffc03088812 */ /* 0x002fca00078ec0ff */
[----:B--2---:R-:W-:-:S04]  /*87f0*/  @!P0 IMAD.WIDE R10, R8, 0x2, R4 ;  /* 0x00000002080a8825 */ /* 0x004fc800078e0204 */
[----:B------:R-:W-:Y:S01]  /*8800*/  @!P0 IMAD.WIDE R8, R8, 0x2, R6 ;  /* 0x0000000208088825 */ /* 0x000fe200078e0206 */
[----:B------:R1:W5:Y:S01]  /*8810*/  @!P0 LD.E.64 R58, [R10.64] ;  /* 0x000000140a3a8980 */ /* 0x000362000c101b00 */
[----:B------:R-:W-:-:S03]  /*8820*/  ISETP.GE.AND P1, PT, R12, c[0x0][0x27c], PT ;  /* 0x00009f000c007a0c */ /* 0x000fc60003f26270 */
[----:B------:R2:W5:Y:S01]  /*8830*/  @!P0 LD.E.64 R60, [R8.64] ;  /* 0x00000014083c8980 */ /* 0x000562000c101b00 */
[----:B------:R-:W-:-:S09]  /*8840*/  ISETP.GE.AND P0, PT, R13, c[0x0][0x27c], PT ;  /* 0x00009f000d007a0c */ /* 0x000fd20003f06270 */
[----:B------:R-:W-:-:S04]  /*8850*/  @!P1 SHF.R.S32.HI R3, RZ, 0x1f, R12 ;  /* 0x0000001fff039819 */ /* 0x000fc8000001140c */
        /* <DEDUP_REMOVED lines=17> */
.L_x_790:
[----:B--23--:R-:W-:Y:S05]  /*8970*/  BSYNC B0 ;  /* 0x0000000000007941 */ /* 0x00cfea0003800000 */
.L_x_789:
[----:B-----5:R-:W-:Y:S01]  /*8980*/  IMAD.MOV.U32 R0, RZ, RZ, R68 ;  /* 0x000000ffff007224 */ /* 0x020fe200078e0044 */
[----:B------:R-:W-:Y:S01]  /*8990*/  UIADD3 UR4, -UR12, UR7, URZ ;  /* 0x000000070c047290 */ /* 0x000fe2000fffe13f */
[----:B-1----:R-:W-:Y:S01]  /*89a0*/  IMAD.MOV.U32 R5, RZ, RZ, R69 ;  /* 0x000000ffff057224 */ /* 0x002fe200078e0045 */
[C---:B------:R-:W-:Y:S01]  /*89b0*/  LEA.HI R7, R56.reuse, R56, RZ, 0x1 ;  /* 0x0000003838077211 */ /* 0x040fe200078f08ff */
[----:B------:R-:W-:Y:S01]  /*89c0*/  IMAD.MOV.U32 R4, RZ, RZ, R62 ;  /* 0x000000ffff047224 */ /* 0x000fe200078e003e */
[----:B------:R-:W-:Y:S01]  /*89d0*/  UISETP.LT.AND UP0, UPT, UR4, 0x80, UPT ;  /* 0x000000800400788c */ /* 0x000fe2000bf01270 */
[----:B------:R-:W-:Y:S01]  /*89e0*/  IMAD.MOV.U32 R3, RZ, RZ, R63 ;  /* 0x000000ffff037224 */ /* 0x000fe200078e003f */
[----:B------:R-:W-:Y:S01]  /*89f0*/  PRMT R89, R5, 0x5410, R0 ;  /* 0x0000541005597816 */ /* 0x000fe20000000000 */
[----:B------:R-:W-:Y:S01]  /*8a00*/  IMAD.MOV.U32 R0, RZ, RZ, R58 ;  /* 0x000000ffff007224 */ /* 0x000fe200078e003a */
[----:B------:R-:W-:Y:S01]  /*8a10*/  USEL UR4, UR4, 0x80, UP0 ;  /* 0x0000008004047887 */ /* 0x000fe20008000000 */
[----:B------:R-:W-:Y:S01]  /*8a20*/  IMAD.MOV.U32 R5, RZ, RZ, R59 ;  /* 0x000000ffff057224 */ /* 0x000fe200078e003b */
[----:B------:R-:W-:Y:S01]  /*8a30*/  PRMT R87, R3, 0x5410, R4 ;  /* 0x0000541003577816 */ /* 0x000fe20000000004 */
[----:B------:R-:W-:Y:S01]  /*8a40*/  IMAD.MOV.U32 R4, RZ, RZ, R54 ;  /* 0x000000ffff047224 */ /* 0x000fe200078e0036 */
[----:B------:R-:W-:Y:S01]  /*8a50*/  PRMT R85, R85, 0x5410, R0 ;  /* 0x0000541055557816 */ /* 0x000fe20000000000 */
[----:B------:R-:W-:Y:S01]  /*8a60*/  IMAD.MOV.U32 R0, RZ, RZ, R48 ;  /* 0x000000ffff007224 */ /* 0x000fe200078e0030 */
[----:B------:R-:W-:Y:S01]  /*8a70*/  ISETP.GE.AND P0, PT, R56, UR4, PT ;  /* 0x0000000438007c0c */ /* 0x000fe2000bf06270 */
[----:B------:R-:W-:Y:S01]  /*8a80*/  IMAD.MOV.U32 R3, RZ, RZ, R55 ;  /* 0x000000ffff037224 */ /* 0x000fe200078e0037 */
[----:B------:R-:W-:Y:S01]  /*8a90*/  PRMT R85, R5, 0x7610, R85 ;  /* 0x0000761005557816 */ /* 0x000fe20000000055 */
[----:B------:R-:W-:-:S04]  /*8aa0*/  DEPBAR.LE SB0, 0x1 ;  /* 0x000080400000791a */ /* 0x000fc80000000000 */
[----:B------:R-:W-:Y:S01]  /*8ab0*/  PRMT R81, R81, 0x5410, R0 ;  /* 0x0000541051517816 */ /* 0x000fe20000000000 */
[----:B------:R-:W-:Y:S01]  /*8ac0*/  IMAD.MOV.U32 R0, RZ, RZ, R49 ;  /* 0x000000ffff007224 */ /* 0x000fe200078e0031 */
[----:B------:R-:W-:Y:S01]  /*8ad0*/  SHF.R.S32.HI R5, RZ, 0x1f, R47 ;  /* 0x0000001fff057819 */ /* 0x000fe2000001142f */
[----:B------:R-:W-:Y:S01]  /*8ae0*/  BSSY B1, `(.L_x_791) ;  /* 0x000015d000017945 */ /* 0x000fe20003800000 */
[----:B------:R-:W-:Y:S01]  /*8af0*/  PRMT R83, R3, 0x5410, R4 ;  /* 0x0000541003537816 */ /* 0x000fe20000000004 */
[----:B------:R-:W-:Y:S01]  /*8b00*/  IMAD.MOV.U32 R4, RZ, RZ, R26 ;  /* 0x000000ffff047224 */ /* 0x000fe200078e001a */
[----:B------:R-:W-:Y:S01]  /*8b10*/  PRMT R81, R0, 0x7610, R81 ;  /* 0x0000761000517816 */ /* 0x000fe20000000051 */
[----:B------:R-:W-:Y:S01]  /*8b20*/  IMAD.MOV.U32 R3, RZ, RZ, R27 ;  /* 0x000000ffff037224 */ /* 0x000fe200078e001b */
[----:B------:R-:W-:Y:S01]  /*8b30*/  LEA.HI R0, R5, R47, RZ, 0x2 ;  /* 0x0000002f05007211 */ /* 0x000fe200078f10ff */
[----:B------:R-:W-:-:S03]  /*8b40*/  IMAD.MOV.U32 R5, RZ, RZ, R66 ;  /* 0x000000ffff057224 */ /* 0x000fc600078e0042 */
[----:B------:R-:W-:Y:S01]  /*8b50*/  PRMT R78, R3, 0x5410, R4 ;  /* 0x00005410034e7816 */ /* 0x000fe20000000004 */
[----:B------:R-:W-:Y:S01]  /*8b60*/  IMAD.MOV.U32 R3, RZ, RZ, R67 ;  /* 0x000000ffff037224 */ /* 0x000fe200078e0043 */
[----:B------:R-:W-:Y:S01]  /*8b70*/  LOP3.LUT R4, R0, 0xfffffffc, RZ, 0xc0, !PT ;  /* 0xfffffffc00047812 */ /* 0x000fe200078ec0ff */
[----:B------:R-:W-:-:S03]  /*8b80*/  IMAD.MOV.U32 R0, RZ, RZ, R64 ;  /* 0x000000ffff007224 */ /* 0x000fc600078e0040 */
[----:B------:R-:W-:Y:S01]  /*8b90*/  PRMT R88, R3, 0x5410, R5 ;  /* 0x0000541003587816 */ /* 0x000fe20000000005 */
[----:B------:R-:W-:Y:S01]  /*8ba0*/  IMAD.IADD R6, R47, 0x1, -R4 ;  /* 0x000000012f067824 */ /* 0x000fe200078e0a04 */
[----:B------:R-:W-:Y:S01]  /*8bb0*/  PRMT R86, R86, 0x5410, R0 ;  /* 0x0000541056567816 */ /* 0x000fe20000000000 */
[----:B------:R-:W-:Y:S02]  /*8bc0*/  IMAD.MOV.U32 R0, RZ, RZ, R65 ;  /* 0x000000ffff007224 */ /* 0x000fe400078e0041 */
[----:B------:R-:W-:Y:S01]  /*8bd0*/  IMAD.SHL.U32 R3, R6, 0x40, RZ ;  /* 0x0000004006037824 */ /* 0x000fe200078e00ff */
[----:B------:R-:W-:Y:S01]  /*8be0*/  BAR.SYNC.DEFER_BLOCKING 0x0 ;  /* 0x0000000000007b1d */ /* 0x000fe20000010000 */
[----:B------:R-:W-:Y:S01]  /*8bf0*/  IMAD.MOV.U32 R5, RZ, RZ, R60 ;  /* 0x000000ffff057224 */ /* 0x000fe200078e003c */
[----:B------:R-:W-:Y:S01]  /*8c00*/  PRMT R86, R0, 0x7610, R86 ;  /* 0x0000761000567816 */ /* 0x000fe20000000056 */
[----:B------:R-:W-:Y:S01]  /*8c10*/  IMAD.MOV.U32 R4, RZ, RZ, R61 ;  /* 0x000000ffff047224 */ /* 0x000fe200078e003d */
[----:B------:R-:W-:Y:S01]  /*8c20*/  LOP3.LUT R0, R3, 0xc0, RZ, 0xc0, !PT ;  /* 0x000000c003007812 */ /* 0x000fe200078ec0ff */
[----:B------:R-:W-:Y:S01]  /*8c30*/  IMAD.MOV.U32 R3, RZ, RZ, R52 ;  /* 0x000000ffff037224 */ /* 0x000fe200078e0034 */
[----:B------:R-:W-:Y:S01]  /*8c40*/  LOP3.LUT P1, RZ, R6, 0x2, RZ, 0xc0, !PT ;  /* 0x0000000206ff7812 */ /* 0x000fe2000782c0ff */
[----:B------:R-:W-:Y:S01]  /*8c50*/  IMAD.MOV.U32 R6, RZ, RZ, R51 ;  /* 0x000000ffff067224 */ /* 0x000fe200078e0033 */
[----:B------:R-:W-:-:S02]  /*8c60*/  PRMT R84, R4, 0x5410, R5 ;  /* 0x0000541004547816 */ /* 0x000fc40000000005 */
[----:B------:R-:W-:Y:S02]  /*8c70*/  LOP3.LUT R4, R0, 0x8, R57, 0xf8, !PT ;  /* 0x0000000800047812 */ /* 0x000fe400078ef839 */
[----:B------:R-:W-:Y:S02]  /*8c80*/  SHF.R.U32.HI R0, RZ, 0x3, R0 ;  /* 0x00000003ff007819 */ /* 0x000fe40000011600 */
[----:B------:R-:W-:Y:S01]  /*8c90*/  PRMT R82, R82, 0x5410, R3 ;  /* 0x0000541052527816 */ /* 0x000fe20000000003 */
[----:B------:R-:W-:Y:S01]  /*8ca0*/  IMAD.MOV.U32 R3, RZ, RZ, R50 ;  /* 0x000000ffff037224 */ /* 0x000fe200078e0032 */
[----:B------:R-:W-:Y:S01]  /*8cb0*/  LOP3.LUT R5, R4, R0, RZ, 0x3c, !PT ;  /* 0x0000000004057212 */ /* 0x000fe200078e3cff */
[----:B------:R-:W-:Y:S01]  /*8cc0*/  IMAD.MOV.U32 R4, RZ, RZ, R53 ;  /* 0x000000ffff047224 */ /* 0x000fe200078e0035 */
[----:B------:R-:W-:Y:S02]  /*8cd0*/  LOP3.LUT R0, R7, 0x7fffffe, RZ, 0xc0, !PT ;  /* 0x07fffffe07007812 */ /* 0x000fe400078ec0ff */
[----:B------:R-:W-:-:S02]  /*8ce0*/  PRMT R57, R57, 0x5410, R3 ;  /* 0x0000541039397816 */ /* 0x000fc40000000003 */
[----:B------:R-:W-:Y:S01]  /*8cf0*/  PRMT R82, R4, 0x7610, R82 ;  /* 0x0000761004527816 */ /* 0x000fe20000000052 */
[----:B------:R-:W-:Y:S01]  /*8d00*/  IMAD.IADD R0, R56, 0x1, -R0 ;  /* 0x0000000138007824 */ /* 0x000fe200078e0a00 */
[----:B------:R-:W-:Y:S01]  /*8d10*/  PRMT R57, R6, 0x7610, R57 ;  /* 0x0000761006397816 */ /* 0x000fe20000000039 */
[----:B------:R-:W-:Y:S02]  /*8d20*/  IMAD.MOV.U32 R4, RZ, RZ, R45 ;  /* 0x000000ffff047224 */ /* 0x000fe400078e002d */
[----:B------:R-:W-:-:S04]  /*8d30*/  IMAD R0, R90, 0x8, R0 ;  /* 0x000000085a007824 */ /* 0x000fc800078e0200 */
[----:B------:R-:W-:Y:S02]  /*8d40*/  IMAD.U32 R0, R0, 0x20, R5 ;  /* 0x0000002000007824 */ /* 0x000fe400078e0005 */
[----:B------:R-:W-:-:S03]  /*8d50*/  IMAD.MOV.U32 R5, RZ, RZ, R44 ;  /* 0x000000ffff057224 */ /* 0x000fc600078e002c */
[C---:B------:R-:W-:Y:S02]  /*8d60*/  IADD3 R3, R0.reuse, 0x10, RZ ;  /* 0x0000001000037810 */ /* 0x040fe40007ffe0ff */
[----:B------:R-:W-:Y:S02]  /*8d70*/  @P1 IADD3 R3, R0, -0x10, RZ ;  /* 0xfffffff000031810 */ /* 0x000fe40007ffe0ff */
[----:B------:R-:W-:Y:S02]  /*8d80*/  PRMT R47, R4, 0x5410, R5 ;  /* 0x00005410042f7816 */ /* 0x000fe40000000005 */
[----:B------:R-:W-:Y:S02]  /*8d90*/  LEA R24, R0, 0x6100, 0x1 ;  /* 0x0000610000187811 */ /* 0x000fe400078e08ff */
[----:B------:R-:W-:Y:S01]  /*8da0*/  LEA R25, R3, 0x6100, 0x1 ;  /* 0x0000610003197811 */ /* 0x000fe200078e08ff */
        /* <DEDUP_REMOVED lines=15> */
[C---:B------:R-:W-:Y:S01]  /*8ea0*/  IMAD.U32 R16, R3.reuse, 0x10000, RZ ;  /* 0x0001000003107824 */ /* 0x040fe200078e00ff */
[----:B------:R-:W-:Y:S02]  /*8eb0*/  LOP3.LUT R18, R3, 0xffff0000, RZ, 0xc0, !PT ;  /* 0xffff000003127812 */ /* 0x000fe400078ec0ff */
[C---:B-1----:R-:W-:Y:S01]  /*8ec0*/  LOP3.LUT R8, R6.reuse, 0xffff0000, RZ, 0xc0, !PT ;  /* 0xffff000006087812 */ /* 0x042fe200078ec0ff */
[----:B------:R-:W-:Y:S01]  /*8ed0*/  IMAD.U32 R9, R6, 0x10000, RZ ;  /* 0x0001000006097824 */ /* 0x000fe200078e00ff */
[C---:B------:R-:W-:Y:S01]  /*8ee0*/  LOP3.LUT R6, R7.reuse, 0xffff0000, RZ, 0xc0, !PT ;  /* 0xffff000007067812 */ /* 0x040fe200078ec0ff */
[----:B------:R-:W-:Y:S01]  /*8ef0*/  IMAD.U32 R10, R7, 0x10000, RZ ;  /* 0x00010000070a7824 */ /* 0x000fe200078e00ff */
[----:B------:R-:W-:Y:S01]  /*8f00*/  SHF.L.U32 R13, R4, 0x10, RZ ;  /* 0x00000010040d7819 */ /* 0x000fe200000006ff */
[----:B------:R-:W-:Y:S01]  /*8f10*/  FMUL.FTZ R0, R8, R15 ;  /* 0x0000000f08007220 */ /* 0x000fe20000410000 */
[----:B------:R-:W-:Y:S01]  /*8f20*/  LOP3.LUT R7, R4, 0xffff0000, RZ, 0xc0, !PT ;  /* 0xffff000004077812 */ /* 0x000fe200078ec0ff */
[-C--:B------:R-:W-:Y:S01]  /*8f30*/  FMUL.FTZ R8, R8, R16.reuse ;  /* 0x0000001008087220 */ /* 0x080fe20000410000 */
[----:B------:R-:W-:Y:S01]  /*8f40*/  LOP3.LUT R4, R5, 0xffff0000, RZ, 0xc0, !PT ;  /* 0xffff000005047812 */ /* 0x000fe200078ec0ff */
[----:B------:R-:W-:Y:S01]  /*8f50*/  FFMA.FTZ R16, R9, R16, -R0 ;  /* 0x0000001009107223 */ /* 0x000fe20000010800 */
[----:B------:R-:W-:Y:S01]  /*8f60*/  SHF.L.U32 R14, R5, 0x10, RZ ;  /* 0x00000010050e7819 */ /* 0x000fe200000006ff */
[----:B------:R-:W-:-:S02]  /*8f70*/  FMUL.FTZ R3, R6, R19 ;  /* 0x0000001306037220 */ /* 0x000fc40000410000 */
[-C--:B------:R-:W-:Y:S02]  /*8f80*/  FMUL.FTZ R0, R6, R18.reuse ;  /* 0x0000001206007220 */ /* 0x080fe40000410000 */
[----:B------:R-:W-:Y:S01]  /*8f90*/  FFMA.FTZ R15, R9, R15, R8 ;  /* 0x0000000f090f7223 */ /* 0x000fe20000010008 */
[----:B------:R-:W-:Y:S01]  /*8fa0*/  SHF.L.U32 R8, R12, 0x10, RZ ;  /* 0x000000100c087819 */ /* 0x000fe200000006ff */
[C---:B------:R-:W-:Y:S01]  /*8fb0*/  IMAD.U32 R6, R11.reuse, 0x10000, RZ ;  /* 0x000100000b067824 */ /* 0x040fe200078e00ff */
[----:B------:R-:W-:Y:S01]  /*8fc0*/  LOP3.LUT R11, R11, 0xffff0000, RZ, 0xc0, !PT ;  /* 0xffff00000b0b7812 */ /* 0x000fe200078ec0ff */
[----:B------:R-:W-:Y:S01]  /*8fd0*/  FFMA.FTZ R9, R10, R18, -R3 ;  /* 0x000000120a097223 */ /* 0x000fe20000010803 */
[----:B------:R-:W-:Y:S01]  /*8fe0*/  LOP3.LUT R12, R12, 0xffff0000, RZ, 0xc0, !PT ;  /* 0xffff00000c0c7812 */ /* 0x000fe200078ec0ff */
[----:B------:R-:W-:Y:S02]  /*8ff0*/  FFMA.FTZ R10, R10, R19, R0 ;  /* 0x000000130a0a7223 */ /* 0x000fe40000010000 */
[----:B------:R-:W-:-:S02]  /*9000*/  FMUL.FTZ R5, R7, R6 ;  /* 0x0000000607057220 */ /* 0x000fc40000410000 */
[----:B------:R-:W-:Y:S02]  /*9010*/  FMUL.FTZ R0, R4, R11 ;  /* 0x0000000b04007220 */ /* 0x000fe40000410000 */
[----:B------:R-:W-:Y:S01]  /*9020*/  FMUL.FTZ R3, R7, R8 ;  /* 0x0000000807037220 */ /* 0x000fe20000410000 */
[----:B------:R-:W-:Y:S01]  /*9030*/  F2FP.BF16.PACK_AB R7, R10, R9 ;  /* 0x000000090a07723e */ /* 0x000fe200000010ff */
[----:B------:R-:W-:Y:S02]  /*9040*/  FMUL.FTZ R4, R4, R12 ;  /* 0x0000000c04047220 */ /* 0x000fe40000410000 */
[C---:B------:R-:W-:Y:S02]  /*9050*/  FFMA.FTZ R8, R13.reuse, R8, -R5 ;  /* 0x000000080d087223 */ /* 0x040fe40000010805 */
[----:B------:R-:W-:Y:S01]  /*9060*/  FFMA.FTZ R3, R13, R6, R3 ;  /* 0x000000060d037223 */ /* 0x000fe20000010003 */
[----:B------:R-:W-:Y:S01]  /*9070*/  F2FP.BF16.PACK_AB R6, R15, R16 ;  /* 0x000000100f06723e */ /* 0x000fe200000010ff */
[----:B------:R-:W-:-:S02]  /*9080*/  FFMA.FTZ R0, R14, R12, -R0 ;  /* 0x0000000c0e007223 */ /* 0x000fc40000010800 */
[----:B------:R-:W-:Y:S01]  /*9090*/  FFMA.FTZ R5, R14, R11, R4 ;  /* 0x0000000b0e057223 */ /* 0x000fe20000010004 */
[----:B------:R-:W-:-:S04]  /*90a0*/  F2FP.BF16.PACK_AB R4, R3, R8 ;  /* 0x000000080304723e */ /* 0x000fc800000010ff */
[----:B------:R-:W-:-:S05]  /*90b0*/  F2FP.BF16.PACK_AB R5, R5, R0 ;  /* 0x000000000505723e */ /* 0x000fca00000010ff */
[----:B------:R1:W-:Y:S02]  /*90c0*/  STS.128 [R24], R4 ;  /* 0x0000000418007388 */ /* 0x0003e40000000c00 */
.L_x_794:
[----:B------:R-:W-:Y:S05]  /*90d0*/  BSYNC B0 ;  /* 0x0000000000007941 */ /* 0x000fea0003800000 */
.L_x_793:
        /* <DEDUP_REMOVED lines=50> */
.L_x_796:
[----:B------:R-:W-:Y:S05]  /*9400*/  BSYNC B0 ;  /* 0x0000000000007941 */ /* 0x000fea0003800000 */
.L_x_795:
        /* <DEDUP_REMOVED lines=49> */
[----:B------:R1:W-:Y:S02]  /*9720*/  STS.128 [R24+0x2000], R4 ;  /* 0x0020000418007388 */ /* 0x0003e40000000c00 */
.L_x_798:
[----:B------:R-:W-:Y:S05]  /*9730*/  BSYNC B0 ;  /* 0x0000000000007941 */ /* 0x000fea0003800000 */
.L_x_797:
        /* <DEDUP_REMOVED lines=50> */
.L_x_800:
[----:B------:R-:W-:Y:S05]  /*9a60*/  BSYNC B0 ;  /* 0x0000000000007941 */ /* 0x000fea0003800000 */
.L_x_799:
        /* <DEDUP_REMOVED lines=50> */
.L_x_802:
[----:B------:R-:W-:Y:S05]  /*9d90*/  BSYNC B0 ;  /* 0x0000000000007941 */ /* 0x000fea0003800000 */
.L_x_801:
        /* <DEDUP_REMOVED lines=49> */
.L_x_792:
[----:B------:R-:W-:Y:S05]  /*a0b0*/  BSYNC B1 ;  /* 0x0000000000017941 */ /* 0x000fea0003800000 */
.L_x_791:
[----:B------:R-:W-:-:S04]  /*a0c0*/  IADD3 R0, R56, 0x40, RZ ;  /* 0x0000004038007810 */ /* 0x000fc80007ffe0ff */
[----:B------:R-:W-:-:S13]  /*a0d0*/  ISETP.GE.AND P0, PT, R0, UR4, PT ;  /* 0x0000000400007c0c */ /* 0x000fda000bf06270 */
        /* <DEDUP_REMOVED lines=50> */
.L_x_805:
[----:B------:R-:W-:Y:S05]  /*a400*/  BSYNC B0 ;  /* 0x0000000000007941 */ /* 0x000fea0003800000 */
.L_x_804:
        /* <DEDUP_REMOVED lines=50> */
.L_x_807:
[----:B------:R-:W-:Y:S05]  /*a730*/  BSYNC B0 ;  /* 0x0000000000007941 */ /* 0x000fea0003800000 */
.L_x_806:
        /* <DEDUP_REMOVED lines=50> */
.L_x_809:
[----:B------:R-:W-:Y:S05]  /*aa60*/  BSYNC B0 ;  /* 0x0000000000007941 */ /* 0x000fea0003800000 */
.L_x_808:
        /* <DEDUP_REMOVED lines=50> */
.L_x_811:
[----:B------:R-:W-:Y:S05]  /*ad90*/  BSYNC B0 ;  /* 0x0000000000007941 */ /* 0x000fea0003800000 */
.L_x_810:
        /* <DEDUP_REMOVED lines=50> */
.L_x_813:
[----:B------:R-:W-:Y:S05]  /*b0c0*/  BSYNC B0 ;  /* 0x0000000000007941 */ /* 0x000fea0003800000 */
.L_x_812:
        /* <DEDUP_REMOVED lines=28> */
[----:B------:R-:W-:Y:S02]  /*b290*/  FMUL.FTZ R0, R6, R17 ;  /* 0x0000001106007220 */ /* 0x000fe40000410000 */
        /* <DEDUP_REMOVED lines=19> */
[----:B------:R1:W-:Y:S01]  /*b3d0*/  STS.128 [R25+0x5000], R4 ;  /* 0x0050000419007388 */ /* 0x0003e20000000c00 */
[----:B------:R-:W-:Y:S05]  /*b3e0*/  BRA `(.L_x_803) ;  /* 0x00003c9000007947 */ /* 0x000fea0003800000 */
.L_x_786:
[----:B------:R-:W-:Y:S01]  /*b3f0*/  PLOP3.LUT P1, PT, PT, PT, UP2, 0x80, 0x0 ;  /* 0x000000000000781c */ /* 0x000fe20003f2f028 */
[----:B------:R-:W-:Y:S01]  /*b400*/  IMAD.MOV.U32 R6, RZ, RZ, R10 ;  /* 0x000000ffff067224 */ /* 0x000fe200078e000a */
[----:B------:R-:W-:Y:S01]  /*b410*/  PLOP3.LUT P0, PT, PT, PT, UP2, 0x80, 0x0 ;  /* 0x000000000000781c */ /* 0x000fe20003f0f028 */
[----:B------:R-:W-:Y:S01]  /*b420*/  IMAD.MOV.U32 R4, RZ, RZ, R8 ;  /* 0x000000ffff047224 */ /* 0x000fe200078e0008 */
        /* <DEDUP_REMOVED lines=15> */
[----:B------:R-:W-:-:S03]  /*b520*/  CS2R R20, SRZ ;  /* 0x0000000000147805 */ /* 0x000fc6000001ff00 */
        /* <DEDUP_REMOVED lines=8> */
[----:B------:R-:W-:-:S03]  /*b5b0*/  IMAD R0, R0, c[0x0][0x294], R8 ;  /* 0x0000a50000007a24 */ /* 0x000fc600078e0208 */
[----:B------:R-:W-:Y:S01]  /*b5c0*/  IADD3 R3, R7, R3, RZ ;  /* 0x0000000307037210 */ /* 0x000fe20007ffe0ff */
[----:B------:R-:W-:-:S03]  /*b5d0*/  IMAD.IADD R0, R5, 0x1, R0 ;  /* 0x0000000105007824 */ /* 0x000fc600078e0200 */
        /* <DEDUP_REMOVED lines=15> */
[----:B--2-4-:R-:W-:-:S04]  /*b6d0*/  @!P0 IMAD.WIDE R10, R57, 0x2, R6 ;  /* 0x00000002390a8825 */ /* 0x014fc800078e0206 */
[----:B-1-3--:R-:W-:Y:S01]  /*b6e0*/  @!P0 IMAD.WIDE R8, R57, 0x2, R4 ;  /* 0x0000000239088825 */ /* 0x00afe200078e0204 */
        /* <DEDUP_REMOVED lines=12> */
[----:B------:R-:W-:-:S04]  /*b7b0*/  @!P1 SHF.R.S32.HI R3, RZ, 0x1f, R12 ;  /* 0x0000001fff039819 */ /* 0x000fc8000001140c */
[----:B------:R-:W-:Y:S02]  /*b7c0*/  @!P0 SHF.R.S32.HI R0, RZ, 0x1f, R13 ;  /* 0x0000001fff008819 */ /* 0x000fe4000001140d */
[----:B--2---:R-:W-:Y:S02]  /*b7d0*/  @!P1 LEA.HI R8, R3, R12, RZ, 0x3 ;  /* 0x0000000c03089211 */ /* 0x004fe400078f18ff */
[----:B------:R-:W-:Y:S02]  /*b7e0*/  @!P0 LEA.HI R3, R0, R13, RZ, 0x3 ;  /* 0x0000000d00038211 */ /* 0x000fe400078f18ff */
[----:B------:R-:W-:Y:S02]  /*b7f0*/  @!P1 LOP3.LUT R0, R8, 0xfffffff8, RZ, 0xc0, !PT ;  /* 0xfffffff808009812 */ /* 0x000fe400078ec0ff */
[----:B------:R-:W-:-:S03]  /*b800*/  @!P0 LOP3.LUT R3, R3, 0xfffffff8, RZ, 0xc0, !PT ;  /* 0xfffffff803038812 */ /* 0x000fc600078ec0ff */
[----:B-1----:R-:W-:-:S04]  /*b810*/  @!P1 IMAD.WIDE R10, R0, 0x2, R6 ;  /* 0x00000002000a9825 */ /* 0x002fc800078e0206 */
[C---:B------:R-:W-:Y:S01]  /*b820*/  @!P0 IMAD.WIDE R8, R3.reuse, 0x2, R6 ;  /* 0x0000000203088825 */ /* 0x040fe200078e0206 */
[----:B------:R1:W5:Y:S03]  /*b830*/  @!P1 LD.E.128 R36, [R10.64] ;  /* 0x000000140a249980 */ /* 0x000366000c101d00 */
[--C-:B------:R-:W-:Y:S01]  /*b840*/  @!P1 IMAD.WIDE R6, R0, 0x2, R4.reuse ;  /* 0x0000000200069825 */ /* 0x100fe200078e0204 */
[----:B------:R1:W5:Y:S03]  /*b850*/  @!P0 LD.E.128 R48, [R8.64] ;  /* 0x0000001408308980 */ /* 0x000366000c101d00 */
[----:B------:R-:W-:Y:S01]  /*b860*/  @!P0 IMAD.WIDE R4, R3, 0x2, R4 ;  /* 0x0000000203048825 */ /* 0x000fe200078e0204 */
[----:B------:R1:W5:Y:S04]  /*b870*/  @!P1 LD.E.128 R40, [R6.64] ;  /* 0x0000001406289980 */ /* 0x000368000c101d00 */
[----:B------:R1:W5:Y:S02]  /*b880*/  @!P0 LD.E.128 R52, [R4.64] ;  /* 0x0000001404348980 */ /* 0x000364000c101d00 */
.L_x_815:
[----:B------:R-:W-:Y:S05]  /*b890*/  BSYNC B0 ;  /* 0x0000000000007941 */ /* 0x000fea0003800000 */
.L_x_814:
[----:B------:R-:W-:Y:S01]  /*b8a0*/  IADD3 R3, R24, 0x40, RZ ;  /* 0x0000004018037810 */ /* 0x000fe20007ffe0ff */
[----:B-----5:R-:W-:Y:S01]  /*b8b0*/  IMAD.MOV.U32 R0, RZ, RZ, R50 ;  /* 0x000000ffff007224 */ /* 0x020fe200078e0032 */
[----:B-1--4-:R-:W1:Y:S01]  /*b8c0*/  SHFL.IDX PT, R7, R15, 0x1, 0x1e1f ;  /* 0x003e1f000f077f89 */ /* 0x012e6200000e0000 */
[----:B------:R-:W-:Y:S01]  /*b8d0*/  IMAD.MOV.U32 R5, RZ, RZ, R51 ;  /* 0x000000ffff057224 */ /* 0x000fe200078e0033 */
[----:B------:R-:W-:Y:S01]  /*b8e0*/  ISETP.GE.AND P0, PT, R3, UR7, PT ;  /* 0x0000000703007c0c */ /* 0x000fe2000bf06270 */
[----:B---3--:R-:W-:Y:S01]  /*b8f0*/  IMAD.MOV.U32 R4, RZ, RZ, R48 ;  /* 0x000000ffff047224 */ /* 0x008fe200078e0030 */
[----:B--2---:R2:W3:Y:S01]  /*b900*/  SHFL.IDX PT, R6, R25, 0x1, 0x1e1f ;  /* 0x003e1f0019067f89 */ /* 0x0044e200000e0000 */
        /* <DEDUP_REMOVED lines=33> */
[----:B------:R4:W1:Y:S01]  /*bb20*/  SHFL.IDX PT, R5, R14, 0x1, 0x1e1f ;  /* 0x003e1f000e057f89 */ /* 0x00086200000e0000 */
[----:B------:R-:W-:Y:S01]  /*bb30*/  CS2R R68, SRZ ;  /* 0x0000000000447805 */ /* 0x000fe2000001ff00 */
[----:B------:R-:W-:Y:S01]  /*bb40*/  PRMT R59, R8, 0x7610, R59 ;  /* 0x00007610083b7816 */ /* 0x000fe2000000003b */
[----:B------:R-:W-:Y:S01]  /*bb50*/  CS2R R62, SRZ ;  /* 0x00000000003e7805 */ /* 0x000fe2000001ff00 */
[----:B------:R-:W-:Y:S01]  /*bb60*/  PRMT R58, R0, 0x5410, R3 ;  /* 0x00005410003a7816 */ /* 0x000fe20000000003 */
[----:B------:R-:W-:Y:S01]  /*bb70*/  IMAD.MOV.U32 R3, RZ, RZ, R20 ;  /* 0x000000ffff037224 */ /* 0x000fe200078e0014 */
[----:B------:R-:W-:Y:S01]  /*bb80*/  MOV R8, R23 ;  /* 0x0000001700087202 */ /* 0x000fe20000000f00 */
[----:B------:R-:W-:Y:S01]  /*bb90*/  IMAD.MOV.U32 R0, RZ, RZ, R21 ;  /* 0x000000ffff007224 */ /* 0x000fe200078e0015 */
[----:B------:R4:W1:Y:S01]  /*bba0*/  SHFL.IDX PT, R4, R26, 0x1, 0x1e1f ;  /* 0x003e1f001a047f89 */ /* 0x00086200000e0000 */
[----:B------:R-:W-:Y:S01]  /*bbb0*/  CS2R R60, SRZ ;  /* 0x00000000003c7805 */ /* 0x000fe2000001ff00 */
[----:B--2---:R-:W-:Y:S01]  /*bbc0*/  PRMT R25, R8, 0x5410, R9 ;  /* 0x0000541008197816 */ /* 0x004fe20000000009 */
[----:B------:R-:W-:Y:S01]  /*bbd0*/  CS2R R78, SRZ ;  /* 0x00000000004e7805 */ /* 0x000fe2000001ff00 */
[----:B------:R-:W-:Y:S01]  /*bbe0*/  PRMT R24, R0, 0x5410, R3 ;  /* 0x0000541000187816 */ /* 0x000fe20000000003 */
[----:B------:R-:W-:Y:S01]  /*bbf0*/  CS2R R76, SRZ ;  /* 0x00000000004c7805 */ /* 0x000fe2000001ff00 */
[----:B------:R-:W-:Y:S01]  /*bc00*/  CS2R R74, SRZ ;  /* 0x00000000004a7805 */ /* 0x000fe2000001ff00 */
[----:B------:R-:W-:Y:S01]  /*bc10*/  CS2R R72, SRZ ;  /* 0x0000000000487805 */ /* 0x000fe2000001ff00 */
[----:B------:R-:W-:Y:S01]  /*bc20*/  CS2R R66, SRZ ;  /* 0x0000000000427805 */ /* 0x000fe2000001ff00 */
[----:B------:R-:W-:Y:S01]  /*bc30*/  CS2R R64, SRZ ;  /* 0x0000000000407805 */ /* 0x000fe2000001ff00 */
[----:B------:R-:W-:Y:S05]  /*bc40*/  @P0 BRA `(.L_x_817) ;  /* 0x0000023000000947 */ /* 0x000fea0003800000 */
[C---:B---3--:R-:W-:Y:S01]  /*bc50*/  ISETP.GE.AND P0, PT, R57.reuse, c[0x0][0x27c], PT ;  /* 0x00009f0039007a0c */ /* 0x048fe20003f06270 */
[----:B------:R-:W-:Y:S01]  /*bc60*/  CS2R R62, SRZ ;  /* 0x00000000003e7805 */ /* 0x000fe2000001ff00 */
[----:B------:R-:W-:Y:S01]  /*bc70*/  CS2R R60, SRZ ;  /* 0x00000000003c7805 */ /* 0x000fe2000001ff00 */
[----:B------:R-:W-:Y:S01]  /*bc80*/  CS2R R66, SRZ ;  /* 0x0000000000427805 */ /* 0x000fe2000001ff00 */
[----:B------:R-:W-:Y:S01]  /*bc90*/  CS2R R64, SRZ ;  /* 0x0000000000407805 */ /* 0x000fe2000001ff00 */
[----:B------:R-:W-:-:S02]  /*bca0*/  IADD3 R12, R57, 0x10, RZ ;  /* 0x00000010390c7810 */ /* 0x000fc40007ffe0ff */
[----:B------:R-:W-:-:S06]  /*bcb0*/  IADD3 R13, R57, 0x20, RZ ;  /* 0x00000020390d7810 */ /* 0x000fcc0007ffe0ff */
[----:B-1----:R-:W-:-:S04]  /*bcc0*/  @!P0 IMAD.WIDE R10, R57, 0x2, R6 ;  /* 0x00000002390a8825 */ /* 0x002fc800078e0206 */
        /* <DEDUP_REMOVED lines=27> */
.L_x_817:
[----:B---3--:R-:W-:Y:S05]  /*be80*/  BSYNC B0 ;  /* 0x0000000000007941 */ /* 0x008fea0003800000 */
.L_x_816:
[----:B-----5:R-:W-:Y:S01]  /*be90*/  IMAD.MOV.U32 R0, RZ, RZ, R82 ;  /* 0x000000ffff007224 */ /* 0x020fe200078e0052 */
[----:B------:R-:W-:Y:S01]  /*bea0*/  UIADD3 UR4, -UR12, UR7, URZ ;  /* 0x000000070c047290 */ /* 0x000fe2000fffe13f */
[----:B-1----:R-:W-:Y:S01]  /*beb0*/  IMAD.MOV.U32 R5, RZ, RZ, R83 ;  /* 0x000000ffff057224 */ /* 0x002fe200078e0053 */
[----:B------:R-:W-:-:S04]  /*bec0*/  DEPBAR.LE SB0, 0x1 ;  /* 0x000080400000791a */ /* 0x000fc80000000000 */
[----:B------:R-:W-:Y:S01]  /*bed0*/  IMAD.MOV.U32 R4, RZ, RZ, R80 ;  /* 0x000000ffff047224 */ /* 0x000fe200078e0050 */
[----:B------:R-:W-:Y:S01]  /*bee0*/  PRMT R107, R5, 0x5410, R0 ;  /* 0x00005410056b7816 */ /* 0x000fe20000000000 */
[----:B------:R-:W-:Y:S01]  /*bef0*/  IMAD.MOV.U32 R3, RZ, RZ, R81 ;  /* 0x000000ffff037224 */ /* 0x000fe200078e0051 */
[----:B------:R-:W-:Y:S01]  /*bf00*/  MOV R0, R70 ;  /* 0x0000004600007202 */ /* 0x000fe20000000f00 */
[----:B------:R-:W-:Y:S01]  /*bf10*/  UISETP.LT.AND UP0, UPT, UR4, 0x80, UPT ;  /* 0x000000800400788c */ /* 0x000fe2000bf01270 */
[----:B------:R-:W-:Y:S01]  /*bf20*/  IMAD.MOV.U32 R5, RZ, RZ, R71 ;  /* 0x000000ffff057224 */ /* 0x000fe200078e0047 */
[----:B------:R-:W-:Y:S01]  /*bf30*/  BSSY B1, `(.L_x_818) ;  /* 0x0000197000017945 */ /* 0x000fe20003800000 */
[----:B------:R-:W-:Y:S01]  /*bf40*/  PRMT R106, R3, 0x5410, R4 ;  /* 0x00005410036a7816 */ /* 0x000fe20000000004 */
[----:B------:R-:W-:Y:S01]  /*bf50*/  IMAD.MOV.U32 R4, RZ, RZ, R68 ;  /* 0x000000ffff047224 */ /* 0x000fe200078e0044 */
[----:B------:R-:W-:Y:S01]  /*bf60*/  PRMT R101, R101, 0x5410, R0 ;  /* 0x0000541065657816 */ /* 0x000fe20000000000 */
[----:B------:R-:W-:Y:S01]  /*bf70*/  IMAD.MOV.U32 R3, RZ, RZ, R69 ;  /* 0x000000ffff037224 */ /* 0x000fe200078e0045 */
[----:B------:R-:W-:Y:S01]  /*bf80*/  USEL UR4, UR4, 0x80, UP0 ;  /* 0x0000008004047887 */ /* 0x000fe20008000000 */
[----:B------:R-:W-:Y:S01]  /*bf90*/  IMAD.MOV.U32 R0, RZ, RZ, R62 ;  /* 0x000000ffff007224 */ /* 0x000fe200078e003e */
[----:B------:R-:W-:-:S02]  /*bfa0*/  PRMT R101, R5, 0x7610, R101 ;  /* 0x0000761005657816 */ /* 0x000fc40000000065 */
[----:B------:R-:W-:Y:S01]  /*bfb0*/  PRMT R100, R3, 0x5410, R4 ;  /* 0x0000541003647816 */ /* 0x000fe20000000004 */
[----:B------:R-:W-:Y:S01]  /*bfc0*/  IMAD.MOV.U32 R4, RZ, RZ, R60 ;  /* 0x000000ffff047224 */ /* 0x000fe200078e003c */
[----:B------:R-:W-:Y:S01]  /*bfd0*/  PRMT R95, R95, 0x5410, R0 ;  /* 0x000054105f5f7816 */ /* 0x000fe20000000000 */
[----:B------:R-:W-:Y:S01]  /*bfe0*/  IMAD.MOV.U32 R3, RZ, RZ, R61 ;  /* 0x000000ffff037224 */ /* 0x000fe200078e003d */
[----:B------:R-:W-:Y:S01]  /*bff0*/  MOV R5, R63 ;  /* 0x0000003f00057202 */ /* 0x000fe20000000f00 */
[----:B------:R-:W-:Y:S01]  /*c000*/  IMAD.MOV.U32 R0, RZ, RZ, R78 ;  /* 0x000000ffff007224 */ /* 0x000fe200078e004e */
[----:B------:R-:W-:Y:S01]  /*c010*/  BAR.SYNC.DEFER_BLOCKING 0x0 ;  /* 0x0000000000007b1d */ /* 0x000fe20000010000 */
[----:B------:R-:W-:Y:S02]  /*c020*/  ISETP.GE.AND P0, PT, R56, UR4, PT ;  /* 0x0000000438007c0c */ /* 0x000fe4000bf06270 */
[----:B------:R-:W-:Y:S01]  /*c030*/  PRMT R94, R3, 0x5410, R4 ;  /* 0x00005410035e7816 */ /* 0x000fe20000000004 */
[----:B------:R-:W-:Y:S01]  /*c040*/  IMAD.MOV.U32 R4, RZ, RZ, R76 ;  /* 0x000000ffff047224 */ /* 0x000fe200078e004c */
[----:B------:R-:W-:Y:S01]  /*c050*/  PRMT R105, R105, 0x5410, R0 ;  /* 0x0000541069697816 */ /* 0x000fe20000000000 */
[----:B------:R-:W-:Y:S01]  /*c060*/  IMAD.MOV.U32 R3, RZ, RZ, R77 ;  /* 0x000000ffff037224 */ /* 0x000fe200078e004d */
[----:B------:R-:W-:Y:S01]  /*c070*/  PRMT R95, R5, 0x7610, R95 ;  /* 0x00007610055f7816 */ /* 0x000fe2000000005f */
[----:B------:R-:W-:Y:S01]  /*c080*/  IMAD.MOV.U32 R0, RZ, RZ, R74 ;  /* 0x000000ffff007224 */ /* 0x000fe200078e004a */
[----:B------:R-:W-:-:S02]  /*c090*/  MOV R5, R79 ;  /* 0x0000004f00057202 */ /* 0x000fc40000000f00 */
[----:B------:R-:W-:Y:S01]  /*c0a0*/  PRMT R103, R3, 0x5410, R4 ;  /* 0x0000541003677816 */ /* 0x000fe20000000004 */
        /* <DEDUP_REMOVED lines=8> */
[----:B------:R-:W-:Y:S01]  /*c130*/  PRMT R99, R4, 0x7610, R99 ;  /* 0x0000761004637816 */ /* 0x000fe20000000063 */
[----:B------:R-:W-:Y:S01]  /*c140*/  IMAD.MOV.U32 R0, RZ, RZ, R65 ;  /* 0x000000ffff007224 */ /* 0x000fe200078e0041 */
[----:B------:R-:W-:-:S04]  /*c150*/  MOV R4, R67 ;  /* 0x0000004300047202 */ /* 0x000fc80000000f00 */
[----:B------:R-:W-:Y:S02]  /*c160*/  PRMT R93, R4, 0x5410, R5 ;  /* 0x00005410045d7816 */ /* 0x000fe40000000005 */
[----:B------:R-:W-:Y:S01]  /*c170*/  PRMT R91, R0, 0x5410, R3 ;  /* 0x00005410005b7816 */ /* 0x000fe20000000003 */
[----:B------:R-:W-:Y:S05]  /*c180*/  @P0 BRA `(.L_x_819) ;  /* 0x0000171000000947 */ /* 0x000fea0003800000 */
[----:B------:R-:W-:Y:S01]  /*c190*/  ISETP.GE.AND P0, PT, R57, c[0x0][0x27c], PT ;  /* 0x00009f0039007a0c */ /* 0x000fe20003f06270 */
[----:B------:R-:W-:-:S12]  /*c1a0*/  BSSY B0, `(.L_x_820) ;  /* 0x0000075000007945 */ /* 0x000fd80003800000 */
[----:B------:R-:W-:Y:S05]  /*c1b0*/  @P0 BRA `(.L_x_821) ;  /* 0x0000073000000947 */ /* 0x000fea0003800000 */
[----:B------:R-:W-:Y:S01]  /*c1c0*/  IMAD.MOV.U32 R4, RZ, RZ, c[0x0][0x27c] ;  /* 0x00009f00ff047624 */ /* 0x000fe200078e00ff */
[----:B------:R-:W-:Y:S01]  /*c1d0*/  LEA.HI R3, R56, R56, RZ, 0x1 ;  /* 0x0000003838037211 */ /* 0x000fe200078f08ff */
[----:B------:R-:W-:Y:S01]  /*c1e0*/  IMAD.SHL.U32 R0, R47, 0x40, RZ ;  /* 0x000000402f007824 */ /* 0x000fe200078e00ff */
[----:B------:R-:W-:Y:S02]  /*c1f0*/  SHF.R.U64 R12, R18, 0x10, R19 ;  /* 0x00000010120c7819 */ /* 0x000fe40000001213 */
[----:B------:R-:W-:Y:S02]  /*c200*/  LOP3.LUT R3, R3, 0x7fffffe, RZ, 0xc0, !PT ;  /* 0x07fffffe03037812 */ /* 0x000fe400078ec0ff */
[----:B------:R-:W-:Y:S02]  /*c210*/  LEA.HI R4, R4, R46, RZ, 0x1d ;  /* 0x0000002e04047211 */ /* 0x000fe400078fe8ff */
[----:B------:R-:W-:Y:S01]  /*c220*/  LOP3.LUT R0, R0, 0xc0, RZ, 0xc0, !PT ;  /* 0x000000c000007812 */ /* 0x000fe200078ec0ff */
[----:B------:R-:W-:Y:S01]  /*c230*/  IMAD.IADD R3, R56, 0x1, -R3 ;  /* 0x0000000138037824 */ /* 0x000fe200078e0a03 */
[----:B------:R-:W-:-:S02]  /*c240*/  SHF.R.S32.HI R6, RZ, 0x1f, R4 ;  /* 0x0000001fff067819 */ /* 0x000fc40000011404 */
[----:B------:R-:W-:Y:S01]  /*c250*/  LOP3.LUT R5, R0, 0x18, R57, 0xf8, !PT ;  /* 0x0000001800057812 */ /* 0x000fe200078ef839 */
[----:B------:R-:W-:Y:S01]  /*c260*/  IMAD R3, R90, 0x8, R3 ;  /* 0x000000085a037824 */ /* 0x000fe200078e0203 */
[----:B------:R-:W-:Y:S02]  /*c270*/  SHF.R.U32.HI R8, RZ, 0x3, R0 ;  /* 0x00000003ff087819 */ /* 0x000fe40000011600 */
[----:B------:R-:W-:Y:S01]  /*c280*/  LEA.HI R6, R6, R4, RZ, 0x2 ;  /* 0x0000000406067211 */ /* 0x000fe200078f10ff */
[----:B------:R-:W-:Y:S01]  /*c290*/  IMAD.SHL.U32 R4, R4, 0x8, RZ ;  /* 0x0000000804047824 */ /* 0x000fe200078e00ff */
[----:B------:R-:W-:Y:S01]  /*c2a0*/  LOP3.LUT R7, R5, R8, RZ, 0x3c, !PT ;  /* 0x0000000805077212 */ /* 0x000fe200078e3cff */
[----:B------:R-:W-:Y:S01]  /*c2b0*/  IMAD.SHL.U32 R5, R3, 0x20, RZ ;  /* 0x0000002003057824 */ /* 0x000fe200078e00ff */
[----:B------:R-:W-:Y:S02]  /*c2c0*/  SHF.L.U32 R3, R6, 0xa, RZ ;  /* 0x0000000a06037819 */ /* 0x000fe400000006ff */
[----:B------:R-:W-:Y:S01]  /*c2d0*/  LOP3.LUT R0, R0, 0x18, R4, 0xf8, !PT ;  /* 0x0000001800007812 */ /* 0x000fe200078ef804 */
[----:B------:R-:W-:Y:S01]  /*c2e0*/  IMAD.IADD R4, R5, 0x1, R7 ;  /* 0x0000000105047824 */ /* 0x000fe200078e0207 */
[----:B------:R-:W-:-:S02]  /*c2f0*/  LOP3.LUT R3, R3, 0x7ffff000, RZ, 0xc0, !PT ;  /* 0x7ffff00003037812 */ /* 0x000fc400078ec0ff */
[----:B------:R-:W-:Y:S01]  /*c300*/  LOP3.LUT R0, R0, R8, RZ, 0x3c, !PT ;  /* 0x0000000800007212 */ /* 0x000fe200078e3cff */
[----:B------:R-:W-:Y:S01]  /*c310*/  IMAD.SHL.U32 R45, R4, 0x2, RZ ;  /* 0x00000002042d7824 */ /* 0x000fe200078e00ff */
[----:B----4-:R-:W-:Y:S02]  /*c320*/  SHF.R.U64 R14, R20, 0x10, R21 ;  /* 0x00000010140e7819 */ /* 0x010fe40000001215 */
[----:B------:R-:W-:Y:S02]  /*c330*/  IADD3 R0, R0, R3, R5 ;  /* 0x0000000300007210 */ /* 0x000fe40007ffe005 */
[----:B------:R-:W1:Y:S01]  /*c340*/  LDS.128 R8, [R45+0x6100] ;  /* 0x006100002d087984 */ /* 0x000e620000000c00 */
[----:B------:R-:W-:Y:S02]  /*c350*/  PRMT R26, R28, 0x5432, R12 ;  /* 0x000054321c1a7816 */ /* 0x000fe4000000000c */
[----:B------:R-:W-:Y:S01]  /*c360*/  IMAD.SHL.U32 R35, R0, 0x2, RZ ;  /* 0x0000000200237824 */ /* 0x000fe200078e00ff */
[----:B------:R-:W-:-:S02]  /*c370*/  SHF.R.U64 R0, R16, 0x10, R17 ;  /* 0x0000001010007819 */ /* 0x000fc40000001211 */
[----:B------:R-:W-:Y:S02]  /*c380*/  SHF.R.U32.HI R3, RZ, 0x10, R17 ;  /* 0x00000010ff037819 */ /* 0x000fe40000011611 */
[----:B------:R-:W2:Y:S01]  /*c390*/  LDS.128 R4, [R35+0x6100] ;  /* 0x0061000023047984 */ /* 0x000ea20000000c00 */
[----:B------:R-:W-:Y:S02]  /*c3a0*/  PRMT R12, R24, 0x5432, R14 ;  /* 0x00005432180c7816 */ /* 0x000fe4000000000e */
[----:B------:R-:W-:Y:S02]  /*c3b0*/  SHF.R.U32.HI R13, RZ, 0x10, R19 ;  /* 0x00000010ff0d7819 */ /* 0x000fe40000011613 */
[----:B------:R-:W-:Y:S01]  /*c3c0*/  SHF.R.U64 R16, R22, 0x10, R23 ;  /* 0x0000001016107819 */ /* 0x000fe20000001217 */
[----:B------:R-:W-:Y:S01]  /*c3d0*/  IMAD.U32 R30, R12, 0x10000, RZ ;  /* 0x000100000c1e7824 */ /* 0x000fe200078e00ff */
[----:B------:R-:W-:Y:S02]  /*c3e0*/  SHF.R.U32.HI R15, RZ, 0x10, R21 ;  /* 0x00000010ff0f7819 */ /* 0x000fe40000011615 */
[----:B------:R-:W-:-:S02]  /*c3f0*/  SHF.R.U32.HI R17, RZ, 0x10, R23 ;  /* 0x00000010ff117819 */ /* 0x000fc40000011617 */
[C---:B------:R-:W-:Y:S02]  /*c400*/  PRMT R18, R27.reuse, 0x5432, R0 ;  /* 0x000054321b127816 */ /* 0x040fe40000000000 */
[----:B------:R-:W-:Y:S02]  /*c410*/  PRMT R20, R27, 0x5410, R3 ;  /* 0x000054101b147816 */ /* 0x000fe40000000003 */
[----:B------:R-:W-:Y:S02]  /*c420*/  PRMT R27, R28, 0x5410, R13 ;  /* 0x000054101c1b7816 */ /* 0x000fe4000000000d */
[C---:B------:R-:W-:Y:S02]  /*c430*/  PRMT R23, R25.reuse, 0x5432, R16 ;  /* 0x0000543219177816 */ /* 0x040fe40000000010 */
[----:B------:R-:W-:Y:S02]  /*c440*/  PRMT R19, R24, 0x5410, R15 ;  /* 0x0000541018137816 */ /* 0x000fe4000000000f */
[----:B------:R-:W-:-:S02]  /*c450*/  PRMT R24, R25, 0x5410, R17 ;  /* 0x0000541019187816 */ /* 0x000fc40000000011 */
[----:B------:R-:W-:Y:S02]  /*c460*/  LOP3.LUT R12, R12, 0xffff0000, RZ, 0xc0, !PT ;  /* 0xffff00000c0c7812 */ /* 0x000fe400078ec0ff */
[C---:B-1----:R-:W-:Y:S01]  /*c470*/  SHF.L.U32 R16, R11.reuse, 0x10, RZ ;  /* 0x000000100b107819 */ /* 0x042fe200000006ff */
[----:B------:R-:W-:Y:S01]  /*c480*/  IMAD.U32 R13, R8, 0x10000, RZ ;  /* 0x00010000080d7824 */ /* 0x000fe200078e00ff */
[----:B------:R-:W-:Y:S01]  /*c490*/  LOP3.LUT R28, R11, 0xffff0000, RZ, 0xc0, !PT ;  /* 0xffff00000b1c7812 */ /* 0x000fe200078ec0ff */
[C---:B------:R-:W-:Y:S01]  /*c4a0*/  IMAD.U32 R15, R9.reuse, 0x10000, RZ ;  /* 0x00010000090f7824 */ /* 0x040fe200078e00ff */
[----:B------:R-:W-:Y:S01]  /*c4b0*/  SHF.L.U32 R11, R18, 0x10, RZ ;  /* 0x00000010120b7819 */ /* 0x000fe200000006ff */
        /* <DEDUP_REMOVED lines=8> */
[C---:B------:R-:W-:Y:S01]  /*c540*/  IMAD.U32 R5, R7.reuse, 0x10000, RZ ;  /* 0x0001000007057824 */ /* 0x040fe200078e00ff */
[----:B------:R-:W-:Y:S01]  /*c550*/  LOP3.LUT R21, R7, 0xffff0000, RZ, 0xc0, !PT ;  /* 0xffff000007157812 */ /* 0x000fe200078ec0ff */
[-C--:B------:R-:W-:Y:S01]  /*c560*/  FMUL.FTZ R3, R3, R11.reuse ;  /* 0x0000000b03037220 */ /* 0x080fe20000410000 */
[----:B------:R-:W-:Y:S01]  /*c570*/  LOP3.LUT R7, R18, 0xffff0000, RZ, 0xc0, !PT ;  /* 0xffff000012077812 */ /* 0x000fe200078ec0ff */
[----:B------:R-:W-:Y:S01]  /*c580*/  FFMA.FTZ R44, R13, R11, -R0 ;  /* 0x0000000b0d2c7223 */ /* 0x000fe20000010800 */
[----:B------:R-:W-:Y:S01]  /*c590*/  LOP3.LUT R29, R10, 0xffff0000, RZ, 0xc0, !PT ;  /* 0xffff00000a1d7812 */ /* 0x000fe200078ec0ff */
[C---:B------:R-:W-:Y:S01]  /*c5a0*/  IMAD.U32 R10, R6.reuse, 0x10000, RZ ;  /* 0x00010000060a7824 */ /* 0x040fe200078e00ff */
[----:B------:R-:W-:Y:S01]  /*c5b0*/  LOP3.LUT R22, R6, 0xffff0000, RZ, 0xc0, !PT ;  /* 0xffff000006167812 */ /* 0x000fe200078ec0ff */
[----:B------:R-:W-:-:S02]  /*c5c0*/  IMAD.U32 R11, R19, 0x10000, RZ ;  /* 0x00010000130b7824 */ /* 0x000fc400078e00ff */
[----:B------:R-:W-:Y:S02]  /*c5d0*/  FMUL.FTZ R0, R4, R12 ;  /* 0x0000000c04007220 */ /* 0x000fe40000410000 */
[----:B------:R-:W-:Y:S02]  /*c5e0*/  IMAD.U32 R6, R20, 0x10000, RZ ;  /* 0x0001000014067824 */ /* 0x000fe400078e00ff */
[----:B------:R-:W-:Y:S01]  /*c5f0*/  FFMA.FTZ R34, R13, R30, R3 ;  /* 0x0000001e0d227223 */ /* 0x000fe20000010003 */
[----:B------:R-:W-:Y:S01]  /*c600*/  SHF.L.U32 R13, R24, 0x10, RZ ;  /* 0x00000010180d7819 */ /* 0x000fe200000006ff */
[-C--:B------:R-:W-:Y:S02]  /*c610*/  FMUL.FTZ R4, R4, R7.reuse ;  /* 0x0000000704047220 */ /* 0x080fe40000410000 */
[----:B------:R-:W-:Y:S01]  /*c620*/  FFMA.FTZ R33, R14, R7, -R0 ;  /* 0x000000070e217223 */ /* 0x000fe20000010800 */
[----:B------:R-:W-:Y:S01]  /*c630*/  LOP3.LUT R7, R19, 0xffff0000, RZ, 0xc0, !PT ;  /* 0xffff000013077812 */ /* 0x000fe200078ec0ff */
[----:B------:R-:W-:-:S02]  /*c640*/  FMUL.FTZ R3, R8, R11 ;  /* 0x0000000b08037220 */ /* 0x000fc40000410000 */
[----:B------:R-:W-:Y:S01]  /*c650*/  FMUL.FTZ R0, R8, R6 ;  /* 0x0000000608007220 */ /* 0x000fe20000410000 */
[----:B------:R-:W-:Y:S01]  /*c660*/  LOP3.LUT R8, R20, 0xffff0000, RZ, 0xc0, !PT ;  /* 0xffff000014087812 */ /* 0x000fe200078ec0ff */
[----:B------:R-:W-:Y:S01]  /*c670*/  FFMA.FTZ R32, R14, R12, R4 ;  /* 0x0000000c0e207223 */ /* 0x000fe20000010004 */
[----:B------:R-:W-:Y:S01]  /*c680*/  LOP3.LUT R14, R24, 0xffff0000, RZ, 0xc0, !PT ;  /* 0xffff0000180e7812 */ /* 0x000fe200078ec0ff */
[----:B------:R-:W-:Y:S02]  /*c690*/  FFMA.FTZ R31, R15, R6, -R3 ;  /* 0x000000060f1f7223 */ /* 0x000fe40000010803 */
[----:B------:R-:W-:Y:S02]  /*c6a0*/  IMAD.U32 R4, R27, 0x10000, RZ ;  /* 0x000100001b047824 */ /* 0x000fe400078e00ff */
[----:B------:R-:W-:Y:S02]  /*c6b0*/  FFMA.FTZ R30, R15, R11, R0 ;  /* 0x0000000b0f1e7223 */ /* 0x000fe40000010000 */
[----:B------:R-:W-:-:S02]  /*c6c0*/  FMUL.FTZ R3, R5, R13 ;  /* 0x0000000d05037220 */ /* 0x000fc40000410000 */
[----:B------:R-:W-:Y:S02]  /*c6d0*/  IMAD.U32 R11, R23, 0x10000, RZ ;  /* 0x00010000170b7824 */ /* 0x000fe400078e00ff */
[-C--:B------:R-:W-:Y:S02]  /*c6e0*/  FMUL.FTZ R0, R5, R4.reuse ;  /* 0x0000000405007220 */ /* 0x080fe40000410000 */
[----:B------:R-:W-:Y:S02]  /*c6f0*/  FFMA.FTZ R18, R16, R4, -R3 ;  /* 0x0000000410127223 */ /* 0x000fe40000010803 */
[----:B------:R-:W-:Y:S02]  /*c700*/  IMAD.U32 R6, R26, 0x10000, RZ ;  /* 0x000100001a067824 */ /* 0x000fe400078e00ff */
[----:B------:R-:W-:Y:S02]  /*c710*/  FMUL.FTZ R5, R9, R7 ;  /* 0x0000000709057220 */ /* 0x000fe40000410000 */
[----:B------:R-:W-:-:S02]  /*c720*/  FMUL.FTZ R3, R10, R11 ;  /* 0x0000000b0a037220 */ /* 0x000fc40000410000 */
[----:B------:R-:W-:Y:S02]  /*c730*/  FFMA.FTZ R15, R16, R13, R0 ;  /* 0x0000000d100f7223 */ /* 0x000fe40000010000 */
[-C--:B------:R-:W-:Y:S01]  /*c740*/  FMUL.FTZ R4, R9, R8.reuse ;  /* 0x0000000809047220 */ /* 0x080fe20000410000 */
[----:B------:R-:W-:Y:S01]  /*c750*/  LOP3.LUT R9, R27, 0xffff0000, RZ, 0xc0, !PT ;  /* 0xffff00001b097812 */ /* 0x000fe200078ec0ff */
[----:B------:R-:W-:Y:S01]  /*c760*/  FFMA.FTZ R13, R17, R8, -R5 ;  /* 0x00000008110d7223 */ /* 0x000fe20000010805 */
[----:B------:R-:W-:Y:S01]  /*c770*/  LOP3.LUT R8, R23, 0xffff0000, RZ, 0xc0, !PT ;  /* 0xffff000017087812 */ /* 0x000fe200078ec0ff */
[-C--:B------:R-:W-:Y:S02]  /*c780*/  FMUL.FTZ R0, R10, R6.reuse ;  /* 0x000000060a007220 */ /* 0x080fe40000410000 */
[----:B------:R-:W-:Y:S01]  /*c790*/  FFMA.FTZ R10, R25, R6, -R3 ;  /* 0x00000006190a7223 */ /* 0x000fe20000010803 */
[----:B------:R-:W-:Y:S01]  /*c7a0*/  LOP3.LUT R6, R26, 0xffff0000, RZ, 0xc0, !PT ;  /* 0xffff00001a067812 */ /* 0x000fe200078ec0ff */
[----:B------:R-:W-:-:S02]  /*c7b0*/  FFMA.FTZ R12, R17, R7, R4 ;  /* 0x00000007110c7223 */ /* 0x000fc40000010004 */
[C---:B------:R-:W-:Y:S02]  /*c7c0*/  FMUL.FTZ R5, R22.reuse, R8 ;  /* 0x0000000816057220 */ /* 0x040fe40000410000 */
[----:B------:R-:W-:Y:S02]  /*c7d0*/  FMUL.FTZ R4, R22, R6 ;  /* 0x0000000616047220 */ /* 0x000fe40000410000 */
[----:B------:R-:W-:Y:S02]  /*c7e0*/  FFMA.FTZ R11, R25, R11, R0 ;  /* 0x0000000b190b7223 */ /* 0x000fe40000010000 */
[C---:B------:R-:W-:Y:S02]  /*c7f0*/  FMUL.FTZ R3, R21.reuse, R14 ;  /* 0x0000000e15037220 */ /* 0x040fe40000410000 */
[-C--:B------:R-:W-:Y:S02]  /*c800*/  FMUL.FTZ R0, R21, R9.reuse ;  /* 0x0000000915007220 */ /* 0x080fe40000410000 */
[C---:B------:R-:W-:Y:S01]  /*c810*/  FFMA.FTZ R7, R29.reuse, R6, -R5 ;  /* 0x000000061d077223 */ /* 0x040fe20000010805 */
[----:B------:R-:W-:Y:S01]  /*c820*/  F2FP.BF16.PACK_AB R5, R12, R30 ;  /* 0x0000001e0c05723e */ /* 0x000fe200000010ff */
[----:B------:R-:W-:Y:S01]  /*c830*/  FFMA.FTZ R6, R29, R8, R4 ;  /* 0x000000081d067223 */ /* 0x000fe20000010004 */
[----:B------:R-:W-:Y:S01]  /*c840*/  F2FP.BF16.PACK_AB R8, R33, R44 ;  /* 0x0000002c2108723e */ /* 0x000fe200000010ff */
[C---:B------:R-:W-:Y:S01]  /*c850*/  FFMA.FTZ R3, R28.reuse, R9, -R3 ;  /* 0x000000091c037223 */ /* 0x040fe20000010803 */
        /* <DEDUP_REMOVED lines=9> */
.L_x_821:
[----:B------:R-:W-:Y:S05]  /*c8f0*/  BSYNC B0 ;  /* 0x0000000000007941 */ /* 0x000fea0003800000 */
.L_x_820:
        /* <DEDUP_REMOVED lines=27> */
[----:B------:R-:W-:Y:S02]  /*cab0*/  SHF.R.U64 R12, R38, 0x10, R39 ;  /* 0x00000010260c7819 */ /* 0x000fe40000001227 */
[----:B------:R-:W-:Y:S02]  /*cac0*/  LOP3.LUT R3, R4, R10, RZ, 0x3c, !PT ;  /* 0x0000000a04037212 */ /* 0x000fe400078e3cff */
[----:B------:R-:W-:Y:S02]  /*cad0*/  LOP3.LUT R0, R0, 0x7ffff000, RZ, 0xc0, !PT ;  /* 0x7ffff00000007812 */ /* 0x000fe400078ec0ff */
[----:B------:R-:W-:-:S02]  /*cae0*/  IADD3 R5, R8, R9, R6 ;  /* 0x0000000908057210 */ /* 0x000fc40007ffe006 */
[----:B------:R-:W-:Y:S02]  /*caf0*/  IADD3 R0, R3, R0, R6 ;  /* 0x0000000003007210 */ /* 0x000fe40007ffe006 */
[----:B----4-:R-:W-:Y:S01]  /*cb00*/  SHF.R.U64 R14, R40, 0x10, R41 ;  /* 0x00000010280e7819 */ /* 0x010fe20000001229 */
[----:B------:R-:W-:Y:S01]  /*cb10*/  IMAD.SHL.U32 R44, R5, 0x2, RZ ;  /* 0x00000002052c7824 */ /* 0x000fe200078e00ff */
[----:B------:R-:W-:Y:S01]  /*cb20*/  PRMT R26, R85, 0x5432, R12 ;  /* 0x00005432551a7816 */ /* 0x000fe2000000000c */
[----:B------:R-:W-:Y:S01]  /*cb30*/  IMAD.SHL.U32 R35, R0, 0x2, RZ ;  /* 0x0000000200237824 */ /* 0x000fe200078e00ff */
[--C-:B------:R-:W-:Y:S02]  /*cb40*/  SHF.R.U64 R0, R36, 0x10, R37.reuse ;  /* 0x0000001024007819 */ /* 0x100fe40000001225 */
[----:B------:R-:W1:Y:S01]  /*cb50*/  LDS.128 R8, [R44+0x6100] ;  /* 0x006100002c087984 */ /* 0x000e620000000c00 */
[----:B------:R-:W-:Y:S02]  /*cb60*/  SHF.R.U32.HI R3, RZ, 0x10, R37 ;  /* 0x00000010ff037819 */ /* 0x000fe40000011625 */
[----:B------:R-:W-:Y:S01]  /*cb70*/  PRMT R12, R58, 0x5432, R14 ;  /* 0x000054323a0c7816 */ /* 0x000fe2000000000e */
[----:B------:R-:W2:Y:S01]  /*cb80*/  LDS.128 R4, [R35+0x6100] ;  /* 0x0061000023047984 */ /* 0x000ea20000000c00 */
[----:B------:R-:W-:-:S02]  /*cb90*/  SHF.R.U64 R16, R42, 0x10, R43 ;  /* 0x000000102a107819 */ /* 0x000fc4000000122b */
[----:B------:R-:W-:Y:S01]  /*cba0*/  SHF.R.U32.HI R13, RZ, 0x10, R39 ;  /* 0x00000010ff0d7819 */ /* 0x000fe20000011627 */
[----:B------:R-:W-:Y:S01]  /*cbb0*/  IMAD.U32 R30, R12, 0x10000, RZ ;  /* 0x000100000c1e7824 */ /* 0x000fe200078e00ff */
[----:B------:R-:W-:Y:S02]  /*cbc0*/  SHF.R.U32.HI R15, RZ, 0x10, R41 ;  /* 0x00000010ff0f7819 */ /* 0x000fe40000011629 */
[----:B------:R-:W-:Y:S02]  /*cbd0*/  SHF.R.U32.HI R17, RZ, 0x10, R43 ;  /* 0x00000010ff117819 */ /* 0x000fe4000001162b */
[C---:B------:R-:W-:Y:S02]  /*cbe0*/  PRMT R18, R84.reuse, 0x5432, R0 ;  /* 0x0000543254127816 */ /* 0x040fe40000000000 */
[----:B------:R-:W-:Y:S02]  /*cbf0*/  PRMT R20, R84, 0x5410, R3 ;  /* 0x0000541054147816 */ /* 0x000fe40000000003 */
[----:B------:R-:W-:-:S02]  /*cc00*/  PRMT R23, R59, 0x5432, R16 ;  /* 0x000054323b177816 */ /* 0x000fc40000000010 */
[----:B------:R-:W-:Y:S02]  /*cc10*/  PRMT R27, R85, 0x5410, R13 ;  /* 0x00005410551b7816 */ /* 0x000fe4000000000d */
[----:B------:R-:W-:Y:S02]  /*cc20*/  PRMT R19, R58, 0x5410, R15 ;  /* 0x000054103a137816 */ /* 0x000fe4000000000f */
[----:B------:R-:W-:Y:S02]  /*cc30*/  PRMT R24, R59, 0x5410, R17 ;  /* 0x000054103b187816 */ /* 0x000fe40000000011 */
[----:B------:R-:W-:Y:S01]  /*cc40*/  LOP3.LUT R12, R12, 0xffff0000, RZ, 0xc0, !PT ;  /* 0xffff00000c0c7812 */ /* 0x000fe200078ec0ff */
[C---:B-1----:R-:W-:Y:S01]  /*cc50*/  IMAD.U32 R16, R11.reuse, 0x10000, RZ ;  /* 0x000100000b107824 */ /* 0x042fe200078e00ff */
[----:B------:R-:W-:Y:S01]  /*cc60*/  LOP3.LUT R28, R11, 0xffff0000, RZ, 0xc0, !PT ;  /* 0xffff00000b1c7812 */ /* 0x000fe200078ec0ff */
[C---:B------:R-:W-:Y:S01]  /*cc70*/  IMAD.U32 R13, R8.reuse, 0x10000, RZ ;  /* 0x00010000080d7824 */ /* 0x040fe200078e00ff */
[----:B------:R-:W-:Y:S01]  /*cc80*/  LOP3.LUT R14, R8, 0xffff0000, RZ, 0xc0, !PT ;  /* 0xffff0000080e7812 */ /* 0x000fe200078ec0ff */
[C---:B--2---:R-:W-:Y:S01]  /*cc90*/  IMAD.U32 R3, R4.reuse, 0x10000, RZ ;  /* 0x0001000004037824 */ /* 0x044fe200078e00ff */
[C---:B------:R-:W-:Y:S01]  /*cca0*/  LOP3.LUT R17, R9.reuse, 0xffff0000, RZ, 0xc0, !PT ;  /* 0xffff000009117812 */ /* 0x040fe200078ec0ff */
[----:B------:R-:W-:Y:S01]  /*ccb0*/  IMAD.U32 R15, R9, 0x10000, RZ ;  /* 0x00010000090f7824 */ /* 0x000fe200078e00ff */
        /* <DEDUP_REMOVED lines=11> */
[----:B------:R-:W-:-:S02]  /*cd70*/  FMUL.FTZ R3, R3, R11 ;  /* 0x0000000b03037220 */ /* 0x000fc40000410000 */
[----:B------:R-:W-:Y:S02]  /*cd80*/  FFMA.FTZ R36, R13, R11, -R0 ;  /* 0x0000000b0d247223 */ /* 0x000fe40000010800 */
[----:B------:R-:W-:Y:S02]  /*cd90*/  IMAD.U32 R10, R6, 0x10000, RZ ;  /* 0x00010000060a7824 */ /* 0x000fe400078e00ff */
[----:B------:R-:W-:Y:S02]  /*cda0*/  IMAD.U32 R11, R19, 0x10000, RZ ;  /* 0x00010000130b7824 */ /* 0x000fe400078e00ff */
[----:B------:R-:W-:Y:S02]  /*cdb0*/  FMUL.FTZ R0, R4, R12 ;  /* 0x0000000c04007220 */ /* 0x000fe40000410000 */
[----:B------:R-:W-:Y:S02]  /*cdc0*/  IMAD.U32 R6, R20, 0x10000, RZ ;  /* 0x0001000014067824 */ /* 0x000fe400078e00ff */
[----:B------:R-:W-:-:S02]  /*cdd0*/  FFMA.FTZ R34, R13, R30, R3 ;  /* 0x0000001e0d227223 */ /* 0x000fc40000010003 */
[-C--:B------:R-:W-:Y:S02]  /*cde0*/  FMUL.FTZ R4, R4, R7.reuse ;  /* 0x0000000704047220 */ /* 0x080fe40000410000 */
[----:B------:R-:W-:Y:S01]  /*cdf0*/  FFMA.FTZ R33, R14, R7, -R0 ;  /* 0x000000070e217223 */ /* 0x000fe20000010800 */
[----:B------:R-:W-:Y:S01]  /*ce00*/  LOP3.LUT R7, R19, 0xffff0000, RZ, 0xc0, !PT ;  /* 0xffff000013077812 */ /* 0x000fe200078ec0ff */
[----:B------:R-:W-:Y:S02]  /*ce10*/  FMUL.FTZ R3, R8, R11 ;  /* 0x0000000b08037220 */ /* 0x000fe40000410000 */
[----:B------:R-:W-:Y:S02]  /*ce20*/  IMAD.U32 R13, R24, 0x10000, RZ ;  /* 0x00010000180d7824 */ /* 0x000fe400078e00ff */
[----:B------:R-:W-:Y:S01]  /*ce30*/  FMUL.FTZ R0, R8, R6 ;  /* 0x0000000608007220 */ /* 0x000fe20000410000 */
[----:B------:R-:W-:Y:S01]  /*ce40*/  LOP3.LUT R8, R20, 0xffff0000, RZ, 0xc0, !PT ;  /* 0xffff000014087812 */ /* 0x000fe200078ec0ff */
[----:B------:R-:W-:Y:S01]  /*ce50*/  FFMA.FTZ R32, R14, R12, R4 ;  /* 0x0000000c0e207223 */ /* 0x000fe20000010004 */
[----:B------:R-:W-:Y:S01]  /*ce60*/  LOP3.LUT R14, R24, 0xffff0000, RZ, 0xc0, !PT ;  /* 0xffff0000180e7812 */ /* 0x000fe200078ec0ff */
[----:B------:R-:W-:-:S02]  /*ce70*/  FFMA.FTZ R31, R15, R6, -R3 ;  /* 0x000000060f1f7223 */ /* 0x000fc40000010803 */
[----:B------:R-:W-:Y:S02]  /*ce80*/  IMAD.U32 R4, R27, 0x10000, RZ ;  /* 0x000100001b047824 */ /* 0x000fe400078e00ff */
[----:B------:R-:W-:Y:S02]  /*ce90*/  FFMA.FTZ R30, R15, R11, R0 ;  /* 0x0000000b0f1e7223 */ /* 0x000fe40000010000 */
[----:B------:R-:W-:Y:S02]  /*cea0*/  FMUL.FTZ R3, R5, R13 ;  /* 0x0000000d05037220 */ /* 0x000fe40000410000 */
[----:B------:R-:W-:Y:S02]  /*ceb0*/  IMAD.U32 R11, R23, 0x10000, RZ ;  /* 0x00010000170b7824 */ /* 0x000fe400078e00ff */
[-C--:B------:R-:W-:Y:S02]  /*cec0*/  FMUL.FTZ R0, R5, R4.reuse ;  /* 0x0000000405007220 */ /* 0x080fe40000410000 */
[----:B------:R-:W-:-:S02]  /*ced0*/  FFMA.FTZ R18, R16, R4, -R3 ;  /* 0x0000000410127223 */ /* 0x000fc40000010803 */
[----:B------:R-:W-:Y:S02]  /*cee0*/  IMAD.U32 R6, R26, 0x10000, RZ ;  /* 0x000100001a067824 */ /* 0x000fe400078e00ff */
[C---:B------:R-:W-:Y:S02]  /*cef0*/  FMUL.FTZ R5, R9.reuse, R7 ;  /* 0x0000000709057220 */ /* 0x040fe40000410000 */
[----:B------:R-:W-:Y:S02]  /*cf00*/  FMUL.FTZ R3, R10, R11 ;  /* 0x0000000b0a037220 */ /* 0x000fe40000410000 */
[----:B------:R-:W-:Y:S02]  /*cf10*/  FFMA.FTZ R15, R16, R13, R0 ;  /* 0x0000000d100f7223 */ /* 0x000fe40000010000 */
[-C--:B------:R-:W-:Y:S01]  /*cf20*/  FMUL.FTZ R4, R9, R8.reuse ;  /* 0x0000000809047220 */ /* 0x080fe20000410000 */
[----:B------:R-:W-:Y:S01]  /*cf30*/  LOP3.LUT R9, R27, 0xffff0000, RZ, 0xc0, !PT ;  /* 0xffff00001b097812 */ /* 0x000fe200078ec0ff */
[----:B------:R-:W-:Y:S01]  /*cf40*/  FFMA.FTZ R13, R17, R8, -R5 ;  /* 0x00000008110d7223 */ /* 0x000fe20000010805 */
[----:B------:R-:W-:Y:S01]  /*cf50*/  LOP3.LUT R8, R23, 0xffff0000, RZ, 0xc0, !PT ;  /* 0xffff000017087812 */ /* 0x000fe200078ec0ff */
[----:B------:R-:W-:-:S02]  /*cf60*/  FMUL.FTZ R0, R10, R6 ;  /* 0x000000060a007220 */ /* 0x000fc40000410000 */
[----:B------:R-:W-:Y:S01]  /*cf70*/  FFMA.FTZ R10, R25, R6, -R3 ;  /* 0x00000006190a7223 */ /* 0x000fe20000010803 */
[----:B------:R-:W-:Y:S01]  /*cf80*/  LOP3.LUT R6, R26, 0xffff0000, RZ, 0xc0, !PT ;  /* 0xffff00001a067812 */ /* 0x000fe200078ec0ff */
[----:B------:R-:W-:Y:S02]  /*cf90*/  FFMA.FTZ R12, R17, R7, R4 ;  /* 0x00000007110c7223 */ /* 0x000fe40000010004 */
[C---:B------:R-:W-:Y:S02]  /*cfa0*/  FMUL.FTZ R5, R22.reuse, R8 ;  /* 0x0000000816057220 */ /* 0x040fe40000410000 */
[----:B------:R-:W-:Y:S02]  /*cfb0*/  FMUL.FTZ R4, R22, R6 ;  /* 0x0000000616047220 */ /* 0x000fe40000410000 */
[----:B------:R-:W-:Y:S02]  /*cfc0*/  FFMA.FTZ R11, R25, R11, R0 ;  /* 0x0000000b190b7223 */ /* 0x000fe40000010000 */
[----:B------:R-:W-:-:S02]  /*cfd0*/  FMUL.FTZ R3, R21, R14 ;  /* 0x0000000e15037220 */ /* 0x000fc40000410000 */
        /* <DEDUP_REMOVED lines=8> */
[----:B------:R-:W-:Y:S02]  /*d060*/  F2FP.BF16.PACK_AB R6, R6, R11 ;  /* 0x0000000b0606723e */ /* 0x000fe400000010ff */
[----:B------:R-:W-:-:S02]  /*d070*/  F2FP.BF16.PACK_AB R10, R7, R10 ;  /* 0x0000000a070a723e */ /* 0x000fc400000010ff */
[----:B------:R-:W-:Y:S02]  /*d080*/  F2FP.BF16.PACK_AB R11, R3, R18 ;  /* 0x00000012030b723e */ /* 0x000fe400000010ff */
[----:B------:R-:W-:Y:S02]  /*d090*/  F2FP.BF16.PACK_AB R4, R32, R34 ;  /* 0x000000222004723e */ /* 0x000fe400000010ff */
[----:B------:R-:W-:Y:S01]  /*d0a0*/  F2FP.BF16.PACK_AB R7, R0, R15 ;  /* 0x0000000f0007723e */ /* 0x000fe200000010ff */
[----:B------:R1:W-:Y:S04]  /*d0b0*/  STS.128 [R44+0x6100], R8 ;  /* 0x006100082c007388 */ /* 0x0003e80000000c00 */
[----:B------:R1:W-:Y:S02]  /*d0c0*/  STS.128 [R35+0x6100], R4 ;  /* 0x0061000423007388 */ /* 0x0003e40000000c00 */
.L_x_823:
[----:B------:R-:W-:Y:S05]  /*d0d0*/  BSYNC B0 ;  /* 0x0000000000007941 */ /* 0x000fea0003800000 */
.L_x_822:
        /* <DEDUP_REMOVED lines=109> */
[----:B------:R-:W-:Y:S02]  /*d7b0*/  FMUL.FTZ R0, R21, R9 ;  /* 0x0000000915007220 */ /* 0x000fe40000410000 */
        /* <DEDUP_REMOVED lines=14> */
.L_x_819:
[----:B------:R-:W-:Y:S05]  /*d8a0*/  BSYNC B1 ;  /* 0x0000000000017941 */ /* 0x000fea0003800000 */
.L_x_818:
[----:B------:R-:W-:-:S04]  /*d8b0*/  IADD3 R19, R56, 0x40, RZ ;  /* 0x0000004038137810 */ /* 0x000fc80007ffe0ff */
[----:B------:R-:W-:-:S13]  /*d8c0*/  ISETP.GE.AND P0, PT, R19, UR4, PT ;  /* 0x0000000413007c0c */ /* 0x000fda000bf06270 */
[----:B------:R-:W-:Y:S05]  /*d8d0*/  @P0 BRA `(.L_x_803) ;  /* 0x000017a000000947 */ /* 0x000fea0003800000 */
[----:B------:R-:W-:Y:S01]  /*d8e0*/  ISETP.GE.AND P0, PT, R57, c[0x0][0x27c], PT ;  /* 0x00009f0039007a0c */ /* 0x000fe20003f06270 */
[----:B------:R-:W-:-:S12]  /*d8f0*/  BSSY B0, `(.L_x_824) ;  /* 0x0000078000007945 */ /* 0x000fd80003800000 */
[----:B------:R-:W-:Y:S05]  /*d900*/  @P0 BRA `(.L_x_825) ;  /* 0x0000076000000947 */ /* 0x000fea0003800000 */
[----:B------:R-:W-:Y:S01]  /*d910*/  SHF.R.S32.HI R0, RZ, 0x1f, R19 ;  /* 0x0000001fff007819 */ /* 0x000fe20000011413 */
[----:B-1----:R-:W-:Y:S01]  /*d920*/  IMAD.MOV.U32 R6, RZ, RZ, c[0x0][0x27c] ;  /* 0x00009f00ff067624 */ /* 0x002fe200078e00ff */
        /* <DEDUP_REMOVED lines=12> */
[----:B------:R-:W-:Y:S01]  /*d9f0*/  LOP3.LUT R5, R0, 0x18, R57, 0xf8, !PT ;  /* 0x0000001800057812 */ /* 0x000fe200078ef839 */
[----:B------:R-:W-:Y:S01]  /*da00*/  IMAD R4, R4, 0x20, R3 ;  /* 0x0000002004047824 */ /* 0x000fe200078e0203 */
[----:B------:R-:W-:Y:S02]  /*da10*/  SHF.R.U32.HI R8, RZ, 0x3, R0 ;  /* 0x00000003ff087819 */ /* 0x000fe40000011600 */
        /* <DEDUP_REMOVED lines=9> */
[----:B----4-:R-:W-:Y:S02]  /*dab0*/  SHF.R.U64 R14, R64, 0x10, R65 ;  /* 0x00000010400e7819 */ /* 0x010fe40000001241 */
[----:B------:R-:W-:Y:S01]  /*dac0*/  PRMT R26, R95, 0x5432, R12 ;  /* 0x000054325f1a7816 */ /* 0x000fe2000000000c */
[----:B------:R-:W-:Y:S01]  /*dad0*/  IMAD.SHL.U32 R34, R0, 0x2, RZ ;  /* 0x0000000200227824 */ /* 0x000fe200078e00ff */
[----:B------:R-:W1:Y:S01]  /*dae0*/  LDS.128 R8, [R35+0x6100] ;  /* 0x0061000023087984 */ /* 0x000e620000000c00 */
[----:B------:R-:W-:-:S02]  /*daf0*/  SHF.R.U64 R0, R60, 0x10, R61 ;  /* 0x000000103c007819 */ /* 0x000fc4000000123d */
[----:B------:R-:W-:Y:S01]  /*db00*/  SHF.R.U32.HI R3, RZ, 0x10, R61 ;  /* 0x00000010ff037819 */ /* 0x000fe2000001163d */
[----:B------:R-:W2:Y:S01]  /*db10*/  LDS.128 R4, [R34+0x6100] ;  /* 0x0061000022047984 */ /* 0x000ea20000000c00 */
[----:B------:R-:W-:Y:S02]  /*db20*/  PRMT R12, R91, 0x5432, R14 ;  /* 0x000054325b0c7816 */ /* 0x000fe4000000000e */
[----:B------:R-:W-:Y:S02]  /*db30*/  SHF.R.U64 R16, R66, 0x10, R67 ;  /* 0x0000001042107819 */ /* 0x000fe40000001243 */
[----:B------:R-:W-:Y:S01]  /*db40*/  SHF.R.U32.HI R13, RZ, 0x10, R63 ;  /* 0x00000010ff0d7819 */ /* 0x000fe2000001163f */
[----:B------:R-:W-:Y:S01]  /*db50*/  IMAD.U32 R30, R12, 0x10000, RZ ;  /* 0x000100000c1e7824 */ /* 0x000fe200078e00ff */
[C---:B------:R-:W-:Y:S02]  /*db60*/  PRMT R18, R94.reuse, 0x5432, R0 ;  /* 0x000054325e127816 */ /* 0x040fe40000000000 */
[----:B------:R-:W-:-:S02]  /*db70*/  PRMT R21, R94, 0x5410, R3 ;  /* 0x000054105e157816 */ /* 0x000fc40000000003 */
[----:B------:R-:W-:Y:S02]  /*db80*/  SHF.R.U32.HI R15, RZ, 0x10, R65 ;  /* 0x00000010ff0f7819 */ /* 0x000fe40000011641 */
[----:B------:R-:W-:Y:S02]  /*db90*/  PRMT R23, R93, 0x5432, R16 ;  /* 0x000054325d177816 */ /* 0x000fe40000000010 */
[----:B------:R-:W-:Y:S02]  /*dba0*/  PRMT R27, R95, 0x5410, R13 ;  /* 0x000054105f1b7816 */ /* 0x000fe4000000000d */
[----:B------:R-:W-:Y:S02]  /*dbb0*/  PRMT R20, R91, 0x5410, R15 ;  /* 0x000054105b147816 */ /* 0x000fe4000000000f */
[----:B------:R-:W-:Y:S02]  /*dbc0*/  SHF.R.U32.HI R17, RZ, 0x10, R67 ;  /* 0x00000010ff117819 */ /* 0x000fe40000011643 */
[----:B------:R-:W-:-:S02]  /*dbd0*/  LOP3.LUT R31, R12, 0xffff0000, RZ, 0xc0, !PT ;  /* 0xffff00000c1f7812 */ /* 0x000fc400078ec0ff */
[----:B------:R-:W-:Y:S02]  /*dbe0*/  SHF.L.U32 R12, R20, 0x10, RZ ;  /* 0x00000010140c7819 */ /* 0x000fe400000006ff */
[----:B------:R-:W-:Y:S01]  /*dbf0*/  PRMT R25, R93, 0x5410, R17 ;  /* 0x000054105d197816 */ /* 0x000fe20000000011 */
[C---:B-1----:R-:W-:Y:S01]  /*dc00*/  IMAD.U32 R16, R11.reuse, 0x10000, RZ ;  /* 0x000100000b107824 */ /* 0x042fe200078e00ff */
[----:B------:R-:W-:Y:S01]  /*dc10*/  LOP3.LUT R28, R11, 0xffff0000, RZ, 0xc0, !PT ;  /* 0xffff00000b1c7812 */ /* 0x000fe200078ec0ff */
[C---:B------:R-:W-:Y:S01]  /*dc20*/  IMAD.U32 R13, R8.reuse, 0x10000, RZ ;  /* 0x00010000080d7824 */ /* 0x040fe200078e00ff */
[----:B------:R-:W-:Y:S01]  /*dc30*/  LOP3.LUT R14, R8, 0xffff0000, RZ, 0xc0, !PT ;  /* 0xffff0000080e7812 */ /* 0x000fe200078ec0ff */
[C---:B--2---:R-:W-:Y:S01]  /*dc40*/  IMAD.U32 R3, R4.reuse, 0x10000, RZ ;  /* 0x0001000004037824 */ /* 0x044fe200078e00ff */
[----:B------:R-:W-:Y:S01]  /*dc50*/  LOP3.LUT R4, R4, 0xffff0000, RZ, 0xc0, !PT ;  /* 0xffff000004047812 */ /* 0x000fe200078ec0ff */
[----:B------:R-:W-:Y:S01]  /*dc60*/  IMAD.U32 R11, R18, 0x10000, RZ ;  /* 0x00010000120b7824 */ /* 0x000fe200078e00ff */
[C---:B------:R-:W-:Y:S01]  /*dc70*/  SHF.L.U32 R24, R10.reuse, 0x10, RZ ;  /* 0x000000100a187819 */ /* 0x040fe200000006ff */
[C---:B------:R-:W-:Y:S01]  /*dc80*/  FMUL.FTZ R0, R3.reuse, R30 ;  /* 0x0000001e03007220 */ /* 0x040fe20000410000 */
[----:B------:R-:W-:Y:S01]  /*dc90*/  LOP3.LUT R29, R10, 0xffff0000, RZ, 0xc0, !PT ;  /* 0xffff00000a1d7812 */ /* 0x000fe200078ec0ff */
[-C--:B------:R-:W-:Y:S01]  /*dca0*/  FMUL.FTZ R3, R3, R11.reuse ;  /* 0x0000000b03037220 */ /* 0x080fe20000410000 */
[----:B------:R-:W-:Y:S01]  /*dcb0*/  LOP3.LUT R17, R9, 0xffff0000, RZ, 0xc0, !PT ;  /* 0xffff000009117812 */ /* 0x000fe200078ec0ff */
[----:B------:R-:W-:Y:S01]  /*dcc0*/  FFMA.FTZ R37, R13, R11, -R0 ;  /* 0x0000000b0d257223 */ /* 0x000fe20000010800 */
[----:B------:R-:W-:Y:S01]  /*dcd0*/  LOP3.LUT R11, R18, 0xffff0000, RZ, 0xc0, !PT ;  /* 0xffff0000120b7812 */ /* 0x000fe200078ec0ff */
[----:B------:R-:W-:Y:S01]  /*dce0*/  IMAD.U32 R8, R5, 0x10000, RZ ;  /* 0x0001000005087824 */ /* 0x000fe200078e00ff */
[----:B------:R-:W-:Y:S01]  /*dcf0*/  LOP3.LUT R22, R6, 0xffff0000, RZ, 0xc0, !PT ;  /* 0xffff000006167812 */ /* 0x000fe200078ec0ff */
[----:B------:R-:W-:-:S02]  /*dd00*/  FMUL.FTZ R0, R4, R31 ;  /* 0x0000001f04007220 */ /* 0x000fc40000410000 */
[----:B------:R-:W-:Y:S01]  /*dd10*/  IMAD.U32 R15, R9, 0x10000, RZ ;  /* 0x00010000090f7824 */ /* 0x000fe200078e00ff */
[----:B------:R-:W-:Y:S01]  /*dd20*/  LOP3.LUT R9, R5, 0xffff0000, RZ, 0xc0, !PT ;  /* 0xffff000005097812 */ /* 0x000fe200078ec0ff */
[----:B------:R-:W-:Y:S02]  /*dd30*/  IMAD.U32 R10, R6, 0x10000, RZ ;  /* 0x00010000060a7824 */ /* 0x000fe400078e00ff */
[----:B------:R-:W-:Y:S02]  /*dd40*/  FFMA.FTZ R36, R13, R30, R3 ;  /* 0x0000001e0d247223 */ /* 0x000fe40000010003 */
[----:B------:R-:W-:Y:S02]  /*dd50*/  FMUL.FTZ R4, R4, R11 ;  /* 0x0000000b04047220 */ /* 0x000fe40000410000 */
[----:B------:R-:W-:Y:S02]  /*dd60*/  IMAD.U32 R6, R21, 0x10000, RZ ;  /* 0x0001000015067824 */ /* 0x000fe400078e00ff */
[----:B------:R-:W-:-:S02]  /*dd70*/  FMUL.FTZ R3, R8, R12 ;  /* 0x0000000c08037220 */ /* 0x000fc40000410000 */
[C---:B------:R-:W-:Y:S01]  /*dd80*/  IMAD.U32 R5, R7.reuse, 0x10000, RZ ;  /* 0x0001000007057824 */ /* 0x040fe200078e00ff */
[----:B------:R-:W-:Y:S01]  /*dd90*/  LOP3.LUT R7, R7, 0xffff0000, RZ, 0xc0, !PT ;  /* 0xffff000007077812 */ /* 0x000fe200078ec0ff */
[----:B------:R-:W-:Y:S02]  /*dda0*/  IMAD.U32 R13, R25, 0x10000, RZ ;  /* 0x00010000190d7824 */ /* 0x000fe400078e00ff */
[C---:B------:R-:W-:Y:S01]  /*ddb0*/  FFMA.FTZ R33, R14.reuse, R11, -R0 ;  /* 0x0000000b0e217223 */ /* 0x040fe20000010800 */
[----:B------:R-:W-:Y:S01]  /*ddc0*/  LOP3.LUT R11, R21, 0xffff0000, RZ, 0xc0, !PT ;  /* 0xffff0000150b7812 */ /* 0x000fe200078ec0ff */
[----:B------:R-:W-:Y:S01]  /*ddd0*/  FFMA.FTZ R32, R14, R31, R4 ;  /* 0x0000001f0e207223 */ /* 0x000fe20000010004 */
[----:B------:R-:W-:Y:S01]  /*dde0*/  LOP3.LUT R14, R25, 0xffff0000, RZ, 0xc0, !PT ;  /* 0xffff0000190e7812 */ /* 0x000fe200078ec0ff */
[-C--:B------:R-:W-:Y:S01]  /*ddf0*/  FMUL.FTZ R0, R8, R6.reuse ;  /* 0x0000000608007220 */ /* 0x080fe20000410000 */
[----:B------:R-:W-:Y:S01]  /*de00*/  LOP3.LUT R8, R20, 0xffff0000, RZ, 0xc0, !PT ;  /* 0xffff000014087812 */ /* 0x000fe200078ec0ff */
[----:B------:R-:W-:-:S02]  /*de10*/  FFMA.FTZ R31, R15, R6, -R3 ;  /* 0x000000060f1f7223 */ /* 0x000fc40000010803 */
[----:B------:R-:W-:Y:S02]  /*de20*/  IMAD.U32 R4, R27, 0x10000, RZ ;  /* 0x000100001b047824 */ /* 0x000fe400078e00ff */
[----:B------:R-:W-:Y:S02]  /*de30*/  FMUL.FTZ R3, R5, R13 ;  /* 0x0000000d05037220 */ /* 0x000fe40000410000 */
[----:B------:R-:W-:Y:S02]  /*de40*/  IMAD.U32 R20, R23, 0x10000, RZ ;  /* 0x0001000017147824 */ /* 0x000fe400078e00ff */
[----:B------:R-:W-:Y:S02]  /*de50*/  FFMA.FTZ R30, R15, R12, R0 ;  /* 0x0000000c0f1e7223 */ /* 0x000fe40000010000 */
[-C--:B------:R-:W-:Y:S02]  /*de60*/  FMUL.FTZ R0, R5, R4.reuse ;  /* 0x0000000405007220 */ /* 0x080fe40000410000 */
[----:B------:R-:W-:-:S02]  /*de70*/  FFMA.FTZ R18, R16, R4, -R3 ;  /* 0x0000000410127223 */ /* 0x000fc40000010803 */
[----:B------:R-:W-:Y:S02]  /*de80*/  IMAD.U32 R6, R26, 0x10000, RZ ;  /* 0x000100001a067824 */ /* 0x000fe400078e00ff */
[----:B------:R-:W-:Y:S02]  /*de90*/  FMUL.FTZ R4, R9, R11 ;  /* 0x0000000b09047220 */ /* 0x000fe40000410000 */
[----:B------:R-:W-:Y:S02]  /*dea0*/  FMUL.FTZ R3, R10, R20 ;  /* 0x000000140a037220 */ /* 0x000fe40000410000 */
[----:B------:R-:W-:Y:S01]  /*deb0*/  FFMA.FTZ R15, R16, R13, R0 ;  /* 0x0000000d100f7223 */ /* 0x000fe20000010000 */
[----:B------:R-:W-:Y:S01]  /*dec0*/  LOP3.LUT R13, R27, 0xffff0000, RZ, 0xc0, !PT ;  /* 0xffff00001b0d7812 */ /* 0x000fe200078ec0ff */
[-C--:B------:R-:W-:Y:S02]  /*ded0*/  FMUL.FTZ R5, R9, R8.reuse ;  /* 0x0000000809057220 */ /* 0x080fe40000410000 */
[----:B------:R-:W-:Y:S01]  /*dee0*/  FFMA.FTZ R12, R17, R8, R4 ;  /* 0x00000008110c7223 */ /* 0x000fe20000010004 */
[----:B------:R-:W-:Y:S01]  /*def0*/  LOP3.LUT R8, R23, 0xffff0000, RZ, 0xc0, !PT ;  /* 0xffff000017087812 */ /* 0x000fe200078ec0ff */
[----:B------:R-:W-:-:S02]  /*df00*/  FMUL.FTZ R0, R10, R6 ;  /* 0x000000060a007220 */ /* 0x000fc40000410000 */
[----:B------:R-:W-:Y:S01]  /*df10*/  FFMA.FTZ R10, R24, R6, -R3 ;  /* 0x00000006180a7223 */ /* 0x000fe20000010803 */
[----:B------:R-:W-:Y:S01]  /*df20*/  LOP3.LUT R6, R26, 0xffff0000, RZ, 0xc0, !PT ;  /* 0xffff00001a067812 */ /* 0x000fe200078ec0ff */
[----:B------:R-:W-:Y:S02]  /*df30*/  FFMA.FTZ R9, R17, R11, -R5 ;  /* 0x0000000b11097223 */ /* 0x000fe40000010805 */
[C---:B------:R-:W-:Y:S02]  /*df40*/  FMUL.FTZ R5, R22.reuse, R8 ;  /* 0x0000000816057220 */ /* 0x040fe40000410000 */
[----:B------:R-:W-:Y:S01]  /*df50*/  FMUL.FTZ R4, R22, R6 ;  /* 0x0000000616047220 */ /* 0x000fe20000410000 */
[----:B------:R-:W-:Y:S01]  /*df60*/  F2FP.BF16.PACK_AB R9, R9, R31 ;  /* 0x0000001f0909723e */ /* 0x000fe200000010ff */
        /* <DEDUP_REMOVED lines=13> */
[----:B------:R-:W-:Y:S01]  /*e040*/  F2FP.BF16.PACK_AB R7, R0, R15 ;  /* 0x0000000f0007723e */ /* 0x000fe200000010ff */
[----:B------:R1:W-:Y:S04]  /*e050*/  STS.128 [R35+0x6100], R8 ;  /* 0x0061000823007388 */ /* 0x0003e80000000c00 */
[----:B------:R1:W-:Y:S02]  /*e060*/  STS.128 [R34+0x6100], R4 ;  /* 0x0061000422007388 */ /* 0x0003e40000000c00 */
.L_x_825:
[----:B------:R-:W-:Y:S05]  /*e070*/  BSYNC B0 ;  /* 0x0000000000007941 */ /* 0x000fea0003800000 */
.L_x_824:
[----:B-1----:R-:W-:Y:S01]  /*e080*/  IADD3 R4, R57, 0x10, RZ ;  /* 0x0000001039047810 */ /* 0x002fe20007ffe0ff */
[----:B------:R-:W-:Y:S03]  /*e090*/  BSSY B0, `(.L_x_826) ;  /* 0x000007f000007945 */ /* 0x000fe60003800000 */
[----:B------:R-:W-:-:S13]  /*e0a0*/  ISETP.GE.AND P0, PT, R4, c[0x0][0x27c], PT ;  /* 0x00009f0004007a0c */ /* 0x000fda0003f06270 */
[----:B------:R-:W-:Y:S05]  /*e0b0*/  @P0 BRA `(.L_x_827) ;  /* 0x000007c000000947 */ /* 0x000fea0003800000 */
[----:B------:R-:W-:Y:S01]  /*e0c0*/  SHF.R.S32.HI R0, RZ, 0x1f, R19 ;  /* 0x0000001fff007819 */ /* 0x000fe20000011413 */
[----:B------:R-:W-:Y:S01]  /*e0d0*/  IMAD.MOV.U32 R10, RZ, RZ, c[0x0][0x27c] ;  /* 0x00009f00ff0a7624 */ /* 0x000fe200078e00ff */
        /* <DEDUP_REMOVED lines=30> */
[----:B----4-:R-:W-:Y:S01]  /*e2c0*/  SHF.R.U64 R14, R72, 0x10, R73 ;  /* 0x00000010480e7819 */ /* 0x010fe20000001249 */
[----:B------:R-:W-:Y:S01]  /*e2d0*/  IMAD.SHL.U32 R34, R0, 0x2, RZ ;  /* 0x0000000200227824 */ /* 0x000fe200078e00ff */
[----:B------:R-:W-:Y:S02]  /*e2e0*/  PRMT R26, R101, 0x5432, R12 ;  /* 0x00005432651a7816 */ /* 0x000fe4000000000c */
[----:B------:R-:W1:Y:S01]  /*e2f0*/  LDS.128 R8, [R36+0x6100] ;  /* 0x0061000024087984 */ /* 0x000e620000000c00 */
[--C-:B------:R-:W-:Y:S02]  /*e300*/  SHF.R.U64 R0, R68, 0x10, R69.reuse ;  /* 0x0000001044007819 */ /* 0x100fe40000001245 */
[----:B------:R-:W-:Y:S01]  /*e310*/  SHF.R.U32.HI R3, RZ, 0x10, R69 ;  /* 0x00000010ff037819 */ /* 0x000fe20000011645 */
[----:B------:R-:W2:Y:S01]  /*e320*/  LDS.128 R4, [R34+0x6100] ;  /* 0x0061000022047984 */ /* 0x000ea20000000c00 */
[----:B------:R-:W-:-:S02]  /*e330*/  PRMT R12, R98, 0x5432, R14 ;  /* 0x00005432620c7816 */ /* 0x000fc4000000000e */
[----:B------:R-:W-:Y:S02]  /*e340*/  SHF.R.U64 R16, R74, 0x10, R75 ;  /* 0x000000104a107819 */ /* 0x000fe4000000124b */
[----:B------:R-:W-:Y:S01]  /*e350*/  SHF.R.U32.HI R13, RZ, 0x10, R71 ;  /* 0x00000010ff0d7819 */ /* 0x000fe20000011647 */
[----:B------:R-:W-:Y:S01]  /*e360*/  IMAD.U32 R30, R12, 0x10000, RZ ;  /* 0x000100000c1e7824 */ /* 0x000fe200078e00ff */
[C---:B------:R-:W-:Y:S02]  /*e370*/  PRMT R18, R100.reuse, 0x5432, R0 ;  /* 0x0000543264127816 */ /* 0x040fe40000000000 */
[----:B------:R-:W-:Y:S02]  /*e380*/  PRMT R21, R100, 0x5410, R3 ;  /* 0x0000541064157816 */ /* 0x000fe40000000003 */
[----:B------:R-:W-:Y:S02]  /*e390*/  SHF.R.U32.HI R15, RZ, 0x10, R73 ;  /* 0x00000010ff0f7819 */ /* 0x000fe40000011649 */
[----:B------:R-:W-:-:S02]  /*e3a0*/  PRMT R23, R99, 0x5432, R16 ;  /* 0x0000543263177816 */ /* 0x000fc40000000010 */
[----:B------:R-:W-:Y:S02]  /*e3b0*/  PRMT R27, R101, 0x5410, R13 ;  /* 0x00005410651b7816 */ /* 0x000fe4000000000d */
[----:B------:R-:W-:Y:S02]  /*e3c0*/  PRMT R20, R98, 0x5410, R15 ;  /* 0x0000541062147816 */ /* 0x000fe4000000000f */
[----:B------:R-:W-:Y:S02]  /*e3d0*/  SHF.R.U32.HI R17, RZ, 0x10, R75 ;  /* 0x00000010ff117819 */ /* 0x000fe4000001164b */
[----:B------:R-:W-:Y:S01]  /*e3e0*/  LOP3.LUT R31, R12, 0xffff0000, RZ, 0xc0, !PT ;  /* 0xffff00000c1f7812 */ /* 0x000fe200078ec0ff */
[----:B------:R-:W-:Y:S01]  /*e3f0*/  IMAD.U32 R12, R20, 0x10000, RZ ;  /* 0x00010000140c7824 */ /* 0x000fe200078e00ff */
        /* <DEDUP_REMOVED lines=8> */
[----:B------:R-:W-:Y:S01]  /*e480*/  LOP3.LUT R29, R10, 0xffff0000, RZ, 0xc0, !PT ;  /* 0xffff00000a1d7812 */ /* 0x000fe200078ec0ff */
[----:B------:R-:W-:Y:S01]  /*e490*/  FMUL.FTZ R0, R3, R30 ;  /* 0x0000001e03007220 */ /* 0x000fe20000410000 */
[----:B------:R-:W-:Y:S01]  /*e4a0*/  LOP3.LUT R17, R9, 0xffff0000, RZ, 0xc0, !PT ;  /* 0xffff000009117812 */ /* 0x000fe200078ec0ff */
[-C--:B------:R-:W-:Y:S01]  /*e4b0*/  FMUL.FTZ R3, R3, R11.reuse ;  /* 0x0000000b03037220 */ /* 0x080fe20000410000 */
[----:B------:R-:W-:Y:S01]  /*e4c0*/  LOP3.LUT R22, R6, 0xffff0000, RZ, 0xc0, !PT ;  /* 0xffff000006167812 */ /* 0x000fe200078ec0ff */
[----:B------:R-:W-:Y:S01]  /*e4d0*/  FFMA.FTZ R37, R13, R11, -R0 ;  /* 0x0000000b0d257223 */ /* 0x000fe20000010800 */
[----:B------:R-:W-:Y:S01]  /*e4e0*/  LOP3.LUT R11, R18, 0xffff0000, RZ, 0xc0, !PT ;  /* 0xffff0000120b7812 */ /* 0x000fe200078ec0ff */
[----:B------:R-:W-:-:S02]  /*e4f0*/  IMAD.U32 R8, R5, 0x10000, RZ ;  /* 0x0001000005087824 */ /* 0x000fc400078e00ff */
[----:B------:R-:W-:Y:S02]  /*e500*/  IMAD.U32 R24, R10, 0x10000, RZ ;  /* 0x000100000a187824 */ /* 0x000fe400078e00ff */
[----:B------:R-:W-:Y:S02]  /*e510*/  FMUL.FTZ R0, R4, R31 ;  /* 0x0000001f04007220 */ /* 0x000fe40000410000 */
[----:B------:R-:W-:Y:S01]  /*e520*/  IMAD.U32 R15, R9, 0x10000, RZ ;  /* 0x00010000090f7824 */ /* 0x000fe200078e00ff */
[----:B------:R-:W-:Y:S01]  /*e530*/  LOP3.LUT R9, R5, 0xffff0000, RZ, 0xc0, !PT ;  /* 0xffff000005097812 */ /* 0x000fe200078ec0ff */
[----:B------:R-:W-:Y:S02]  /*e540*/  IMAD.U32 R10, R6, 0x10000, RZ ;  /* 0x00010000060a7824 */ /* 0x000fe400078e00ff */
[----:B------:R-:W-:Y:S02]  /*e550*/  FFMA.FTZ R35, R13, R30, R3 ;  /* 0x0000001e0d237223 */ /* 0x000fe40000010003 */
[----:B------:R-:W-:-:S02]  /*e560*/  FMUL.FTZ R4, R4, R11 ;  /* 0x0000000b04047220 */ /* 0x000fc40000410000 */
[----:B------:R-:W-:Y:S02]  /*e570*/  IMAD.U32 R6, R21, 0x10000, RZ ;  /* 0x0001000015067824 */ /* 0x000fe400078e00ff */
[----:B------:R-:W-:Y:S02]  /*e580*/  FMUL.FTZ R3, R8, R12 ;  /* 0x0000000c08037220 */ /* 0x000fe40000410000 */
        /* <DEDUP_REMOVED lines=47> */
.L_x_827:
[----:B------:R-:W-:Y:S05]  /*e880*/  BSYNC B0 ;  /* 0x0000000000007941 */ /* 0x000fea0003800000 */
.L_x_826:
[----:B------:R-:W-:-:S04]  /*e890*/  IADD3 R0, R57, 0x20, RZ ;  /* 0x0000002039007810 */ /* 0x000fc80007ffe0ff */
[----:B------:R-:W-:-:S13]  /*e8a0*/  ISETP.GE.AND P0, PT, R0, c[0x0][0x27c], PT ;  /* 0x00009f0000007a0c */ /* 0x000fda0003f06270 */
[----:B------:R-:W-:Y:S05]  /*e8b0*/  @P0 BRA `(.L_x_803) ;  /* 0x000007c000000947 */ /* 0x000fea0003800000 */
[----:B------:R-:W-:Y:S01]  /*e8c0*/  SHF.R.S32.HI R3, RZ, 0x1f, R19 ;  /* 0x0000001fff037819 */ /* 0x000fe20000011413 */
[----:B-1----:R-:W-:Y:S01]  /*e8d0*/  IMAD.MOV.U32 R11, RZ, RZ, c[0x0][0x27c] ;  /* 0x00009f00ff0b7624 */ /* 0x002fe200078e00ff */
[-C--:B------:R-:W-:Y:S02]  /*e8e0*/  LEA.HI R5, R19, R19.reuse, RZ, 0x1 ;  /* 0x0000001313057211 */ /* 0x080fe400078f08ff */
[----:B------:R-:W-:Y:S02]  /*e8f0*/  SHF.R.S32.HI R10, RZ, 0x1f, R0 ;  /* 0x0000001fff0a7819 */ /* 0x000fe40000011400 */
[----:B------:R-:W-:Y:S02]  /*e900*/  LEA.HI R3, R3, R19, RZ, 0x3 ;  /* 0x0000001303037211 */ /* 0x000fe400078f18ff */
[C---:B------:R-:W-:Y:S01]  /*e910*/  LOP3.LUT R4, R5.reuse, 0x7fffffe, RZ, 0xc0, !PT ;  /* 0x07fffffe05047812 */ /* 0x040fe200078ec0ff */
[----:B------:R-:W-:Y:S01]  /*e920*/  IMAD.SHL.U32 R5, R5, 0x20, RZ ;  /* 0x0000002005057824 */ /* 0x000fe200078e00ff */
[----:B------:R-:W-:Y:S01]  /*e930*/  LEA.HI R6, R10, R0, RZ, 0x3 ;  /* 0x000000000a067211 */ /* 0x000fe200078f18ff */
[----:B------:R-:W-:Y:S01]  /*e940*/  IMAD.SHL.U32 R3, R3, 0x20, RZ ;  /* 0x0000002003037824 */ /* 0x000fe200078e00ff */
[----:B------:R-:W-:Y:S01]  /*e950*/  SHF.R.U64 R12, R82, 0x10, R83 ;  /* 0x00000010520c7819 */ /* 0x000fe20000001253 */
[----:B------:R-:W-:Y:S01]  /*e960*/  IMAD.IADD R9, R19, 0x1, -R4 ;  /* 0x0000000113097824 */ /* 0x000fe200078e0a04 */
[----:B------:R-:W-:-:S02]  /*e970*/  SHF.R.S32.HI R8, RZ, 0x3, R6 ;  /* 0x00000003ff087819 */ /* 0x000fc40000011406 */
[----:B------:R-:W-:Y:S02]  /*e980*/  LEA.HI R4, R10, R0, RZ, 0x5 ;  /* 0x000000000a047211 */ /* 0x000fe400078f28ff */
[----:B------:R-:W-:Y:S02]  /*e990*/  LOP3.LUT R7, R3, 0xffffff00, RZ, 0xc0, !PT ;  /* 0xffffff0003077812 */ /* 0x000fe400078ec0ff */
[----:B------:R-:W-:Y:S01]  /*e9a0*/  LOP3.LUT R0, R5, 0xc0, RZ, 0xc0, !PT ;  /* 0x000000c005007812 */ /* 0x000fe200078ec0ff */
[----:B------:R-:W-:Y:S01]  /*e9b0*/  IMAD.SHL.U32 R5, R4, 0x80, RZ ;  /* 0x0000008004057824 */ /* 0x000fe200078e00ff */
[----:B------:R-:W-:Y:S01]  /*e9c0*/  LEA.HI R3, R11, R8, RZ, 0x1d ;  /* 0x000000080b037211 */ /* 0x000fe200078fe8ff */
[----:B------:R-:W-:Y:S01]  /*e9d0*/  IMAD R8, R9, 0x20, R7 ;  /* 0x0000002009087824 */ /* 0x000fe200078e0207 */
[----:B------:R-:W-:Y:S02]  /*e9e0*/  LOP3.LUT R6, R0, 0x18, R6, 0xf8, !PT ;  /* 0x0000001800067812 */ /* 0x000fe400078ef806 */
[----:B------:R-:W-:-:S02]  /*e9f0*/  SHF.R.S32.HI R4, RZ, 0x1f, R3 ;  /* 0x0000001fff047819 */ /* 0x000fc40000011403 */
[----:B------:R-:W-:Y:S01]  /*ea00*/  LOP3.LUT R7, R5, 0x7ffff000, RZ, 0xc0, !PT ;  /* 0x7ffff00005077812 */ /* 0x000fe200078ec0ff */
[----:B------:R-:W-:Y:S01]  /*ea10*/  IMAD.SHL.U32 R5, R3, 0x8, RZ ;  /* 0x0000000803057824 */ /* 0x000fe200078e00ff */
[----:B------:R-:W-:Y:S02]  /*ea20*/  LEA.HI R3, R4, R3, RZ, 0x2 ;  /* 0x0000000304037211 */ /* 0x000fe400078f10ff */
[----:B------:R-:W-:Y:S02]  /*ea30*/  SHF.R.U32.HI R9, RZ, 0x3, R0 ;  /* 0x00000003ff097819 */ /* 0x000fe40000011600 */
[----:B------:R-:W-:Y:S01]  /*ea40*/  LOP3.LUT R4, R0, 0x18, R5, 0xf8, !PT ;  /* 0x0000001800047812 */ /* 0x000fe200078ef805 */
[----:B------:R-:W-:Y:S01]  /*ea50*/  IMAD.SHL.U32 R0, R3, 0x400, RZ ;  /* 0x0000040003007824 */ /* 0x000fe200078e00ff */
[-C--:B------:R-:W-:Y:S02]  /*ea60*/  LOP3.LUT R6, R6, R9.reuse, RZ, 0x3c, !PT ;  /* 0x0000000906067212 */ /* 0x080fe400078e3cff */
[----:B------:R-:W-:-:S02]  /*ea70*/  LOP3.LUT R3, R4, R9, RZ, 0x3c, !PT ;  /* 0x0000000904037212 */ /* 0x000fc400078e3cff */
[----:B------:R-:W-:Y:S02]  /*ea80*/  LOP3.LUT R0, R0, 0x7ffff000, RZ, 0xc0, !PT ;  /* 0x7ffff00000007812 */ /* 0x000fe400078ec0ff */
[----:B------:R-:W-:Y:S02]  /*ea90*/  IADD3 R5, R6, R8, R7 ;  /* 0x0000000806057210 */ /* 0x000fe40007ffe007 */
[----:B------:R-:W-:Y:S02]  /*eaa0*/  IADD3 R0, R3, R0, R8 ;  /* 0x0000000003007210 */ /* 0x000fe40007ffe008 */
[----:B----4-:R-:W-:Y:S01]  /*eab0*/  SHF.R.U64 R14, R76, 0x10, R77 ;  /* 0x000000104c0e7819 */ /* 0x010fe2000000124d */
[----:B------:R-:W-:Y:S01]  /*eac0*/  IMAD.SHL.U32 R35, R5, 0x2, RZ ;  /* 0x0000000205237824 */ /* 0x000fe200078e00ff */
[----:B------:R-:W-:Y:S01]  /*ead0*/  PRMT R26, R107, 0x5432, R12 ;  /* 0x000054326b1a7816 */ /* 0x000fe2000000000c */
[----:B------:R-:W-:Y:S01]  /*eae0*/  IMAD.SHL.U32 R33, R0, 0x2, RZ ;  /* 0x0000000200217824 */ /* 0x000fe200078e00ff */
[----:B------:R-:W-:-:S02]  /*eaf0*/  SHF.R.U64 R0, R80, 0x10, R81 ;  /* 0x0000001050007819 */ /* 0x000fc40000001251 */
[----:B------:R-:W1:Y:S01]  /*eb00*/  LDS.128 R8, [R35+0x6100] ;  /* 0x0061000023087984 */ /* 0x000e620000000c00 */
[----:B------:R-:W-:Y:S02]  /*eb10*/  SHF.R.U32.HI R3, RZ, 0x10, R81 ;  /* 0x00000010ff037819 */ /* 0x000fe40000011651 */
[----:B------:R-:W-:Y:S01]  /*eb20*/  SHF.R.U64 R16, R78, 0x10, R79 ;  /* 0x000000104e107819 */ /* 0x000fe2000000124f */
[----:B------:R-:W2:Y:S01]  /*eb30*/  LDS.128 R4, [R33+0x6100] ;  /* 0x0061000021047984 */ /* 0x000ea20000000c00 */
[----:B------:R-:W-:Y:S02]  /*eb40*/  PRMT R12, R103, 0x5432, R14 ;  /* 0x00005432670c7816 */ /* 0x000fe4000000000e */
[----:B------:R-:W-:Y:S02]  /*eb50*/  PRMT R18, R106, 0x5432, R0 ;  /* 0x000054326a127816 */ /* 0x000fe40000000000 */
[----:B------:R-:W-:Y:S01]  /*eb60*/  SHF.R.U32.HI R15, RZ, 0x10, R77 ;  /* 0x00000010ff0f7819 */ /* 0x000fe2000001164d */
[----:B------:R-:W-:Y:S01]  /*eb70*/  IMAD.U32 R30, R12, 0x10000, RZ ;  /* 0x000100000c1e7824 */ /* 0x000fe200078e00ff */
[----:B------:R-:W-:-:S02]  /*eb80*/  SHF.R.U32.HI R13, RZ, 0x10, R83 ;  /* 0x00000010ff0d7819 */ /* 0x000fc40000011653 */
[----:B------:R-:W-:Y:S02]  /*eb90*/  SHF.R.U32.HI R17, RZ, 0x10, R79 ;  /* 0x00000010ff117819 */ /* 0x000fe4000001164f */
[----:B------:R-:W-:Y:S02]  /*eba0*/  PRMT R20, R106, 0x5410, R3 ;  /* 0x000054106a147816 */ /* 0x000fe40000000003 */
[----:B------:R-:W-:Y:S02]  /*ebb0*/  PRMT R23, R105, 0x5432, R16 ;  /* 0x0000543269177816 */ /* 0x000fe40000000010 */
[----:B------:R-:W-:Y:S02]  /*ebc0*/  PRMT R19, R103, 0x5410, R15 ;  /* 0x0000541067137816 */ /* 0x000fe4000000000f */
[----:B------:R-:W-:Y:S02]  /*ebd0*/  PRMT R27, R107, 0x5410, R13 ;  /* 0x000054106b1b7816 */ /* 0x000fe4000000000d */
[----:B------:R-:W-:-:S02]  /*ebe0*/  PRMT R24, R105, 0x5410, R17 ;  /* 0x0000541069187816 */ /* 0x000fc40000000011 */
[----:B------:R-:W-:Y:S01]  /*ebf0*/  LOP3.LUT R12, R12, 0xffff0000, RZ, 0xc0, !PT ;  /* 0xffff00000c0c7812 */ /* 0x000fe200078ec0ff */
[C---:B-1----:R-:W-:Y:S01]  /*ec00*/  IMAD.U32 R16, R11.reuse, 0x10000, RZ ;  /* 0x000100000b107824 */ /* 0x042fe200078e00ff */
[----:B------:R-:W-:Y:S01]  /*ec10*/  LOP3.LUT R28, R11, 0xffff0000, RZ, 0xc0, !PT ;  /* 0xffff00000b1c7812 */ /* 0x000fe200078ec0ff */
[----:B------:R-:W-:Y:S01]  /*ec20*/  IMAD.U32 R11, R18, 0x10000, RZ ;  /* 0x00010000120b7824 */ /* 0x000fe200078e00ff */
[----:B------:R-:W-:Y:S01]  /*ec30*/  LOP3.LUT R14, R8, 0xffff0000, RZ, 0xc0, !PT ;  /* 0xffff0000080e7812 */ /* 0x000fe200078ec0ff */
[----:B--2---:R-:W-:Y:S01]  /*ec40*/  IMAD.U32 R3, R4, 0x10000, RZ ;  /* 0x0001000004037824 */ /* 0x004fe200078e00ff */
[C---:B------:R-:W-:Y:S01]  /*ec50*/  LOP3.LUT R17, R9.reuse, 0xffff0000, RZ, 0xc0, !PT ;  /* 0xffff000009117812 */ /* 0x040fe200078ec0ff */
[----:B------:R-:W-:Y:S01]  /*ec60*/  IMAD.U32 R13, R8, 0x10000, RZ ;  /* 0x00010000080d7824 */ /* 0x000fe200078e00ff */
        /* <DEDUP_REMOVED lines=9> */
[----:B------:R-:W-:Y:S01]  /*ed00*/  FMUL.FTZ R3, R3, R11 ;  /* 0x0000000b03037220 */ /* 0x000fe20000410000 */
[----:B------:R-:W-:Y:S01]  /*ed10*/  LOP3.LUT R22, R6, 0xffff0000, RZ, 0xc0, !PT ;  /* 0xffff000006167812 */ /* 0x000fe200078ec0ff */
[----:B------:R-:W-:-:S02]  /*ed20*/  IMAD.U32 R7, R19, 0x10000, RZ ;  /* 0x0001000013077824 */ /* 0x000fc400078e00ff */
[----:B------:R-:W-:Y:S02]  /*ed30*/  IMAD.U32 R25, R10, 0x10000, RZ ;  /* 0x000100000a197824 */ /* 0x000fe400078e00ff */
[C---:B------:R-:W-:Y:S02]  /*ed40*/  FFMA.FTZ R36, R13.reuse, R11, -R0 ;  /* 0x0000000b0d247223 */ /* 0x040fe40000010800 */
[----:B------:R-:W-:Y:S02]  /*ed50*/  IMAD.U32 R10, R6, 0x10000, RZ ;  /* 0x00010000060a7824 */ /* 0x000fe400078e00ff */
[----:B------:R-:W-:Y:S02]  /*ed60*/  FMUL.FTZ R0, R4, R12 ;  /* 0x0000000c04007220 */ /* 0x000fe40000410000 */
[----:B------:R-:W-:Y:S02]  /*ed70*/  FFMA.FTZ R34, R13, R30, R3 ;  /* 0x0000001e0d227223 */ /* 0x000fe40000010003 */
[C---:B------:R-:W-:Y:S01]  /*ed80*/  IMAD.U32 R6, R20.reuse, 0x10000, RZ ;  /* 0x0001000014067824 */ /* 0x040fe200078e00ff */
[----:B------:R-:W-:Y:S01]  /*ed90*/  LOP3.LUT R20, R20, 0xffff0000, RZ, 0xc0, !PT ;  /* 0xffff000014147812 */ /* 0x000fe200078ec0ff */
[----:B------:R-:W-:-:S02]  /*eda0*/  FMUL.FTZ R4, R4, R18 ;  /* 0x0000001204047220 */ /* 0x000fc40000410000 */
[----:B------:R-:W-:Y:S02]  /*edb0*/  FMUL.FTZ R3, R8, R7 ;  /* 0x0000000708037220 */ /* 0x000fe40000410000 */
[----:B------:R-:W-:Y:S02]  /*edc0*/  IMAD.U32 R13, R24, 0x10000, RZ ;  /* 0x00010000180d7824 */ /* 0x000fe400078e00ff */
[----:B------:R-:W-:Y:S02]  /*edd0*/  FFMA.FTZ R32, R14, R18, -R0 ;  /* 0x000000120e207223 */ /* 0x000fe40000010800 */
[----:B------:R-:W-:Y:S01]  /*ede0*/  FMUL.FTZ R0, R8, R6 ;  /* 0x0000000608007220 */ /* 0x000fe20000410000 */
[----:B------:R-:W-:Y:S01]  /*edf0*/  LOP3.LUT R8, R27, 0xffff0000, RZ, 0xc0, !PT ;  /* 0xffff00001b087812 */ /* 0x000fe200078ec0ff */
[----:B------:R-:W-:Y:S01]  /*ee00*/  FFMA.FTZ R31, R14, R12, R4 ;  /* 0x0000000c0e1f7223 */ /* 0x000fe20000010004 */
[----:B------:R-:W-:Y:S01]  /*ee10*/  LOP3.LUT R14, R24, 0xffff0000, RZ, 0xc0, !PT ;  /* 0xffff0000180e7812 */ /* 0x000fe200078ec0ff */
[----:B------:R-:W-:-:S02]  /*ee20*/  FFMA.FTZ R30, R15, R6, -R3 ;  /* 0x000000060f1e7223 */ /* 0x000fc40000010803 */
[----:B------:R-:W-:Y:S02]  /*ee30*/  IMAD.U32 R4, R27, 0x10000, RZ ;  /* 0x000100001b047824 */ /* 0x000fe400078e00ff */
[----:B------:R-:W-:Y:S02]  /*ee40*/  FMUL.FTZ R3, R5, R13 ;  /* 0x0000000d05037220 */ /* 0x000fe40000410000 */
[----:B------:R-:W-:Y:S02]  /*ee50*/  IMAD.U32 R11, R23, 0x10000, RZ ;  /* 0x00010000170b7824 */ /* 0x000fe400078e00ff */
[----:B------:R-:W-:Y:S01]  /*ee60*/  FFMA.FTZ R18, R15, R7, R0 ;  /* 0x000000070f127223 */ /* 0x000fe20000010000 */
[----:B------:R-:W-:Y:S01]  /*ee70*/  LOP3.LUT R7, R19, 0xffff0000, RZ, 0xc0, !PT ;  /* 0xffff000013077812 */ /* 0x000fe200078ec0ff */
[-C--:B------:R-:W-:Y:S02]  /*ee80*/  FMUL.FTZ R0, R5, R4.reuse ;  /* 0x0000000405007220 */ /* 0x080fe40000410000 */
[----:B------:R-:W-:-:S02]  /*ee90*/  FFMA.FTZ R15, R16, R4, -R3 ;  /* 0x00000004100f7223 */ /* 0x000fc40000010803 */
[C---:B------:R-:W-:Y:S02]  /*eea0*/  FMUL.FTZ R4, R9.reuse, R20 ;  /* 0x0000001409047220 */ /* 0x040fe40000410000 */
[----:B------:R-:W-:Y:S02]  /*eeb0*/  IMAD.U32 R6, R26, 0x10000, RZ ;  /* 0x000100001a067824 */ /* 0x000fe400078e00ff */
[----:B------:R-:W-:Y:S02]  /*eec0*/  FMUL.FTZ R3, R10, R11 ;  /* 0x0000000b0a037220 */ /* 0x000fe40000410000 */
[----:B------:R-:W-:Y:S02]  /*eed0*/  FFMA.FTZ R16, R16, R13, R0 ;  /* 0x0000000d10107223 */ /* 0x000fe40000010000 */
        /* <DEDUP_REMOVED lines=13> */
[----:B------:R-:W-:Y:S01]  /*efb0*/  FFMA.FTZ R10, R29, R6, -R5 ;  /* 0x000000061d0a7223 */ /* 0x000fe20000010805 */
[----:B------:R-:W-:Y:S01]  /*efc0*/  F2FP.BF16.PACK_AB R5, R13, R18 ;  /* 0x000000120d05723e */ /* 0x000fe200000010ff */
[----:B------:R-:W-:Y:S01]  /*efd0*/  FFMA.FTZ R6, R29, R7, R4 ;  /* 0x000000071d067223 */ /* 0x000fe20000010004 */
[----:B------:R-:W-:Y:S01]  /*efe0*/  F2FP.BF16.PACK_AB R4, R31, R34 ;  /* 0x000000221f04723e */ /* 0x000fe200000010ff */
[----:B------:R-:W-:Y:S01]  /*eff0*/  FFMA.FTZ R3, R28, R8, -R3 ;  /* 0x000000081c037223 */ /* 0x000fe20000010803 */
[----:B------:R-:W-:Y:S01]  /*f000*/  F2FP.BF16.PACK_AB R8, R32, R36 ;  /* 0x000000242008723e */ /* 0x000fe200000010ff */
[----:B------:R-:W-:Y:S01]  /*f010*/  FFMA.FTZ R0, R28, R14, R0 ;  /* 0x0000000e1c007223 */ /* 0x000fe20000010000 */
[----:B------:R-:W-:Y:S02]  /*f020*/  F2FP.BF16.PACK_AB R6, R6, R11 ;  /* 0x0000000b0606723e */ /* 0x000fe400000010ff */
[----:B------:R-:W-:-:S02]  /*f030*/  F2FP.BF16.PACK_AB R10, R10, R12 ;  /* 0x0000000c0a0a723e */ /* 0x000fc400000010ff */
[----:B------:R-:W-:Y:S02]  /*f040*/  F2FP.BF16.PACK_AB R11, R3, R15 ;  /* 0x0000000f030b723e */ /* 0x000fe400000010ff */
[----:B------:R-:W-:-:S03]  /*f050*/  F2FP.BF16.PACK_AB R7, R0, R16 ;  /* 0x000000100007723e */ /* 0x000fc600000010ff */
[----:B------:R1:W-:Y:S04]  /*f060*/  STS.128 [R35+0x6100], R8 ;  /* 0x0061000823007388 */ /* 0x0003e80000000c00 */
[----:B------:R1:W-:Y:S02]  /*f070*/  STS.128 [R33+0x6100], R4 ;  /* 0x0061000421007388 */ /* 0x0003e40000000c00 */
.L_x_803:
[----:B------:R-:W-:Y:S05]  /*f080*/  BSYNC B2 ;  /* 0x0000000000027941 */ /* 0x000fea0003800000 */
.L_x_785:
[----:B------:R-:W-:Y:S01]  /*f090*/  IMAD R0, R109, c[0x0][0x208], RZ ;  /* 0x000082006d007a24 */ /* 0x000fe200078e02ff */
[----:B-1----:R-:W-:Y:S01]  /*f0a0*/  LOP3.LUT R7, R113, 0xfffffff8, RZ, 0xc0, !PT ;  /* 0xfffffff871077812 */ /* 0x002fe200078ec0ff */
[----:B------:R-:W-:Y:S01]  /*f0b0*/  IMAD.WIDE.U32 R4, R115, c[0x0][0x208], RZ ;  /* 0x0000820073047a25 */ /* 0x000fe200078e00ff */
[----:B------:R-:W-:Y:S01]  /*f0c0*/  SHF.R.S32.HI R16, RZ, 0x1f, R97 ;  /* 0x0000001fff107819 */ /* 0x000fe20000011461 */
[----:B------:R-:W-:-:S04]  /*f0d0*/  DEPBAR.LE SB0, 0x0 ;  /* 0x000080000000791a */ /* 0x000fc80000000000 */
[----:B------:R-:W-:Y:S01]  /*f0e0*/  IMAD R0, R115, c[0x0][0x20c], R0 ;  /* 0x0000830073007a24 */ /* 0x000fe200078e0200 */
[----:B------:R-:W-:Y:S01]  /*f0f0*/  SHF.R.S32.HI R13, RZ, 0x1f, R102 ;  /* 0x0000001fff0d7819 */ /* 0x000fe20000011466 */
[----:B------:R-:W-:Y:S01]  /*f100*/  IMAD.IADD R7, R159, 0x1, -R7 ;  /* 0x000000019f077824 */ /* 0x000fe200078e0a07 */
[----:B------:R-:W-:Y:S01]  /*f110*/  ISETP.GE.AND P2, PT, R161, c[0x0][0x1d4], PT ;  /* 0x00007500a1007a0c */ /* 0x000fe20003f46270 */
[----:B------:R-:W-:Y:S01]  /*f120*/  IMAD.IADD R5, R5, 0x1, R0 ;  /* 0x0000000105057824 */ /* 0x000fe200078e0200 */
[----:B------:R-:W-:Y:S01]  /*f130*/  P2R R64, PR, RZ, 0x8 ;  /* 0x00000008ff407803 */ /* 0x000fe20000000000 */
[----:B------:R-:W-:Y:S01]  /*f140*/  IMAD R0, R110, c[0x0][0x218], RZ ;  /* 0x000086006e007a24 */ /* 0x000fe200078e02ff */
[----:B------:R-:W-:Y:S01]  /*f150*/  LEA.HI R3, R7, R7, RZ, 0x1 ;  /* 0x0000000707037211 */ /* 0x000fe200078f08ff */
[----:B------:R-:W-:Y:S01]  /*f160*/  IMAD.WIDE.U32 R4, R114, c[0x0][0x218], R4 ;  /* 0x0000860072047a25 */ /* 0x000fe200078e0004 */
[----:B------:R-:W-:Y:S01]  /*f170*/  SHF.R.S32.HI R162, RZ, 0x1f, R161 ;  /* 0x0000001fffa27819 */ /* 0x000fe200000114a1 */
[----:B------:R-:W-:-:S02]  /*f180*/  UISETP.GE.AND UP0, UPT, UR8, 0x2, UPT ;  /* 0x000000020800788c */ /* 0x000fc4000bf06270 */
[----:B------:R-:W-:Y:S01]  /*f190*/  IMAD R0, R114, c[0x0][0x21c], R0 ;  /* 0x0000870072007a24 */ /* 0x000fe200078e0200 */
[----:B------:R-:W-:Y:S01]  /*f1a0*/  BAR.SYNC.DEFER_BLOCKING 0x0 ;  /* 0x0000000000007b1d */ /* 0x000fe20000010000 */
[----:B------:R-:W-:Y:S01]  /*f1b0*/  IADD3 R6, P0, R4, UR24, RZ ;  /* 0x0000001804067c10 */ /* 0x000fe2000ff1e0ff */
[----:B----4-:R-:W-:-:S03]  /*f1c0*/  IMAD.WIDE R14, R161, 0x2, RZ ;  /* 0x00000002a10e7825 */ /* 0x010fc600078e02ff */
[----:B------:R-:W-:Y:S01]  /*f1d0*/  IADD3.X R4, R5, UR10, R0, P0, !PT ;  /* 0x0000000a05047c10 */ /* 0x000fe200087fe400 */
[----:B------:R-:W-:Y:S01]  /*f1e0*/  IMAD.SHL.U32 R155, R92, 0x2, RZ ;  /* 0x000000025c9b7824 */ /* 0x000fe200078e00ff */
[----:B------:R-:W-:Y:S02]  /*f1f0*/  LEA R0, P0, R6, c[0x0][0x1f8], 0x1 ;  /* 0x00007e0006007a11 */ /* 0x000fe400078008ff */
[----:B------:R-:W-:Y:S02]  /*f200*/  LEA.HI R5, R90, R90, RZ, 0x1 ;  /* 0x0000005a5a057211 */ /* 0x000fe400078f08ff */
[----:B------:R-:W-:Y:S01]  /*f210*/  LEA.HI.X R4, R6, c[0x0][0x1fc], R4, 0x1, P0 ;  /* 0x00007f0006047a11 */ /* 0x000fe200000f0c04 */
[----:B------:R-:W1:Y:S01]  /*f220*/  SHFL.IDX PT, R11, R0, RZ, 0x1c1f ;  /* 0x001c1fff000b7589 */ /* 0x000e6200000e0000 */
[----:B------:R-:W-:Y:S02]  /*f230*/  SHF.R.S32.HI R6, RZ, 0x1, R3 ;  /* 0x00000001ff067819 */ /* 0x000fe40000011403 */
[----:B------:R-:W-:Y:S01]  /*f240*/  LOP3.LUT R5, R5, 0xfffffffe, RZ, 0xc0, !PT ;  /* 0xfffffffe05057812 */ /* 0x000fe200078ec0ff */
[----:B------:R-:W2:Y:S01]  /*f250*/  SHFL.IDX PT, R12, R4, RZ, 0x1c1f ;  /* 0x001c1fff040c7589 */ /* 0x000ea200000e0000 */
[----:B------:R-:W-:-:S03]  /*f260*/  LOP3.LUT P1, RZ, R6, 0x2, RZ, 0xc0, !PT ;  /* 0x0000000206ff7812 */ /* 0x000fc6000782c0ff */
[----:B------:R3:W4:Y:S01]  /*f270*/  SHFL.IDX PT, R9, R0, 0x1, 0x1c1f ;  /* 0x003c1f0000097f89 */ /* 0x00072200000e0000 */
[----:B------:R-:W-:-:S03]  /*f280*/  IMAD.IADD R8, R90, 0x1, -R5 ;  /* 0x000000015a087824 */ /* 0x000fc600078e0a05 */
[----:B------:R5:W5:Y:S01]  /*f290*/  SHFL.IDX PT, R10, R4, 0x1, 0x1c1f ;  /* 0x003c1f00040a7f89 */ /* 0x000b6200000e0000 */
[----:B-1----:R-:W-:-:S05]  /*f2a0*/  IADD3 R58, P0, R11, R14, RZ ;  /* 0x0000000e0b3a7210 */ /* 0x002fca0007f1e0ff */
[----:B--2---:R-:W-:Y:S01]  /*f2b0*/  IMAD.X R59, R12, 0x1, R15, P0 ;  /* 0x000000010c3b7824 */ /* 0x004fe200000e060f */
[----:B---3--:R-:W-:Y:S01]  /*f2c0*/  LOP3.LUT R0, R3, 0x3fffffe, RZ, 0xc0, !PT ;  /* 0x03fffffe03007812 */ /* 0x008fe200078ec0ff */
[----:B------:R-:W-:Y:S01]  /*f2d0*/  IMAD.SHL.U32 R3, R6, 0x40, RZ ;  /* 0x0000004006037824 */ /* 0x000fe200078e00ff */
[----:B----4-:R-:W-:Y:S02]  /*f2e0*/  IADD3 R56, P0, R14, R9, RZ ;  /* 0x000000090e387210 */ /* 0x010fe40007f1e0ff */
[----:B-----5:R-:W-:Y:S01]  /*f2f0*/  LOP3.LUT R4, R108, 0x7fffffe, RZ, 0xc0, !PT ;  /* 0x07fffffe6c047812 */ /* 0x020fe200078ec0ff */
[----:B------:R-:W-:Y:S01]  /*f300*/  IMAD.IADD R5, R7, 0x1, -R0 ;  /* 0x0000000107057824 */ /* 0x000fe200078e0a00 */
[----:B------:R-:W-:Y:S01]  /*f310*/  LOP3.LUT R0, R3, 0xc0, RZ, 0xc0, !PT ;  /* 0x000000c003007812 */ /* 0x000fe200078ec0ff */
[----:B------:R-:W-:Y:S01]  /*f320*/  IMAD.SHL.U32 R7, R112, 0x8, RZ ;  /* 0x0000000870077824 */ /* 0x000fe200078e00ff */
[----:B------:R-:W-:Y:S01]  /*f330*/  SHF.R.S32.HI R6, RZ, 0x1f, R96 ;  /* 0x0000001fff067819 */ /* 0x000fe20000011460 */
[----:B------:R-:W-:Y:S01]  /*f340*/  IMAD.IADD R150, R102, 0x1, -R4 ;  /* 0x0000000166967824 */ /* 0x000fe200078e0a04 */
[----:B------:R-:W-:Y:S01]  /*f350*/  LEA.HI R4, R16, R97, RZ, 0x3 ;  /* 0x0000006110047211 */ /* 0x000fe200078f18ff */
[----:B------:R-:W-:Y:S01]  /*f360*/  IMAD.X R57, R15, 0x1, R10, P0 ;  /* 0x000000010f397824 */ /* 0x000fe200000e060a */
[----:B------:R-:W-:-:S02]  /*f370*/  LOP3.LUT R3, R0, 0x8, R7, 0xf8, !PT ;  /* 0x0000000800037812 */ /* 0x000fc400078ef807 */
[----:B------:R-:W-:Y:S02]  /*f380*/  SHF.R.U32.HI R0, RZ, 0x3, R0 ;  /* 0x00000003ff007819 */ /* 0x000fe40000011600 */
[----:B------:R-:W-:Y:S02]  /*f390*/  LOP3.LUT R158, R4, 0xfffffff8, RZ, 0xc0, !PT ;  /* 0xfffffff8049e7812 */ /* 0x000fe400078ec0ff */
[----:B------:R-:W-:Y:S01]  /*f3a0*/  LOP3.LUT R3, R3, R0, RZ, 0x3c, !PT ;  /* 0x0000000003037212 */ /* 0x000fe200078e3cff */
[----:B------:R-:W-:Y:S01]  /*f3b0*/  IMAD R0, R8, 0x8, R5 ;  /* 0x0000000808007824 */ /* 0x000fe200078e0205 */
[----:B------:R-:W-:Y:S01]  /*f3c0*/  LEA.HI R7, R13, R102, RZ, 0x3 ;  /* 0x000000660d077211 */ /* 0x000fe200078f18ff */
[----:B------:R-:W-:Y:S01]  /*f3d0*/  IMAD.WIDE R4, R158, 0x2, RZ ;  /* 0x000000029e047825 */ /* 0x000fe200078e02ff */
[----:B------:R-:W-:Y:S01]  /*f3e0*/  LEA.HI R6, R6, R96, RZ, 0x3 ;  /* 0x0000006006067211 */ /* 0x000fe200078f18ff */
[----:B------:R-:W-:Y:S01]  /*f3f0*/  STL [R1+0x58], R158 ;  /* 0x0000589e01007387 */ /* 0x000fe20000100800 */
[----:B------:R-:W-:Y:S01]  /*f400*/  SHF.R.S32.HI R160, RZ, 0x1f, R158 ;  /* 0x0000001fffa07819 */ /* 0x000fe2000001149e */
[----:B------:R-:W-:Y:S01]  /*f410*/  IMAD.SHL.U32 R7, R7, 0x20, RZ ;  /* 0x0000002007077824 */ /* 0x000fe200078e00ff */
[----:B------:R-:W-:Y:S01]  /*f420*/  IADD3 R54, P0, R11, R4, RZ ;  /* 0x000000040b367210 */ /* 0x000fe20007f1e0ff */
[----:B------:R-:W-:Y:S01]  /*f430*/  IMAD.U32 R0, R0, 0x20, R3 ;  /* 0x0000002000007824 */ /* 0x000fe200078e0003 */
[----:B------:R-:W-:Y:S01]  /*f440*/  LOP3.LUT R156, R6, 0xfffffff8, RZ, 0xc0, !PT ;  /* 0xfffffff8069c7812 */ /* 0x000fe200078ec0ff */
[----:B------:R-:W-:Y:S01]  /*f450*/  IMAD.SHL.U32 R3, R111, 0x40, RZ ;  /* 0x000000406f037824 */ /* 0x000fe200078e00ff */
[----:B------:R-:W-:Y:S01]  /*f460*/  LOP3.LUT R149, R7, 0xffffff00, RZ, 0xc0, !PT ;  /* 0xffffff0007957812 */ /* 0x000fe200078ec0ff */
[----:B------:R-:W-:Y:S01]  /*f470*/  IMAD.X R55, R12, 0x1, R5, P0 ;  /* 0x000000010c377824 */ /* 0x000fe200000e0605 */
[-C--:B------:R-:W-:Y:S01]  /*f480*/  IADD3 R52, P0, R4, R9.reuse, RZ ;  /* 0x0000000904347210 */ /* 0x080fe20007f1e0ff */
[----:B------:R-:W-:Y:S01]  /*f490*/  IMAD.SHL.U32 R8, R8, 0x8, RZ ;  /* 0x0000000808087824 */ /* 0x000fe200078e00ff */
[----:B------:R-:W-:Y:S01]  /*f4a0*/  LOP3.LUT R3, R3, 0xc0, RZ, 0xc0, !PT ;  /* 0x000000c003037812 */ /* 0x000fe200078ec0ff */
[----:B------:R-:W-:Y:S01]  /*f4b0*/  IMAD.WIDE R6, R156, 0x2, RZ ;  /* 0x000000029c067825 */ /* 0x000fe200078e02ff */
[----:B------:R-:W-:Y:S01]  /*f4c0*/  SHF.R.S32.HI R157, RZ, 0x1f, R156 ;  /* 0x0000001fff9d7819 */ /* 0x000fe2000001149c */
[----:B------:R-:W-:Y:S01]  /*f4d0*/  STL [R1+0x60], R156 ;  /* 0x0000609c01007387 */ /* 0x000fe20000100800 */
[----:B------:R-:W-:Y:S01]  /*f4e0*/  LOP3.LUT R8, R3, 0x8, R8, 0xf8, !PT ;  /* 0x0000000803087812 */ /* 0x000fe200078ef808 */
[----:B------:R-:W-:Y:S01]  /*f4f0*/  IMAD.X R53, R5, 0x1, R10, P0 ;  /* 0x0000000105357824 */ /* 0x000fe200000e060a */
[----:B------:R-:W-:Y:S01]  /*f500*/  SHF.R.U32.HI R4, RZ, 0x3, R3 ;  /* 0x00000003ff047819 */ /* 0x000fe20000011603 */
[----:B------:R-:W-:Y:S01]  /*f510*/  IMAD R3, R153, 0x200, R149 ;  /* 0x0000020099037824 */ /* 0x000fe200078e0295 */
[----:B------:R-:W-:Y:S01]  /*f520*/  IADD3 R38, P0, R11, R6, RZ ;  /* 0x000000060b267210 */ /* 0x000fe20007f1e0ff */
[----:B------:R-:W-:Y:S01]  /*f530*/  IMAD.SHL.U32 R224, R0, 0x2, RZ ;  /* 0x0000000200e07824 */ /* 0x000fe200078e00ff */
[----:B------:R-:W-:Y:S01]  /*f540*/  LOP3.LUT R148, R8, R4, RZ, 0x3c, !PT ;  /* 0x0000000408947212 */ /* 0x000fe200078e3cff */
[----:B------:R-:W-:Y:S01]  /*f550*/  IMAD R0, R150, 0x20, R3 ;  /* 0x0000002096007824 */ /* 0x000fe200078e0203 */
[----:B------:R-:W-:Y:S01]  /*f560*/  STL [R1], R155 ;  /* 0x0000009b01007387 */ /* 0x000fe20000100800 */
[----:B------:R-:W-:Y:S01]  /*f570*/  IMAD.X R39, R12, 0x1, R7, P0 ;  /* 0x000000010c277824 */ /* 0x000fe200000e0607 */
[----:B------:R-:W-:Y:S01]  /*f580*/  IADD3 R36, P0, R6, R9, RZ ;  /* 0x0000000906247210 */ /* 0x000fe20007f1e0ff */
[----:B------:R-:W-:Y:S01]  /*f590*/  IMAD.IADD R0, R148, 0x1, R0 ;  /* 0x0000000194007824 */ /* 0x000fe200078e0200 */
[C---:B------:R-:W-:Y:S01]  /*f5a0*/  IADD3 R3, R224.reuse, 0x3100, RZ ;  /* 0x00003100e0037810 */ /* 0x040fe20007ffe0ff */
[----:B------:R-:W-:Y:S01]  /*f5b0*/  LDSM.16.M88.4 R24, [R224+0x3900] ;  /* 0x00390000e018783b */ /* 0x000fe20000000200 */
[----:B------:R-:W-:Y:S01]  /*f5c0*/  IADD3 R229, R224, 0x3120, RZ ;  /* 0x00003120e0e57810 */ /* 0x000fe20007ffe0ff */
[----:B------:R-:W-:Y:S01]  /*f5d0*/  IMAD.X R37, R7, 0x1, R10, P0 ;  /* 0x0000000107257824 */ /* 0x000fe200000e060a */
[----:B------:R-:W-:Y:S01]  /*f5e0*/  ISETP.LT.OR P0, PT, R104, 0x1, P2 ;  /* 0x000000016800780c */ /* 0x000fe20001701670 */
[----:B------:R-:W-:Y:S01]  /*f5f0*/  IMAD.SHL.U32 R227, R0, 0x2, RZ ;  /* 0x0000000200e37824 */ /* 0x000fe200078e00ff */
[----:B------:R-:W-:Y:S01]  /*f600*/  @P1 IADD3 R229, R3, -0x20, RZ ;  /* 0xffffffe003e51810 */ /* 0x000fe20007ffe0ff */
[----:B------:R-:W-:Y:S01]  /*f610*/  LDSM.16.M88.4 R32, [R224+0x3100] ;  /* 0x00310000e020783b */ /* 0x000fe20000000200 */
[----:B------:R-:W-:Y:S01]  /*f620*/  ISETP.GE.AND P1, PT, R97, c[0x0][0x1d4], PT ;  /* 0x0000750061007a0c */ /* 0x000fe20003f26270 */
[----:B------:R-:W-:Y:S01]  /*f630*/  IMAD R228, R2, 0x2, R227 ;  /* 0x0000000202e47824 */ /* 0x000fe200078e02e3 */
[----:B------:R-:W-:Y:S01]  /*f640*/  ISETP.LT.OR P2, PT, R104, 0x21, P2 ;  /* 0x000000216800780c */ /* 0x000fe20001741670 */
[----:B------:R-:W1:Y:S01]  /*f650*/  LDSM.16.M88.4 R4, [R227+0x7100] ;  /* 0x00710000e304783b */ /* 0x000e620000000200 */
[----:B------:R-:W-:Y:S01]  /*f660*/  IMAD R0, R150, 0x20, R149 ;  /* 0x0000002096007824 */ /* 0x000fe200078e0295 */
[----:B------:R-:W-:-:S02]  /*f670*/  IADD3 R240, R229, 0x400, RZ ;  /* 0x00000400e5f07810 */ /* 0x000fc40007ffe0ff */
[----:B------:R-:W2:Y:S01]  /*f680*/  LDSM.16.M88.4 R28, [R224+0x3500] ;  /* 0x00350000e01c783b */ /* 0x000ea20000000200 */
[----:B------:R-:W-:Y:S01]  /*f690*/  IMAD.IADD R0, R148, 0x1, R0 ;  /* 0x0000000194007824 */ /* 0x000fe200078e0200 */
[C---:B------:R-:W-:Y:S02]  /*f6a0*/  IADD3 R239, R229.reuse, 0x800, RZ ;  /* 0x00000800e5ef7810 */ /* 0x040fe40007ffe0ff */
[----:B------:R-:W3:Y:S01]  /*f6b0*/  LDSM.16.M88.4 R20, [R224+0x3d00] ;  /* 0x003d0000e014783b */ /* 0x000ee20000000200 */
[C---:B------:R-:W-:Y:S02]  /*f6c0*/  IADD3 R238, R229.reuse, 0xc00, RZ ;  /* 0x00000c00e5ee7810 */ /* 0x040fe40007ffe0ff */
[C---:B------:R-:W-:Y:S01]  /*f6d0*/  IADD3 R237, R229.reuse, 0x1000, RZ ;  /* 0x00001000e5ed7810 */ /* 0x040fe20007ffe0ff */
[----:B------:R-:W4:Y:S01]  /*f6e0*/  LDSM.16.M88.4 R8, [R227+0x6100] ;  /* 0x00610000e308783b */ /* 0x000f220000000200 */
[C---:B------:R-:W-:Y:S02]  /*f6f0*/  IADD3 R236, R229.reuse, 0x1400, RZ ;  /* 0x00001400e5ec7810 */ /* 0x040fe40007ffe0ff */
[C---:B------:R-:W-:Y:S01]  /*f700*/  IADD3 R235, R229.reuse, 0x1800, RZ ;  /* 0x00001800e5eb7810 */ /* 0x040fe20007ffe0ff */
[----:B------:R-:W-:Y:S01]  /*f710*/  LDSM.16.M88.4 R16, [R228+0x6100] ;  /* 0x00610000e410783b */ /* 0x000fe20000000200 */
[----:B------:R-:W-:-:S02]  /*f720*/  IADD3 R234, R229, 0x1c00, RZ ;  /* 0x00001c00e5ea7810 */ /* 0x000fc40007ffe0ff */
[C---:B------:R-:W-:Y:S01]  /*f730*/  IADD3 R233, R229.reuse, 0x2000, RZ ;  /* 0x00002000e5e97810 */ /* 0x040fe20007ffe0ff */
[----:B------:R-:W-:Y:S01]  /*f740*/  LDSM.16.M88.4 R12, [R228+0x7100] ;  /* 0x00710000e40c783b */ /* 0x000fe20000000200 */
[C---:B------:R-:W-:Y:S02]  /*f750*/  IADD3 R232, R229.reuse, 0x2400, RZ ;  /* 0x00002400e5e87810 */ /* 0x040fe40007ffe0ff */
[C---:B------:R-:W-:Y:S01]  /*f760*/  IADD3 R231, R229.reuse, 0x2800, RZ ;  /* 0x00002800e5e77810 */ /* 0x040fe20007ffe0ff */
[----:B------:R-:W-:Y:S01]  /*f770*/  LDSM.16.M88.4 R48, [R229] ;  /* 0x00000000e530783b */ /* 0x000fe20000000200 */
[----:B------:R-:W-:-:S03]  /*f780*/  IADD3 R230, R229, 0x2c00, RZ ;  /* 0x00002c00e5e67810 */ /* 0x000fc60007ffe0ff */
[----:B------:R-:W-:Y:S04]  /*f790*/  LDSM.16.M88.4 R44, [R229+0x400] ;  /* 0x00040000e52c783b */ /* 0x000fe80000000200 */
[----:B------:R-:W5:Y:S04]  /*f7a0*/  LDSM.16.M88.4 R40, [R229+0x800] ;  /* 0x00080000e528783b */ /* 0x000f680000000200 */
[----:B------:R-:W3:Y:S04]  /*f7b0*/  LDSM.16.M88.4 R60, [R229+0xc00] ;  /* 0x000c0000e53c783b */ /* 0x000ee80000000200 */
[----:B------:R-:W-:Y:S01]  /*f7c0*/  @!PT LDS RZ, [RZ] ;  /* 0x00000000fffff984 */ /* 0x000fe20000000800 */
[----:B------:R-:W-:Y:S01]  /*f7d0*/  @!PT LDS RZ, [RZ] ;  /* 0x00000000fffff984 */ /* 0x000fe20000000800 */
[----:B------:R-:W-:Y:S01]  /*f7e0*/  @!PT LDS RZ, [RZ] ;  /* 0x00000000fffff984 */ /* 0x000fe20000000800 */
[----:B------:R3:W-:Y:S01]  /*f7f0*/  LDGSTS.E.BYPASS.LTC128B.128 [R155+0x100], [R58.64], !P0 ;  /* 0x001000003a9b7fae */ /* 0x0007e2000c101d54 */
[C---:B------:R-:W-:Y:S01]  /*f800*/  ISETP.LT.OR P0, PT, R104.reuse, 0x1, P1 ;  /* 0x000000016800780c */ /* 0x040fe20000f01670 */
[C---:B-1----:R-:W-:Y:S01]  /*f810*/  HMMA.16816.F32.BF16 R100, R4.reuse, R26, RZ ;  /* 0x0000001a0464723c */ /* 0x042fe200000418ff */
[----:B------:R-:W-:Y:S01]  /*f820*/  ISETP.LT.OR P1, PT, R104, 0x21, P1 ;  /* 0x000000216800780c */ /* 0x000fe20000f21670 */
[----:B------:R-:W-:Y:S04]  /*f830*/  STL [R1+0x30], R162 ;  /* 0x000030a201007387 */ /* 0x000fe80000100800 */
[----:B------:R-:W-:Y:S02]  /*f840*/  STL [R1+0x5c], R160 ;  /* 0x00005ca001007387 */ /* 0x000fe40000100800 */
[C---:B------:R-:W-:Y:S02]  /*f850*/  HMMA.16816.F32.BF16 R76, R4.reuse, R32, RZ ;  /* 0x00000020044c723c */ /* 0x040fe400000418ff */
[----:B------:R-:W-:Y:S04]  /*f860*/  STL [R1+0x64], R157 ;  /* 0x0000649d01007387 */ /* 0x000fe80000100800 */
[----:B------:R1:W-:Y:S01]  /*f870*/  LDGSTS.E.BYPASS.LTC128B.128 [R155+0x1100], [R54.64], !P0 ;  /* 0x01100000369b7fae */ /* 0x0003e2000c101d54 */
[----:B------:R-:W-:Y:S01]  /*f880*/  ISETP.GE.AND P0, PT, R96, c[0x0][0x1d4], PT ;  /* 0x0000750060007a0c */ /* 0x000fe20003f06270 */
[----:B--2---:R-:W-:Y:S03]  /*f890*/  HMMA.16816.F32.BF16 R68, R4, R28, RZ ;  /* 0x0000001c0444723c */ /* 0x004fe600000418ff */
[----:B------:R-:W-:-:S02]  /*f8a0*/  ISETP.LT.OR P3, PT, R104, 0x1, P0 ;  /* 0x000000016800780c */ /* 0x000fc40000761670 */
[----:B------:R-:W-:-:S03]  /*f8b0*/  ISETP.LT.OR P0, PT, R104, 0x21, P0 ;  /* 0x000000216800780c */ /* 0x000fc60000701670 */
[C---:B------:R-:W-:Y:S08]  /*f8c0*/  HMMA.16816.F32.BF16 R72, R4.reuse, R34, RZ ;  /* 0x000000220448723c */ /* 0x040ff000000418ff */
[----:B------:R2:W-:Y:S01]  /*f8d0*/  LDGSTS.E.BYPASS.LTC128B.128 [R155+0x2100], [R38.64], !P3 ;  /* 0x02100000269b7fae */ /* 0x0005e2000d901d54 */
[----:B------:R-:W-:Y:S01]  /*f8e0*/  ISETP.NE.AND P3, PT, R64, RZ, PT ;  /* 0x000000ff4000720c */ /* 0x000fe20003f65270 */
[C---:B------:R-:W-:Y:S02]  /*f8f0*/  HMMA.16816.F32.BF16 R96, R4.reuse, R30, RZ ;  /* 0x0000001e0460723c */ /* 0x040fe400000418ff */
[----:B------:R1:W-:Y:S04]  /*f900*/  LDGSTS.E.BYPASS.LTC128B.128 [R155+0x900], [R56.64], !P2 ;  /* 0x00900000389b7fae */ /* 0x0003e8000d101d54 */
[----:B------:R2:W-:Y:S02]  /*f910*/  LDGSTS.E.BYPASS.LTC128B.128 [R155+0x1900], [R52.64], !P1 ;  /* 0x01900000349b7fae */ /* 0x0005e4000c901d54 */
[----:B------:R-:W-:Y:S02]  /*f920*/  HMMA.16816.F32.BF16 R64, R4, R24, RZ ;  /* 0x000000180440723c */ /* 0x000fe400000418ff */
[----:B------:R5:W-:Y:S01]  /*f930*/  LDGSTS.E.BYPASS.LTC128B.128 [R155+0x2900], [R36.64], !P0 ;  /* 0x02900000249b7fae */ /* 0x000be2000c101d54 */
[----:B------:R-:W-:-:S03]  /*f940*/  PLOP3.LUT P0, PT, PT, PT, UP0, 0x80, 0x0 ;  /* 0x000000000000781c */ /* 0x000fc60003f0f008 */
[----:B------:R-:W0:Y:S02]  /*f950*/  LDGDEPBAR ;  /* 0x00000000000079af */ /* 0x000e240000000000 */
[----:B---3--:R-:W-:Y:S08]  /*f960*/  HMMA.16816.F32.BF16 R92, R4, R22, RZ ;  /* 0x00000016045c723c */ /* 0x008ff000000418ff */
[----:B----4-:R-:W-:Y:S08]  /*f970*/  HMMA.16816.F32.BF16 R88, R8, R32, RZ ;  /* 0x000000200858723c */ /* 0x010ff000000418ff */
[----:B-1----:R-:W-:Y:S01]  /*f980*/  HMMA.16816.F32.BF16 R56, R4, R20, RZ ;  /* 0x000000140438723c */ /* 0x002fe200000418ff */
[----:B--2---:R-:W-:Y:S04]  /*f990*/  LDSM.16.M88.4 R52, [R224+0x4500] ;  /* 0x00450000e034783b */ /* 0x004fe80000000200 */
[----:B-----5:R-:W-:Y:S03]  /*f9a0*/  LDSM.16.M88.4 R36, [R224+0x4900] ;  /* 0x00490000e024783b */ /* 0x020fe60000000200 */
[C---:B------:R-:W-:Y:S08]  /*f9b0*/  HMMA.16816.F32.BF16 R84, R8.reuse, R34, RZ ;  /* 0x000000220854723c */ /* 0x040ff000000418ff */
[C---:B------:R-:W-:Y:S08]  /*f9c0*/  HMMA.16816.F32.BF16 R32, R8.reuse, R28, RZ ;  /* 0x0000001c0820723c */ /* 0x040ff000000418ff */
[C---:B------:R-:W-:Y:S08]  /*f9d0*/  HMMA.16816.F32.BF16 R80, R8.reuse, R30, RZ ;  /* 0x0000001e0850723c */ /* 0x040ff000000418ff */
[C---:B------:R-:W-:Y:S08]  /*f9e0*/  HMMA.16816.F32.BF16 R28, R8.reuse, R24, RZ ;  /* 0x00000018081c723c */ /* 0x040ff000000418ff */
[C---:B------:R-:W-:Y:S08]  /*f9f0*/  HMMA.16816.F32.BF16 R4, R8.reuse, R20, RZ ;  /* 0x000000140804723c */ /* 0x040ff000000418ff */
[C---:B------:R-:W-:Y:S08]  /*fa00*/  HMMA.16816.F32.BF16 R24, R8.reuse, R26, RZ ;  /* 0x0000001a0818723c */ /* 0x040ff000000418ff */
[----:B------:R-:W-:Y:S01]  /*fa10*/  HMMA.16816.F32.BF16 R20, R8, R22, RZ ;  /* 0x000000160814723c */ /* 0x000fe200000418ff */
[----:B------:R-:W1:Y:S07]  /*fa20*/  LDSM.16.M88.4 R8, [R227+0x9100] ;  /* 0x00910000e308783b */ /* 0x000e6e0000000200 */
[C---:B------:R-:W-:Y:S08]  /*fa30*/  HMMA.16816.F32.BF16 R112, R12.reuse, R42, R100 ;  /* 0x0000002a0c70723c */ /* 0x040ff00000041864 */
[C---:B------:R-:W-:Y:S08]  /*fa40*/  HMMA.16816.F32.BF16 R76, R12.reuse, R48, R76 ;  /* 0x000000300c4c723c */ /* 0x040ff0000004184c */
[C---:B------:R-:W-:Y:S08]  /*fa50*/  HMMA.16816.F32.BF16 R104, R12.reuse, R44, R68 ;  /* 0x0000002c0c68723c */ /* 0x040ff00000041844 */
[C---:B------:R-:W-:Y:S08]  /*fa60*/  HMMA.16816.F32.BF16 R128, R12.reuse, R40, R64 ;  /* 0x000000280c80723c */ /* 0x040ff00000041840 */
[C---:B------:R-:W-:Y:S01]  /*fa70*/  HMMA.16816.F32.BF16 R108, R12.reuse, R60, R56 ;  /* 0x0000003c0c6c723c */ /* 0x040fe20000041838 */
[----:B------:R-:W2:Y:S07]  /*fa80*/  LDSM.16.M88.4 R56, [R224+0x4100] ;  /* 0x00410000e038783b */ /* 0x000eae0000000200 */
[C---:B------:R-:W-:Y:S08]  /*fa90*/  HMMA.16816.F32.BF16 R72, R12.reuse, R50, R72 ;  /* 0x000000320c48723c */ /* 0x040ff00000041848 */
[C---:B------:R-:W-:Y:S08]  /*faa0*/  HMMA.16816.F32.BF16 R96, R12.reuse, R46, R96 ;  /* 0x0000002e0c60723c */ /* 0x040ff00000041860 */
[----:B------:R-:W-:Y:S01]  /*fab0*/  HMMA.16816.F32.BF16 R100, R12, R62, R92 ;  /* 0x0000003e0c64723c */ /* 0x000fe2000004185c */
[----:B------:R-:W3:Y:S07]  /*fac0*/  LDSM.16.M88.4 R12, [R227+0x8100] ;  /* 0x00810000e30c783b */ /* 0x000eee0000000200 */
[C---:B------:R-:W-:Y:S08]  /*fad0*/  HMMA.16816.F32.BF16 R92, R16.reuse, R48, R88 ;  /* 0x00000030105c723c */ /* 0x040ff00000041858 */
[C---:B------:R-:W-:Y:S01]  /*fae0*/  HMMA.16816.F32.BF16 R116, R16.reuse, R44, R32 ;  /* 0x0000002c1074723c */ /* 0x040fe20000041820 */
[----:B------:R-:W4:Y:S07]  /*faf0*/  LDSM.16.M88.4 R32, [R224+0x4d00] ;  /* 0x004d0000e020783b */ /* 0x000f2e0000000200 */
[C---:B------:R-:W-:Y:S08]  /*fb00*/  HMMA.16816.F32.BF16 R48, R16.reuse, R50, R84 ;  /* 0x000000321030723c */ /* 0x040ff00000041854 */
[C---:B------:R-:W-:Y:S01]  /*fb10*/  HMMA.16816.F32.BF16 R120, R16.reuse, R40, R28 ;  /* 0x000000281078723c */ /* 0x040fe2000004181c */
[----:B------:R-:W-:Y:S07]  /*fb20*/  LDSM.16.M88.4 R28, [R229+0x1000] ;  /* 0x00100000e51c783b */ /* 0x000fee0000000200 */
[C---:B------:R-:W-:Y:S01]  /*fb30*/  HMMA.16816.F32.BF16 R124, R16.reuse, R60, R4 ;  /* 0x0000003c107c723c */ /* 0x040fe20000041804 */
[----:B------:R-:W5:Y:S07]  /*fb40*/  LDSM.16.M88.4 R4, [R228+0x9100] ;  /* 0x00910000e404783b */ /* 0x000f6e0000000200 */
[C---:B------:R-:W-:Y:S08]  /*fb50*/  HMMA.16816.F32.BF16 R44, R16.reuse, R46, R80 ;  /* 0x0000002e102c723c */ /* 0x040ff00000041850 */
[C---:B------:R-:W-:Y:S01]  /*fb60*/  HMMA.16816.F32.BF16 R64, R16.reuse, R42, R24 ;  /* 0x0000002a1040723c */ /* 0x040fe20000041818 */
[----:B------:R-:W-:Y:S04]  /*fb70*/  LDSM.16.M88.4 R40, [R229+0x1800] ;  /* 0x00180000e528783b */ /* 0x000fe80000000200 */
[----:B------:R-:W-:Y:S03]  /*fb80*/  LDSM.16.M88.4 R24, [R229+0x1400] ;  /* 0x00140000e518783b */ /* 0x000fe60000000200 */
[----:B------:R-:W-:Y:S01]  /*fb90*/  HMMA.16816.F32.BF16 R16, R16, R62, R20 ;  /* 0x0000003e1010723c */ /* 0x000fe20000041814 */
[----:B------:R-:W4:Y:S04]  /*fba0*/  LDSM.16.M88.4 R20, [R228+0x8100] ;  /* 0x00810000e414783b */ /* 0x000f280000000200 */
[----:B------:R-:W4:Y:S03]  /*fbb0*/  LDSM.16.M88.4 R60, [R229+0x1c00] ;  /* 0x001c0000e53c783b */ /* 0x000f260000000200 */
[C---:B-1----:R-:W-:Y:S08]  /*fbc0*/  HMMA.16816.F32.BF16 R84, R8.reuse, R54, R96 ;  /* 0x000000360854723c */ /* 0x042ff00000041860 */
[-C--:B--2---:R-:W-:Y:S08]  /*fbd0*/  HMMA.16816.F32.BF16 R68, R8, R56.reuse, R76 ;  /* 0x000000380844723c */ /* 0x084ff0000004184c */
[----:B---3--:R-:W-:Y:S08]  /*fbe0*/  HMMA.16816.F32.BF16 R96, R12, R56, R92 ;  /* 0x000000380c60723c */ /* 0x008ff0000004185c */
[-C--:B------:R-:W-:Y:S08]  /*fbf0*/  HMMA.16816.F32.BF16 R76, R8, R58.reuse, R72 ;  /* 0x0000003a084c723c */ /* 0x080ff00000041848 */
[----:B------:R-:W-:Y:S01]  /*fc00*/  HMMA.16816.F32.BF16 R92, R12, R58, R48 ;  /* 0x0000003a0c5c723c */ /* 0x000fe20000041830 */
[----:B------:R-:W-:Y:S07]  /*fc10*/  LDSM.16.M88.4 R48, [R224+0x5100] ;  /* 0x00510000e030783b */ /* 0x000fee0000000200 */
[C---:B------:R-:W-:Y:S08]  /*fc20*/  HMMA.16816.F32.BF16 R88, R8.reuse, R52, R104 ;  /* 0x000000340858723c */ /* 0x040ff00000041868 */
[----:B------:R-:W-:Y:S08]  /*fc30*/  HMMA.16816.F32.BF16 R112, R8, R38, R112 ;  /* 0x000000260870723c */ /* 0x000ff00000041870 */
[----:B------:R-:W-:Y:S08]  /*fc40*/  HMMA.16816.F32.BF16 R80, R12, R52, R116 ;  /* 0x000000340c50723c */ /* 0x000ff00000041874 */
[C---:B------:R-:W-:Y:S08]  /*fc50*/  HMMA.16816.F32.BF16 R104, R8.reuse, R36, R128 ;  /* 0x000000240868723c */ /* 0x040ff00000041880 */
[C---:B----4-:R-:W-:Y:S08]  /*fc60*/  HMMA.16816.F32.BF16 R108, R8.reuse, R32, R108 ;  /* 0x00000020086c723c */ /* 0x050ff0000004186c */
[----:B------:R-:W-:Y:S08]  /*fc70*/  HMMA.16816.F32.BF16 R100, R8, R34, R100 ;  /* 0x000000220864723c */ /* 0x000ff00000041864 */
[C---:B------:R-:W-:Y:S01]  /*fc80*/  HMMA.16816.F32.BF16 R52, R12.reuse, R54, R44 ;  /* 0x000000360c34723c */ /* 0x040fe2000004182c */
[----:B------:R-:W-:Y:S07]  /*fc90*/  LDSM.16.M88.4 R44, [R224+0x5500] ;  /* 0x00550000e02c783b */ /* 0x000fee0000000200 */
[C---:B------:R-:W-:Y:S08]  /*fca0*/  HMMA.16816.F32.BF16 R8, R12.reuse, R36, R120 ;  /* 0x000000240c08723c */ /* 0x040ff00000041878 */
[C---:B------:R-:W-:Y:S08]  /*fcb0*/  HMMA.16816.F32.BF16 R36, R12.reuse, R38, R64 ;  /* 0x000000260c24723c */ /* 0x040ff00000041840 */
[C---:B------:R-:W-:Y:S08]  /*fcc0*/  HMMA.16816.F32.BF16 R72, R12.reuse, R32, R124 ;  /* 0x000000200c48723c */ /* 0x040ff0000004187c */
[----:B------:R-:W-:Y:S01]  /*fcd0*/  HMMA.16816.F32.BF16 R56, R12, R34, R16 ;  /* 0x000000220c38723c */ /* 0x000fe20000041810 */
[----:B------:R-:W1:Y:S04]  /*fce0*/  LDSM.16.M88.4 R16, [R227+0xb100] ;  /* 0x00b10000e310783b */ /* 0x000e680000000200 */
[----:B------:R-:W2:Y:S03]  /*fcf0*/  LDSM.16.M88.4 R12, [R227+0xa100] ;  /* 0x00a10000e30c783b */ /* 0x000ea60000000200 */
[C---:B-----5:R-:W-:Y:S01]  /*fd00*/  HMMA.16816.F32.BF16 R68, R4.reuse, R28, R68 ;  /* 0x0000001c0444723c */ /* 0x060fe20000041844 */
[----:B------:R-:W3:Y:S07]  /*fd10*/  LDSM.16.M88.4 R32, [R224+0x5900] ;  /* 0x00590000e020783b */ /* 0x000eee0000000200 */
[----:B------:R-:W-:Y:S08]  /*fd20*/  HMMA.16816.F32.BF16 R64, R4, R30, R76 ;  /* 0x0000001e0440723c */ /* 0x000ff0000004184c */
[C---:B------:R-:W-:Y:S08]  /*fd30*/  HMMA.16816.F32.BF16 R124, R20.reuse, R28, R96 ;  /* 0x0000001c147c723c */ /* 0x040ff00000041860 */
[----:B------:R-:W-:Y:S01]  /*fd40*/  HMMA.16816.F32.BF16 R120, R20, R30, R92 ;  /* 0x0000001e1478723c */ /* 0x000fe2000004185c */
[----:B------:R-:W4:Y:S07]  /*fd50*/  LDSM.16.M88.4 R28, [R224+0x5d00] ;  /* 0x005d0000e01c783b */ /* 0x000f2e0000000200 */
[C---:B------:R-:W-:Y:S08]  /*fd60*/  HMMA.16816.F32.BF16 R136, R4.reuse, R42, R112 ;  /* 0x0000002a0488723c */ /* 0x040ff00000041870 */
[C---:B------:R-:W-:Y:S08]  /*fd70*/  HMMA.16816.F32.BF16 R76, R4.reuse, R24, R88 ;  /* 0x00000018044c723c */ /* 0x040ff00000041858 */
[C---:B------:R-:W-:Y:S08]  /*fd80*/  HMMA.16816.F32.BF16 R144, R4.reuse, R26, R84 ;  /* 0x0000001a0490723c */ /* 0x040ff00000041854 */
[----:B------:R-:W-:Y:S08]  /*fd90*/  HMMA.16816.F32.BF16 R132, R4, R60, R108 ;  /* 0x0000003c0484723c */ /* 0x000ff0000004186c */
[C---:B------:R-:W-:Y:S08]  /*fda0*/  HMMA.16816.F32.BF16 R116, R20.reuse, R24, R80 ;  /* 0x000000181474723c */ /* 0x040ff00000041850 */
[----:B------:R-:W-:Y:S01]  /*fdb0*/  HMMA.16816.F32.BF16 R112, R20, R26, R52 ;  /* 0x0000001a1470723c */ /* 0x000fe20000041834 */
[----:B------:R-:W-:Y:S07]  /*fdc0*/  LDSM.16.M88.4 R24, [R229+0x2400] ;  /* 0x00240000e518783b */ /* 0x000fee0000000200 */
[C---:B------:R-:W-:Y:S08]  /*fdd0*/  HMMA.16816.F32.BF16 R140, R4.reuse, R40, R104 ;  /* 0x00000028048c723c */ /* 0x040ff00000041868 */
[----:B------:R-:W-:Y:S01]  /*fde0*/  HMMA.16816.F32.BF16 R128, R4, R62, R100 ;  /* 0x0000003e0480723c */ /* 0x000fe20000041864 */
[----:B------:R-:W5:Y:S07]  /*fdf0*/  LDSM.16.M88.4 R4, [R228+0xb100] ;  /* 0x00b10000e404783b */ /* 0x000f6e0000000200 */
[C---:B------:R-:W-:Y:S01]  /*fe00*/  HMMA.16816.F32.BF16 R108, R20.reuse, R40, R8 ;  /* 0x00000028146c723c */ /* 0x040fe20000041808 */
[----:B------:R-:W2:Y:S07]  /*fe10*/  LDSM.16.M88.4 R8, [R228+0xa100] ;  /* 0x00a10000e408783b */ /* 0x000eae0000000200 */
[C---:B------:R-:W-:Y:S01]  /*fe20*/  HMMA.16816.F32.BF16 R104, R20.reuse, R42, R36 ;  /* 0x0000002a1468723c */ /* 0x040fe20000041824 */
[----:B------:R-:W3:Y:S04]  /*fe30*/  LDSM.16.M88.4 R36, [R229+0x2c00] ;  /* 0x002c0000e524783b */ /* 0x000ee80000000200 */
[----:B------:R-:W3:Y:S03]  /*fe40*/  LDSM.16.M88.4 R40, [R229+0x2000] ;  /* 0x00200000e528783b */ /* 0x000ee60000000200 */
[C---:B------:R-:W-:Y:S08]  /*fe50*/  HMMA.16816.F32.BF16 R100, R20.reuse, R60, R72 ;  /* 0x0000003c1464723c */ /* 0x040ff00000041848 */
[----:B------:R-:W-:Y:S01]  /*fe60*/  HMMA.16816.F32.BF16 R96, R20, R62, R56 ;  /* 0x0000003e1460723c */ /* 0x000fe20000041838 */
[----:B------:R-:W3:Y:S01]  /*fe70*/  LDSM.16.M88.4 R20, [R229+0x2800] ;  /* 0x00280000e514783b */ /* 0x000ee20000000200 */
[----:B------:R-:W-:-:S06]  /*fe80*/  DEPBAR.LE SB0, 0x0 ;  /* 0x000080000000791a */ /* 0x000fcc0000000000 */
[C---:B-1----:R-:W-:Y:S08]  /*fe90*/  HMMA.16816.F32.BF16 R92, R16.reuse, R48, R68 ;  /* 0x00000030105c723c */ /* 0x042ff00000041844 */
[----:B------:R-:W-:Y:S08]  /*fea0*/  HMMA.16816.F32.BF16 R88, R16, R50, R64 ;  /* 0x000000321058723c */ /* 0x000ff00000041840 */
[C---:B--2---:R-:W-:Y:S08]  /*feb0*/  HMMA.16816.F32.BF16 R60, R12.reuse, R48, R124 ;  /* 0x000000300c3c723c */ /* 0x044ff0000004187c */
[----:B------:R-:W-:Y:S08]  /*fec0*/  HMMA.16816.F32.BF16 R56, R12, R50, R120 ;  /* 0x000000320c38723c */ /* 0x000ff00000041878 */
[C---:B------:R-:W-:Y:S08]  /*fed0*/  HMMA.16816.F32.BF16 R84, R16.reuse, R44, R76 ;  /* 0x0000002c1054723c */ /* 0x040ff0000004184c */
[----:B------:R-:W-:Y:S08]  /*fee0*/  HMMA.16816.F32.BF16 R80, R16, R46, R144 ;  /* 0x0000002e1050723c */ /* 0x000ff00000041890 */
[C---:B------:R-:W-:Y:S08]  /*fef0*/  HMMA.16816.F32.BF16 R52, R12.reuse, R44, R116 ;  /* 0x0000002c0c34723c */ /* 0x040ff00000041874 */
[----:B------:R-:W-:Y:S08]  /*ff00*/  HMMA.16816.F32.BF16 R48, R12, R46, R112 ;  /* 0x0000002e0c30723c */ /* 0x000ff00000041870 */
[C---:B---3--:R-:W-:Y:S08]  /*ff10*/  HMMA.16816.F32.BF16 R76, R16.reuse, R32, R140 ;  /* 0x00000020104c723c */ /* 0x048ff0000004188c */
[C---:B------:R-:W-:Y:S08]  /*ff20*/  HMMA.16816.F32.BF16 R72, R16.reuse, R34, R136 ;  /* 0x000000221048723c */ /* 0x040ff00000041888 */
[C---:B----4-:R-:W-:Y:S08]  /*ff30*/  HMMA.16816.F32.BF16 R68, R16.reuse, R28, R132 ;  /* 0x0000001c1044723c */ /* 0x050ff00000041884 */
[----:B------:R-:W-:Y:S08]  /*ff40*/  HMMA.16816.F32.BF16 R64, R16, R30, R128 ;  /* 0x0000001e1040723c */ /* 0x000ff00000041880 */
[C---:B------:R-:W-:Y:S08]  /*ff50*/  HMMA.16816.F32.BF16 R44, R12.reuse, R32, R108 ;  /* 0x000000200c2c723c */ /* 0x040ff0000004186c */
[C---:B------:R-:W-:Y:S08]  /*ff60*/  HMMA.16816.F32.BF16 R32, R12.reuse, R34, R104 ;  /* 0x000000220c20723c */ /* 0x040ff00000041868 */
[C---:B------:R-:W-:Y:S08]  /*ff70*/  HMMA.16816.F32.BF16 R16, R12.reuse, R28, R100 ;  /* 0x0000001c0c10723c */ /* 0x040ff00000041864 */
[----:B------:R-:W-:Y:S08]  /*ff80*/  HMMA.16816.F32.BF16 R12, R12, R30, R96 ;  /* 0x0000001e0c0c723c */ /* 0x000ff00000041860 */
[C---:B-----5:R-:W-:Y:S08]  /*ff90*/  HMMA.16816.F32.BF16 R84, R4.reuse, R24, R84 ;  /* 0x000000180454723c */ /* 0x060ff00000041854 */
[----:B------:R-:W-:Y:S08]  /*ffa0*/  HMMA.16816.F32.BF16 R80, R4, R26, R80 ;  /* 0x0000001a0450723c */ /* 0x000ff00000041850 */
[C---:B------:R-:W-:Y:S08]  /*ffb0*/  HMMA.16816.F32.BF16 R52, R8.reuse, R24, R52 ;  /* 0x000000180834723c */ /* 0x040ff00000041834 */
[----:B------:R-:W-:Y:S08]  /*ffc0*/  HMMA.16816.F32.BF16 R48, R8, R26, R48 ;  /* 0x0000001a0830723c */ /* 0x000ff00000041830 */
[C---:B------:R-:W-:Y:S08]  /*ffd0*/  HMMA.16816.F32.BF16 R68, R4.reuse, R36, R68 ;  /* 0x000000240444723c */ /* 0x040ff00000041844 */
[----:B------:R-:W-:Y:S08]  /*ffe0*/  HMMA.16816.F32.BF16 R64, R4, R38, R64 ;  /* 0x000000260440723c */ /* 0x000ff00000041840 */
[----:B------:R-:W-:Y:S08]  /*fff0*/  HMMA.16816.F32.BF16 R24, R8, R36, R16 ;  /* 0x000000240818723c */ /* 0x000ff00000041810 */
        /* <DEDUP_REMOVED lines=8> */
[----:B------:R-:W-:Y:S01]  /*10080*/  HMMA.16816.F32.BF16 R36, R8, R38, R12 ;  /* 0x000000260824723c */ /* 0x000fe2000004180c */
[----:B------:R-:W-:Y:S06]  /*10090*/  BAR.SYNC.DEFER_BLOCKING 0x0 ;  /* 0x0000000000007b1d */ /* 0x000fec0000010000 */
[----:B------:R-:W-:Y:S10]  /*100a0*/  @!P0 BRA `(.L_x_828) ;  /* 0x0000045000008947 */ /* 0x000ff40003800000 */
[----:B------:R-:W-:Y:S01]  /*100b0*/  ULEA UR4, UR8, UR13, 0x6 ;  /* 0x0000000d08047291 */ /* 0x000fe2000f8e303f */
[----:B------:R-:W-:Y:S01]  /*100c0*/  ISETP.NE.AND P2, PT, R164, 0x1, PT ;  /* 0x00000001a400780c */ /* 0x000fe20003f45270 */
[----:B------:R-:W-:-:S04]  /*100d0*/  IMAD.MOV.U32 R8, RZ, RZ, RZ ;  /* 0x000000ffff087224 */ /* 0x000fc800078e00ff */
        /* <DEDUP_REMOVED lines=19> */
[----:B------:R-:W-:Y:S01]  /*10210*/  SHF.R.S32.HI R3, RZ, 0x1f, R9 ;  /* 0x0000001fff037819 */ /* 0x000fe20000011409 */
[----:B------:R3:W-:Y:S01]  /*10220*/  STL [R1+0x10], R9 ;  /* 0x0000100901007387 */ /* 0x0007e20000100800 */
[----:B------:R-:W-:-:S03]  /*10230*/  ISETP.NE.U32.AND P2, PT, R20, RZ, PT ;  /* 0x000000ff1400720c */ /* 0x000fc60003f45070 */
[----:B------:R-:W-:-:S04]  /*10240*/  IMAD R3, R3, c[0x0][0x1e0], RZ ;  /* 0x0000780003037a24 */ /* 0x000fc800078e02ff */
[----:B------:R-:W-:-:S04]  /*10250*/  IMAD R3, R9, c[0x0][0x1e4], R3 ;  /* 0x0000790009037a24 */ /* 0x000fc800078e0203 */
[----:B------:R-:W-:Y:S01]  /*10260*/  IMAD.IADD R5, R5, 0x1, R3 ;  /* 0x0000000105057824 */ /* 0x000fe200078e0203 */
[----:B-1----:R-:W-:Y:S02]  /*10270*/  IADD3 R7, -R20, 0x10, RZ ;  /* 0x0000001014077810 */ /* 0x002fe40007ffe1ff */
[----:B---3--:R-:W-:Y:S02]  /*10280*/  SHF.L.U64.HI R9, R158, 0x1, R160 ;  /* 0x000000019e097819 */ /* 0x008fe400000102a0 */
[----:B--2---:R-:W-:Y:S01]  /*10290*/  SHF.R.S32.HI R3, RZ, 0x1f, R8 ;  /* 0x0000001fff037819 */ /* 0x004fe20000011408 */
[----:B------:R-:W-:Y:S01]  /*102a0*/  IMAD.WIDE.U32 R4, R8, c[0x0][0x1f0], R4 ;  /* 0x00007c0008047a25 */ /* 0x000fe200078e0004 */
[----:B------:R1:W-:Y:S03]  /*102b0*/  STL [R1+0xc], R8 ;  /* 0x00000c0801007387 */ /* 0x0003e60000100800 */
[----:B------:R-:W-:-:S04]  /*102c0*/  IMAD R3, R3, c[0x0][0x1f0], RZ ;  /* 0x00007c0003037a24 */ /* 0x000fc800078e02ff */
[----:B------:R-:W-:Y:S01]  /*102d0*/  IMAD R6, R8, c[0x0][0x1f4], R3 ;  /* 0x00007d0008067a24 */ /* 0x000fe200078e0203 */
[----:B------:R-:W-:-:S04]  /*102e0*/  IADD3 R3, P0, R4, UR22, RZ ;  /* 0x0000001604037c10 */ /* 0x000fc8000ff1e0ff */
[----:B------:R-:W-:Y:S02]  /*102f0*/  IADD3.X R6, R5, UR16, R6, P0, !PT ;  /* 0x0000001005067c10 */ /* 0x000fe400087fe406 */
[----:B------:R-:W-:-:S04]  /*10300*/  LEA R5, P0, R3, c[0x0][0x1c8], 0x1 ;  /* 0x0000720003057a11 */ /* 0x000fc800078008ff */
[----:B------:R-:W-:Y:S02]  /*10310*/  LEA.HI.X R6, R3, c[0x0][0x1cc], R6, 0x1, P0 ;  /* 0x0000730003067a11 */ /* 0x000fe400000f0c06 */
[----:B------:R-:W2:Y:S04]  /*10320*/  SHFL.IDX PT, R3, R5, 0x1, 0x1c1f ;  /* 0x003c1f0005037f89 */ /* 0x000ea800000e0000 */
[----:B------:R-:W3:Y:S01]  /*10330*/  SHFL.IDX PT, R4, R6, 0x1, 0x1c1f ;  /* 0x003c1f0006047f89 */ /* 0x000ee200000e0000 */
[----:B-1----:R-:W-:Y:S01]  /*10340*/  LOP3.LUT R8, R7, 0xf, RZ, 0xc0, !PT ;  /* 0x0000000f07087812 */ /* 0x002fe200078ec0ff */
[----:B------:R-:W-:Y:S02]  /*10350*/  IMAD.SHL.U32 R7, R158, 0x2, RZ ;  /* 0x000000029e077824 */ /* 0x000fe400078e00ff */
[----:B------:R-:W1:Y:S04]  /*10360*/  SHFL.IDX PT, R5, R5, RZ, 0x1c1f ;  /* 0x001c1fff05057589 */ /* 0x000e6800000e0000 */
[----:B------:R-:W4:Y:S01]  /*10370*/  SHFL.IDX PT, R6, R6, RZ, 0x1c1f ;  /* 0x001c1fff06067589 */ /* 0x000f2200000e0000 */
[----:B--2---:R-:W-:-:S02]  /*10380*/  IADD3 R16, P1, P0, R8, R3, R21 ;  /* 0x0000000308107210 */ /* 0x004fc4000783e015 */
[----:B------:R-:W-:Y:S02]  /*10390*/  LOP3.LUT R8, R10, 0xf, RZ, 0xc0, !PT ;  /* 0x0000000f0a087812 */ /* 0x000fe400078ec0ff */
[----:B------:R-:W-:Y:S02]  /*103a0*/  IADD3 R10, -R151, 0x10, RZ ;  /* 0x00000010970a7810 */ /* 0x000fe40007ffe1ff */
[-C--:B---3--:R-:W-:Y:S02]  /*103b0*/  IADD3.X R17, RZ, R4.reuse, R11, P1, P0 ;  /* 0x00000004ff117210 */ /* 0x088fe40000fe040b */
[----:B------:R-:W-:Y:S02]  /*103c0*/  IADD3 R14, P1, P0, R8, R3, R7 ;  /* 0x00000003080e7210 */ /* 0x000fe4000783e007 */
[----:B------:R-:W-:Y:S02]  /*103d0*/  LOP3.LUT R8, R10, 0xf, RZ, 0xc0, !PT ;  /* 0x0000000f0a087812 */ /* 0x000fe400078ec0ff */
[----:B------:R-:W-:-:S02]  /*103e0*/  IADD3.X R15, RZ, R4, R9, P1, P0 ;  /* 0x00000004ff0f7210 */ /* 0x000fc40000fe0409 */
[----:B------:R-:W-:Y:S02]  /*103f0*/  IADD3 R12, P1, P0, R8, R3, R18 ;  /* 0x00000003080c7210 */ /* 0x000fe4000783e012 */
[----:B------:R-:W-:-:S04]  /*10400*/  SHF.L.U64.HI R3, R156, 0x1, R157 ;  /* 0x000000019c037819 */ /* 0x000fc8000001029d */
[----:B------:R-:W-:Y:S02]  /*10410*/  IADD3.X R13, RZ, R4, R3, P1, P0 ;  /* 0x00000004ff0d7210 */ /* 0x000fe40000fe0403 */
[C---:B-1----:R-:W-:Y:S02]  /*10420*/  IADD3 R8, P0, R5.reuse, R7, RZ ;  /* 0x0000000705087210 */ /* 0x042fe40007f1e0ff */
[----:B------:R-:W-:-:S03]  /*10430*/  IADD3 R10, P1, R5, R21, RZ ;  /* 0x00000015050a7210 */ /* 0x000fc60007f3e0ff */
[C---:B----4-:R-:W-:Y:S01]  /*10440*/  IMAD.X R9, R6.reuse, 0x1, R9, P0 ;  /* 0x0000000106097824 */ /* 0x050fe200000e0609 */
[----:B------:R-:W-:Y:S01]  /*10450*/  IADD3 R4, P0, R5, R18, RZ ;  /* 0x0000001205047210 */ /* 0x000fe20007f1e0ff */
[----:B------:R-:W-:Y:S01]  /*10460*/  IMAD.X R11, R6, 0x1, R11, P1 ;  /* 0x00000001060b7824 */ /* 0x000fe200008e060b */
[----:B------:R-:W-:-:S03]  /*10470*/  ISETP.NE.U32.AND P1, PT, R19, RZ, PT ;  /* 0x000000ff1300720c */ /* 0x000fc60003f25070 */
[----:B------:R-:W-:Y:S01]  /*10480*/  IMAD.X R5, R6, 0x1, R3, P0 ;  /* 0x0000000106057824 */ /* 0x000fe200000e0603 */
[----:B------:R-:W-:Y:S01]  /*10490*/  ISETP.NE.U32.AND P0, PT, R151, RZ, PT ;  /* 0x000000ff9700720c */ /* 0x000fe20003f05070 */
[----:B------:R1:W-:Y:S04]  /*104a0*/  LDGSTS.E.BYPASS.LTC128B.128 [R155+0x3100], [R10.64], !P5 ;  /* 0x031000000a9b7fae */ /* 0x0003e8000e901d54 */
[----:B------:R1:W-:Y:S04]  /*104b0*/  LDGSTS.E.BYPASS.LTC128B.128 [R155+0x4100], [R8.64], !P6 ;  /* 0x04100000089b7fae */ /* 0x0003e8000f101d54 */
[----:B------:R1:W-:Y:S04]  /*104c0*/  LDGSTS.E.BYPASS.LTC128B.128 [R155+0x5100], [R4.64], !P4 ;  /* 0x05100000049b7fae */ /* 0x0003e8000e101d54 */
[----:B------:R1:W-:Y:S04]  /*104d0*/  LDGSTS.E.BYPASS.LTC128B.128.ZFILL [R155+0x3900], [R16.64], P2 ;  /* 0x03900000109b7fae */ /* 0x0003e80009141d54 */
[----:B------:R1:W-:Y:S04]  /*104e0*/  LDGSTS.E.BYPASS.LTC128B.128.ZFILL [R155+0x4900], [R14.64], P1 ;  /* 0x049000000e9b7fae */ /* 0x0003e80008941d54 */
[----:B------:R1:W-:Y:S02]  /*104f0*/  LDGSTS.E.BYPASS.LTC128B.128.ZFILL [R155+0x5900], [R12.64], P0 ;  /* 0x059000000c9b7fae */ /* 0x0003e40008141d54 */
.L_x_828:
[----:B------:R-:W-:Y:S01]  /*10500*/  FMUL.FTZ R3, R48, c[0x0][0x320] ;  /* 0x0000c80030037a20 */ /* 0x000fe20000410000 */
[----:B-1----:R-:W-:Y:S01]  /*10510*/  SHF.R.S32.HI R5, RZ, 0x1f, R153 ;  /* 0x0000001fff057819 */ /* 0x002fe20000011499 */
[----:B------:R-:W-:Y:S01]  /*10520*/  FMUL.FTZ R4, R26, c[0x0][0x320] ;  /* 0x0000c8001a047a20 */ /* 0x000fe20000410000 */
[----:B------:R-:W-:Y:S01]  /*10530*/  PLOP3.LUT P1, PT, PT, PT, UP2, 0x80, 0x0 ;  /* 0x000000000000781c */ /* 0x000fe20003f2f028 */
[----:B------:R1:W-:Y:S01]  /*10540*/  MUFU.TANH R98, R3 ;  /* 0x0000000300627308 */ /* 0x0003e20000002400 */
[----:B------:R-:W-:Y:S01]  /*10550*/  PLOP3.LUT P0, PT, PT, PT, UP2, 0x80, 0x0 ;  /* 0x000000000000781c */ /* 0x000fe20003f0f028 */
[----:B------:R-:W-:Y:S01]  /*10560*/  UMOV UR4, 0xffffffc0 ;  /* 0xffffffc000047882 */ /* 0x000fe20000000000 */
[----:B------:R-:W-:Y:S01]  /*10570*/  FMUL.FTZ R20, R38, c[0x0][0x320] ;  /* 0x0000c80026147a20 */ /* 0x000fe20000410000 */
[----:B------:R-:W-:Y:S01]  /*10580*/  UIMAD UR4, UR8, UR4, 0x41 ;  /* 0x00000041080474a4 */ /* 0x000fe2000f8e0204 */
[----:B------:R-:W-:Y:S01]  /*10590*/  FMUL.FTZ R16, R27, c[0x0][0x320] ;  /* 0x0000c8001b107a20 */ /* 0x000fe20000410000 */
[----:B------:R-:W-:Y:S01]  /*105a0*/  UIADD3 UR8, UR8, -0x2, URZ ;  /* 0xfffffffe08087890 */ /* 0x000fe2000fffe03f */
[----:B------:R-:W-:Y:S01]  /*105b0*/  FMUL.FTZ R23, R39, c[0x0][0x320] ;  /* 0x0000c80027177a20 */ /* 0x000fe20000410000 */
[----:B------:R2:W-:Y:S01]  /*105c0*/  MUFU.TANH R210, R4 ;  /* 0x0000000400d27308 */ /* 0x0005e20000002400 */
[----:B------:R-:W-:Y:S01]  /*105d0*/  FMUL.FTZ R12, R67, c[0x0][0x320] ;  /* 0x0000c800430c7a20 */ /* 0x000fe20000410000 */
[----:B------:R-:W0:Y:S01]  /*105e0*/  LDGDEPBAR ;  /* 0x00000000000079af */ /* 0x000e220000000000 */
[----:B------:R-:W-:-:S04]  /*105f0*/  IMAD.SHL.U32 R225, R0, 0x2, RZ ;  /* 0x0000000200e17824 */ /* 0x000fc800078e00ff */
[----:B------:R-:W-:Y:S01]  /*10600*/  IMAD R226, R2, 0x2, R225 ;  /* 0x0000000202e27824 */ /* 0x000fe200078e02e1 */
[----:B------:R-:W-:Y:S01]  /*10610*/  MUFU.TANH R12, R12 ;  /* 0x0000000c000c7308 */ /* 0x000fe20000002400 */
[----:B-1----:R-:W-:-:S07]  /*10620*/  FMUL.FTZ R3, R49, c[0x0][0x320] ;  /* 0x0000c80031037a20 */ /* 0x002fce0000410000 */
[----:B------:R1:W-:Y:S01]  /*10630*/  MUFU.TANH R97, R3 ;  /* 0x0000000300617308 */ /* 0x0003e20000002400 */
[----:B--2---:R-:W-:Y:S01]  /*10640*/  LEA.HI R4, R5, R153, RZ, 0x2 ;  /* 0x0000009905047211 */ /* 0x004fe200078f10ff */
[----:B------:R-:W-:-:S03]  /*10650*/  FMUL.FTZ R5, R68, c[0x0][0x320] ;  /* 0x0000c80044057a20 */ /* 0x000fc60000410000 */
[----:B------:R-:W-:-:S03]  /*10660*/  LOP3.LUT R4, R4, 0xffffffc, RZ, 0xc0, !PT ;  /* 0x0ffffffc04047812 */ /* 0x000fc600078ec0ff */
[----:B------:R2:W-:Y:S02]  /*10670*/  MUFU.TANH R28, R5 ;  /* 0x00000005001c7308 */ /* 0x0005e40000002400 */
[----:B------:R-:W-:Y:S01]  /*10680*/  IMAD.IADD R7, R153, 0x1, -R4 ;  /* 0x0000000199077824 */ /* 0x000fe200078e0a04 */
[----:B------:R-:W-:Y:S01]  /*10690*/  LEA.HI R4, R152, R152, RZ, 0x1 ;  /* 0x0000009898047211 */ /* 0x000fe200078f08ff */
[----:B-1----:R-:W-:-:S04]  /*106a0*/  FMUL.FTZ R3, R44, c[0x0][0x320] ;  /* 0x0000c8002c037a20 */ /* 0x002fc80000410000 */
[----:B------:R-:W-:Y:S01]  /*106b0*/  MUFU.TANH R16, R16 ;  /* 0x0000001000107308 */ /* 0x000fe20000002400 */
[----:B--2---:R-:W-:-:S07]  /*106c0*/  FMUL.FTZ R5, R69, c[0x0][0x320] ;  /* 0x0000c80045057a20 */ /* 0x004fce0000410000 */
[----:B------:R1:W-:Y:S08]  /*106d0*/  MUFU.TANH R149, R3 ;  /* 0x0000000300957308 */ /* 0x0003f00000002400 */
[----:B------:R2:W-:Y:S01]  /*106e0*/  MUFU.TANH R26, R5 ;  /* 0x00000005001a7308 */ /* 0x0005e20000002400 */
[----:B-1----:R-:W-:-:S07]  /*106f0*/  FMUL.FTZ R3, R32, c[0x0][0x320] ;  /* 0x0000c80020037a20 */ /* 0x002fce0000410000 */
[----:B------:R-:W-:Y:S01]  /*10700*/  MUFU.TANH R20, R20 ;  /* 0x0000001400147308 */ /* 0x000fe20000002400 */
[----:B--2---:R-:W-:-:S07]  /*10710*/  IMAD.SHL.U32 R5, R4, 0x20, RZ ;  /* 0x0000002004057824 */ /* 0x004fce00078e00ff */
[----:B------:R1:W-:Y:S08]  /*10720*/  MUFU.TANH R166, R3 ;  /* 0x0000000300a67308 */ /* 0x0003f00000002400 */
[----:B------:R-:W-:Y:S01]  /*10730*/  MUFU.TANH R23, R23 ;  /* 0x0000001700177308 */ /* 0x000fe20000002400 */
[----:B-1----:R-:W-:-:S07]  /*10740*/  FMUL.FTZ R3, R33, c[0x0][0x320] ;  /* 0x0000c80021037a20 */ /* 0x002fce0000410000 */
        /* <DEDUP_REMOVED lines=77> */
[----:B-1----:R-:W-:-:S05]  /*10c20*/  LOP3.LUT R3, R154, 0xffffffe0, RZ, 0xc0, !PT ;  /* 0xffffffe09a037812 */ /* 0x002fca00078ec0ff */
[----:B------:R-:W-:-:S05]  /*10c30*/  IMAD.IADD R3, R159, 0x1, -R3 ;  /* 0x000000019f037824 */ /* 0x000fca00078e0a03 */
[----:B------:R-:W-:-:S04]  /*10c40*/  SHF.R.S32.HI R6, RZ, 0x1f, R3 ;  /* 0x0000001fff067819 */ /* 0x000fc80000011403 */
[----:B------:R-:W-:-:S04]  /*10c50*/  LEA.HI R8, R6, R3, RZ, 0x2 ;  /* 0x0000000306087211 */ /* 0x000fc800078f10ff */
[----:B------:R-:W-:-:S05]  /*10c60*/  LEA.HI.SX32 R6, R8, UR12, 0x1e ;  /* 0x0000000c08067c11 */ /* 0x000fca000f8ff2ff */
[----:B------:R-:W-:Y:S01]  /*10c70*/  IMAD R9, R7, 0x10, R6 ;  /* 0x0000001007097824 */ /* 0x000fe200078e0206 */
[----:B------:R-:W-:Y:S01]  /*10c80*/  LOP3.LUT R6, R4, 0x1ffffffe, RZ, 0xc0, !PT ;  /* 0x1ffffffe04067812 */ /* 0x000fe200078ec0ff */
[----:B------:R-:W-:Y:S01]  /*10c90*/  FMUL.FTZ R7, R70, c[0x0][0x320] ;  /* 0x0000c80046077a20 */ /* 0x000fe20000410000 */
[----:B------:R-:W-:-:S03]  /*10ca0*/  LOP3.LUT R4, R5, 0xffffffc0, RZ, 0xc0, !PT ;  /* 0xffffffc005047812 */ /* 0x000fc600078ec0ff */
[----:B------:R-:W-:Y:S01]  /*10cb0*/  IMAD.IADD R6, R152, 0x1, -R6 ;  /* 0x0000000198067824 */ /* 0x000fe200078e0a06 */
[----:B------:R-:W-:Y:S01]  /*10cc0*/  MUFU.TANH R34, R7 ;  /* 0x0000000700227308 */ /* 0x000fe20000002400 */
[----:B------:R-:W-:Y:S02]  /*10cd0*/  IMAD.IADD R5, R4, 0x1, R9 ;  /* 0x0000000104057824 */ /* 0x000fe400078e0209 */
[----:B------:R-:W-:Y:S02]  /*10ce0*/  FMUL.FTZ R4, R71, c[0x0][0x320] ;  /* 0x0000c80047047a20 */ /* 0x000fe40000410000 */
[----:B------:R-:W-:-:S03]  /*10cf0*/  IMAD R10, R6, 0x8, R5 ;  /* 0x00000008060a7824 */ /* 0x000fc600078e0205 */
[----:B------:R1:W-:Y:S01]  /*10d00*/  MUFU.TANH R31, R4 ;  /* 0x00000004001f7308 */ /* 0x0003e20000002400 */
[----:B------:R-:W-:Y:S01]  /*10d10*/  @P1 IMAD.HI.U32 R6, R10, c[0x0][0x2c8], RZ ;  /* 0x0000b2000a061a27 */ /* 0x000fe200078e00ff */
[----:B------:R5:W-:Y:S03]  /*10d20*/  STL [R1+0x24], R10 ;  /* 0x0000240a01007387 */ /* 0x000be60000100800 */
[----:B------:R-:W-:Y:S01]  /*10d30*/  IMAD.MOV.U32 R5, RZ, RZ, R10 ;  /* 0x000000ffff057224 */ /* 0x000fe200078e000a */
[----:B------:R-:W-:Y:S02]  /*10d40*/  @P0 SHF.R.U32.HI R5, RZ, c[0x0][0x2cc], R6 ;  /* 0x0000b300ff050a19 */ /* 0x000fe40000011606 */
[----:B------:R-:W-:Y:S01]  /*10d50*/  LOP3.LUT R6, R8, 0x7ffffffc, RZ, 0xc0, !PT ;  /* 0x7ffffffc08067812 */ /* 0x000fe200078ec0ff */
[----:B------:R-:W-:Y:S02]  /*10d60*/  FMUL.FTZ R8, R84, c[0x0][0x320] ;  /* 0x0000c80054087a20 */ /* 0x000fe40000410000 */
[----:B------:R-:W2:Y:S02]  /*10d70*/  SHFL.IDX PT, R9, R5, RZ, 0x1c1f ;  /* 0x001c1fff05097589 */ /* 0x000ea400000e0000 */
[----:B------:R3:W-:Y:S02]  /*10d80*/  MUFU.TANH R13, R8 ;  /* 0x00000008000d7308 */ /* 0x0007e40000002400 */
[----:B------:R-:W2:Y:S01]  /*10d90*/  SHFL.IDX PT, R11, R5, 0x2, 0x1c1f ;  /* 0x005c1f00050b7f89 */ /* 0x000ea200000e0000 */
[----:B-1----:R-:W-:-:S05]  /*10da0*/  FMUL.FTZ R4, R89, c[0x0][0x320] ;  /* 0x0000c80059047a20 */ /* 0x002fca0000410000 */
[----:B------:R1:W-:Y:S01]  /*10db0*/  MUFU.TANH R19, R4 ;  /* 0x0000000400137308 */ /* 0x0003e20000002400 */
[----:B-----5:R-:W-:Y:S02]  /*10dc0*/  FMUL.FTZ R10, R65, c[0x0][0x320] ;  /* 0x0000c800410a7a20 */ /* 0x020fe40000410000 */
[----:B---3--:R-:W-:-:S06]  /*10dd0*/  FMUL.FTZ R8, R85, c[0x0][0x320] ;  /* 0x0000c80055087a20 */ /* 0x008fcc0000410000 */
[----:B------:R-:W-:Y:S01]  /*10de0*/  MUFU.TANH R8, R8 ;  /* 0x0000000800087308 */ /* 0x000fe20000002400 */
[----:B-1----:R-:W-:-:S07]  /*10df0*/  FMUL.FTZ R4, R90, c[0x0][0x320] ;  /* 0x0000c8005a047a20 */ /* 0x002fce0000410000 */
[----:B------:R1:W-:Y:S02]  /*10e00*/  MUFU.TANH R25, R4 ;  /* 0x0000000400197308 */ /* 0x0003e40000002400 */
[----:B-1----:R-:W-:-:S06]  /*10e10*/  FMUL.FTZ R4, R64, c[0x0][0x320] ;  /* 0x0000c80040047a20 */ /* 0x002fcc0000410000 */
[----:B------:R1:W-:Y:S02]  /*10e20*/  MUFU.TANH R24, R4 ;  /* 0x0000000400187308 */ /* 0x0003e40000002400 */
[----:B-1----:R-:W-:Y:S02]  /*10e30*/  IMAD.IADD R4, R3, 0x1, -R6 ;  /* 0x0000000103047824 */ /* 0x002fe400078e0a06 */
[----:B------:R-:W-:Y:S02]  /*10e40*/  FMUL.FTZ R3, R92, c[0x0][0x320] ;  /* 0x0000c8005c037a20 */ /* 0x000fe40000410000 */
[----:B------:R-:W-:Y:S01]  /*10e50*/  IMAD.U32 R6, RZ, RZ, UR4 ;  /* 0x00000004ff067e24 */ /* 0x000fe2000f8e00ff */
[----:B------:R-:W-:Y:S01]  /*10e60*/  ULDC.64 UR4, c[0x0][0x2c8] ;  /* 0x0000b20000047ab9 */ /* 0x000fe20000000a00 */
[----:B------:R-:W-:Y:S01]  /*10e70*/  IMAD.SHL.U32 R7, R4, 0x2, RZ ;  /* 0x0000000204077824 */ /* 0x000fe200078e00ff */
[----:B------:R1:W3:Y:S01]  /*10e80*/  MUFU.TANH R15, R3 ;  /* 0x00000003000f7308 */ /* 0x0002e20000002400 */
[----:B------:R-:W-:Y:S01]  /*10e90*/  FMUL.FTZ R4, R93, c[0x0][0x320] ;  /* 0x0000c8005d047a20 */ /* 0x000fe20000410000 */
[----:B------:R-:W-:-:S02]  /*10ea0*/  UIMAD.WIDE.U32 UR22, UR12, UR4, URZ ;  /* 0x000000040c1672a5 */ /* 0x000fc4000f8e003f */
[----:B------:R5:W-:Y:S04]  /*10eb0*/  STL [R1+0x2c], R7 ;  /* 0x00002c0701007387 */ /* 0x000be80000100800 */
[----:B------:R2:W2:Y:S01]  /*10ec0*/  MUFU.TANH R14, R4 ;  /* 0x00000004000e7308 */ /* 0x0004a20000002400 */
[----:B------:R-:W-:Y:S02]  /*10ed0*/  @UP2 UMOV UR7, UR23 ;  /* 0x0000001700072c82 */ /* 0x000fe40008000000 */
[----:B------:R-:W-:-:S04]  /*10ee0*/  @UP2 USHF.R.U32.HI UR12, URZ, UR5, UR7 ;  /* 0x000000053f0c2299 */ /* 0x000fc80008011607 */
[----:B------:R-:W-:Y:S01]  /*10ef0*/  UIADD3 UR12, UR12, UR9, -UR17 ;  /* 0x000000090c0c7290 */ /* 0x000fe2000fffe811 */
[----:B-1----:R-:W-:-:S03]  /*10f00*/  IADD3 R3, -R7, UR9, R6 ;  /* 0x0000000907037c10 */ /* 0x002fc6000fffe106 */
[----:B------:R-:W-:Y:S01]  /*10f10*/  USHF.R.S32.HI UR4, URZ, 0x1f, UR12 ;  /* 0x0000001f3f047899 */ /* 0x000fe2000801140c */
[----:B------:R-:W-:-:S03]  /*10f20*/  IADD3 R6, R3, -UR17, RZ ;  /* 0x8000001103067c10 */ /* 0x000fc6000fffe0ff */
[----:B------:R-:W-:Y:S02]  /*10f30*/  ULEA.HI UR4, UR4, UR12, URZ, 0x6 ;  /* 0x0000000c04047291 */ /* 0x000fe4000f8f303f */
[----:B--2---:R-:W-:Y:S02]  /*10f40*/  IMAD.IADD R3, R6, 0x1, R9 ;  /* 0x0000000106037824 */ /* 0x004fe400078e0209 */
[----:B------:R-:W-:Y:S01]  /*10f50*/  FMUL.FTZ R9, R66, c[0x0][0x320] ;  /* 0x0000c80042097a20 */ /* 0x000fe20000410000 */
[----:B------:R-:W-:Y:S01]  /*10f60*/  USHF.R.S32.HI UR7, URZ, 0x6, UR4 ;  /* 0x000000063f077899 */ /* 0x000fe20008011404 */
[----:B-----5:R-:W-:Y:S02]  /*10f70*/  IADD3 R7, -R7, UR19, RZ ;  /* 0x0000001307077c10 */ /* 0x020fe4000fffe1ff */
[----:B------:R1:W-:Y:S01]  /*10f80*/  MUFU.TANH R27, R9 ;  /* 0x00000009001b7308 */ /* 0x0003e20000002400 */
[----:B------:R-:W-:Y:S01]  /*10f90*/  UISETP.LT.AND UP0, UPT, URZ, UR7, UPT ;  /* 0x000000073f00728c */ /* 0x000fe2000bf01270 */
[----:B------:R-:W-:Y:S01]  /*10fa0*/  IMNMX R4, R7, R3, PT ;  /* 0x0000000307047217 */ /* 0x000fe20003800200 */
[----:B------:R-:W-:-:S02]  /*10fb0*/  IMAD.IADD R3, R6, 0x1, R11 ;  /* 0x0000000106037824 */ /* 0x000fc400078e020b */
[----:B------:R-:W-:Y:S01]  /*10fc0*/  FMUL.FTZ R11, R91, c[0x0][0x320] ;  /* 0x0000c8005b0b7a20 */ /* 0x000fe20000410000 */
[C---:B------:R-:W-:Y:S01]  /*10fd0*/  ISETP.GT.AND P0, PT, R4.reuse, RZ, PT ;  /* 0x000000ff0400720c */ /* 0x040fe20003f04270 */
[----:B------:R-:W-:Y:S01]  /*10fe0*/  USEL UR7, URZ, UR7, !UP0 ;  /* 0x000000073f077287 */ /* 0x000fe2000c000000 */
[C---:B------:R-:W-:Y:S02]  /*10ff0*/  ISETP.GT.AND P1, PT, R4.reuse, 0x1, PT ;  /* 0x000000010400780c */ /* 0x040fe40003f24270 */
[----:B------:R-:W-:Y:S01]  /*11000*/  FSEL R33, R33, -INF , P0 ;  /* 0xff80000021217808 */ /* 0x000fe20000000000 */
[----:B------:R-:W-:Y:S01]  /*11010*/  MUFU.TANH R11, R11 ;  /* 0x0000000b000b7308 */ /* 0x000fe20000002400 */
[----:B------:R-:W-:Y:S02]  /*11020*/  ISETP.GT.AND P0, PT, R4, 0x8, PT ;  /* 0x000000080400780c */ /* 0x000fe40003f04270 */
[----:B------:R-:W-:Y:S02]  /*11030*/  IMNMX R3, R7, R3, PT ;  /* 0x0000000307037217 */ /* 0x000fe40003800200 */
[----:B------:R-:W-:Y:S01]  /*11040*/  FSEL R38, R18, -INF , P1 ;  /* 0xff80000012267808 */ /* 0x000fe20000800000 */
[----:B-1----:R-:W-:Y:S01]  /*11050*/  SHFL.IDX PT, R9, R5, 0x1, 0x1c1f ;  /* 0x003c1f0005097f89 */ /* 0x002fe200000e0000 */
[----:B----4-:R-:W-:-:S02]  /*11060*/  FSEL R45, R17, -INF , P0 ;  /* 0xff800000112d7808 */ /* 0x010fc40000000000 */
[C---:B------:R-:W-:Y:S02]  /*11070*/  ISETP.GT.AND P1, PT, R3.reuse, RZ, PT ;  /* 0x000000ff0300720c */ /* 0x040fe40003f24270 */
[----:B------:R-:W-:Y:S02]  /*11080*/  ISETP.GT.AND P0, PT, R3, 0x1, PT ;  /* 0x000000010300780c */ /* 0x000fe40003f04270 */
[----:B---3--:R-:W-:Y:S02]  /*11090*/  FSEL R17, R15, -INF , P1 ;  /* 0xff8000000f117808 */ /* 0x008fe40000800000 */
[----:B------:R-:W-:Y:S02]  /*110a0*/  FSEL R18, R14, -INF , P0 ;  /* 0xff8000000e127808 */ /* 0x000fe40000000000 */
[C---:B------:R-:W-:Y:S01]  /*110b0*/  ISETP.GT.AND P1, PT, R3.reuse, 0x8, PT ;  /* 0x000000080300780c */ /* 0x040fe20003f24270 */
[----:B------:R1:W2:Y:S01]  /*110c0*/  MUFU.TANH R14, R10 ;  /* 0x0000000a000e7308 */ /* 0x0002a20000002400 */
[----:B------:R-:W-:-:S02]  /*110d0*/  ISETP.GT.AND P0, PT, R3, 0x9, PT ;  /* 0x000000090300780c */ /* 0x000fc40003f04270 */
[----:B------:R-:W-:Y:S02]  /*110e0*/  FSEL R21, R21, -INF , P1 ;  /* 0xff80000015157808 */ /* 0x000fe40000800000 */
[----:B------:R-:W-:Y:S02]  /*110f0*/  FSEL R22, R19, -INF , P0 ;  /* 0xff80000013167808 */ /* 0x000fe40000000000 */
[C---:B------:R-:W-:Y:S02]  /*11100*/  ISETP.GT.AND P1, PT, R3.reuse, 0x10, PT ;  /* 0x000000100300780c */ /* 0x040fe40003f24270 */
[----:B------:R-:W-:Y:S02]  /*11110*/  ISETP.GT.AND P0, PT, R3, 0x11, PT ;  /* 0x000000110300780c */ /* 0x000fe40003f04270 */
[----:B------:R-:W-:Y:S01]  /*11120*/  FSEL R50, R13, -INF , P1 ;  /* 0xff8000000d327808 */ /* 0x000fe20000800000 */
[----:B------:R-:W-:Y:S01]  /*11130*/  FMUL.FTZ R13, R54, c[0x0][0x320] ;  /* 0x0000c800360d7a20 */ /* 0x000fe20000410000 */
[----:B------:R-:W-:-:S02]  /*11140*/  FSEL R49, R8, -INF , P0 ;  /* 0xff80000008317808 */ /* 0x000fc40000000000 */
[C---:B------:R-:W-:Y:S01]  /*11150*/  ISETP.GT.AND P1, PT, R3.reuse, 0x18, PT ;  /* 0x000000180300780c */ /* 0x040fe20003f24270 */
[----:B-1----:R-:W1:Y:S01]  /*11160*/  SHFL.IDX PT, R10, R5, 0x3, 0x1c1f ;  /* 0x007c1f00050a7f89 */ /* 0x002e6200000e0000 */
[----:B------:R-:W-:Y:S02]  /*11170*/  ISETP.GT.AND P0, PT, R3, 0x19, PT ;  /* 0x000000190300780c */ /* 0x000fe40003f04270 */
[----:B------:R-:W-:Y:S02]  /*11180*/  FSEL R48, R40, -INF , P1 ;  /* 0xff80000028307808 */ /* 0x000fe40000800000 */
[----:B------:R-:W-:Y:S02]  /*11190*/  FSEL R51, R37, -INF , P0 ;  /* 0xff80000025337808 */ /* 0x000fe40000000000 */
[C---:B------:R-:W-:Y:S02]  /*111a0*/  ISETP.GT.AND P1, PT, R3.reuse, 0x20, PT ;  /* 0x000000200300780c */ /* 0x040fe40003f24270 */
[----:B------:R-:W-:-:S02]  /*111b0*/  ISETP.GT.AND P0, PT, R3, 0x21, PT ;  /* 0x000000210300780c */ /* 0x000fc40003f04270 */
[----:B------:R-:W-:Y:S02]  /*111c0*/  FMNMX.FTZ R8, R17, R18, !PT ;  /* 0x0000001211087209 */ /* 0x000fe40007810000 */
[----:B------:R-:W-:Y:S02]  /*111d0*/  FSEL R164, R36, -INF , P1 ;  /* 0xff80000024a47808 */ /* 0x000fe40000800000 */
[----:B------:R-:W-:Y:S02]  /*111e0*/  FSEL R159, R32, -INF , P0 ;  /* 0xff800000209f7808 */ /* 0x000fe40000000000 */
[----:B------:R-:W-:Y:S02]  /*111f0*/  FMNMX.FTZ R8, R21, R8, !PT ;  /* 0x0000000815087209 */ /* 0x000fe40007810000 */
[C---:B------:R-:W-:Y:S02]  /*11200*/  ISETP.GT.AND P1, PT, R3.reuse, 0x28, PT ;  /* 0x000000280300780c */ /* 0x040fe40003f24270 */
[----:B------:R-:W-:-:S02]  /*11210*/  ISETP.GT.AND P0, PT, R3, 0x29, PT ;  /* 0x000000290300780c */ /* 0x000fc40003f04270 */
[----:B------:R-:W-:Y:S02]  /*11220*/  FMNMX.FTZ R8, R22, R8, !PT ;  /* 0x0000000816087209 */ /* 0x000fe40007810000 */
[----:B------:R-:W-:Y:S02]  /*11230*/  FSEL R158, R30, -INF , P1 ;  /* 0xff8000001e9e7808 */ /* 0x000fe40000800000 */
[----:B------:R-:W-:Y:S02]  /*11240*/  FSEL R165, R29, -INF , P0 ;  /* 0xff8000001da57808 */ /* 0x000fe40000000000 */
[C---:B------:R-:W-:Y:S02]  /*11250*/  ISETP.GT.AND P1, PT, R3.reuse, 0x30, PT ;  /* 0x000000300300780c */ /* 0x040fe40003f24270 */
[----:B------:R-:W-:Y:S02]  /*11260*/  ISETP.GT.AND P0, PT, R3, 0x31, PT ;  /* 0x000000310300780c */ /* 0x000fe40003f04270 */
[----:B------:R-:W-:-:S02]  /*11270*/  FMNMX.FTZ R8, R50, R8, !PT ;  /* 0x0000000832087209 */ /* 0x000fc40007810000 */
[----:B------:R-:W-:Y:S02]  /*11280*/  FSEL R212, R28, -INF , P1 ;  /* 0xff8000001cd47808 */ /* 0x000fe40000800000 */
[----:B------:R-:W-:Y:S02]  /*11290*/  FSEL R218, R26, -INF , P0 ;  /* 0xff8000001ada7808 */ /* 0x000fe40000000000 */
[C---:B------:R-:W-:Y:S02]  /*112a0*/  ISETP.GT.AND P1, PT, R3.reuse, 0x38, PT ;  /* 0x000000380300780c */ /* 0x040fe40003f24270 */
[----:B------:R-:W-:Y:S02]  /*112b0*/  ISETP.GT.AND P0, PT, R3, 0x39, PT ;  /* 0x000000390300780c */ /* 0x000fe40003f04270 */
[----:B------:R-:W-:Y:S01]  /*112c0*/  FMNMX.FTZ R3, R49, R8, !PT ;  /* 0x0000000831037209 */ /* 0x000fe20007810000 */
[----:B-1----:R-:W-:Y:S01]  /*112d0*/  IMAD.IADD R8, R6, 0x1, R10 ;  /* 0x0000000106087824 */ /* 0x002fe200078e020a */
[----:B------:R-:W-:Y:S01]  /*112e0*/  FSEL R214, R24, -INF , P1 ;  /* 0xff80000018d67808 */ /* 0x000fe20000800000 */
[----:B------:R-:W-:Y:S01]  /*112f0*/  IMAD.IADD R6, R6, 0x1, R9 ;  /* 0x0000000106067824 */ /* 0x000fe200078e0209 */
[----:B------:R-:W-:Y:S01]  /*11300*/  FMNMX.FTZ R104, R48, R3, !PT ;  /* 0x0000000330687209 */ /* 0x000fe20007810000 */
[----:B------:R-:W-:Y:S01]  /*11310*/  FMUL.FTZ R10, R55, c[0x0][0x320] ;  /* 0x0000c800370a7a20 */ /* 0x000fe20000410000 */
[----:B------:R-:W-:-:S02]  /*11320*/  IMNMX R3, R7, R8, PT ;  /* 0x0000000807037217 */ /* 0x000fc40003800200 */
[----:B--2---:R-:W-:Y:S02]  /*11330*/  FSEL R219, R14, -INF , P0 ;  /* 0xff8000000edb7808 */ /* 0x004fe40000000000 */
[C---:B------:R-:W-:Y:S01]  /*11340*/  ISETP.GT.AND P1, PT, R3.reuse, RZ, PT ;  /* 0x000000ff0300720c */ /* 0x040fe20003f24270 */
[----:B------:R-:W-:Y:S01]  /*11350*/  MUFU.TANH R10, R10 ;  /* 0x0000000a000a7308 */ /* 0x000fe20000002400 */
[C---:B------:R-:W-:Y:S02]  /*11360*/  ISETP.GT.AND P0, PT, R3.reuse, 0x1, PT ;  /* 0x000000010300780c */ /* 0x040fe40003f04270 */
[----:B------:R-:W-:Y:S02]  /*11370*/  FSEL R14, R42, -INF , P1 ;  /* 0xff8000002a0e7808 */ /* 0x000fe40000800000 */
[----:B------:R-:W-:Y:S02]  /*11380*/  ISETP.GT.AND P1, PT, R3, 0x8, PT ;  /* 0x000000080300780c */ /* 0x000fe40003f24270 */
[----:B------:R-:W-:-:S02]  /*11390*/  FSEL R15, R41, -INF , P0 ;  /* 0xff800000290f7808 */ /* 0x000fc40000000000 */
[----:B------:R-:W-:Y:S02]  /*113a0*/  FSEL R19, R25, -INF , P1 ;  /* 0xff80000019137808 */ /* 0x000fe40000800000 */
[C---:B------:R-:W-:Y:S02]  /*113b0*/  ISETP.GT.AND P0, PT, R3.reuse, 0x9, PT ;  /* 0x000000090300780c */ /* 0x040fe40003f04270 */
[----:B------:R-:W-:Y:S02]  /*113c0*/  ISETP.GT.AND P1, PT, R3, 0x10, PT ;  /* 0x000000100300780c */ /* 0x000fe40003f24270 */
[----:B------:R-:W-:Y:S02]  /*113d0*/  FMNMX.FTZ R104, R51, R104, !PT ;  /* 0x0000006833687209 */ /* 0x000fe40007810000 */
[----:B------:R-:W-:Y:S02]  /*113e0*/  FMNMX.FTZ R5, R14, R15, !PT ;  /* 0x0000000f0e057209 */ /* 0x000fe40007810000 */
        /* <DEDUP_REMOVED lines=8> */
[C---:B------:R-:W-:Y:S01]  /*11470*/  ISETP.GT.AND P0, PT, R3.reuse, 0x19, PT ;  /* 0x000000190300780c */ /* 0x040fe20003f04270 */
[----:B------:R-:W-:Y:S01]  /*11480*/  LDSM.16.MT88.4 R40, [R226+0x2100] ;  /* 0x00210000e228783b */ /* 0x000fe20000004200 */
[----:B------:R-:W-:Y:S02]  /*11490*/  ISETP.GT.AND P1, PT, R3, 0x20, PT ;  /* 0x000000200300780c */ /* 0x000fe40003f24270 */
[----:B------:R-:W-:Y:S02]  /*114a0*/  FMNMX.FTZ R104, R159, R104, !PT ;  /* 0x000000689f687209 */ /* 0x000fe40007810000 */
[----:B------:R-:W-:Y:S02]  /*114b0*/  FMNMX.FTZ R5, R32, R5, !PT ;  /* 0x0000000520057209 */ /* 0x000fe40007810000 */
[----:B------:R-:W-:-:S02]  /*114c0*/  FSEL R81, R81, -INF , P0 ;  /* 0xff80000051517808 */ /* 0x000fc40000000000 */
[----:B------:R-:W-:Y:S02]  /*114d0*/  FSEL R100, R100, -INF , P1 ;  /* 0xff80000064647808 */ /* 0x000fe40000800000 */
[----:B------:R-:W-:Y:S02]  /*114e0*/  FMNMX.FTZ R104, R158, R104, !PT ;  /* 0x000000689e687209 */ /* 0x000fe40007810000 */
        /* <DEDUP_REMOVED lines=13> */
[C---:B------:R-:W-:Y:S02]  /*115c0*/  ISETP.GT.AND P0, PT, R3.reuse, 0x31, PT ;  /* 0x000000310300780c */ /* 0x040fe40003f04270 */
[----:B------:R-:W-:Y:S02]  /*115d0*/  ISETP.GT.AND P1, PT, R3, 0x38, PT ;  /* 0x000000380300780c */ /* 0x000fe40003f24270 */
[----:B------:R-:W-:-:S02]  /*115e0*/  FMNMX.FTZ R104, R218, R104, !PT ;  /* 0x00000068da687209 */ /* 0x000fc40007810000 */
[----:B------:R-:W-:Y:S02]  /*115f0*/  FMNMX.FTZ R5, R81, R5, !PT ;  /* 0x0000000551057209 */ /* 0x000fe40007810000 */
[----:B------:R-:W-:Y:S02]  /*11600*/  FSEL R206, R31, -INF , P0 ;  /* 0xff8000001fce7808 */ /* 0x000fe40000000000 */
[----:B------:R-:W-:Y:S01]  /*11610*/  FSEL R205, R27, -INF , P1 ;  /* 0xff8000001bcd7808 */ /* 0x000fe20000800000 */
[----:B------:R-:W-:Y:S01]  /*11620*/  LDSM.16.MT88.4 R28, [R225+0x100] ;  /* 0x00010000e11c783b */ /* 0x000fe20000004200 */
[----:B------:R-:W-:Y:S02]  /*11630*/  ISETP.GT.AND P0, PT, R3, 0x39, PT ;  /* 0x000000390300780c */ /* 0x000fe40003f04270 */
[----:B------:R-:W-:Y:S01]  /*11640*/  ISETP.GT.AND P1, PT, R4, 0x9, PT ;  /* 0x000000090400780c */ /* 0x000fe20003f24270 */
[----:B------:R-:W-:Y:S01]  /*11650*/  LDSM.16.MT88.4 R24, [R226+0x100] ;  /* 0x00010000e218783b */ /* 0x000fe20000004200 */
[----:B------:R-:W-:-:S02]  /*11660*/  FMNMX.FTZ R104, R214, R104, !PT ;  /* 0x00000068d6687209 */ /* 0x000fc40007810000 */
[----:B------:R-:W-:Y:S02]  /*11670*/  FMNMX.FTZ R5, R100, R5, !PT ;  /* 0x0000000564057209 */ /* 0x000fe40007810000 */
[----:B------:R-:W-:Y:S02]  /*11680*/  FSEL R207, R12, -INF , P0 ;  /* 0xff8000000ccf7808 */ /* 0x000fe40000000000 */
[----:B------:R-:W-:Y:S02]  /*11690*/  FSEL R37, R61, -INF , P1 ;  /* 0xff8000003d257808 */ /* 0x000fe40000800000 */
[----:B------:R-:W-:Y:S02]  /*116a0*/  FMNMX.FTZ R104, R219, R104, !PT ;  /* 0x00000068db687209 */ /* 0x000fe40007810000 */
[C---:B------:R-:W-:Y:S02]  /*116b0*/  ISETP.GT.AND P0, PT, R4.reuse, 0x10, PT ;  /* 0x000000100400780c */ /* 0x040fe40003f04270 */
[----:B------:R-:W-:Y:S01]  /*116c0*/  ISETP.GT.AND P1, PT, R4, 0x11, PT ;  /* 0x000000110400780c */ /* 0x000fe20003f24270 */
[----:B------:R-:W1:Y:S01]  /*116d0*/  SHFL.BFLY PT, R8, R104, 0x2, 0x1f ;  /* 0x0c401f0068087f89 */ /* 0x000e6200000e0000 */
[----:B------:R-:W-:-:S02]  /*116e0*/  FMNMX.FTZ R5, R101, R5, !PT ;  /* 0x0000000565057209 */ /* 0x000fc40007810000 */
[----:B------:R-:W-:Y:S02]  /*116f0*/  FSEL R44, R96, -INF , P0 ;  /* 0xff800000602c7808 */ /* 0x000fe40000000000 */
[----:B------:R-:W-:Y:S02]  /*11700*/  FSEL R80, R60, -INF , P1 ;  /* 0xff8000003c507808 */ /* 0x000fe40000800000 */
[----:B------:R-:W-:Y:S02]  /*11710*/  FMNMX.FTZ R5, R151, R5, !PT ;  /* 0x0000000597057209 */ /* 0x000fe40007810000 */
[C---:B------:R-:W-:Y:S02]  /*11720*/  ISETP.GT.AND P0, PT, R4.reuse, 0x18, PT ;  /* 0x000000180400780c */ /* 0x040fe40003f04270 */
[----:B------:R-:W-:Y:S02]  /*11730*/  ISETP.GT.AND P1, PT, R4, 0x19, PT ;  /* 0x000000190400780c */ /* 0x000fe40003f24270 */
[----:B------:R-:W-:-:S02]  /*11740*/  FMNMX.FTZ R5, R157, R5, !PT ;  /* 0x000000059d057209 */ /* 0x000fc40007810000 */
[----:B------:R-:W-:Y:S02]  /*11750*/  FSEL R83, R98, -INF , P0 ;  /* 0xff80000062537808 */ /* 0x000fe40000000000 */
[----:B------:R-:W-:Y:S02]  /*11760*/  FSEL R82, R97, -INF , P1 ;  /* 0xff80000061527808 */ /* 0x000fe40000800000 */
[C---:B------:R-:W-:Y:S02]  /*11770*/  ISETP.GT.AND P0, PT, R4.reuse, 0x20, PT ;  /* 0x000000200400780c */ /* 0x040fe40003f04270 */
[----:B------:R-:W-:Y:S02]  /*11780*/  ISETP.GT.AND P1, PT, R4, 0x21, PT ;  /* 0x000000210400780c */ /* 0x000fe40003f24270 */
[----:B------:R-:W-:Y:S02]  /*11790*/  FMNMX.FTZ R5, R201, R5, !PT ;  /* 0x00000005c9057209 */ /* 0x000fe40007810000 */
[----:B------:R-:W-:-:S02]  /*117a0*/  IMNMX R3, R7, R6, PT ;  /* 0x0000000607037217 */ /* 0x000fc40003800200 */
[----:B------:R-:W-:Y:S01]  /*117b0*/  FSEL R149, R149, -INF , P0 ;  /* 0xff80000095957808 */ /* 0x000fe20000000000 */
[----:B------:R2:W3:Y:S01]  /*117c0*/  MUFU.TANH R7, R13 ;  /* 0x0000000d00077308 */ /* 0x0004e20000002400 */
        /* <DEDUP_REMOVED lines=13> */
[----:B------:R-:W-:Y:S02]  /*118a0*/  FSEL R209, R209, -INF , P1 ;  /* 0xff800000d1d17808 */ /* 0x000fe40000800000 */
[----:B------:R-:W-:Y:S02]  /*118b0*/  FMNMX.FTZ R5, R207, R5, !PT ;  /* 0x00000005cf057209 */ /* 0x000fe40007810000 */
[C---:B------:R-:W-:Y:S02]  /*118c0*/  ISETP.GT.AND P0, PT, R4.reuse, 0x38, PT ;  /* 0x000000380400780c */ /* 0x040fe40003f04270 */
[----:B------:R-:W-:-:S02]  /*118d0*/  ISETP.GT.AND P1, PT, R4, 0x39, PT ;  /* 0x000000390400780c */ /* 0x000fc40003f24270 */
[----:B------:R-:W-:Y:S02]  /*118e0*/  FMNMX.FTZ R4, R44, R6, !PT ;  /* 0x000000062c047209 */ /* 0x000fe40007810000 */
[----:B-1----:R-:W-:Y:S02]  /*118f0*/  FMNMX.FTZ R104, R104, R8, !PT ;  /* 0x0000000868687209 */ /* 0x002fe40007810000 */
[----:B------:R-:W1:Y:S01]  /*11900*/  SHFL.BFLY PT, R8, R5, 0x2, 0x1f ;  /* 0x0c401f0005087f89 */ /* 0x000e6200000e0000 */
[----:B------:R-:W-:Y:S02]  /*11910*/  FMNMX.FTZ R4, R80, R4, !PT ;  /* 0x0000000450047209 */ /* 0x000fe40007810000 */
[----:B------:R-:W-:Y:S01]  /*11920*/  FSEL R222, R222, -INF , P0 ;  /* 0xff800000dede7808 */ /* 0x000fe20000000000 */
[----:B------:R-:W4:Y:S01]  /*11930*/  SHFL.BFLY PT, R9, R104, 0x1, 0x1f ;  /* 0x0c201f0068097f89 */ /* 0x000f2200000e0000 */
[----:B------:R-:W-:Y:S02]  /*11940*/  FMNMX.FTZ R4, R83, R4, !PT ;  /* 0x0000000453047209 */ /* 0x000fe40007810000 */
[----:B------:R-:W-:-:S02]  /*11950*/  ISETP.GT.AND P0, PT, R3, RZ, PT ;  /* 0x000000ff0300720c */ /* 0x000fc40003f04270 */
[----:B------:R-:W-:Y:S02]  /*11960*/  FMNMX.FTZ R4, R82, R4, !PT ;  /* 0x0000000452047209 */ /* 0x000fe40007810000 */
[----:B------:R-:W-:Y:S02]  /*11970*/  FSEL R223, R223, -INF , P1 ;  /* 0xff800000dfdf7808 */ /* 0x000fe40000800000 */
[----:B------:R-:W-:Y:S02]  /*11980*/  FMNMX.FTZ R4, R149, R4, !PT ;  /* 0x0000000495047209 */ /* 0x000fe40007810000 */
[----:B------:R-:W-:Y:S02]  /*11990*/  ISETP.GT.AND P1, PT, R3, 0x1, PT ;  /* 0x000000010300780c */ /* 0x000fe40003f24270 */
[----:B------:R-:W-:Y:S02]  /*119a0*/  FMNMX.FTZ R4, R156, R4, !PT ;  /* 0x000000049c047209 */ /* 0x000fe40007810000 */
[----:B------:R-:W-:-:S02]  /*119b0*/  FSEL R36, R57, -INF , P0 ;  /* 0xff80000039247808 */ /* 0x000fc40000000000 */
[----:B------:R-:W-:Y:S02]  /*119c0*/  FMNMX.FTZ R4, R166, R4, !PT ;  /* 0x00000004a6047209 */ /* 0x000fe40007810000 */
[----:B------:R-:W-:Y:S02]  /*119d0*/  ISETP.GT.AND P0, PT, R3, 0x8, PT ;  /* 0x000000080300780c */ /* 0x000fe40003f04270 */
[----:B--2---:R-:W-:Y:S02]  /*119e0*/  FSEL R13, R56, -INF , P1 ;  /* 0xff800000380d7808 */ /* 0x004fe40000800000 */
[----:B-1----:R-:W-:Y:S02]  /*119f0*/  FMNMX.FTZ R8, R5, R8, !PT ;  /* 0x0000000805087209 */ /* 0x002fe40007810000 */
[----:B------:R-:W-:Y:S02]  /*11a00*/  FMNMX.FTZ R4, R167, R4, !PT ;  /* 0x00000004a7047209 */ /* 0x000fe40007810000 */
[----:B------:R-:W-:Y:S01]  /*11a10*/  ISETP.GT.AND P1, PT, R3, 0x9, PT ;  /* 0x000000090300780c */ /* 0x000fe20003f24270 */
[----:B------:R-:W-:Y:S01]  /*11a20*/  SHFL.BFLY PT, R102, R8, 0x1, 0x1f ;  /* 0x0c201f0008667f89 */ /* 0x000fe200000e0000 */
[----:B------:R-:W-:-:S02]  /*11a30*/  FSEL R11, R53, -INF , P0 ;  /* 0xff800000350b7808 */ /* 0x000fc40000000000 */
[----:B------:R-:W-:Y:S02]  /*11a40*/  FMNMX.FTZ R5, R36, R13, !PT ;  /* 0x0000000d24057209 */ /* 0x000fe40007810000 */
[----:B----4-:R-:W-:Y:S02]  /*11a50*/  FMNMX.FTZ R104, R104, R9, !PT ;  /* 0x0000000968687209 */ /* 0x010fe40007810000 */
[----:B------:R-:W-:Y:S02]  /*11a60*/  FMNMX.FTZ R4, R208, R4, !PT ;  /* 0x00000004d0047209 */ /* 0x000fe40007810000 */
[----:B------:R-:W-:Y:S01]  /*11a70*/  ISETP.GT.AND P0, PT, R3, 0x10, PT ;  /* 0x000000100300780c */ /* 0x000fe20003f04270 */
[----:B------:R-:W-:Y:S01]  /*11a80*/  FMUL.FTZ R12, R104, c[0x0][0x2d0] ;  /* 0x0000b400680c7a20 */ /* 0x000fe20000410000 */
[----:B------:R-:W-:Y:S02]  /*11a90*/  FSEL R9, R35, -INF , P1 ;  /* 0xff80000023097808 */ /* 0x000fe40000800000 */
[----:B------:R-:W-:-:S02]  /*11aa0*/  FMNMX.FTZ R5, R11, R5, !PT ;  /* 0x000000050b057209 */ /* 0x000fc40007810000 */
[----:B------:R-:W-:Y:S02]  /*11ab0*/  FMNMX.FTZ R4, R209, R4, !PT ;  /* 0x00000004d1047209 */ /* 0x000fe40007810000 */
[----:B------:R-:W-:Y:S02]  /*11ac0*/  ISETP.GT.AND P1, PT, R3, 0x11, PT ;  /* 0x000000110300780c */ /* 0x000fe40003f24270 */
[----:B---3--:R-:W-:Y:S02]  /*11ad0*/  FSEL R67, R7, -INF , P0 ;  /* 0xff80000007437808 */ /* 0x008fe40000000000 */
[----:B------:R-:W-:Y:S02]  /*11ae0*/  FMNMX.FTZ R5, R9, R5, !PT ;  /* 0x0000000509057209 */ /* 0x000fe40007810000 */
[----:B------:R-:W-:Y:S02]  /*11af0*/  FMNMX.FTZ R4, R222, R4, !PT ;  /* 0x00000004de047209 */ /* 0x000fe40007810000 */
[----:B------:R-:W-:-:S02]  /*11b00*/  ISETP.GT.AND P0, PT, R3, 0x18, PT ;  /* 0x000000180300780c */ /* 0x000fc40003f04270 */
        /* <DEDUP_REMOVED lines=32> */
[----:B------:R-:W-:-:S02]  /*11d10*/  FSEL R220, R20, -INF , P0 ;  /* 0xff80000014dc7808 */ /* 0x000fc40000000000 */
        /* <DEDUP_REMOVED lines=24> */
[--C-:B------:R-:W-:Y:S02]  /*11ea0*/  FFMA.FTZ R2, R32, c[0x0][0x2d0], -R3.reuse ;  /* 0x0000b40020027a23 */ /* 0x100fe40000010803 */
[----:B------:R4:W-:Y:S01]  /*11eb0*/  MUFU.EX2 R188, R0 ;  /* 0x0000000000bc7308 */ /* 0x0009e20000000800 */
[----:B-1----:R-:W-:Y:S02]  /*11ec0*/  FFMA.FTZ R6, R14, c[0x0][0x2d0], -R3 ;  /* 0x0000b4000e067a23 */ /* 0x002fe40000010803 */
[----:B-----5:R-:W-:-:S05]  /*11ed0*/  IMAD.MOV.U32 R15, RZ, RZ, R58 ;  /* 0x000000ffff0f7224 */ /* 0x020fca00078e003a */
[----:B------:R-:W-:Y:S01]  /*11ee0*/  MUFU.EX2 R176, R2 ;  /* 0x0000000200b07308 */ /* 0x000fe20000000800 */
[----:B--2---:R-:W-:Y:S02]  /*11ef0*/  FMNMX.FTZ R105, R5, R4, !PT ;  /* 0x0000000405697209 */ /* 0x004fe40007810000 */
[----:B------:R-:W-:Y:S01]  /*11f00*/  F2FP.BF16.PACK_AB R4, R15, R189 ;  /* 0x000000bd0f04723e */ /* 0x000fe200000010ff */
[----:B----4-:R-:W-:-:S04]  /*11f10*/  FFMA.FTZ R0, R19, c[0x0][0x2d0], -R3 ;  /* 0x0000b40013007a23 */ /* 0x010fc80000010803 */
[----:B------:R3:W1:Y:S01]  /*11f20*/  MUFU.EX2 R187, R6 ;  /* 0x0000000600bb7308 */ /* 0x0006620000000800 */
[----:B------:R-:W2:Y:S07]  /*11f30*/  LDSM.16.MT88.4 R16, [R226+0x1100] ;  /* 0x00110000e210783b */ /* 0x000eae0000004200 */
[----:B------:R4:W5:Y:S01]  /*11f40*/  MUFU.EX2 R184, R0 ;  /* 0x0000000000b87308 */ /* 0x0009620000000800 */
[----:B---3--:R-:W-:Y:S02]  /*11f50*/  F2FP.BF16.PACK_AB R6, R177, R185 ;  /* 0x000000b9b106723e */ /* 0x008fe400000010ff */
[----:B-1----:R-:W-:Y:S01]  /*11f60*/  F2FP.BF16.PACK_AB R5, R188, R187 ;  /* 0x000000bbbc05723e */ /* 0x002fe200000010ff */
[----:B----4-:R-:W-:Y:S01]  /*11f70*/  FMUL.FTZ R0, R106, c[0x0][0x2d0] ;  /* 0x0000b4006a007a20 */ /* 0x010fe20000410000 */
[----:B-----5:R-:W-:-:S04]  /*11f80*/  F2FP.BF16.PACK_AB R7, R176, R184 ;  /* 0x000000b8b007723e */ /* 0x020fc800000010ff */
[----:B------:R-:W-:Y:S02]  /*11f90*/  FSEL R0, R0, RZ, P0 ;  /* 0x000000ff00007208 */ /* 0x000fe40000000000 */
[----:B------:R-:W-:Y:S01]  /*11fa0*/  FSETP.NEU.FTZ.AND P0, PT, R105, -INF , PT ;  /* 0xff8000006900780b */ /* 0x000fe20003f1d000 */
[C---:B------:R-:W-:Y:S02]  /*11fb0*/  HMMA.16816.F32.BF16 R120, R4.reuse, R28, RZ ;  /* 0x0000001c0478723c */ /* 0x040fe400000418ff */
[--C-:B------:R-:W-:Y:S02]  /*11fc0*/  FFMA.FTZ R2, R33, c[0x0][0x2d0], -R0.reuse ;  /* 0x0000b40021027a23 */ /* 0x100fe40000010800 */
[----:B------:R-:W1:Y:S01]  /*11fd0*/  LDSM.16.MT88.4 R32, [R225+0x2100] ;  /* 0x00210000e120783b */ /* 0x000e620000004200 */
[--C-:B------:R-:W-:Y:S01]  /*11fe0*/  FFMA.FTZ R8, R45, c[0x0][0x2d0], -R0.reuse ;  /* 0x0000b4002d087a23 */ /* 0x100fe20000010800 */
[----:B------:R3:W-:Y:S02]  /*11ff0*/  MUFU.EX2 R14, R2 ;  /* 0x00000002000e7308 */ /* 0x0007e40000000800 */
[C---:B------:R-:W-:Y:S06]  /*12000*/  HMMA.16816.F32.BF16 R116, R4.reuse, R24, RZ ;  /* 0x000000180474723c */ /* 0x040fec00000418ff */
[----:B------:R4:W-:Y:S02]  /*12010*/  MUFU.EX2 R186, R8 ;  /* 0x0000000800ba7308 */ /* 0x0009e40000000800 */
[----:B------:R-:W-:Y:S01]  /*12020*/  HMMA.16816.F32.BF16 R112, R4, R20, RZ ;  /* 0x000000140470723c */ /* 0x000fe200000418ff */
[----:B---3--:R-:W-:-:S07]  /*12030*/  FFMA.FTZ R2, R38, c[0x0][0x2d0], -R0 ;  /* 0x0000b40026027a23 */ /* 0x008fce0000010800 */
[----:B--2---:R-:W-:Y:S01]  /*12040*/  HMMA.16816.F32.BF16 R108, R4, R16, RZ ;  /* 0x00000010046c723c */ /* 0x004fe200000418ff */
[----:B------:R2:W-:Y:S01]  /*12050*/  MUFU.EX2 R249, R2 ;  /* 0x0000000200f97308 */ /* 0x0005e20000000800 */
[----:B----4-:R-:W-:-:S06]  /*12060*/  FFMA.FTZ R8, R37, c[0x0][0x2d0], -R0 ;  /* 0x0000b40025087a23 */ /* 0x010fcc0000010800 */
[C---:B------:R-:W-:Y:S01]  /*12070*/  HMMA.16816.F32.BF16 R92, R4.reuse, R40, RZ ;  /* 0x00000028045c723c */ /* 0x040fe200000418ff */
[----:B------:R-:W3:Y:S07]  /*12080*/  MUFU.EX2 R179, R8 ;  /* 0x0000000800b37308 */ /* 0x000eee0000000800 */
[----:B------:R-:W-:Y:S01]  /*12090*/  HMMA.16816.F32.BF16 R88, R4, R30, RZ ;  /* 0x0000001e0458723c */ /* 0x000fe200000418ff */
[----:B--2---:R-:W-:-:S05]  /*120a0*/  FMUL.FTZ R2, R105, c[0x0][0x2d0] ;  /* 0x0000b40069027a20 */ /* 0x004fca0000410000 */
[----:B------:R-:W-:Y:S02]  /*120b0*/  FSEL R2, R2, RZ, P0 ;  /* 0x000000ff02027208 */ /* 0x000fe40000000000 */
[----:B-1----:R-:W-:Y:S01]  /*120c0*/  HMMA.16816.F32.BF16 R96, R4, R32, RZ ;  /* 0x000000200460723c */ /* 0x002fe200000418ff */
[----:B---3--:R-:W-:Y:S02]  /*120d0*/  F2FP.BF16.PACK_AB R10, R179, R186 ;  /* 0x000000bab30a723e */ /* 0x008fe400000010ff */
[----:B------:R-:W-:-:S05]  /*120e0*/  FFMA.FTZ R8, R36, c[0x0][0x2d0], -R2 ;  /* 0x0000b40024087a23 */ /* 0x000fca0000010802 */
[C---:B------:R-:W-:Y:S01]  /*120f0*/  HMMA.16816.F32.BF16 R84, R4.reuse, R26, RZ ;  /* 0x0000001a0454723c */ /* 0x040fe200000418ff */
[----:B------:R1:W-:Y:S07]  /*12100*/  MUFU.EX2 R246, R8 ;  /* 0x0000000800f67308 */ /* 0x0003ee0000000800 */
[C---:B------:R-:W-:Y:S08]  /*12110*/  HMMA.16816.F32.BF16 R76, R4.reuse, R22, RZ ;  /* 0x00000016044c723c */ /* 0x040ff000000418ff */
[----:B------:R-:W-:Y:S01]  /*12120*/  HMMA.16816.F32.BF16 R72, R4, R18, RZ ;  /* 0x000000120448723c */ /* 0x000fe200000418ff */
[----:B-1----:R-:W-:-:S02]  /*12130*/  FFMA.FTZ R8, R13, c[0x0][0x2d0], -R2 ;  /* 0x0000b4000d087a23 */ /* 0x002fc40000010802 */
[----:B------:R-:W-:Y:S02]  /*12140*/  FFMA.FTZ R13, R151, c[0x0][0x2d0], -R3 ;  /* 0x0000b400970d7a23 */ /* 0x000fe40000010803 */
[----:B------:R1:W2:Y:S01]  /*12150*/  MUFU.EX2 R245, R8 ;  /* 0x0000000800f57308 */ /* 0x0002a20000000800 */
[----:B------:R-:W-:Y:S02]  /*12160*/  IMAD.MOV.U32 R151, RZ, RZ, R179 ;  /* 0x000000ffff977224 */ /* 0x000fe400078e00b3 */
[C---:B------:R-:W-:Y:S08]  /*12170*/  HMMA.16816.F32.BF16 R68, R4.reuse, R34, RZ ;  /* 0x000000220444723c */ /* 0x040ff000000418ff */
[----:B------:R-:W-:Y:S01]  /*12180*/  HMMA.16816.F32.BF16 R60, R4, R42, RZ ;  /* 0x0000002a043c723c */ /* 0x000fe200000418ff */
[----:B-1----:R-:W-:-:S06]  /*12190*/  FFMA.FTZ R8, R11, c[0x0][0x2d0], -R2 ;  /* 0x0000b4000b087a23 */ /* 0x002fcc0000010802 */
        /* <DEDUP_REMOVED lines=71> */
[----:B-1----:R-:W-:-:S04]  /*12610*/  FFMA.FTZ R8, R164, c[0x0][0x2d0], -R12 ;  /* 0x0000b400a4087a23 */ /* 0x002fc8000001080c */
        /* <DEDUP_REMOVED lines=13> */
[----:B------:R-:W-:Y:S01]  /*126f0*/  LDSM.16.MT88.4 R20, [R225+0x1900] ;  /* 0x00190000e114783b */ /* 0x000fe20000004200 */
[----:B------:R1:W-:Y:S01]  /*12700*/  MUFU.EX2 R193, R8 ;  /* 0x0000000800c17308 */ /* 0x0003e20000000800 */
[----:B------:R-:W-:-:S04]  /*12710*/  IMAD.MOV.U32 R158, RZ, RZ, R188 ;  /* 0x000000ffff9e7224 */ /* 0x000fc800078e00bc */
[----:B------:R-:W-:Y:S01]  /*12720*/  IMAD.MOV.U32 R140, RZ, RZ, R184 ;  /* 0x000000ffff8c7224 */ /* 0x000fe200078e00b8 */
[----:B------:R-:W-:Y:S01]  /*12730*/  HMMA.16816.F32.BF16 R196, R4, R36, R44 ;  /* 0x0000002404c4723c */ /* 0x000fe2000004182c */
[----:B------:R-:W-:Y:S01]  /*12740*/  IMAD.MOV.U32 R141, RZ, RZ, R185 ;  /* 0x000000ffff8d7224 */ /* 0x000fe200078e00b9 */
[----:B------:R3:W-:Y:S01]  /*12750*/  MUFU.EX2 R184, R13 ;  /* 0x0000000d00b87308 */ /* 0x0007e20000000800 */
[----:B------:R-:W-:Y:S02]  /*12760*/  IMAD.MOV.U32 R143, RZ, RZ, R187 ;  /* 0x000000ffff8f7224 */ /* 0x000fe400078e00bb */
[----:B------:R-:W-:-:S03]  /*12770*/  IMAD.MOV.U32 R142, RZ, RZ, R186 ;  /* 0x000000ffff8e7224 */ /* 0x000fc600078e00ba */
[----:B------:R-:W-:Y:S01]  /*12780*/  HMMA.16816.F32.BF16 R64, R4, R16, R56 ;  /* 0x000000100440723c */ /* 0x000fe20000041838 */
[----:B-1----:R-:W-:-:S04]  /*12790*/  FFMA.FTZ R8, R165, c[0x0][0x2d0], -R12 ;  /* 0x0000b400a5087a23 */ /* 0x002fc8000001080c */
[----:B------:R1:W-:Y:S03]  /*127a0*/  MUFU.EX2 R192, R8 ;  /* 0x0000000800c07308 */ /* 0x0003e60000000800 */
[C---:B------:R-:W-:Y:S01]  /*127b0*/  HMMA.16816.F32.BF16 R44, R4.reuse, R18, R132 ;  /* 0x00000012042c723c */ /* 0x040fe20000041884 */
[----:B------:R-:W4:Y:S01]  /*127c0*/  LDSM.16.MT88.4 R16, [R225+0x900] ;  /* 0x00090000e110783b */ /* 0x000f220000004200 */
[--C-:B---3--:R-:W-:Y:S02]  /*127d0*/  FFMA.FTZ R13, R157, c[0x0][0x2d0], -R3.reuse ;  /* 0x0000b4009d0d7a23 */ /* 0x108fe40000010803 */
[----:B------:R-:W-:Y:S02]  /*127e0*/  IMAD.MOV.U32 R157, RZ, RZ, R178 ;  /* 0x000000ffff9d7224 */ /* 0x000fe400078e00b2 */
[----:B------:R3:W-:Y:S02]  /*127f0*/  MUFU.EX2 R185, R13 ;  /* 0x0000000d00b97308 */ /* 0x0007e40000000800 */
[----:B------:R-:W-:Y:S01]  /*12800*/  HMMA.16816.F32.BF16 R60, R4, R28, R52 ;  /* 0x0000001c043c723c */ /* 0x000fe20000041834 */
[----:B-1----:R-:W-:-:S07]  /*12810*/  FFMA.FTZ R8, R100, c[0x0][0x2d0], -R3 ;  /* 0x0000b40064087a23 */ /* 0x002fce0000010803 */
[----:B------:R-:W-:Y:S01]  /*12820*/  HMMA.16816.F32.BF16 R40, R4, R30, R152 ;  /* 0x0000001e0428723c */ /* 0x000fe20000041898 */
[----:B------:R-:W1:Y:S01]  /*12830*/  LDSM.16.MT88.4 R28, [R225+0x2900] ;  /* 0x00290000e11c783b */ /* 0x000e620000004200 */
[----:B------:R5:W-:Y:S01]  /*12840*/  MUFU.EX2 R187, R8 ;  /* 0x0000000800bb7308 */ /* 0x000be20000000800 */
[----:B---3--:R-:W-:-:S05]  /*12850*/  FFMA.FTZ R13, R149, c[0x0][0x2d0], -R0 ;  /* 0x0000b400950d7a23 */ /* 0x008fca0000010800 */
[C---:B------:R-:W-:Y:S01]  /*12860*/  HMMA.16816.F32.BF16 R76, R4.reuse, R24, R128 ;  /* 0x00000018044c723c */ /* 0x040fe20000041880 */
[----:B------:R-:W-:Y:S01]  /*12870*/  IMAD.MOV.U32 R149, RZ, RZ, R177 ;  /* 0x000000ffff957224 */ /* 0x000fe200078e00b1 */
[----:B------:R3:W-:Y:S06]  /*12880*/  MUFU.EX2 R178, R13 ;  /* 0x0000000d00b27308 */ /* 0x0007ec0000000800 */
[----:B------:R-:W-:Y:S01]  /*12890*/  HMMA.16816.F32.BF16 R56, R4, R26, R144 ;  /* 0x0000001a0438723c */ /* 0x000fe20000041890 */
[----:B------:R-:W1:Y:S01]  /*128a0*/  LDSM.16.MT88.4 R24, [R226+0x1900] ;  /* 0x00190000e218783b */ /* 0x000e620000004200 */
[----:B-----5:R-:W-:-:S04]  /*128b0*/  FFMA.FTZ R8, R101, c[0x0][0x2d0], -R3 ;  /* 0x0000b40065087a23 */ /* 0x020fc80000010803 */
[----:B------:R5:W2:Y:S02]  /*128c0*/  MUFU.EX2 R186, R8 ;  /* 0x0000000800ba7308 */ /* 0x000aa40000000800 */
[C---:B------:R-:W-:Y:S01]  /*128d0*/  HMMA.16816.F32.BF16 R52, R4.reuse, R34, R160 ;  /* 0x000000220434723c */ /* 0x040fe200000418a0 */
[----:B------:R-:W-:Y:S01]  /*128e0*/  LDSM.16.MT88.4 R32, [R226+0x2900] ;  /* 0x00290000e220783b */ /* 0x000fe20000004200 */
[----:B---3--:R-:W-:Y:S02]  /*128f0*/  FFMA.FTZ R13, R156, c[0x0][0x2d0], -R0 ;  /* 0x0000b4009c0d7a23 */ /* 0x008fe40000010800 */
[----:B------:R-:W-:Y:S02]  /*12900*/  IMAD.MOV.U32 R156, RZ, RZ, R176 ;  /* 0x000000ffff9c7224 */ /* 0x000fe400078e00b0 */
[----:B------:R3:W1:Y:S02]  /*12910*/  MUFU.EX2 R176, R13 ;  /* 0x0000000d00b07308 */ /* 0x0006640000000800 */
[----:B------:R-:W-:Y:S01]  /*12920*/  HMMA.16816.F32.BF16 R36, R4, R38, R168 ;  /* 0x000000260424723c */ /* 0x000fe200000418a8 */
[----:B-----5:R-:W5:Y:S06]  /*12930*/  LDSM.16.MT88.4 R8, [R226+0x900] ;  /* 0x00090000e208783b */ /* 0x020f6c0000004200 */
[----:B--2---:R-:W-:-:S02]  /*12940*/  F2FP.BF16.PACK_AB R4, R194, R195 ;  /* 0x000000c3c204723e */ /* 0x004fc400000010ff */
[----:B------:R-:W-:Y:S02]  /*12950*/  F2FP.BF16.PACK_AB R5, R186, R187 ;  /* 0x000000bbba05723e */ /* 0x000fe400000010ff */
[----:B------:R-:W-:Y:S02]  /*12960*/  F2FP.BF16.PACK_AB R6, R192, R193 ;  /* 0x000000c1c006723e */ /* 0x000fe400000010ff */
[----:B------:R-:W-:Y:S01]  /*12970*/  F2FP.BF16.PACK_AB R7, R185, R184 ;  /* 0x000000b8b907723e */ /* 0x000fe200000010ff */
[----:B---3--:R-:W-:-:S04]  /*12980*/  FFMA.FTZ R13, R166, c[0x0][0x2d0], -R0 ;  /* 0x0000b400a60d7a23 */ /* 0x008fc80000010800 */
[----:B------:R2:W-:Y:S02]  /*12990*/  MUFU.EX2 R177, R13 ;  /* 0x0000000d00b17308 */ /* 0x0005e40000000800 */
[C---:B----4-:R-:W-:Y:S08]  /*129a0*/  HMMA.16816.F32.BF16 R116, R4.reuse, R16, R180 ;  /* 0x000000100474723c */ /* 0x050ff000000418b4 */
[----:B------:R-:W-:Y:S01]  /*129b0*/  HMMA.16816.F32.BF16 R152, R4, R20, R112 ;  /* 0x000000140498723c */ /* 0x000fe20000041870 */
[----:B--2---:R-:W-:-:S07]  /*129c0*/  FFMA.FTZ R13, R167, c[0x0][0x2d0], -R0 ;  /* 0x0000b400a70d7a23 */ /* 0x004fce0000010800 */
[C---:B-1----:R-:W-:Y:S01]  /*129d0*/  HMMA.16816.F32.BF16 R180, R4.reuse, R28, R96 ;  /* 0x0000001c04b4723c */ /* 0x042fe20000041860 */
[----:B------:R1:W-:Y:S07]  /*129e0*/  MUFU.EX2 R179, R13 ;  /* 0x0000000d00b37308 */ /* 0x0003ee0000000800 */
[C---:B------:R-:W-:Y:S08]  /*129f0*/  HMMA.16816.F32.BF16 R164, R4.reuse, R24, R108 ;  /* 0x0000001804a4723c */ /* 0x040ff0000004186c */
[----:B-----5:R-:W-:Y:S01]  /*12a00*/  HMMA.16816.F32.BF16 R132, R4, R8, R172 ;  /* 0x000000080484723c */ /* 0x020fe200000418ac */
[----:B------:R-:W-:Y:S01]  /*12a10*/  LDSM.16.MT88.4 R172, [R226+0x1d00] ;  /* 0x001d0000e2ac783b */ /* 0x000fe20000004200 */
[----:B-1----:R-:W-:-:S04]  /*12a20*/  FFMA.FTZ R13, R148, c[0x0][0x2d0], -R2 ;  /* 0x0000b400940d7a23 */ /* 0x002fc80000010802 */
[----:B------:R1:W-:Y:S02]  /*12a30*/  MUFU.EX2 R100, R13 ;  /* 0x0000000d00647308 */ /* 0x0003e40000000800 */
[C---:B------:R-:W-:Y:S08]  /*12a40*/  HMMA.16816.F32.BF16 R188, R4.reuse, R32, R92 ;  /* 0x0000002004bc723c */ /* 0x040ff0000004185c */
[----:B------:R-:W-:Y:S01]  /*12a50*/  HMMA.16816.F32.BF16 R120, R4, R18, R120 ;  /* 0x000000120478723c */ /* 0x000fe20000041878 */
[----:B-1----:R-:W-:-:S07]  /*12a60*/  FFMA.FTZ R13, R107, c[0x0][0x2d0], -R2 ;  /* 0x0000b4006b0d7a23 */ /* 0x002fce0000010802 */
[C---:B------:R-:W-:Y:S01]  /*12a70*/  HMMA.16816.F32.BF16 R136, R4.reuse, R10, R136 ;  /* 0x0000000a0488723c */ /* 0x040fe20000041888 */
[----:B------:R1:W2:Y:S07]  /*12a80*/  MUFU.EX2 R107, R13 ;  /* 0x0000000d006b7308 */ /* 0x0002ae0000000800 */
[C---:B------:R-:W-:Y:S08]  /*12a90*/  HMMA.16816.F32.BF16 R88, R4.reuse, R22, R88 ;  /* 0x000000160458723c */ /* 0x040ff00000041858 */
[----:B------:R-:W-:Y:S01]  /*12aa0*/  HMMA.16816.F32.BF16 R168, R4, R26, R84 ;  /* 0x0000001a04a8723c */ /* 0x000fe20000041854 */
[----:B-1----:R-:W-:-:S04]  /*12ab0*/  FFMA.FTZ R13, R103, c[0x0][0x2d0], -R2 ;  /* 0x0000b400670d7a23 */ /* 0x002fc80000010802 */
[----:B------:R1:W-:Y:S03]  /*12ac0*/  MUFU.EX2 R103, R13 ;  /* 0x0000000d00677308 */ /* 0x0003e60000000800 */
[C---:B------:R-:W-:Y:S01]  /*12ad0*/  HMMA.16816.F32.BF16 R112, R4.reuse, R30, R80 ;  /* 0x0000001e0470723c */ /* 0x040fe20000041850 */
[----:B------:R-:W-:Y:S07]  /*12ae0*/  LDSM.16.MT88.4 R80, [R225+0x2d00] ;  /* 0x002d0000e150783b */ /* 0x000fee0000004200 */
[----:B------:R-:W-:Y:S01]  /*12af0*/  HMMA.16816.F32.BF16 R96, R4, R34, R68 ;  /* 0x000000220460723c */ /* 0x000fe20000041844 */
[----:B-1----:R-:W-:-:S06]  /*12b00*/  FFMA.FTZ R13, R150, c[0x0][0x2d0], -R2 ;  /* 0x0000b400960d7a23 */ /* 0x002fcc0000010802 */
[----:B------:R-:W-:Y:S02]  /*12b10*/  F2FP.BF16.PACK_AB R4, R176, R178 ;  /* 0x000000b2b004723e */ /* 0x000fe400000010ff */
[----:B--2---:R-:W-:Y:S01]  /*12b20*/  F2FP.BF16.PACK_AB R5, R107, R100 ;  /* 0x000000646b05723e */ /* 0x004fe200000010ff */
[----:B------:R-:W1:Y:S01]  /*12b30*/  MUFU.EX2 R101, R13 ;  /* 0x0000000d00657308 */ /* 0x000e620000000800 */
[----:B------:R-:W-:Y:S02]  /*12b40*/  F2FP.BF16.PACK_AB R6, R179, R177 ;  /* 0x000000b1b306723e */ /* 0x000fe400000010ff */
[----:B-1----:R-:W-:-:S07]  /*12b50*/  F2FP.BF16.PACK_AB R7, R101, R103 ;  /* 0x000000676507723e */ /* 0x002fce00000010ff */
[C---:B------:R-:W-:Y:S07]  /*12b60*/  HMMA.16816.F32.BF16 R128, R4.reuse, R8, R72 ;  /* 0x000000080480723c */ /* 0x040fee0000041848 */
[----:B------:R-:W-:Y:S01]  /*12b70*/  FFMA.FTZ R8, R212, c[0x0][0x2d0], -R12 ;  /* 0x0000b400d4087a23 */ /* 0x000fe2000001080c */
[----:B------:R-:W-:Y:S01]  /*12b80*/  HMMA.16816.F32.BF16 R108, R4, R10, R48 ;  /* 0x0000000a046c723c */ /* 0x000fe20000041830 */
[----:B------:R-:W-:Y:S02]  /*12b90*/  IMAD.MOV.U32 R212, RZ, RZ, R157 ;  /* 0x000000ffffd47224 */ /* 0x000fe400078e009d */
[----:B------:R1:W-:Y:S01]  /*12ba0*/  MUFU.EX2 R49, R8 ;  /* 0x0000000800317308 */ /* 0x0003e20000000800 */
[----:B------:R-:W-:-:S03]  /*12bb0*/  IMAD.MOV.U32 R9, RZ, RZ, R140 ;  /* 0x000000ffff097224 */ /* 0x000fc600078e008c */
[----:B------:R-:W-:Y:S01]  /*12bc0*/  IMAD.MOV.U32 R51, RZ, RZ, R156 ;  /* 0x000000ffff337224 */ /* 0x000fe200078e009c */
[----:B------:R-:W-:Y:S01]  /*12bd0*/  HMMA.16816.F32.BF16 R144, R4, R18, R56 ;  /* 0x000000120490723c */ /* 0x000fe20000041838 */
[----:B------:R-:W-:Y:S02]  /*12be0*/  IMAD.MOV.U32 R10, RZ, RZ, R141 ;  /* 0x000000ffff0a7224 */ /* 0x000fe400078e008d */
[----:B------:R-:W-:Y:S02]  /*12bf0*/  IMAD.MOV.U32 R11, RZ, RZ, R142 ;  /* 0x000000ffff0b7224 */ /* 0x000fe400078e008e */
[----:B------:R-:W-:-:S03]  /*12c00*/  IMAD.MOV.U32 R50, RZ, RZ, R149 ;  /* 0x000000ffff327224 */ /* 0x000fc600078e0095 */
[C---:B------:R-:W-:Y:S01]  /*12c10*/  HMMA.16816.F32.BF16 R56, R4.reuse, R22, R44 ;  /* 0x000000160438723c */ /* 0x040fe2000004182c */
[----:B-1----:R-:W-:Y:S02]  /*12c20*/  FFMA.FTZ R8, R218, c[0x0][0x2d0], -R12 ;  /* 0x0000b400da087a23 */ /* 0x002fe4000001080c */
[----:B------:R-:W-:Y:S02]  /*12c30*/  IMAD.MOV.U32 R218, RZ, RZ, R151 ;  /* 0x000000ffffda7224 */ /* 0x000fe400078e0097 */
[----:B------:R1:W2:Y:S03]  /*12c40*/  MUFU.EX2 R48, R8 ;  /* 0x0000000800307308 */ /* 0x0002a60000000800 */
[----:B------:R-:W-:Y:S01]  /*12c50*/  HMMA.16816.F32.BF16 R60, R4, R24, R60 ;  /* 0x00000018043c723c */ /* 0x000fe2000004183c */
[----:B------:R-:W-:Y:S02]  /*12c60*/  IMAD.MOV.U32 R46, RZ, RZ, R158 ;  /* 0x000000ffff2e7224 */ /* 0x000fe400078e009e */
[----:B------:R-:W-:-:S02]  /*12c70*/  IMAD.MOV.U32 R45, RZ, RZ, R159 ;  /* 0x000000ffff2d7224 */ /* 0x000fc400078e009f */
[----:B------:R-:W3:Y:S01]  /*12c80*/  LDSM.16.MT88.4 R156, [R225+0x1d00] ;  /* 0x001d0000e19c783b */ /* 0x000ee20000004200 */
[----:B------:R-:W-:Y:S02]  /*12c90*/  IMAD.MOV.U32 R47, RZ, RZ, R143 ;  /* 0x000000ffff2f7224 */ /* 0x000fe400078e008f */
[----:B------:R-:W-:Y:S01]  /*12ca0*/  HMMA.16816.F32.BF16 R64, R4, R20, R64 ;  /* 0x000000140440723c */ /* 0x000fe20000041840 */
[----:B------:R-:W-:Y:S01]  /*12cb0*/  LDSM.16.MT88.4 R140, [R226+0xd00] ;  /* 0x000d0000e28c783b */ /* 0x000fe20000004200 */
[----:B------:R-:W-:Y:S02]  /*12cc0*/  IMAD.MOV.U32 R25, RZ, RZ, R14 ;  /* 0x000000ffff197224 */ /* 0x000fe400078e000e */
[----:B-1----:R-:W-:-:S04]  /*12cd0*/  FFMA.FTZ R8, R214, c[0x0][0x2d0], -R12 ;  /* 0x0000b400d6087a23 */ /* 0x002fc8000001080c */
[C---:B------:R-:W-:Y:S01]  /*12ce0*/  HMMA.16816.F32.BF16 R160, R4.reuse, R16, R76 ;  /* 0x0000001004a0723c */ /* 0x040fe2000004184c */
[----:B------:R-:W-:Y:S01]  /*12cf0*/  IMAD.MOV.U32 R214, RZ, RZ, R15 ;  /* 0x000000ffffd67224 */ /* 0x000fe200078e000f */
[----:B--2---:R-:W-:Y:S01]  /*12d00*/  F2FP.BF16.PACK_AB R92, R48, R49 ;  /* 0x00000031305c723e */ /* 0x004fe200000010ff */
[----:B------:R1:W-:Y:S05]  /*12d10*/  MUFU.EX2 R44, R8 ;  /* 0x00000008002c7308 */ /* 0x0003ea0000000800 */
[C---:B------:R-:W-:Y:S08]  /*12d20*/  HMMA.16816.F32.BF16 R40, R4.reuse, R26, R40 ;  /* 0x0000001a0428723c */ /* 0x040ff00000041828 */
[----:B------:R-:W-:Y:S01]  /*12d30*/  HMMA.16816.F32.BF16 R68, R4, R28, R124 ;  /* 0x0000001c0444723c */ /* 0x000fe2000004187c */
[----:B------:R-:W2:Y:S01]  /*12d40*/  LDSM.16.MT88.4 R124, [R225+0xd00] ;  /* 0x000d0000e17c783b */ /* 0x000ea20000004200 */
[----:B-1----:R-:W-:-:S04]  /*12d50*/  FFMA.FTZ R8, R219, c[0x0][0x2d0], -R12 ;  /* 0x0000b400db087a23 */ /* 0x002fc8000001080c */
[----:B------:R1:W4:Y:S02]  /*12d60*/  MUFU.EX2 R24, R8 ;  /* 0x0000000800187308 */ /* 0x0003240000000800 */
[C---:B------:R-:W-:Y:S08]  /*12d70*/  HMMA.16816.F32.BF16 R52, R4.reuse, R30, R52 ;  /* 0x0000001e0434723c */ /* 0x040ff00000041834 */
[----:B------:R-:W-:Y:S01]  /*12d80*/  HMMA.16816.F32.BF16 R84, R4, R32, R196 ;  /* 0x000000200454723c */ /* 0x000fe200000418c4 */
[----:B-1----:R-:W-:-:S07]  /*12d90*/  FFMA.FTZ R8, R201, c[0x0][0x2d0], -R3 ;  /* 0x0000b400c9087a23 */ /* 0x002fce0000010803 */
[----:B------:R-:W-:Y:S01]  /*12da0*/  HMMA.16816.F32.BF16 R36, R4, R34, R36 ;  /* 0x000000220424723c */ /* 0x000fe20000041824 */
[----:B------:R-:W1:Y:S01]  /*12db0*/  LDSM.16.MT88.4 R4, [R226+0x2d00] ;  /* 0x002d0000e204783b */ /* 0x000e620000004200 */
        /* <DEDUP_REMOVED lines=13> */
[C---:B---3--:R-:W-:Y:S08]  /*12e90*/  HMMA.16816.F32.BF16 R148, R92.reuse, R156, R152 ;  /* 0x0000009c5c94723c */ /* 0x048ff00000041898 */
[----:B------:R-:W-:Y:S01]  /*12ea0*/  HMMA.16816.F32.BF16 R152, R92, R158, R88 ;  /* 0x0000009e5c98723c */ /* 0x000fe20000041858 */
[----:B-1----:R-:W-:-:S04]  /*12eb0*/  FFMA.FTZ R3, R209, c[0x0][0x2d0], -R0 ;  /* 0x0000b400d1037a23 */ /* 0x002fc80000010800 */
[----:B------:R1:W3:Y:S03]  /*12ec0*/  MUFU.EX2 R18, R3 ;  /* 0x0000000300127308 */ /* 0x0002e60000000800 */
[C---:B--2---:R-:W-:Y:S08]  /*12ed0*/  HMMA.16816.F32.BF16 R116, R92.reuse, R124, R116 ;  /* 0x0000007c5c74723c */ /* 0x044ff00000041874 */
[----:B------:R-:W-:Y:S01]  /*12ee0*/  HMMA.16816.F32.BF16 R120, R92, R126, R120 ;  /* 0x0000007e5c78723c */ /* 0x000fe20000041878 */
[----:B-1----:R-:W-:-:S07]  /*12ef0*/  FFMA.FTZ R3, R222, c[0x0][0x2d0], -R0 ;  /* 0x0000b400de037a23 */ /* 0x002fce0000010800 */
[C---:B------:R-:W-:Y:S01]  /*12f00*/  HMMA.16816.F32.BF16 R132, R92.reuse, R140, R132 ;  /* 0x0000008c5c84723c */ /* 0x040fe20000041884 */
[----:B------:R-:W-:Y:S01]  /*12f10*/  FFMA.FTZ R0, R223, c[0x0][0x2d0], -R0 ;  /* 0x0000b400df007a23 */ /* 0x000fe20000010800 */
[----:B------:R1:W-:Y:S06]  /*12f20*/  MUFU.EX2 R17, R3 ;  /* 0x0000000300117308 */ /* 0x0003ec0000000800 */
[C---:B------:R-:W-:Y:S02]  /*12f30*/  HMMA.16816.F32.BF16 R136, R92.reuse, R142, R136 ;  /* 0x0000008e5c88723c */ /* 0x040fe40000041888 */
[----:B------:R2:W4:Y:S06]  /*12f40*/  MUFU.EX2 R16, R0 ;  /* 0x0000000000107308 */ /* 0x00052c0000000800 */
[----:B------:R-:W-:Y:S01]  /*12f50*/  HMMA.16816.F32.BF16 R164, R92, R172, R164 ;  /* 0x000000ac5ca4723c */ /* 0x000fe200000418a4 */
[----:B-1----:R-:W-:-:S04]  /*12f60*/  FADD.FTZ R3, R45, R214 ;  /* 0x000000d62d037221 */ /* 0x002fc80000010000 */
[----:B------:R-:W-:-:S03]  /*12f70*/  FADD.FTZ R10, R10, R3 ;  /* 0x000000030a0a7221 */ /* 0x000fc60000010000 */
[----:B------:R-:W-:Y:S01]  /*12f80*/  HMMA.16816.F32.BF16 R168, R92, R174, R168 ;  /* 0x000000ae5ca8723c */ /* 0x000fe200000418a8 */
[----:B--2---:R-:W-:-:S04]  /*12f90*/  FFMA.FTZ R0, R210, c[0x0][0x2d0], -R2 ;  /* 0x0000b400d2007a23 */ /* 0x004fc80000010802 */
        /* <DEDUP_REMOVED lines=8> */
[----:B----4-:R-:W-:Y:S01]  /*13020*/  F2FP.BF16.PACK_AB R98, R16, R17 ;  /* 0x000000111062723e */ /* 0x010fe200000010ff */
        /* <DEDUP_REMOVED lines=9> */
[----:B------:R-:W-:Y:S02]  /*130c0*/  FADD.FTZ R11, R248, R8 ;  /* 0x00000008f80b7221 */ /* 0x000fe40000010000 */
[----:B--2---:R-:W-:Y:S01]  /*130d0*/  FADD.FTZ R2, R47, R46 ;  /* 0x0000002e2f027221 */ /* 0x004fe20000010000 */
[----:B---3--:R-:W-:Y:S01]  /*130e0*/  F2FP.BF16.PACK_AB R99, R15, R14 ;  /* 0x0000000e0f63723e */ /* 0x008fe200000010ff */
[----:B------:R-:W-:Y:S02]  /*130f0*/  FADD.FTZ R8, R218, R0 ;  /* 0x00000000da087221 */ /* 0x000fe40000010000 */
[----:B------:R-:W-:Y:S02]  /*13100*/  FADD.FTZ R9, R9, R2 ;  /* 0x0000000209097221 */ /* 0x000fe40000010000 */
[----:B------:R-:W-:-:S02]  /*13110*/  FADD.FTZ R3, R212, R11 ;  /* 0x0000000bd4037221 */ /* 0x000fc40000010000 */
        /* <DEDUP_REMOVED lines=69> */
[----:B------:R-:W3:Y:S01]  /*13570*/  LDL R50, [R1+0x64] ;  /* 0x0000640001327983 */ /* 0x000ee20000100800 */
[----:B-1----:R-:W-:Y:S01]  /*13580*/  SEL R3, RZ, 0x10, P6 ;  /* 0x00000010ff037807 */ /* 0x002fe20003000000 */
[----:B------:R-:W-:Y:S01]  /*13590*/  IMAD.MOV.U32 R103, RZ, RZ, R105 ;  /* 0x000000ffff677224 */ /* 0x000fe200078e0069 */
[----:B------:R-:W-:Y:S01]  /*135a0*/  MOV R100, R106 ;  /* 0x0000006a00647202 */ /* 0x000fe20000000f00 */
[----:B------:R-:W-:Y:S01]  /*135b0*/  IMAD.MOV.U32 R108, RZ, RZ, R102 ;  /* 0x000000ffff6c7224 */ /* 0x000fe200078e0066 */
[----:B------:R-:W-:Y:S01]  /*135c0*/  MOV R107, R104 ;  /* 0x00000068006b7202 */ /* 0x000fe20000000f00 */
[----:B------:R-:W-:Y:S01]  /*135d0*/  IMAD.MOV.U32 R243, RZ, RZ, R220 ;  /* 0x000000fffff37224 */ /* 0x000fe200078e00dc */
[----:B------:R-:W-:-:S02]  /*135e0*/  ULDC UR5, c[0x0][0x210] ;  /* 0x0000840000057ab9 */ /* 0x000fc40000000800 */
[----:B------:R-:W-:Y:S02]  /*135f0*/  ULDC UR4, c[0x0][0x1e8] ;  /* 0x00007a0000047ab9 */ /* 0x000fe40000000800 */
[----:B------:R-:W-:Y:S02]  /*13600*/  UIMAD UR5, UR11, UR5, URZ ;  /* 0x000000050b0572a4 */ /* 0x000fe4000f8e023f */
[----:B------:R-:W-:Y:S01]  /*13610*/  UIMAD UR4, UR11, UR4, URZ ;  /* 0x000000040b0472a4 */ /* 0x000fe2000f8e023f */
[----:B--2---:R-:W-:-:S05]  /*13620*/  SHF.L.U32 R0, R212, 0x1, RZ ;  /* 0x00000001d4007819 */ /* 0x004fca00000006ff */
[----:B------:R1:W-:Y:S01]  /*13630*/  STL [R1+0x1c], R0 ;  /* 0x00001c0001007387 */ /* 0x0003e20000100800 */
[----:B---3--:R-:W-:-:S03]  /*13640*/  SHF.L.U64.HI R2, R51, 0x1, R50 ;  /* 0x0000000133027819 */ /* 0x008fc60000010232 */
[----:B------:R2:W-:Y:S01]  /*13650*/  STL [R1+0x28], R3 ;  /* 0x0000280301007387 */ /* 0x0005e20000100800 */
[----:B-1----:R-:W-:-:S05]  /*13660*/  IMAD.SHL.U32 R0, R51, 0x2, RZ ;  /* 0x0000000233007824 */ /* 0x002fca00078e00ff */
[----:B------:R2:W-:Y:S04]  /*13670*/  STL [R1+0x14], R0 ;  /* 0x0000140001007387 */ /* 0x0005e80000100800 */
[----:B------:R2:W-:Y:S02]  /*13680*/  STL [R1+0x18], R2 ;  /* 0x0000180201007387 */ /* 0x0005e40000100800 */
.L_x_832:
[----:B-1----:R1:W5:Y:S01]  /*13690*/  LDL R250, [R1+0x5c] ;  /* 0x00005c0001fa7983 */ /* 0x0023620000100800 */
[----:B------:R-:W-:Y:S04]  /*136a0*/  DEPBAR.LE SB0, 0x0 ;  /* 0x000080000000791a */ /* 0x000fe80000000000 */
[----:B------:R-:W-:Y:S01]  /*136b0*/  BAR.SYNC.DEFER_BLOCKING 0x0 ;  /* 0x0000000000007b1d */ /* 0x000fe20000010000 */
[----:B------:R-:W-:Y:S05]  /*136c0*/  ISETP.GE.AND P0, PT, R243, RZ, PT ;  /* 0x000000fff300720c */ /* 0x000fea0003f06270 */
[----:B------:R1:W5:Y:S04]  /*136d0*/  LDL R249, [R1+0x58] ;  /* 0x0000580001f97983 */ /* 0x0003680000100800 */
[----:B------:R1:W5:Y:S04]  /*136e0*/  LDL R248, [R1+0x30] ;  /* 0x0000300001f87983 */ /* 0x0003680000100800 */
[----:B------:R1:W5:Y:S04]  /*136f0*/  LDL R247, [R1+0x20] ;  /* 0x0000200001f77983 */ /* 0x0003680000100800 */
[----:B------:R1:W5:Y:S04]  /*13700*/  LDL R246, [R1+0x1c] ;  /* 0x00001c0001f67983 */ /* 0x0003680000100800 */
[----:B------:R1:W5:Y:S04]  /*13710*/  LDL R245, [R1+0x14] ;  /* 0x0000140001f57983 */ /* 0x0003680000100800 */
[----:B------:R1:W3:Y:S04]  /*13720*/  LDSM.16.M88.4 R64, [R227+0x6100] ;  /* 0x00610000e340783b */ /* 0x0002e80000000200 */
[----:B------:R1:W5:Y:S04]  /*13730*/  LDL R244, [R1+0x28] ;  /* 0x0000280001f47983 */ /* 0x0003680000100800 */
[----:B------:R1:W4:Y:S04]  /*13740*/  LDSM.16.M88.4 R60, [R227+0x7100] ;  /* 0x00710000e33c783b */ /* 0x0003280000000200 */
[----:B------:R1:W5:Y:S04]  /*13750*/  LDL R242, [R1+0x18] ;  /* 0x0000180001f27983 */ /* 0x0003680000100800 */
[----:B------:R1:W2:Y:S04]  /*13760*/  LDSM.16.M88.4 R16, [R224+0x3100] ;  /* 0x00310000e010783b */ /* 0x0002a80000000200 */
[----:B------:R1:W5:Y:S04]  /*13770*/  LDL R241, [R1] ;  /* 0x0000000001f17983 */ /* 0x0003680000100800 */
        /* <DEDUP_REMOVED lines=10> */
[----:B--2345:R-:W-:Y:S01]  /*13820*/  IADD3 R14, -R244, 0x10, RZ ;  /* 0x00000010f40e7810 */ /* 0x03cfe20007ffe1ff */
[----:B------:R-:W2:Y:S01]  /*13830*/  LDL R4, [R1+0x10] ;  /* 0x0000100001047983 */ /* 0x000ea20000100800 */
[----:B------:R-:W-:Y:S01]  /*13840*/  SEL R20, RZ, 0x10, P4 ;  /* 0x00000010ff147807 */ /* 0x000fe20002000000 */
[----:B------:R-:W-:Y:S01]  /*13850*/  IMAD.SHL.U32 R10, R247, 0x2, RZ ;  /* 0x00000002f70a7824 */ /* 0x000fe200078e00ff */
[----:B------:R-:W-:Y:S01]  /*13860*/  LOP3.LUT R14, R14, 0xf, RZ, 0xc0, !PT ;  /* 0x0000000f0e0e7812 */ /* 0x000fe200078ec0ff */
[----:B------:R-:W3:Y:S01]  /*13870*/  LDL R5, [R1+0xc] ;  /* 0x00000c0001057983 */ /* 0x000ee20000100800 */
[----:B------:R-:W-:Y:S02]  /*13880*/  IADD3 R12, -R20, 0x10, RZ ;  /* 0x00000010140c7810 */ /* 0x000fe40007ffe1ff */
[----:B------:R-:W-:Y:S02]  /*13890*/  SHF.L.U64.HI R7, R249, 0x1, R250 ;  /* 0x00000001f9077819 */ /* 0x000fe400000102fa */
[----:B------:R-:W-:Y:S02]  /*138a0*/  LOP3.LUT R12, R12, 0xf, RZ, 0xc0, !PT ;  /* 0x0000000f0c0c7812 */ /* 0x000fe400078ec0ff */
[----:B--2---:R-:W-:Y:S01]  /*138b0*/  SHF.R.S32.HI R0, RZ, 0x1f, R4 ;  /* 0x0000001fff007819 */ /* 0x004fe20000011404 */
[----:B------:R-:W-:Y:S04]  /*138c0*/  IMAD.WIDE.U32 R2, R4, c[0x0][0x208], RZ ;  /* 0x0000820004027a25 */ /* 0x000fe800078e00ff */
[----:B------:R-:W-:Y:S04]  /*138d0*/  IMAD R0, R0, c[0x0][0x208], RZ ;  /* 0x0000820000007a24 */ /* 0x000fe800078e02ff */
[----:B------:R-:W-:Y:S01]  /*138e0*/  IMAD R0, R4, c[0x0][0x20c], R0 ;  /* 0x0000830004007a24 */ /* 0x000fe200078e0200 */
[----:B---3--:R-:W-:Y:S03]  /*138f0*/  SHF.R.S32.HI R4, RZ, 0x1f, R5 ;  /* 0x0000001fff047819 */ /* 0x008fe60000011405 */
[----:B------:R-:W-:Y:S02]  /*13900*/  IMAD.IADD R3, R3, 0x1, R0 ;  /* 0x0000000103037824 */ /* 0x000fe400078e0200 */
[----:B------:R-:W-:Y:S02]  /*13910*/  IMAD R4, R4, c[0x0][0x218], RZ ;  /* 0x0000860004047a24 */ /* 0x000fe400078e02ff */
[C---:B------:R-:W-:Y:S04]  /*13920*/  IMAD.WIDE.U32 R2, R5.reuse, c[0x0][0x218], R2 ;  /* 0x0000860005027a25 */ /* 0x040fe800078e0002 */
[----:B------:R-:W-:Y:S01]  /*13930*/  IMAD R4, R5, c[0x0][0x21c], R4 ;  /* 0x0000870005047a24 */ /* 0x000fe200078e0204 */
[----:B------:R-:W-:Y:S02]  /*13940*/  IADD3 R0, P0, R2, UR5, RZ ;  /* 0x0000000502007c10 */ /* 0x000fe4000ff1e0ff */
[----:B------:R-:W-:Y:S02]  /*13950*/  SHF.L.U64.HI R5, R247, 0x1, R248 ;  /* 0x00000001f7057819 */ /* 0x000fe400000102f8 */
[----:B------:R-:W-:Y:S02]  /*13960*/  IADD3.X R4, R3, UR10, R4, P0, !PT ;  /* 0x0000000a03047c10 */ /* 0x000fe400087fe404 */
[C---:B------:R-:W-:Y:S04]  /*13970*/  LEA R3, P0, R0.reuse, c[0x0][0x1f8], 0x1 ;  /* 0x00007e0000037a11 */ /* 0x040fe800078008ff */
[----:B------:R-:W-:Y:S02]  /*13980*/  LEA.HI.X R4, R0, c[0x0][0x1fc], R4, 0x1, P0 ;  /* 0x00007f0000047a11 */ /* 0x000fe400000f0c04 */
[----:B------:R-:W2:Y:S04]  /*13990*/  SHFL.IDX PT, R0, R3, 0x1, 0x1c1f ;  /* 0x003c1f0003007f89 */ /* 0x000ea800000e0000 */
[----:B------:R-:W3:Y:S04]  /*139a0*/  SHFL.IDX PT, R2, R4, 0x1, 0x1c1f ;  /* 0x003c1f0004027f89 */ /* 0x000ee800000e0000 */
[----:B------:R-:W4:Y:S04]  /*139b0*/  SHFL.IDX PT, R3, R3, RZ, 0x1c1f ;  /* 0x001c1fff03037589 */ /* 0x000f2800000e0000 */
[----:B------:R-:W1:Y:S01]  /*139c0*/  SHFL.IDX PT, R4, R4, RZ, 0x1c1f ;  /* 0x001c1fff04047589 */ /* 0x000e6200000e0000 */
[----:B--2---:R-:W-:Y:S04]  /*139d0*/  IADD3 R14, P1, P0, R14, R0, R246 ;  /* 0x000000000e0e7210 */ /* 0x004fe8000783e0f6 */
[----:B---3--:R-:W-:Y:S02]  /*139e0*/  IADD3.X R15, RZ, R2, R7, P1, P0 ;  /* 0x00000002ff0f7210 */ /* 0x008fe40000fe0407 */
[----:B------:R-:W-:Y:S04]  /*139f0*/  IADD3 R12, P1, P0, R12, R0, R245 ;  /* 0x000000000c0c7210 */ /* 0x000fe8000783e0f5 */
[--C-:B------:R-:W-:Y:S02]  /*13a00*/  IADD3.X R13, RZ, R2, R242.reuse, P1, P0 ;  /* 0x00000002ff0d7210 */ /* 0x100fe40000fe04f2 */
[-C--:B------:R-:W-:Y:S02]  /*13a10*/  IADD3 R8, P0, R0, R10.reuse, RZ ;  /* 0x0000000a00087210 */ /* 0x080fe40007f1e0ff */
[C---:B----4-:R-:W-:Y:S02]  /*13a20*/  IADD3 R10, P2, R3.reuse, R10, RZ ;  /* 0x0000000a030a7210 */ /* 0x050fe40007f5e0ff */
[----:B------:R-:W-:Y:S01]  /*13a30*/  IADD3 R6, P1, R3, R246, RZ ;  /* 0x000000f603067210 */ /* 0x000fe20007f3e0ff */
[--C-:B------:R-:W-:Y:S01]  /*13a40*/  IMAD.X R9, R2, 0x1, R5.reuse, P0 ;  /* 0x0000000102097824 */ /* 0x100fe200000e0605 */
[----:B------:R-:W-:Y:S01]  /*13a50*/  IADD3 R0, R241, 0x100, RZ ;  /* 0x00000100f1007810 */ /* 0x000fe20007ffe0ff */
[C---:B-1----:R-:W-:Y:S01]  /*13a60*/  IMAD.X R11, R4.reuse, 0x1, R5, P2 ;  /* 0x00000001040b7824 */ /* 0x042fe200010e0605 */
[----:B------:R-:W-:Y:S01]  /*13a70*/  IADD3 R2, P0, R3, R245, RZ ;  /* 0x000000f503027210 */ /* 0x000fe20007f1e0ff */
[----:B------:R-:W-:Y:S01]  /*13a80*/  IMAD.X R7, R4, 0x1, R7, P1 ;  /* 0x0000000104077824 */ /* 0x000fe200008e0607 */
[----:B------:R-:W-:Y:S02]  /*13a90*/  ISETP.NE.U32.AND P1, PT, R244, RZ, PT ;  /* 0x000000fff400720c */ /* 0x000fe40003f25070 */
[----:B------:R1:W-:Y:S01]  /*13aa0*/  LDGSTS.E.BYPASS.LTC128B.128 [R0], [R10.64], !P5 ;  /* 0x000000000a007fae */ /* 0x0003e2000e901d54 */
[----:B------:R-:W-:Y:S01]  /*13ab0*/  IMAD.X R3, R4, 0x1, R242, P0 ;  /* 0x0000000104037824 */ /* 0x000fe200000e06f2 */
[----:B------:R-:W-:Y:S02]  /*13ac0*/  ISETP.NE.U32.AND P0, PT, R20, RZ, PT ;  /* 0x000000ff1400720c */ /* 0x000fe40003f05070 */
[----:B------:R1:W-:Y:S04]  /*13ad0*/  LDGSTS.E.BYPASS.LTC128B.128 [R0+0x1000], [R6.64], !P6 ;  /* 0x0100000006007fae */ /* 0x0003e8000f101d54 */
[----:B------:R1:W-:Y:S04]  /*13ae0*/  LDGSTS.E.BYPASS.LTC128B.128 [R0+0x2000], [R2.64], !P4 ;  /* 0x0200000002007fae */ /* 0x0003e8000e101d54 */
[----:B------:R1:W-:Y:S04]  /*13af0*/  LDGSTS.E.BYPASS.LTC128B.128 [R0+0x800], [R8.64], !P5 ;  /* 0x0080000008007fae */ /* 0x0003e8000e901d54 */
[----:B------:R1:W-:Y:S04]  /*13b00*/  LDGSTS.E.BYPASS.LTC128B.128.ZFILL [R0+0x1800], [R14.64], P1 ;  /* 0x018000000e007fae */ /* 0x0003e80008941d54 */
[----:B------:R1:W-:Y:S02]  /*13b10*/  LDGSTS.E.BYPASS.LTC128B.128.ZFILL [R0+0x2800], [R12.64], P0 ;  /* 0x028000000c007fae */ /* 0x0003e40008141d54 */
.L_x_830:
[-C--:B-1234-:R-:W-:Y:S01]  /*13b20*/  HMMA.16816.F32.BF16 R4, R64, R16.reuse, RZ ;  /* 0x000000104004723c */ /* 0x09efe200000418ff */
        /* <DEDUP_REMOVED lines=9> */
[----:B------:R-:W-:Y:S07]  /*13bc0*/  LDSM.16.M88.4 R216, [R228+0x9100] ;  /* 0x00910000e4d8783b */ /* 0x000fee0000000200 */
[C---:B------:R-:W-:Y:S01]  /*13bd0*/  HMMA.16816.F32.BF16 R24, R60.reuse, R32, RZ ;  /* 0x000000203c18723c */ /* 0x040fe200000418ff */
[----:B------:R-:W-:Y:S07]  /*13be0*/  LDSM.16.M88.4 R220, [R233] ;  /* 0x00000000e9dc783b */ /* 0x000fee0000000200 */
        /* <DEDUP_REMOVED lines=26> */
[-C--:B------:R-:W-:Y:S08]  /*13d90*/  HMMA.16816.F32.BF16 R52, R180, R200.reuse, R52 ;  /* 0x000000c8b434723c */ /* 0x080ff00000041834 */
[C---:B------:R-:W-:Y:S08]  /*13da0*/  HMMA.16816.F32.BF16 R56, R188.reuse, R200, R56 ;  /* 0x000000c8bc38723c */ /* 0x040ff00000041838 */
[-C--:B------:R-:W-:Y:S01]  /*13db0*/  HMMA.16816.F32.BF16 R60, R188, R202.reuse, R60 ;  /* 0x000000cabc3c723c */ /* 0x080fe2000004183c */
[----:B------:R-:W2:Y:S07]  /*13dc0*/  LDSM.16.M88.4 R188, [R228+0x8100] ;  /* 0x00810000e4bc783b */ /* 0x000eae0000000200 */
[----:B------:R-:W-:Y:S01]  /*13dd0*/  HMMA.16816.F32.BF16 R64, R180, R202, R64 ;  /* 0x000000cab440723c */ /* 0x000fe20000041840 */
[----:B------:R-:W2:Y:S08]  /*13de0*/  LDSM.16.M88.4 R180, [R236] ;  /* 0x00000000ecb4783b */ /* 0x000eb00000000200 */
[----:B------:R-:W3:Y:S01]  /*13df0*/  LDSM.16.M88.4 R200, [R235] ;  /* 0x00000000ebc8783b */ /* 0x000ee20000000200 */
[-C--:B-1----:R-:W-:Y:S08]  /*13e00*/  HMMA.16816.F32.BF16 R4, R176, R204.reuse, R4 ;  /* 0x000000ccb004723c */ /* 0x082ff00000041804 */
[C---:B------:R-:W-:Y:S08]  /*13e10*/  HMMA.16816.F32.BF16 R8, R208.reuse, R204, R8 ;  /* 0x000000ccd008723c */ /* 0x040ff00000041808 */
[-C--:B------:R-:W-:Y:S08]  /*13e20*/  HMMA.16816.F32.BF16 R12, R208, R206.reuse, R12 ;  /* 0x000000ced00c723c */ /* 0x080ff0000004180c */
[C---:B------:R-:W-:Y:S01]  /*13e30*/  HMMA.16816.F32.BF16 R16, R176.reuse, R206, R16 ;  /* 0x000000ceb010723c */ /* 0x040fe20000041810 */
[----:B------:R-:W-:Y:S07]  /*13e40*/  LDSM.16.M88.4 R204, [R224+0x5900] ;  /* 0x00590000e0cc783b */ /* 0x000fee0000000200 */
[-C--:B--2---:R-:W-:Y:S08]  /*13e50*/  HMMA.16816.F32.BF16 R20, R176, R184.reuse, R20 ;  /* 0x000000b8b014723c */ /* 0x084ff00000041814 */
[C---:B------:R-:W-:Y:S08]  /*13e60*/  HMMA.16816.F32.BF16 R24, R208.reuse, R184, R24 ;  /* 0x000000b8d018723c */ /* 0x040ff00000041818 */
[-C--:B------:R-:W-:Y:S08]  /*13e70*/  HMMA.16816.F32.BF16 R28, R208, R186.reuse, R28 ;  /* 0x000000bad01c723c */ /* 0x080ff0000004181c */
[C---:B------:R-:W-:Y:S01]  /*13e80*/  HMMA.16816.F32.BF16 R32, R176.reuse, R186, R32 ;  /* 0x000000bab020723c */ /* 0x040fe20000041820 */
[----:B------:R-:W-:Y:S07]  /*13e90*/  LDSM.16.M88.4 R184, [R227+0xa100] ;  /* 0x00a10000e3b8783b */ /* 0x000fee0000000200 */
        /* <DEDUP_REMOVED lines=10> */
[----:B------:R-:W1:Y:S07]  /*13f40*/  LDSM.16.M88.4 R176, [R234] ;  /* 0x00000000eab0783b */ /* 0x000e6e0000000200 */
[-C--:B------:R-:W-:Y:S01]  /*13f50*/  HMMA.16816.F32.BF16 R4, R188, R212.reuse, R4 ;  /* 0x000000d4bc04723c */ /* 0x080fe20000041804 */
[----:B------:R-:W2:Y:S07]  /*13f60*/  LDSM.16.M88.4 R196, [R227+0xb100] ;  /* 0x00b10000e3c4783b */ /* 0x000eae0000000200 */
        /* <DEDUP_REMOVED lines=12> */
[C---:B------:R-:W-:Y:S08]  /*14030*/  HMMA.16816.F32.BF16 R48, R188.reuse, R202, R48 ;  /* 0x000000cabc30723c */ /* 0x040ff00000041830 */
[-C--:B-1----:R-:W-:Y:S08]  /*14040*/  HMMA.16816.F32.BF16 R52, R188, R176.reuse, R52 ;  /* 0x000000b0bc34723c */ /* 0x082ff00000041834 */
[C---:B------:R-:W-:Y:S08]  /*14050*/  HMMA.16816.F32.BF16 R56, R216.reuse, R176, R56 ;  /* 0x000000b0d838723c */ /* 0x040ff00000041838 */
[-C--:B------:R-:W-:Y:S08]  /*14060*/  HMMA.16816.F32.BF16 R60, R216, R178.reuse, R60 ;  /* 0x000000b2d83c723c */ /* 0x080ff0000004183c */
[----:B------:R-:W-:Y:S01]  /*14070*/  HMMA.16816.F32.BF16 R64, R188, R178, R64 ;  /* 0x000000b2bc40723c */ /* 0x000fe20000041840 */
[----:B------:R-:W1:Y:S07]  /*14080*/  LDSM.16.M88.4 R176, [R228+0xb100] ;  /* 0x00b10000e4b0783b */ /* 0x000e6e0000000200 */
[-C--:B------:R-:W-:Y:S08]  /*14090*/  HMMA.16816.F32.BF16 R4, R184, R192.reuse, R4 ;  /* 0x000000c0b804723c */ /* 0x080ff00000041804 */
        /* <DEDUP_REMOVED lines=96> */
[----:B--2---:R-:W-:Y:S02]  /*146a0*/  FMUL.FTZ R25, R48, c[0x0][0x320] ;  /* 0x0000c80030197a20 */ /* 0x004fe40000410000 */
        /* <DEDUP_REMOVED lines=68> */
[----:B--2345:R-:W-:Y:S01]  /*14af0*/  IADD3 R14, -R244, 0x10, RZ ;  /* 0x00000010f40e7810 */ /* 0x03cfe20007ffe1ff */
[----:B------:R-:W2:Y:S01]  /*14b00*/  LDL R0, [R1+0x54] ;  /* 0x0000540001007983 */ /* 0x000ea20000100800 */
[----:B-1----:R-:W-:Y:S01]  /*14b10*/  SEL R16, RZ, 0x10, P4 ;  /* 0x00000010ff107807 */ /* 0x002fe20002000000 */
[----:B------:R-:W-:Y:S01]  /*14b20*/  IMAD.MOV.U32 R2, RZ, RZ, c[0x0][0x2b8] ;  /* 0x0000ae00ff027624 */ /* 0x000fe200078e00ff */
[----:B------:R-:W-:Y:S01]  /*14b30*/  LOP3.LUT R14, R14, 0xf, RZ, 0xc0, !PT ;  /* 0x0000000f0e0e7812 */ /* 0x000fe200078ec0ff */
[----:B------:R-:W-:Y:S01]  /*14b40*/  IMAD.MOV.U32 R6, RZ, RZ, RZ ;  /* 0x000000ffff067224 */ /* 0x000fe200078e00ff */
[----:B------:R-:W-:Y:S01]  /*14b50*/  IADD3 R12, -R16, 0x10, RZ ;  /* 0x00000010100c7810 */ /* 0x000fe20007ffe1ff */
[----:B------:R-:W-:Y:S01]  /*14b60*/  IMAD.SHL.U32 R10, R247, 0x2, RZ ;  /* 0x00000002f70a7824 */ /* 0x000fe200078e00ff */
[----:B------:R-:W-:Y:S02]  /*14b70*/  ISETP.NE.AND P1, PT, R2, 0x1, PT ;  /* 0x000000010200780c */ /* 0x000fe40003f25270 */
[----:B------:R-:W-:Y:S02]  /*14b80*/  LEA R2, R243, UR13, 0x6 ;  /* 0x0000000df3027c11 */ /* 0x000fe4000f8e30ff */
[----:B------:R-:W-:Y:S02]  /*14b90*/  LOP3.LUT R12, R12, 0xf, RZ, 0xc0, !PT ;  /* 0x0000000f0c0c7812 */ /* 0x000fe400078ec0ff */
[----:B--2---:R-:W-:Y:S07]  /*14ba0*/  IADD3 R2, R2, -0x40, R0 ;  /* 0xffffffc002027810 */ /* 0x004fee0007ffe000 */
        /* <DEDUP_REMOVED lines=10> */
[----:B------:R1:W-:Y:S01]  /*14c50*/  STL [R1+0x10], R7 ;  /* 0x0000100701007387 */ /* 0x0003e20000100800 */
[----:B------:R-:W-:Y:S03]  /*14c60*/  SHF.R.S32.HI R0, RZ, 0x1f, R7 ;  /* 0x0000001fff007819 */ /* 0x000fe60000011407 */
[----:B------:R2:W3:Y:S02]  /*14c70*/  @!P3 LDG.E R6, [R4.64] ;  /* 0x000000140406b981 */ /* 0x0004e4000c1e1900 */
[----:B------:R-:W-:Y:S04]  /*14c80*/  IMAD R0, R0, c[0x0][0x1e0], RZ ;  /* 0x0000780000007a24 */ /* 0x000fe800078e02ff */
[----:B------:R-:W-:Y:S04]  /*14c90*/  IMAD R0, R7, c[0x0][0x1e4], R0 ;  /* 0x0000790007007a24 */ /* 0x000fe800078e0200 */
[----:B------:R-:W-:Y:S01]  /*14ca0*/  IMAD.IADD R3, R3, 0x1, R0 ;  /* 0x0000000103037824 */ /* 0x000fe200078e0200 */
[----:B-1----:R-:W-:Y:S02]  /*14cb0*/  SHF.L.U64.HI R7, R249, 0x1, R250 ;  /* 0x00000001f9077819 */ /* 0x002fe400000102fa */
[----:B--2---:R-:W-:Y:S01]  /*14cc0*/  SHF.L.U64.HI R5, R247, 0x1, R248 ;  /* 0x00000001f7057819 */ /* 0x004fe200000102f8 */
[----:B---3--:R-:W-:Y:S01]  /*14cd0*/  STL [R1+0xc], R6 ;  /* 0x00000c0601007387 */ /* 0x008fe20000100800 */
[----:B------:R-:W-:Y:S01]  /*14ce0*/  SHF.R.S32.HI R4, RZ, 0x1f, R6 ;  /* 0x0000001fff047819 */ /* 0x000fe20000011406 */
[----:B------:R-:W-:Y:S04]  /*14cf0*/  IMAD.WIDE.U32 R2, R6, c[0x0][0x1f0], R2 ;  /* 0x00007c0006027a25 */ /* 0x000fe800078e0002 */
[----:B------:R-:W-:Y:S01]  /*14d00*/  IMAD R4, R4, c[0x0][0x1f0], RZ ;  /* 0x00007c0004047a24 */ /* 0x000fe200078e02ff */
[----:B------:R-:W-:Y:S03]  /*14d10*/  IADD3 R0, P0, R2, UR4, RZ ;  /* 0x0000000402007c10 */ /* 0x000fe6000ff1e0ff */
[----:B------:R-:W-:Y:S05]  /*14d20*/  IMAD R4, R6, c[0x0][0x1f4], R4 ;  /* 0x00007d0006047a24 */ /* 0x000fea00078e0204 */
[----:B------:R-:W-:Y:S02]  /*14d30*/  IADD3.X R4, R3, UR16, R4, P0, !PT ;  /* 0x0000001003047c10 */ /* 0x000fe400087fe404 */
[C---:B------:R-:W-:Y:S04]  /*14d40*/  LEA R3, P0, R0.reuse, c[0x0][0x1c8], 0x1 ;  /* 0x0000720000037a11 */ /* 0x040fe800078008ff */
[----:B------:R-:W-:Y:S02]  /*14d50*/  LEA.HI.X R4, R0, c[0x0][0x1cc], R4, 0x1, P0 ;  /* 0x0000730000047a11 */ /* 0x000fe400000f0c04 */
[----:B------:R-:W1:Y:S04]  /*14d60*/  SHFL.IDX PT, R0, R3, 0x1, 0x1c1f ;  /* 0x003c1f0003007f89 */ /* 0x000e6800000e0000 */
[----:B------:R-:W2:Y:S04]  /*14d70*/  SHFL.IDX PT, R2, R4, 0x1, 0x1c1f ;  /* 0x003c1f0004027f89 */ /* 0x000ea800000e0000 */
[----:B------:R-:W3:Y:S04]  /*14d80*/  SHFL.IDX PT, R3, R3, RZ, 0x1c1f ;  /* 0x001c1fff03037589 */ /* 0x000ee800000e0000 */
[----:B------:R-:W4:Y:S01]  /*14d90*/  SHFL.IDX PT, R4, R4, RZ, 0x1c1f ;  /* 0x001c1fff04047589 */ /* 0x000f2200000e0000 */
[----:B-1----:R-:W-:Y:S04]  /*14da0*/  IADD3 R14, P1, P0, R14, R0, R246 ;  /* 0x000000000e0e7210 */ /* 0x002fe8000783e0f6 */
[----:B--2---:R-:W-:Y:S02]  /*14db0*/  IADD3.X R15, RZ, R2, R7, P1, P0 ;  /* 0x00000002ff0f7210 */ /* 0x004fe40000fe0407 */
[----:B------:R-:W-:Y:S04]  /*14dc0*/  IADD3 R12, P1, P0, R12, R0, R245 ;  /* 0x000000000c0c7210 */ /* 0x000fe8000783e0f5 */
[--C-:B------:R-:W-:Y:S02]  /*14dd0*/  IADD3.X R13, RZ, R2, R242.reuse, P1, P0 ;  /* 0x00000002ff0d7210 */ /* 0x100fe40000fe04f2 */
[-C--:B------:R-:W-:Y:S02]  /*14de0*/  IADD3 R8, P0, R0, R10.reuse, RZ ;  /* 0x0000000a00087210 */ /* 0x080fe40007f1e0ff */
[C---:B---3--:R-:W-:Y:S02]  /*14df0*/  IADD3 R10, P2, R3.reuse, R10, RZ ;  /* 0x0000000a030a7210 */ /* 0x048fe40007f5e0ff */
[C---:B------:R-:W-:Y:S01]  /*14e00*/  IADD3 R6, P1, R3.reuse, R246, RZ ;  /* 0x000000f603067210 */ /* 0x040fe20007f3e0ff */
[--C-:B------:R-:W-:Y:S01]  /*14e10*/  IMAD.X R9, R2, 0x1, R5.reuse, P0 ;  /* 0x0000000102097824 */ /* 0x100fe200000e0605 */
[----:B------:R-:W-:Y:S01]  /*14e20*/  IADD3 R2, P0, R3, R245, RZ ;  /* 0x000000f503027210 */ /* 0x000fe20007f1e0ff */
[C---:B----4-:R-:W-:Y:S02]  /*14e30*/  IMAD.X R11, R4.reuse, 0x1, R5, P2 ;  /* 0x00000001040b7824 */ /* 0x050fe400010e0605 */
[----:B------:R-:W-:Y:S01]  /*14e40*/  IMAD.X R7, R4, 0x1, R7, P1 ;  /* 0x0000000104077824 */ /* 0x000fe200008e0607 */
[----:B------:R-:W-:Y:S01]  /*14e50*/  ISETP.NE.U32.AND P1, PT, R244, RZ, PT ;  /* 0x000000fff400720c */ /* 0x000fe20003f25070 */
[----:B------:R-:W-:Y:S01]  /*14e60*/  IMAD.X R3, R4, 0x1, R242, P0 ;  /* 0x0000000104037824 */ /* 0x000fe200000e06f2 */
[----:B------:R1:W-:Y:S01]  /*14e70*/  LDGSTS.E.BYPASS.LTC128B.128 [R241+0x3100], [R10.64], !P5 ;  /* 0x031000000af17fae */ /* 0x0003e2000e901d54 */
[----:B------:R-:W-:Y:S03]  /*14e80*/  ISETP.NE.U32.AND P0, PT, R16, RZ, PT ;  /* 0x000000ff1000720c */ /* 0x000fe60003f05070 */
[----:B------:R1:W-:Y:S04]  /*14e90*/  LDGSTS.E.BYPASS.LTC128B.128 [R241+0x4100], [R6.64], !P6 ;  /* 0x0410000006f17fae */ /* 0x0003e8000f101d54 */
[----:B------:R1:W-:Y:S04]  /*14ea0*/  LDGSTS.E.BYPASS.LTC128B.128 [R241+0x5100], [R2.64], !P4 ;  /* 0x0510000002f17fae */ /* 0x0003e8000e101d54 */
[----:B------:R1:W-:Y:S04]  /*14eb0*/  LDGSTS.E.BYPASS.LTC128B.128 [R241+0x3900], [R8.64], !P5 ;  /* 0x0390000008f17fae */ /* 0x0003e8000e901d54 */
[----:B------:R1:W-:Y:S04]  /*14ec0*/  LDGSTS.E.BYPASS.LTC128B.128.ZFILL [R241+0x4900], [R14.64], P1 ;  /* 0x049000000ef17fae */ /* 0x0003e80008941d54 */
[----:B------:R1:W-:Y:S02]  /*14ed0*/  LDGSTS.E.BYPASS.LTC128B.128.ZFILL [R241+0x5900], [R12.64], P0 ;  /* 0x059000000cf17fae */ /* 0x0003e40008141d54 */
.L_x_831:
[----:B-1234-:R-:W2:Y:S01]  /*14ee0*/  LDL R3, [R1+0x24] ;  /* 0x0000240001037983 */ /* 0x01eea20000100800 */
        /* <DEDUP_REMOVED lines=10> */
[----:B------:R-:W1:Y:S08]  /*14f90*/  SHFL.IDX PT, R0, R3, RZ, 0x1c1f ;  /* 0x001c1fff03007589 */ /* 0x000e7000000e0000 */
[----:B------:R-:W-:Y:S08]  /*14fa0*/  SHFL.IDX PT, R6, R3, 0x1, 0x1c1f ;  /* 0x003c1f0003067f89 */ /* 0x000ff000000e0000 */
[----:B------:R-:W-:Y:S01]  /*14fb0*/  SHFL.IDX PT, R7, R3, 0x2, 0x1c1f ;  /* 0x005c1f0003077f89 */ /* 0x000fe200000e0000 */
[----:B-1----:R-:W-:Y:S07]  /*14fc0*/  IMAD.IADD R0, R4, 0x1, R0 ;  /* 0x0000000104007824 */ /* 0x002fee00078e0200 */
        /* <DEDUP_REMOVED lines=42> */
[----:B------:R-:W-:Y:S02]  /*15270*/  FSEL R212, R17, -INF , P1 ;  /* 0xff80000011d47808 */ /* 0x000fe40000800000 */
[----:B------:R-:W-:Y:S02]  /*15280*/  ISETP.GT.AND P1, PT, R2, 0x1, PT ;  /* 0x000000010200780c */ /* 0x000fe40003f24270 */
[----:B------:R-:W-:Y:S02]  /*15290*/  FMNMX.FTZ R0, R200, R0, !PT ;  /* 0x00000000c8007209 */ /* 0x000fe40007810000 */
[----:B------:R-:W-:Y:S02]  /*152a0*/  FSEL R52, R18, -INF , P0 ;  /* 0xff80000012347808 */ /* 0x000fe40000000000 */
[----:B------:R-:W-:Y:S02]  /*152b0*/  FSEL R15, R184, -INF , P1 ;  /* 0xff800000b80f7808 */ /* 0x000fe40000800000 */
[C---:B------:R-:W-:Y:S02]  /*152c0*/  ISETP.GT.AND P1, PT, R2.reuse, 0x9, PT ;  /* 0x000000090200780c */ /* 0x040fe40003f24270 */
[----:B------:R-:W-:Y:S02]  /*152d0*/  ISETP.GT.AND P0, PT, R2, RZ, PT ;  /* 0x000000ff0200720c */ /* 0x000fe40003f04270 */
[----:B------:R-:W-:Y:S02]  /*152e0*/  FMNMX.FTZ R0, R204, R0, !PT ;  /* 0x00000000cc007209 */ /* 0x000fe40007810000 */
[----:B------:R-:W-:Y:S02]  /*152f0*/  FSEL R20, R180, -INF , P1 ;  /* 0xff800000b4147808 */ /* 0x000fe40000800000 */
[----:B------:R-:W-:Y:S02]  /*15300*/  FSEL R6, R185, -INF , P0 ;  /* 0xff800000b9067808 */ /* 0x000fe40000000000 */
[C---:B------:R-:W-:Y:S02]  /*15310*/  ISETP.GT.AND P0, PT, R2.reuse, 0x8, PT ;  /* 0x000000080200780c */ /* 0x040fe40003f04270 */
[----:B------:R-:W-:Y:S02]  /*15320*/  ISETP.GT.AND P1, PT, R2, 0x11, PT ;  /* 0x000000110200780c */ /* 0x000fe40003f24270 */
[----:B------:R-:W-:Y:S01]  /*15330*/  FMNMX.FTZ R106, R205, R0, !PT ;  /* 0x00000000cd6a7209 */ /* 0x000fe20007810000 */
[----:B------:R-:W-:Y:S01]  /*15340*/  IMAD.IADD R0, R4, 0x1, R7 ;  /* 0x0000000104007824 */ /* 0x000fe200078e0207 */
[----:B------:R-:W-:Y:S02]  /*15350*/  FSEL R18, R181, -INF , P0 ;  /* 0xff800000b5127808 */ /* 0x000fe40000000000 */
[----:B------:R-:W-:Y:S02]  /*15360*/  FSEL R45, R110, -INF , P1 ;  /* 0xff8000006e2d7808 */ /* 0x000fe40000800000 */
[C---:B------:R-:W-:Y:S02]  /*15370*/  ISETP.GT.AND P1, PT, R2.reuse, 0x19, PT ;  /* 0x000000190200780c */ /* 0x040fe40003f24270 */
[----:B------:R-:W-:Y:S02]  /*15380*/  ISETP.GT.AND P0, PT, R2, 0x10, PT ;  /* 0x000000100200780c */ /* 0x000fe40003f04270 */
[----:B------:R-:W-:Y:S02]  /*15390*/  FMNMX.FTZ R106, R64, R106, !PT ;  /* 0x0000006a406a7209 */ /* 0x000fe40007810000 */
[----:B------:R-:W-:Y:S02]  /*153a0*/  FSEL R44, R111, -INF , P0 ;  /* 0xff8000006f2c7808 */ /* 0x000fe40000000000 */
[C---:B------:R-:W-:Y:S02]  /*153b0*/  ISETP.GT.AND P0, PT, R2.reuse, 0x18, PT ;  /* 0x000000180200780c */ /* 0x040fe40003f04270 */
        /* <DEDUP_REMOVED lines=11> */
[----:B------:R-:W-:Y:S01]  /*15470*/  FSEL R210, R54, -INF , P1 ;  /* 0xff80000036d27808 */ /* 0x000fe20000800000 */
[----:B------:R-:W-:Y:S01]  /*15480*/  LDSM.16.MT88.4 R36, [R226+0x100] ;  /* 0x00010000e224783b */ /* 0x000fe20000004200 */
[----:B------:R-:W-:Y:S02]  /*15490*/  ISETP.GT.AND P1, PT, R2, 0x31, PT ;  /* 0x000000310200780c */ /* 0x000fe40003f24270 */
[----:B------:R-:W-:Y:S02]  /*154a0*/  FMNMX.FTZ R7, R18, R7, !PT ;  /* 0x0000000712077209 */ /* 0x000fe40007810000 */
[----:B------:R-:W-:Y:S02]  /*154b0*/  ISETP.GT.AND P0, PT, R2, 0x28, PT ;  /* 0x000000280200780c */ /* 0x000fe40003f04270 */
[----:B------:R-:W-:Y:S02]  /*154c0*/  FMNMX.FTZ R106, R212, R106, !PT ;  /* 0x0000006ad46a7209 */ /* 0x000fe40007810000 */
[----:B------:R-:W-:Y:S02]  /*154d0*/  FMNMX.FTZ R7, R20, R7, !PT ;  /* 0x0000000714077209 */ /* 0x000fe40007810000 */
[----:B------:R-:W-:Y:S01]  /*154e0*/  FSEL R202, R50, -INF , P0 ;  /* 0xff80000032ca7808 */ /* 0x000fe20000000000 */
[----:B------:R-:W1:Y:S01]  /*154f0*/  SHFL.BFLY PT, R8, R106, 0x2, 0x1f ;  /* 0x0c401f006a087f89 */ /* 0x000e6200000e0000 */
[----:B------:R-:W-:Y:S02]  /*15500*/  FSEL R50, R55, -INF , P1 ;  /* 0xff80000037327808 */ /* 0x000fe40000800000 */
[C---:B------:R-:W-:Y:S02]  /*15510*/  ISETP.GT.AND P1, PT, R2.reuse, 0x38, PT ;  /* 0x000000380200780c */ /* 0x040fe40003f24270 */
[----:B------:R-:W-:Y:S02]  /*15520*/  ISETP.GT.AND P2, PT, R2, 0x29, PT ;  /* 0x000000290200780c */ /* 0x000fe40003f44270 */
[----:B------:R-:W-:Y:S02]  /*15530*/  FSEL R48, R22, -INF , P1 ;  /* 0xff80000016307808 */ /* 0x000fe40000800000 */
[----:B------:R-:W-:Y:S02]  /*15540*/  ISETP.GT.AND P1, PT, R2, 0x39, PT ;  /* 0x000000390200780c */ /* 0x000fe40003f24270 */
[----:B------:R-:W-:Y:S02]  /*15550*/  FMNMX.FTZ R2, R44, R7, !PT ;  /* 0x000000072c027209 */ /* 0x000fe40007810000 */
[----:B------:R-:W-:Y:S02]  /*15560*/  ISETP.GT.AND P0, PT, R0, RZ, PT ;  /* 0x000000ff0000720c */ /* 0x000fe40003f04270 */
[----:B------:R-:W-:Y:S02]  /*15570*/  FMNMX.FTZ R2, R45, R2, !PT ;  /* 0x000000022d027209 */ /* 0x000fe40007810000 */
[----:B------:R-:W-:Y:S02]  /*15580*/  FSEL R4, R207, -INF , P0 ;  /* 0xff800000cf047808 */ /* 0x000fe40000000000 */
[----:B------:R-:W-:Y:S02]  /*15590*/  FMNMX.FTZ R2, R60, R2, !PT ;  /* 0x000000023c027209 */ /* 0x000fe40007810000 */
[----:B------:R-:W-:Y:S02]  /*155a0*/  ISETP.GT.AND P0, PT, R0, 0x1, PT ;  /* 0x000000010000780c */ /* 0x000fe40003f04270 */
[----:B------:R-:W-:Y:S02]  /*155b0*/  FMNMX.FTZ R2, R61, R2, !PT ;  /* 0x000000023d027209 */ /* 0x000fe40007810000 */
[----:B------:R-:W-:Y:S02]  /*155c0*/  FSEL R17, R199, -INF , P0 ;  /* 0xff800000c7117808 */ /* 0x000fe40000000000 */
[----:B------:R-:W-:Y:S02]  /*155d0*/  FMNMX.FTZ R2, R194, R2, !PT ;  /* 0x00000002c2027209 */ /* 0x000fe40007810000 */
[----:B------:R-:W-:Y:S02]  /*155e0*/  ISETP.GT.AND P0, PT, R0, 0x8, PT ;  /* 0x000000080000780c */ /* 0x000fe40003f04270 */
[----:B------:R-:W-:Y:S02]  /*155f0*/  FMNMX.FTZ R2, R195, R2, !PT ;  /* 0x00000002c3027209 */ /* 0x000fe40007810000 */
[----:B-1----:R-:W-:Y:S02]  /*15600*/  FMNMX.FTZ R106, R8, R106, !PT ;  /* 0x0000006a086a7209 */ /* 0x002fe40007810000 */
[----:B------:R-:W-:Y:S02]  /*15610*/  FSEL R8, R198, -INF , P0 ;  /* 0xff800000c6087808 */ /* 0x000fe40000000000 */
[----:B------:R-:W-:Y:S01]  /*15620*/  ISETP.GT.AND P0, PT, R0, 0x9, PT ;  /* 0x000000090000780c */ /* 0x000fe20003f04270 */
[----:B------:R-:W1:Y:S01]  /*15630*/  SHFL.BFLY PT, R22, R106, 0x1, 0x1f ;  /* 0x0c201f006a167f89 */ /* 0x000e6200000e0000 */
[----:B------:R-:W-:Y:S02]  /*15640*/  FSEL R203, R51, -INF , P2 ;  /* 0xff80000033cb7808 */ /* 0x000fe40001000000 */
[----:B------:R-:W-:Y:S02]  /*15650*/  FMNMX.FTZ R2, R202, R2, !PT ;  /* 0x00000002ca027209 */ /* 0x000fe40007810000 */
[----:B------:R-:W-:Y:S02]  /*15660*/  FSEL R14, R196, -INF , P0 ;  /* 0xff800000c40e7808 */ /* 0x000fe40000000000 */
[----:B------:R-:W-:Y:S02]  /*15670*/  ISETP.GT.AND P0, PT, R3, RZ, PT ;  /* 0x000000ff0300720c */ /* 0x000fe40003f04270 */
[----:B-----5:R-:W-:Y:S01]  /*15680*/  FSEL R248, R67, -INF , P1 ;  /* 0xff80000043f87808 */ /* 0x020fe20000800000 */
[----:B------:R-:W-:Y:S01]  /*15690*/  IMAD.MOV.U32 R67, RZ, RZ, R53 ;  /* 0x000000ffff437224 */ /* 0x000fe200078e0035 */
        /* <DEDUP_REMOVED lines=9> */
[----:B------:R-:W-:Y:S01]  /*15730*/  IMAD.MOV.U32 R209, RZ, RZ, R52 ;  /* 0x000000ffffd17224 */ /* 0x000fe200078e0034 */
[----:B------:R-:W-:Y:S01]  /*15740*/  ISETP.GT.AND P0, PT, R3, 0x8, PT ;  /* 0x000000080300780c */ /* 0x000fe20003f04270 */
[----:B------:R-:W-:Y:S01]  /*15750*/  LDSM.16.MT88.4 R52, [R225+0x1100] ;  /* 0x00110000e134783b */ /* 0x000fe20000004200 */
        /* <DEDUP_REMOVED lines=10> */
[----:B------:R-:W-:Y:S02]  /*15800*/  ISETP.GT.AND P2, PT, R0, 0x10, PT ;  /* 0x000000100000780c */ /* 0x000fe40003f44270 */
[----:B------:R-:W-:Y:S02]  /*15810*/  FSEL R9, R206, -INF , P0 ;  /* 0xff800000ce097808 */ /* 0x000fe40000000000 */
[C---:B------:R-:W-:Y:S02]  /*15820*/  ISETP.GT.AND P0, PT, R3.reuse, 0x10, PT ;  /* 0x000000100300780c */ /* 0x040fe40003f04270 */
[----:B------:R-:W-:Y:S02]  /*15830*/  FSEL R199, R102, -INF , P1 ;  /* 0xff80000066c77808 */ /* 0x000fe40000800000 */
[----:B------:R-:W-:Y:S02]  /*15840*/  ISETP.GT.AND P1, PT, R0, 0x21, PT ;  /* 0x000000210000780c */ /* 0x000fe40003f24270 */
[----:B------:R-:W-:Y:S02]  /*15850*/  FMNMX.FTZ R2, R248, R2, !PT ;  /* 0x00000002f8027209 */ /* 0x000fe40007810000 */
[----:B------:R-:W-:Y:S02]  /*15860*/  FSEL R186, R186, -INF , P2 ;  /* 0xff800000baba7808 */ /* 0x000fe40001000000 */
[----:B------:R-:W-:Y:S01]  /*15870*/  FMNMX.FTZ R12, R14, R12, !PT ;  /* 0x0000000c0e0c7209 */ /* 0x000fe20007810000 */
[----:B------:R-:W2:Y:S01]  /*15880*/  SHFL.BFLY PT, R105, R2, 0x2, 0x1f ;  /* 0x0c401f0002697f89 */ /* 0x000ea200000e0000 */
        /* <DEDUP_REMOVED lines=31> */
[----:B------:R-:W-:Y:S02]  /*15a80*/  ISETP.GT.AND P0, PT, R3, 0x28, PT ;  /* 0x000000280300780c */ /* 0x000fe40003f04270 */
        /* <DEDUP_REMOVED lines=20> */
[C---:B------:R-:W-:Y:S02]  /*15bd0*/  ISETP.GT.AND P2, PT, R3.reuse, 0x29, PT ;  /* 0x000000290300780c */ /* 0x040fe40003f44270 */
[----:B------:R-:W-:Y:S02]  /*15be0*/  FSEL R62, R62, -INF , P1 ;  /* 0xff8000003e3e7808 */ /* 0x000fe40000800000 */
[----:B------:R-:W-:Y:S01]  /*15bf0*/  ISETP.GT.AND P1, PT, R3, 0x39, PT ;  /* 0x000000390300780c */ /* 0x000fe20003f24270 */
[--C-:B------:R-:W-:Y:S01]  /*15c00*/  FFMA.FTZ R3, R16, c[0x0][0x2d0], -R110.reuse ;  /* 0x0000b40010037a23 */ /* 0x100fe2000001086e */
[----:B------:R-:W-:Y:S02]  /*15c10*/  FMNMX.FTZ R12, R192, R2, !PT ;  /* 0x00000002c00c7209 */ /* 0x000fe40007810000 */
[----:B------:R-:W-:Y:S01]  /*15c20*/  FMNMX.FTZ R2, R213, R0, !PT ;  /* 0x00000000d5027209 */ /* 0x000fe20007810000 */
[----:B------:R1:W-:Y:S01]  /*15c30*/  MUFU.EX2 R218, R3 ;  /* 0x0000000300da7308 */ /* 0x0003e20000000800 */
[----:B------:R-:W-:Y:S02]  /*15c40*/  FMNMX.FTZ R0, R193, R12, !PT ;  /* 0x0000000cc1007209 */ /* 0x000fe40007810000 */
[----:B------:R-:W-:Y:S01]  /*15c50*/  FMNMX.FTZ R2, R222, R2, !PT ;  /* 0x00000002de027209 */ /* 0x000fe20007810000 */
[----:B------:R-:W2:Y:S01]  /*15c60*/  SHFL.BFLY PT, R12, R105, 0x1, 0x1f ;  /* 0x0c201f00690c7f89 */ /* 0x000ea200000e0000 */
[----:B------:R-:W-:Y:S02]  /*15c70*/  FMNMX.FTZ R0, R198, R0, !PT ;  /* 0x00000000c6007209 */ /* 0x000fe40007810000 */
[----:B------:R-:W-:Y:S02]  /*15c80*/  FMNMX.FTZ R2, R208, R2, !PT ;  /* 0x00000002d0027209 */ /* 0x000fe40007810000 */
[----:B------:R-:W-:Y:S02]  /*15c90*/  FMNMX.FTZ R0, R196, R0, !PT ;  /* 0x00000000c4007209 */ /* 0x000fe40007810000 */
[----:B------:R-:W-:Y:S02]  /*15ca0*/  FMNMX.FTZ R2, R214, R2, !PT ;  /* 0x00000002d6027209 */ /* 0x000fe40007810000 */
[----:B------:R-:W-:Y:S02]  /*15cb0*/  FSEL R216, R47, -INF , P2 ;  /* 0xff8000002fd87808 */ /* 0x000fe40001000000 */
[----:B------:R-:W-:Y:S01]  /*15cc0*/  FMNMX.FTZ R0, R215, R0, !PT ;  /* 0x00000000d7007209 */ /* 0x000fe20007810000 */
[----:B------:R-:W3:Y:S01]  /*15cd0*/  SHFL.BFLY PT, R104, R2, 0x2, 0x1f ;  /* 0x0c401f0002687f89 */ /* 0x000ee200000e0000 */
[----:B------:R-:W-:Y:S02]  /*15ce0*/  FSEL R109, R63, -INF , P1 ;  /* 0xff8000003f6d7808 */ /* 0x000fe40000800000 */
[----:B------:R-:W-:Y:S04]  /*15cf0*/  FMNMX.FTZ R0, R216, R0, !PT ;  /* 0x00000000d8007209 */ /* 0x000fe80007810000 */
[----:B------:R-:W-:Y:S01]  /*15d00*/  FMNMX.FTZ R0, R252, R0, !PT ;  /* 0x00000000fc007209 */ /* 0x000fe20007810000 */
[--C-:B-1----:R-:W-:Y:S03]  /*15d10*/  FFMA.FTZ R3, R19, c[0x0][0x2d0], -R110.reuse ;  /* 0x0000b40013037a23 */ /* 0x102fe6000001086e */
[----:B------:R-:W-:Y:S01]  /*15d20*/  FMNMX.FTZ R0, R49, R0, !PT ;  /* 0x0000000031007209 */ /* 0x000fe20007810000 */
[----:B------:R1:W-:Y:S01]  /*15d30*/  MUFU.EX2 R207, R3 ;  /* 0x0000000300cf7308 */ /* 0x0003e20000000800 */
[----:B--2---:R-:W-:Y:S02]  /*15d40*/  FMNMX.FTZ R105, R105, R12, !PT ;  /* 0x0000000c69697209 */ /* 0x004fe40007810000 */
[----:B------:R-:W-:Y:S02]  /*15d50*/  FMNMX.FTZ R0, R62, R0, !PT ;  /* 0x000000003e007209 */ /* 0x000fe40007810000 */
[C---:B------:R-:W-:Y:S01]  /*15d60*/  FSETP.NEU.FTZ.AND P1, PT, R105.reuse, -INF , PT ;  /* 0xff8000006900780b */ /* 0x040fe20003f3d000 */
[----:B------:R-:W-:Y:S01]  /*15d70*/  FMUL.FTZ R111, R105, c[0x0][0x2d0] ;  /* 0x0000b400696f7a20 */ /* 0x000fe20000410000 */
[----:B------:R-:W-:Y:S04]  /*15d80*/  FMNMX.FTZ R0, R109, R0, !PT ;  /* 0x000000006d007209 */ /* 0x000fe80007810000 */
[----:B------:R-:W-:Y:S02]  /*15d90*/  FSEL R111, R111, RZ, P1 ;  /* 0x000000ff6f6f7208 */ /* 0x000fe40000800000 */
[----:B---3--:R-:W-:Y:S02]  /*15da0*/  FMNMX.FTZ R104, R2, R104, !PT ;  /* 0x0000006802687209 */ /* 0x008fe40007810000 */
[----:B------:R-:W2:Y:S01]  /*15db0*/  SHFL.BFLY PT, R2, R0, 0x2, 0x1f ;  /* 0x0c401f0000027f89 */ /* 0x000ea200000e0000 */
[--C-:B------:R-:W-:Y:S04]  /*15dc0*/  FFMA.FTZ R6, R6, c[0x0][0x2d0], -R111.reuse ;  /* 0x0000b40006067a23 */ /* 0x100fe8000001086f */
[----:B------:R-:W-:Y:S03]  /*15dd0*/  MUFU.EX2 R176, R6 ;  /* 0x0000000600b07308 */ /* 0x000fe60000000800 */
[----:B------:R-:W3:Y:S01]  /*15de0*/  SHFL.BFLY PT, R5, R104, 0x1, 0x1f ;  /* 0x0c201f0068057f89 */ /* 0x000ee200000e0000 */
[----:B-1----:R-:W-:Y:S06]  /*15df0*/  FFMA.FTZ R3, R21, c[0x0][0x2d0], -R110 ;  /* 0x0000b40015037a23 */ /* 0x002fec000001086e */
[----:B------:R1:W4:Y:S01]  /*15e00*/  MUFU.EX2 R245, R3 ;  /* 0x0000000300f57308 */ /* 0x0003220000000800 */
[----:B--2---:R-:W-:Y:S01]  /*15e10*/  FMNMX.FTZ R0, R0, R2, !PT ;  /* 0x0000000200007209 */ /* 0x004fe20007810000 */
[--C-:B------:R-:W-:Y:S08]  /*15e20*/  FFMA.FTZ R2, R18, c[0x0][0x2d0], -R111.reuse ;  /* 0x0000b40012027a23 */ /* 0x100ff0000001086f */
[----:B------:R2:W-:Y:S01]  /*15e30*/  MUFU.EX2 R66, R2 ;  /* 0x0000000200427308 */ /* 0x0005e20000000800 */
[----:B---3--:R-:W-:Y:S01]  /*15e40*/  FMNMX.FTZ R104, R104, R5, !PT ;  /* 0x0000000568687209 */ /* 0x008fe20007810000 */
[--C-:B------:R-:W-:Y:S02]  /*15e50*/  FFMA.FTZ R5, R20, c[0x0][0x2d0], -R111.reuse ;  /* 0x0000b40014057a23 */ /* 0x100fe4000001086f */
[----:B------:R-:W-:Y:S02]  /*15e60*/  LDSM.16.MT88.4 R20, [R225+0x100] ;  /* 0x00010000e114783b */ /* 0x000fe40000004200 */
[----:B------:R-:W-:Y:S02]  /*15e70*/  FMUL.FTZ R184, R104, c[0x0][0x2d0] ;  /* 0x0000b40068b87a20 */ /* 0x000fe40000410000 */
[----:B-1----:R-:W-:Y:S02]  /*15e80*/  FFMA.FTZ R3, R15, c[0x0][0x2d0], -R111 ;  /* 0x0000b4000f037a23 */ /* 0x002fe4000001086f */
[----:B------:R-:W1:Y:S01]  /*15e90*/  MUFU.EX2 R244, R5 ;  /* 0x0000000500f47308 */ /* 0x000e620000000800 */
[----:B----4-:R-:W-:Y:S09]  /*15ea0*/  F2FP.BF16.PACK_AB R178, R245, R207 ;  /* 0x000000cff5b2723e */ /* 0x010ff200000010ff */
[----:B------:R3:W-:Y:S01]  /*15eb0*/  MUFU.EX2 R217, R3 ;  /* 0x0000000300d97308 */ /* 0x0007e20000000800 */
[----:B--2---:R-:W2:Y:S01]  /*15ec0*/  SHFL.BFLY PT, R2, R0, 0x1, 0x1f ;  /* 0x0c201f0000027f89 */ /* 0x004ea200000e0000 */
[----:B-1----:R-:W-:Y:S02]  /*15ed0*/  F2FP.BF16.PACK_AB R179, R244, R66 ;  /* 0x00000042f4b3723e */ /* 0x002fe400000010ff */
[----:B---3--:R-:W-:Y:S02]  /*15ee0*/  FSEL R3, R106, RZ, P0 ;  /* 0x000000ff6a037208 */ /* 0x008fe40000000000 */
[----:B------:R-:W-:Y:S02]  /*15ef0*/  FSETP.NEU.FTZ.AND P0, PT, R104, -INF , PT ;  /* 0xff8000006800780b */ /* 0x000fe40003f1d000 */
[----:B--2---:R-:W-:Y:S02]  /*15f00*/  FMNMX.FTZ R102, R2, R0, !PT ;  /* 0x0000000002667209 */ /* 0x004fe40007810000 */
[----:B------:R-:W-:Y:S02]  /*15f10*/  FSEL R184, R184, RZ, P0 ;  /* 0x000000ffb8b87208 */ /* 0x000fe40000000000 */
[----:B------:R-:W-:Y:S01]  /*15f20*/  FSEL R2, R105, RZ, P1 ;  /* 0x000000ff69027208 */ /* 0x000fe20000800000 */
[C---:B------:R-:W-:Y:S01]  /*15f30*/  FMUL.FTZ R185, R102.reuse, c[0x0][0x2d0] ;  /* 0x0000b40066b97a20 */ /* 0x040fe20000410000 */
[----:B------:R-:W-:Y:S01]  /*15f40*/  FSETP.NEU.FTZ.AND P1, PT, R102, -INF , PT ;  /* 0xff8000006600780b */ /* 0x000fe20003f3d000 */
[--C-:B------:R-:W-:Y:S02]  /*15f50*/  FFMA.FTZ R0, R14, c[0x0][0x2d0], -R184.reuse ;  /* 0x0000b4000e007a23 */ /* 0x100fe400000108b8 */
[--C-:B------:R-:W-:Y:S01]  /*15f60*/  FFMA.FTZ R4, R4, c[0x0][0x2d0], -R184.reuse ;  /* 0x0000b40004047a23 */ /* 0x100fe200000108b8 */
[----:B------:R-:W-:Y:S01]  /*15f70*/  FSEL R185, R185, RZ, P1 ;  /* 0x000000ffb9b97208 */ /* 0x000fe20000800000 */
[----:B------:R1:W-:Y:S01]  /*15f80*/  MUFU.EX2 R242, R0 ;  /* 0x0000000000f27308 */ /* 0x0003e20000000800 */
[----:B------:R-:W-:Y:S03]  /*15f90*/  FFMA.FTZ R8, R8, c[0x0][0x2d0], -R184 ;  /* 0x0000b40008087a23 */ /* 0x000fe600000108b8 */
[--C-:B------:R-:W-:Y:S02]  /*15fa0*/  FFMA.FTZ R7, R7, c[0x0][0x2d0], -R185.reuse ;  /* 0x0000b40007077a23 */ /* 0x100fe400000108b9 */
[--C-:B------:R-:W-:Y:S02]  /*15fb0*/  FFMA.FTZ R11, R11, c[0x0][0x2d0], -R185.reuse ;  /* 0x0000b4000b0b7a23 */ /* 0x100fe400000108b9 */
[--C-:B------:R-:W-:Y:S02]  /*15fc0*/  FFMA.FTZ R10, R10, c[0x0][0x2d0], -R185.reuse ;  /* 0x0000b4000a0a7a23 */ /* 0x100fe400000108b9 */
[----:B------:R2:W-:Y:S01]  /*15fd0*/  MUFU.EX2 R211, R4 ;  /* 0x0000000400d37308 */ /* 0x0005e20000000800 */
[----:B------:R-:W-:Y:S09]  /*15fe0*/  FFMA.FTZ R9, R9, c[0x0][0x2d0], -R185 ;  /* 0x0000b40009097a23 */ /* 0x000ff200000108b9 */
[----:B------:R-:W-:Y:S01]  /*15ff0*/  MUFU.EX2 R220, R7 ;  /* 0x0000000700dc7308 */ /* 0x000fe20000000800 */
[----:B-1----:R-:W-:Y:S04]  /*16000*/  FADD.FTZ R0, -R3, R100 ;  /* 0x0000006403007221 */ /* 0x002fe80000010100 */
[----:B------:R-:W-:Y:S05]  /*16010*/  FMUL.FTZ R0, R0, c[0x0][0x2d0] ;  /* 0x0000b40000007a20 */ /* 0x000fea0000410000 */
[----:B------:R-:W1:Y:S01]  /*16020*/  MUFU.EX2 R65, R8 ;  /* 0x0000000800417308 */ /* 0x000e620000000800 */
[----:B--2---:R-:W-:Y:S09]  /*16030*/  FFMA.FTZ R4, R17, c[0x0][0x2d0], -R184 ;  /* 0x0000b40011047a23 */ /* 0x004ff200000108b8 */
[----:B------:R2:W3:Y:S10]  /*16040*/  MUFU.EX2 R101, R0 ;  /* 0x0000000000657308 */ /* 0x0004f40000000800 */
[----:B------:R-:W4:Y:S01]  /*16050*/  MUFU.EX2 R223, R4 ;  /* 0x0000000400df7308 */ /* 0x000f220000000800 */
[----:B-1----:R-:W-:Y:S09]  /*16060*/  F2FP.BF16.PACK_AB R182, R242, R65 ;  /* 0x00000041f2b6723e */ /* 0x002ff200000010ff */
[----:B------:R-:W1:Y:S01]  /*16070*/  MUFU.EX2 R51, R11 ;  /* 0x0000000b00337308 */ /* 0x000e620000000800 */
[----:B--2---:R-:W-:Y:S01]  /*16080*/  FADD.FTZ R0, -R2, R103 ;  /* 0x0000006702007221 */ /* 0x004fe20000010100 */
[----:B------:R-:W-:Y:S01]  /*16090*/  FSEL R2, R104, RZ, P0 ;  /* 0x000000ff68027208 */ /* 0x000fe20000000000 */
[----:B---3--:R-:W-:Y:S01]  /*160a0*/  FMUL.FTZ R5, R101, R113 ;  /* 0x0000007165057220 */ /* 0x008fe20000410000 */
[----:B------:R-:W-:Y:S01]  /*160b0*/  ISETP.GT.AND P0, PT, R243, UR7, PT ;  /* 0x00000007f3007c0c */ /* 0x000fe2000bf04270 */
[----:B------:R-:W-:Y:S05]  /*160c0*/  FMUL.FTZ R0, R0, c[0x0][0x2d0] ;  /* 0x0000b40000007a20 */ /* 0x000fea0000410000 */
[----:B------:R-:W-:Y:S01]  /*160d0*/  MUFU.EX2 R246, R10 ;  /* 0x0000000a00f67308 */ /* 0x000fe20000000800 */
[C---:B------:R-:W-:Y:S02]  /*160e0*/  FMUL.FTZ R16, R101.reuse, R124 ;  /* 0x0000007c65107220 */ /* 0x040fe40000410000 */
[----:B------:R-:W-:Y:S01]  /*160f0*/  FMUL.FTZ R17, R101, R125 ;  /* 0x0000007d65117220 */ /* 0x000fe20000410000 */
[----:B----4-:R-:W-:Y:S01]  /*16100*/  F2FP.BF16.PACK_AB R180, R223, R211 ;  /* 0x000000d3dfb4723e */ /* 0x010fe200000010ff */
[C---:B------:R-:W-:Y:S02]  /*16110*/  FMUL.FTZ R4, R101.reuse, R112 ;  /* 0x0000007065047220 */ /* 0x040fe40000410000 */
[C---:B------:R-:W-:Y:S01]  /*16120*/  FMUL.FTZ R32, R101.reuse, R140 ;  /* 0x0000008c65207220 */ /* 0x040fe20000410000 */
[----:B------:R-:W-:Y:S01]  /*16130*/  MOV R140, R65 ;  /* 0x00000041008c7202 */ /* 0x000fe20000000f00 */
[----:B------:R-:W-:Y:S01]  /*16140*/  FMUL.FTZ R33, R101, R141 ;  /* 0x0000008d65217220 */ /* 0x000fe20000410000 */
[----:B------:R2:W3:Y:S01]  /*16150*/  MUFU.EX2 R100, R0 ;  /* 0x0000000000647308 */ /* 0x0004e20000000800 */
[----:B------:R-:W-:Y:S02]  /*16160*/  FFMA.FTZ R103, R205, c[0x0][0x2d0], -R110 ;  /* 0x0000b400cd677a23 */ /* 0x000fe4000001086e */
[----:B------:R-:W-:Y:S01]  /*16170*/  FMUL.FTZ R65, R101, R173 ;  /* 0x000000ad65417220 */ /* 0x000fe20000410000 */
[----:B-1----:R-:W-:Y:S01]  /*16180*/  F2FP.BF16.PACK_AB R181, R51, R220 ;  /* 0x000000dc33b5723e */ /* 0x002fe200000010ff */
[----:B------:R-:W-:Y:S02]  /*16190*/  IMAD.MOV.U32 R141, RZ, RZ, R66 ;  /* 0x000000ffff8d7224 */ /* 0x000fe400078e0042 */
[C---:B------:R-:W-:Y:S02]  /*161a0*/  FMUL.FTZ R68, R101.reuse, R68 ;  /* 0x0000004465447220 */ /* 0x040fe40000410000 */
[C---:B------:R-:W-:Y:S01]  /*161b0*/  FMUL.FTZ R69, R101.reuse, R69 ;  /* 0x0000004565457220 */ /* 0x040fe20000410000 */
[----:B------:R-:W1:Y:S01]  /*161c0*/  MUFU.EX2 R241, R9 ;  /* 0x0000000900f17308 */ /* 0x000e620000000800 */
[C---:B------:R-:W-:Y:S02]  /*161d0*/  FMUL.FTZ R80, R101.reuse, R80 ;  /* 0x0000005065507220 */ /* 0x040fe40000410000 */
[C---:B------:R-:W-:Y:S02]  /*161e0*/  FMUL.FTZ R81, R101.reuse, R81 ;  /* 0x0000005165517220 */ /* 0x040fe40000410000 */
[C---:B------:R-:W-:Y:S02]  /*161f0*/  FMUL.FTZ R84, R101.reuse, R84 ;  /* 0x0000005465547220 */ /* 0x040fe40000410000 */
[C---:B------:R-:W-:Y:S02]  /*16200*/  FMUL.FTZ R85, R101.reuse, R85 ;  /* 0x0000005565557220 */ /* 0x040fe40000410000 */
[C---:B------:R-:W-:Y:S02]  /*16210*/  FMUL.FTZ R96, R101.reuse, R96 ;  /* 0x0000006065607220 */ /* 0x040fe40000410000 */
[----:B------:R-:W-:Y:S02]  /*16220*/  FMUL.FTZ R97, R101, R97 ;  /* 0x0000006165617220 */ /* 0x000fe40000410000 */
[----:B--2---:R-:W-:Y:S01]  /*16230*/  FADD.FTZ R0, -R2, R107 ;  /* 0x0000006b02007221 */ /* 0x004fe20000010100 */
[----:B------:R-:W-:Y:S01]  /*16240*/  FSEL R2, R102, RZ, P1 ;  /* 0x000000ff66027208 */ /* 0x000fe20000800000 */
[----:B---3--:R-:W-:Y:S02]  /*16250*/  FMUL.FTZ R6, R100, R114 ;  /* 0x0000007264067220 */ /* 0x008fe40000410000 */
[----:B------:R-:W-:Y:S02]  /*16260*/  FMUL.FTZ R0, R0, c[0x0][0x2d0] ;  /* 0x0000b40000007a20 */ /* 0x000fe40000410000 */
[C---:B------:R-:W-:Y:S02]  /*16270*/  FMUL.FTZ R7, R100.reuse, R115 ;  /* 0x0000007364077220 */ /* 0x040fe40000410000 */
[----:B------:R2:W3:Y:S01]  /*16280*/  MUFU.EX2 R3, R0 ;  /* 0x0000000000037308 */ /* 0x0004e20000000800 */
[C---:B------:R-:W-:Y:S01]  /*16290*/  FMUL.FTZ R18, R100.reuse, R126 ;  /* 0x0000007e64127220 */ /* 0x040fe20000410000 */
[----:B-1----:R-:W-:Y:S01]  /*162a0*/  F2FP.BF16.PACK_AB R183, R241, R246 ;  /* 0x000000f6f1b7723e */ /* 0x002fe200000010ff */
[C---:B------:R-:W-:Y:S01]  /*162b0*/  FMUL.FTZ R19, R100.reuse, R127 ;  /* 0x0000007f64137220 */ /* 0x040fe20000410000 */
[----:B------:R-:W1:Y:S01]  /*162c0*/  LDSM.16.MT88.4 R112, [R226+0x1100] ;  /* 0x00110000e270783b */ /* 0x000e620000004200 */
[C---:B------:R-:W-:Y:S02]  /*162d0*/  FMUL.FTZ R34, R100.reuse, R142 ;  /* 0x0000008e64227220 */ /* 0x040fe40000410000 */
[C---:B------:R-:W-:Y:S02]  /*162e0*/  FMUL.FTZ R35, R100.reuse, R143 ;  /* 0x0000008f64237220 */ /* 0x040fe40000410000 */
[----:B------:R-:W-:Y:S02]  /*162f0*/  IMAD.MOV.U32 R107, RZ, RZ, R208 ;  /* 0x000000ffff6b7224 */ /* 0x000fe400078e00d0 */
[----:B------:R-:W-:Y:S01]  /*16300*/  IMAD.MOV.U32 R142, RZ, RZ, R207 ;  /* 0x000000ffff8e7224 */ /* 0x000fe200078e00cf */
[----:B------:R-:W-:Y:S01]  /*16310*/  LDSM.16.MT88.4 R124, [R226+0x500] ;  /* 0x00050000e27c783b */ /* 0x000fe20000004200 */
[----:B------:R-:W-:Y:S02]  /*16320*/  IMAD.MOV.U32 R143, RZ, RZ, R51 ;  /* 0x000000ffff8f7224 */ /* 0x000fe400078e0033 */
[C---:B------:R-:W-:Y:S02]  /*16330*/  FMUL.FTZ R51, R100.reuse, R159 ;  /* 0x0000009f64337220 */ /* 0x040fe40000410000 */
[----:B------:R-:W-:Y:S02]  /*16340*/  IMAD.MOV.U32 R159, RZ, RZ, R64 ;  /* 0x000000ffff9f7224 */ /* 0x000fe400078e0040 */
[----:B------:R-:W-:Y:S02]  /*16350*/  FMUL.FTZ R64, R101, R172 ;  /* 0x000000ac65407220 */ /* 0x000fe40000410000 */
[C---:B------:R-:W-:Y:S02]  /*16360*/  FMUL.FTZ R66, R100.reuse, R174 ;  /* 0x000000ae64427220 */ /* 0x040fe40000410000 */
[----:B------:R-:W-:Y:S02]  /*16370*/  FMUL.FTZ R70, R100, R70 ;  /* 0x0000004664467220 */ /* 0x000fe40000410000 */
[----:B--2---:R-:W-:Y:S01]  /*16380*/  FADD.FTZ R0, -R2, R108 ;  /* 0x0000006c02007221 */ /* 0x004fe20000010100 */
[----:B------:R-:W-:Y:S01]  /*16390*/  MOV R108, R176 ;  /* 0x000000b0006c7202 */ /* 0x000fe20000000f00 */
[--C-:B------:R-:W-:Y:S01]  /*163a0*/  FFMA.FTZ R2, R40, c[0x0][0x2d0], -R110.reuse ;  /* 0x0000b40028027a23 */ /* 0x100fe2000001086e */
[----:B------:R-:W-:Y:S01]  /*163b0*/  F2FP.BF16.PACK_AB R176, R218, R247 ;  /* 0x000000f7dab0723e */ /* 0x000fe200000010ff */
[----:B------:R-:W-:Y:S01]  /*163c0*/  FMUL.FTZ R0, R0, c[0x0][0x2d0] ;  /* 0x0000b40000007a20 */ /* 0x000fe20000410000 */
[----:B------:R-:W-:Y:S01]  /*163d0*/  F2FP.BF16.PACK_AB R177, R217, R108 ;  /* 0x0000006cd9b1723e */ /* 0x000fe200000010ff */
[----:B------:R2:W-:Y:S01]  /*163e0*/  MUFU.EX2 R251, R2 ;  /* 0x0000000200fb7308 */ /* 0x0005e20000000800 */
[C---:B---3--:R-:W-:Y:S02]  /*163f0*/  FMUL.FTZ R8, R3.reuse, R116 ;  /* 0x0000007403087220 */ /* 0x048fe40000410000 */
[C---:B------:R-:W-:Y:S02]  /*16400*/  FMUL.FTZ R9, R3.reuse, R117 ;  /* 0x0000007503097220 */ /* 0x040fe40000410000 */
[C---:B------:R-:W-:Y:S01]  /*16410*/  FMUL.FTZ R12, R3.reuse, R120 ;  /* 0x00000078030c7220 */ /* 0x040fe20000410000 */
[-C--:B------:R-:W-:Y:S01]  /*16420*/  HMMA.16816.F32.BF16 R4, R176, R20.reuse, R4 ;  /* 0x00000014b004723c */ /* 0x080fe20000041804 */
[C---:B------:R-:W-:Y:S02]  /*16430*/  FMUL.FTZ R13, R3.reuse, R121 ;  /* 0x00000079030d7220 */ /* 0x040fe40000410000 */
[C---:B------:R-:W-:Y:S01]  /*16440*/  FMUL.FTZ R28, R3.reuse, R136 ;  /* 0x00000088031c7220 */ /* 0x040fe20000410000 */
[----:B------:R-:W3:Y:S01]  /*16450*/  MUFU.EX2 R0, R0 ;  /* 0x0000000000007308 */ /* 0x000ee20000000800 */
[----:B------:R-:W-:Y:S01]  /*16460*/  MOV R136, R247 ;  /* 0x000000f700887202 */ /* 0x000fe20000000f00 */
[C---:B------:R-:W-:Y:S01]  /*16470*/  FMUL.FTZ R24, R3.reuse, R132 ;  /* 0x0000008403187220 */ /* 0x040fe20000410000 */
[----:B------:R-:W-:Y:S01]  /*16480*/  MOV R132, R214 ;  /* 0x000000d600847202 */ /* 0x000fe20000000f00 */
[C---:B------:R-:W-:Y:S04]  /*16490*/  FMUL.FTZ R25, R3.reuse, R133 ;  /* 0x0000008503197220 */ /* 0x040fe80000410000 */
[C---:B------:R-:W-:Y:S02]  /*164a0*/  FMUL.FTZ R29, R3.reuse, R137 ;  /* 0x00000089031d7220 */ /* 0x040fe40000410000 */
[----:B------:R-:W-:Y:S02]  /*164b0*/  FMUL.FTZ R40, R3, R148 ;  /* 0x0000009403287220 */ /* 0x000fe40000410000 */
[----:B------:R-:W-:Y:S02]  /*164c0*/  IMAD.MOV.U32 R148, RZ, RZ, R241 ;  /* 0x000000ffff947224 */ /* 0x000fe400078e00f1 */
[----:B--2---:R-:W-:Y:S02]  /*164d0*/  FFMA.FTZ R2, R41, c[0x0][0x2d0], -R110 ;  /* 0x0000b40029027a23 */ /* 0x004fe4000001086e */
[----:B------:R-:W-:Y:S02]  /*164e0*/  IMAD.MOV.U32 R137, RZ, RZ, R211 ;  /* 0x000000ffff897224 */ /* 0x000fe400078e00d3 */
[----:B------:R2:W4:Y:S01]  /*164f0*/  MUFU.EX2 R250, R2 ;  /* 0x0000000200fa7308 */ /* 0x0005220000000800 */
[----:B------:R-:W-:Y:S01]  /*16500*/  FMUL.FTZ R41, R3, R149 ;  /* 0x0000009503297220 */ /* 0x000fe20000410000 */
[----:B------:R-:W-:Y:S01]  /*16510*/  MOV R149, R62 ;  /* 0x0000003e00957202 */ /* 0x000fe20000000f00 */
[----:B------:R-:W-:Y:S02]  /*16520*/  IMAD.MOV.U32 R133, RZ, RZ, R49 ;  /* 0x000000ffff857224 */ /* 0x000fe400078e0031 */
[C---:B------:R-:W-:Y:S01]  /*16530*/  FMUL.FTZ R49, R101.reuse, R157 ;  /* 0x0000009d65317220 */ /* 0x040fe20000410000 */
[----:B------:R-:W-:Y:S01]  /*16540*/  MOV R157, R210 ;  /* 0x000000d2009d7202 */ /* 0x000fe20000000f00 */
[C---:B---3--:R-:W-:Y:S02]  /*16550*/  FMUL.FTZ R10, R0.reuse, R118 ;  /* 0x00000076000a7220 */ /* 0x048fe40000410000 */
[C---:B------:R-:W-:Y:S01]  /*16560*/  FMUL.FTZ R11, R0.reuse, R119 ;  /* 0x00000077000b7220 */ /* 0x040fe20000410000 */
[----:B------:R-:W-:Y:S01]  /*16570*/  MUFU.EX2 R210, R103 ;  /* 0x0000006700d27308 */ /* 0x000fe20000000800 */
[----:B------:R-:W3:Y:S01]  /*16580*/  LDSM.16.MT88.4 R116, [R225+0x2100] ;  /* 0x00210000e174783b */ /* 0x000ee20000004200 */
[C---:B------:R-:W-:Y:S02]  /*16590*/  FMUL.FTZ R14, R0.reuse, R122 ;  /* 0x0000007a000e7220 */ /* 0x040fe40000410000 */
[C---:B------:R-:W-:Y:S02]  /*165a0*/  FMUL.FTZ R15, R0.reuse, R123 ;  /* 0x0000007b000f7220 */ /* 0x040fe40000410000 */
[C---:B------:R-:W-:Y:S01]  /*165b0*/  HMMA.16816.F32.BF16 R8, R180.reuse, R20, R8 ;  /* 0x00000014b408723c */ /* 0x040fe20000041808 */
[C---:B------:R-:W-:Y:S02]  /*165c0*/  FMUL.FTZ R26, R0.reuse, R134 ;  /* 0x00000086001a7220 */ /* 0x040fe40000410000 */
[----:B------:R-:W-:Y:S02]  /*165d0*/  IMAD.MOV.U32 R134, RZ, RZ, R217 ;  /* 0x000000ffff867224 */ /* 0x000fe400078e00d9 */
[----:B------:R-:W-:Y:S02]  /*165e0*/  FMUL.FTZ R27, R0, R135 ;  /* 0x00000087001b7220 */ /* 0x000fe40000410000 */
[----:B------:R-:W-:Y:S01]  /*165f0*/  FMUL.FTZ R20, R101, R128 ;  /* 0x0000008065147220 */ /* 0x000fe20000410000 */
[-C--:B------:R-:W-:Y:S01]  /*16600*/  HMMA.16816.F32.BF16 R12, R180, R22.reuse, R12 ;  /* 0x00000016b40c723c */ /* 0x080fe2000004180c */
[--C-:B--2---:R-:W-:Y:S03]  /*16610*/  FFMA.FTZ R2, R44, c[0x0][0x2d0], -R111.reuse ;  /* 0x0000b4002c027a23 */ /* 0x104fe6000001086f */
[----:B------:R-:W-:Y:S01]  /*16620*/  FMUL.FTZ R44, R3, R152 ;  /* 0x00000098032c7220 */ /* 0x000fe20000410000 */
[----:B------:R2:W-:Y:S01]  /*16630*/  MUFU.EX2 R249, R2 ;  /* 0x0000000200f97308 */ /* 0x0005e20000000800 */
[----:B------:R-:W-:Y:S02]  /*16640*/  IMAD.MOV.U32 R152, RZ, RZ, R248 ;  /* 0x000000ffff987224 */ /* 0x000fe400078e00f8 */
[C---:B------:R-:W-:Y:S01]  /*16650*/  HMMA.16816.F32.BF16 R16, R176.reuse, R22, R16 ;  /* 0x00000016b010723c */ /* 0x040fe20000041810 */
[----:B------:R-:W-:Y:S03]  /*16660*/  FMUL.FTZ R21, R101, R129 ;  /* 0x0000008165157220 */ /* 0x000fe60000410000 */
[C---:B------:R-:W-:Y:S02]  /*16670*/  FMUL.FTZ R30, R0.reuse, R138 ;  /* 0x0000008a001e7220 */ /* 0x040fe40000410000 */
[----:B------:R-:W-:Y:S01]  /*16680*/  FMUL.FTZ R31, R0, R139 ;  /* 0x0000008b001f7220 */ /* 0x000fe20000410000 */
[----:B------:R-:W-:Y:S01]  /*16690*/  MOV R139, R220 ;  /* 0x000000dc008b7202 */ /* 0x000fe20000000f00 */
[C---:B------:R-:W-:Y:S04]  /*166a0*/  FMUL.FTZ R22, R100.reuse, R130 ;  /* 0x0000008264167220 */ /* 0x040fe80000410000 */
[----:B------:R-:W-:Y:S02]  /*166b0*/  FMUL.FTZ R23, R100, R131 ;  /* 0x0000008364177220 */ /* 0x000fe40000410000 */
[----:B------:R-:W-:Y:S01]  /*166c0*/  LDSM.16.MT88.4 R128, [R225+0x1500] ;  /* 0x00150000e180783b */ /* 0x000fe20000004200 */
[----:B------:R-:W-:Y:S02]  /*166d0*/  IMAD.MOV.U32 R135, RZ, RZ, R218 ;  /* 0x000000ffff877224 */ /* 0x000fe400078e00da */
[C---:B------:R-:W-:Y:S02]  /*166e0*/  FMUL.FTZ R42, R0.reuse, R150 ;  /* 0x00000096002a7220 */ /* 0x040fe40000410000 */
[-C--:B------:R-:W-:Y:S01]  /*166f0*/  HMMA.16816.F32.BF16 R20, R176, R36.reuse, R20 ;  /* 0x00000024b014723c */ /* 0x080fe20000041814 */
[C---:B------:R-:W-:Y:S01]  /*16700*/  FMUL.FTZ R46, R0.reuse, R154 ;  /* 0x0000009a002e7220 */ /* 0x040fe20000410000 */
[----:B------:R-:W-:Y:S01]  /*16710*/  MOV R154, R212 ;  /* 0x000000d4009a7202 */ /* 0x000fe20000000f00 */
[----:B--2---:R-:W-:Y:S02]  /*16720*/  FFMA.FTZ R2, R45, c[0x0][0x2d0], -R111 ;  /* 0x0000b4002d027a23 */ /* 0x004fe4000001086f */
[C---:B------:R-:W-:Y:S02]  /*16730*/  FMUL.FTZ R43, R0.reuse, R151 ;  /* 0x00000097002b7220 */ /* 0x040fe40000410000 */
[----:B------:R2:W1:Y:S01]  /*16740*/  MUFU.EX2 R248, R2 ;  /* 0x0000000200f87308 */ /* 0x0004620000000800 */
[C---:B------:R-:W-:Y:S01]  /*16750*/  HMMA.16816.F32.BF16 R24, R180.reuse, R36, R24 ;  /* 0x00000024b418723c */ /* 0x040fe20000041818 */
[----:B------:R-:W-:Y:S03]  /*16760*/  FMUL.FTZ R47, R0, R155 ;  /* 0x0000009b002f7220 */ /* 0x000fe60000410000 */
[----:B------:R-:W-:Y:S01]  /*16770*/  FMUL.FTZ R45, R3, R153 ;  /* 0x00000099032d7220 */ /* 0x000fe20000410000 */
[----:B------:R-:W-:Y:S01]  /*16780*/  MOV R153, R48 ;  /* 0x0000003000997202 */ /* 0x000fe20000000f00 */
[C---:B------:R-:W-:Y:S01]  /*16790*/  FMUL.FTZ R48, R101.reuse, R156 ;  /* 0x0000009c65307220 */ /* 0x040fe20000410000 */
[----:B------:R-:W-:Y:S01]  /*167a0*/  MOV R155, R209 ;  /* 0x000000d1009b7202 */ /* 0x000fe20000000f00 */
[-C--:B------:R-:W-:Y:S01]  /*167b0*/  HMMA.16816.F32.BF16 R28, R180, R38.reuse, R28 ;  /* 0x00000026b41c723c */ /* 0x080fe2000004181c */
[C---:B------:R-:W-:Y:S03]  /*167c0*/  FMUL.FTZ R36, R101.reuse, R144 ;  /* 0x0000009065247220 */ /* 0x040fe60000410000 */
[----:B------:R-:W-:Y:S02]  /*167d0*/  IMAD.MOV.U32 R144, RZ, RZ, R246 ;  /* 0x000000ffff907224 */ /* 0x000fe400078e00f6 */
[----:B------:R-:W-:Y:S02]  /*167e0*/  FMUL.FTZ R37, R101, R145 ;  /* 0x0000009165257220 */ /* 0x000fe40000410000 */
[C---:B------:R-:W-:Y:S01]  /*167f0*/  HMMA.16816.F32.BF16 R32, R176.reuse, R38, R32 ;  /* 0x00000026b020723c */ /* 0x040fe20000041820 */
[----:B------:R-:W-:Y:S03]  /*16800*/  IMAD.MOV.U32 R145, RZ, RZ, R245 ;  /* 0x000000ffff917224 */ /* 0x000fe600078e00f5 */
[----:B------:R-:W-:Y:S02]  /*16810*/  IMAD.MOV.U32 R138, RZ, RZ, R223 ;  /* 0x000000ffff8a7224 */ /* 0x000fe400078e00df */
[----:B------:R-:W-:Y:S02]  /*16820*/  IMAD.MOV.U32 R150, RZ, RZ, R222 ;  /* 0x000000ffff967224 */ /* 0x000fe400078e00de */
[----:B--2---:R-:W-:Y:S04]  /*16830*/  FFMA.FTZ R2, R56, c[0x0][0x2d0], -R110 ;  /* 0x0000b40038027a23 */ /* 0x004fe8000001086e */
[----:B------:R2:W-:Y:S01]  /*16840*/  MUFU.EX2 R247, R2 ;  /* 0x0000000200f77308 */ /* 0x0005e20000000800 */
[C---:B------:R-:W-:Y:S01]  /*16850*/  FMUL.FTZ R38, R100.reuse, R146 ;  /* 0x0000009264267220 */ /* 0x040fe20000410000 */
[----:B------:R-:W-:Y:S01]  /*16860*/  MOV R146, R244 ;  /* 0x000000f400927202 */ /* 0x000fe20000000f00 */
[C---:B------:R-:W-:Y:S02]  /*16870*/  FMUL.FTZ R39, R100.reuse, R147 ;  /* 0x0000009364277220 */ /* 0x040fe40000410000 */
[----:B------:R-:W-:Y:S02]  /*16880*/  IMAD.MOV.U32 R147, RZ, RZ, R242 ;  /* 0x000000ffff937224 */ /* 0x000fe400078e00f2 */
[----:B------:R-:W-:Y:S02]  /*16890*/  IMAD.MOV.U32 R151, RZ, RZ, R213 ;  /* 0x000000ffff977224 */ /* 0x000fe400078e00d5 */
[----:B------:R-:W-:Y:S01]  /*168a0*/  IMAD.MOV.U32 R156, RZ, RZ, R50 ;  /* 0x000000ffff9c7224 */ /* 0x000fe200078e0032 */
[-C--:B------:R-:W-:Y:S01]  /*168b0*/  HMMA.16816.F32.BF16 R36, R176, R52.reuse, R36 ;  /* 0x00000034b024723c */ /* 0x080fe20000041824 */
[C---:B------:R-:W-:Y:S01]  /*168c0*/  FMUL.FTZ R50, R100.reuse, R158 ;  /* 0x0000009e64327220 */ /* 0x040fe20000410000 */
[----:B------:R-:W-:Y:S01]  /*168d0*/  MOV R158, R67 ;  /* 0x00000043009e7202 */ /* 0x000fe20000000f00 */
[----:B------:R-:W-:Y:S02]  /*168e0*/  FMUL.FTZ R67, R100, R175 ;  /* 0x000000af64437220 */ /* 0x000fe40000410000 */
[----:B------:R-:W-:Y:S01]  /*168f0*/  LDSM.16.MT88.4 R172, [R226+0x1d00] ;  /* 0x001d0000e2ac783b */ /* 0x000fe20000004200 */
[----:B------:R-:W-:Y:S02]  /*16900*/  FMUL.FTZ R56, R3, R164 ;  /* 0x000000a403387220 */ /* 0x000fe40000410000 */
[C---:B------:R-:W-:Y:S01]  /*16910*/  HMMA.16816.F32.BF16 R40, R180.reuse, R52, R40 ;  /* 0x00000034b428723c */ /* 0x040fe20000041828 */
[C---:B------:R-:W-:Y:S03]  /*16920*/  FMUL.FTZ R58, R0.reuse, R166 ;  /* 0x000000a6003a7220 */ /* 0x040fe60000410000 */
[C---:B------:R-:W-:Y:S02]  /*16930*/  FMUL.FTZ R59, R0.reuse, R167 ;  /* 0x000000a7003b7220 */ /* 0x040fe40000410000 */
[----:B--2---:R-:W-:Y:S02]  /*16940*/  FFMA.FTZ R2, R57, c[0x0][0x2d0], -R110 ;  /* 0x0000b40039027a23 */ /* 0x004fe4000001086e */
[-C--:B------:R-:W-:Y:S01]  /*16950*/  HMMA.16816.F32.BF16 R44, R180, R54.reuse, R44 ;  /* 0x00000036b42c723c */ /* 0x080fe2000004182c */
[C---:B------:R-:W-:Y:S01]  /*16960*/  FMUL.FTZ R52, R101.reuse, R160 ;  /* 0x000000a065347220 */ /* 0x040fe20000410000 */
[----:B------:R2:W1:Y:S02]  /*16970*/  MUFU.EX2 R246, R2 ;  /* 0x0000000200f67308 */ /* 0x0004640000000800 */
[----:B------:R-:W-:Y:S02]  /*16980*/  FMUL.FTZ R53, R101, R161 ;  /* 0x000000a165357220 */ /* 0x000fe40000410000 */
[----:B------:R-:W-:Y:S02]  /*16990*/  FMUL.FTZ R57, R3, R165 ;  /* 0x000000a503397220 */ /* 0x000fe40000410000 */
[C---:B------:R-:W-:Y:S01]  /*169a0*/  HMMA.16816.F32.BF16 R48, R176.reuse, R54, R48 ;  /* 0x00000036b030723c */ /* 0x040fe20000041830 */
[C---:B------:R-:W-:Y:S03]  /*169b0*/  FMUL.FTZ R62, R0.reuse, R170 ;  /* 0x000000aa003e7220 */ /* 0x040fe60000410000 */
[----:B------:R-:W-:Y:S02]  /*169c0*/  FMUL.FTZ R63, R0, R171 ;  /* 0x000000ab003f7220 */ /* 0x000fe40000410000 */
[--C-:B------:R-:W-:Y:S02]  /*169d0*/  FFMA.FTZ R103, R201, c[0x0][0x2d0], -R184.reuse ;  /* 0x0000b400c9677a23 */ /* 0x100fe400000108b8 */
[C---:B------:R-:W-:Y:S04]  /*169e0*/  FMUL.FTZ R54, R100.reuse, R162 ;  /* 0x000000a264367220 */ /* 0x040fe80000410000 */
[C---:B------:R-:W-:Y:S02]  /*169f0*/  FMUL.FTZ R55, R100.reuse, R163 ;  /* 0x000000a364377220 */ /* 0x040fe40000410000 */
[----:B------:R-:W-:Y:S02]  /*16a00*/  FMUL.FTZ R71, R100, R71 ;  /* 0x0000004764477220 */ /* 0x000fe40000410000 */
[C---:B------:R-:W-:Y:S02]  /*16a10*/  FMUL.FTZ R72, R3.reuse, R72 ;  /* 0x0000004803487220 */ /* 0x040fe40000410000 */
[--C-:B--2---:R-:W-:Y:S01]  /*16a20*/  FFMA.FTZ R2, R60, c[0x0][0x2d0], -R111.reuse ;  /* 0x0000b4003c027a23 */ /* 0x104fe2000001086f */
[-C--:B-1----:R-:W-:Y:S01]  /*16a30*/  HMMA.16816.F32.BF16 R52, R176, R112.reuse, R52 ;  /* 0x00000070b034723c */ /* 0x082fe20000041834 */
[C---:B------:R-:W-:Y:S02]  /*16a40*/  FMUL.FTZ R60, R3.reuse, R168 ;  /* 0x000000a8033c7220 */ /* 0x040fe40000410000 */
[----:B------:R1:W-:Y:S01]  /*16a50*/  MUFU.EX2 R245, R2 ;  /* 0x0000000200f57308 */ /* 0x0003e20000000800 */
[C---:B------:R-:W-:Y:S02]  /*16a60*/  FMUL.FTZ R73, R3.reuse, R73 ;  /* 0x0000004903497220 */ /* 0x040fe40000410000 */
[C---:B------:R-:W-:Y:S02]  /*16a70*/  FMUL.FTZ R74, R0.reuse, R74 ;  /* 0x0000004a004a7220 */ /* 0x040fe40000410000 */
[C---:B------:R-:W-:Y:S01]  /*16a80*/  HMMA.16816.F32.BF16 R56, R180.reuse, R112, R56 ;  /* 0x00000070b438723c */ /* 0x040fe20000041838 */
[C---:B------:R-:W-:Y:S03]  /*16a90*/  FMUL.FTZ R75, R0.reuse, R75 ;  /* 0x0000004b004b7220 */ /* 0x040fe60000410000 */
[C---:B------:R-:W-:Y:S02]  /*16aa0*/  FMUL.FTZ R76, R3.reuse, R76 ;  /* 0x0000004c034c7220 */ /* 0x040fe40000410000 */
[----:B------:R-:W-:Y:S02]  /*16ab0*/  FMUL.FTZ R77, R3, R77 ;  /* 0x0000004d034d7220 */ /* 0x000fe40000410000 */
[C---:B------:R-:W-:Y:S04]  /*16ac0*/  FMUL.FTZ R78, R0.reuse, R78 ;  /* 0x0000004e004e7220 */ /* 0x040fe80000410000 */
[----:B------:R-:W-:Y:S02]  /*16ad0*/  FMUL.FTZ R79, R0, R79 ;  /* 0x0000004f004f7220 */ /* 0x000fe40000410000 */
[C---:B------:R-:W-:Y:S02]  /*16ae0*/  FMUL.FTZ R82, R100.reuse, R82 ;  /* 0x0000005264527220 */ /* 0x040fe40000410000 */
[C---:B------:R-:W-:Y:S02]  /*16af0*/  FMUL.FTZ R83, R100.reuse, R83 ;  /* 0x0000005364537220 */ /* 0x040fe40000410000 */
[----:B------:R-:W-:Y:S02]  /*16b00*/  FMUL.FTZ R86, R100, R86 ;  /* 0x0000005664567220 */ /* 0x000fe40000410000 */
[----:B-1----:R-:W-:Y:S02]  /*16b10*/  FFMA.FTZ R2, R61, c[0x0][0x2d0], -R111 ;  /* 0x0000b4003d027a23 */ /* 0x002fe4000001086f */
[C---:B------:R-:W-:Y:S02]  /*16b20*/  FMUL.FTZ R61, R3.reuse, R169 ;  /* 0x000000a9033d7220 */ /* 0x040fe40000410000 */
[----:B------:R1:W2:Y:S01]  /*16b30*/  MUFU.EX2 R244, R2 ;  /* 0x0000000200f47308 */ /* 0x0002a20000000800 */
[C---:B------:R-:W-:Y:S02]  /*16b40*/  FMUL.FTZ R88, R3.reuse, R88 ;  /* 0x0000005803587220 */ /* 0x040fe40000410000 */
[C---:B------:R-:W-:Y:S02]  /*16b50*/  FMUL.FTZ R89, R3.reuse, R89 ;  /* 0x0000005903597220 */ /* 0x040fe40000410000 */
[-C--:B------:R-:W-:Y:S01]  /*16b60*/  HMMA.16816.F32.BF16 R60, R180, R114.reuse, R60 ;  /* 0x00000072b43c723c */ /* 0x080fe2000004183c */
[C---:B------:R-:W-:Y:S02]  /*16b70*/  FMUL.FTZ R90, R0.reuse, R90 ;  /* 0x0000005a005a7220 */ /* 0x040fe40000410000 */
[C---:B------:R-:W-:Y:S02]  /*16b80*/  FMUL.FTZ R91, R0.reuse, R91 ;  /* 0x0000005b005b7220 */ /* 0x040fe40000410000 */
[C---:B------:R-:W-:Y:S02]  /*16b90*/  FMUL.FTZ R92, R3.reuse, R92 ;  /* 0x0000005c035c7220 */ /* 0x040fe40000410000 */
[----:B------:R-:W-:Y:S01]  /*16ba0*/  FMUL.FTZ R93, R3, R93 ;  /* 0x0000005d035d7220 */ /* 0x000fe20000410000 */
[C---:B------:R-:W-:Y:S01]  /*16bb0*/  HMMA.16816.F32.BF16 R64, R176.reuse, R114, R64 ;  /* 0x00000072b040723c */ /* 0x040fe20000041840 */
[----:B------:R-:W2:Y:S03]  /*16bc0*/  LDSM.16.MT88.4 R112, [R226+0x2100] ;  /* 0x00210000e270783b */ /* 0x000ea60000004200 */
[C---:B------:R-:W-:Y:S02]  /*16bd0*/  FMUL.FTZ R94, R0.reuse, R94 ;  /* 0x0000005e005e7220 */ /* 0x040fe40000410000 */
[----:B------:R-:W-:Y:S02]  /*16be0*/  FMUL.FTZ R95, R0, R95 ;  /* 0x0000005f005f7220 */ /* 0x000fe40000410000 */
[-C--:B---3--:R-:W-:Y:S01]  /*16bf0*/  HMMA.16816.F32.BF16 R68, R176, R116.reuse, R68 ;  /* 0x00000074b044723c */ /* 0x088fe20000041844 */
[----:B------:R-:W-:Y:S03]  /*16c00*/  FMUL.FTZ R87, R100, R87 ;  /* 0x0000005764577220 */ /* 0x000fe60000410000 */
[--C-:B-1----:R-:W-:Y:S02]  /*16c10*/  FFMA.FTZ R2, R186, c[0x0][0x2d0], -R184.reuse ;  /* 0x0000b400ba027a23 */ /* 0x102fe400000108b8 */
[C---:B------:R-:W-:Y:S02]  /*16c20*/  FMUL.FTZ R98, R100.reuse, R98 ;  /* 0x0000006264627220 */ /* 0x040fe40000410000 */
[C---:B------:R-:W-:Y:S01]  /*16c30*/  HMMA.16816.F32.BF16 R72, R180.reuse, R116, R72 ;  /* 0x00000074b448723c */ /* 0x040fe20000041848 */
[----:B------:R1:W-:Y:S03]  /*16c40*/  MUFU.EX2 R242, R2 ;  /* 0x0000000200f27308 */ /* 0x0003e60000000800 */
[----:B------:R-:W-:Y:S04]  /*16c50*/  FMUL.FTZ R99, R100, R99 ;  /* 0x0000006364637220 */ /* 0x000fe80000410000 */
[-C--:B------:R-:W-:Y:S08]  /*16c60*/  HMMA.16816.F32.BF16 R76, R180, R118.reuse, R76 ;  /* 0x00000076b44c723c */ /* 0x080ff0000004184c */
[C---:B------:R-:W-:Y:S01]  /*16c70*/  HMMA.16816.F32.BF16 R80, R176.reuse, R118, R80 ;  /* 0x00000076b050723c */ /* 0x040fe20000041850 */
[----:B------:R-:W3:Y:S07]  /*16c80*/  LDSM.16.MT88.4 R116, [R225+0x500] ;  /* 0x00050000e174783b */ /* 0x000eee0000004200 */
[-C--:B--2---:R-:W-:Y:S01]  /*16c90*/  HMMA.16816.F32.BF16 R84, R176, R112.reuse, R84 ;  /* 0x00000070b054723c */ /* 0x084fe20000041854 */
[--C-:B-1----:R-:W-:Y:S04]  /*16ca0*/  FFMA.FTZ R2, R187, c[0x0][0x2d0], -R184.reuse ;  /* 0x0000b400bb027a23 */ /* 0x102fe800000108b8 */
[----:B------:R1:W2:Y:S03]  /*16cb0*/  MUFU.EX2 R241, R2 ;  /* 0x0000000200f17308 */ /* 0x0002a60000000800 */
        /* <DEDUP_REMOVED lines=10> */
[----:B--2---:R-:W-:Y:S04]  /*16d60*/  F2FP.BF16.PACK_AB R120, R241, R242 ;  /* 0x000000f2f178723e */ /* 0x004fe800000010ff */
[-C--:B---3--:R-:W-:Y:S01]  /*16d70*/  HMMA.16816.F32.BF16 R4, R112, R116.reuse, R4 ;  /* 0x000000747004723c */ /* 0x088fe20000041804 */
        /* <DEDUP_REMOVED lines=98> */
[--C-:B---3--:R-:W-:Y:S02]  /*173a0*/  FFMA.FTZ R2, R156, c[0x0][0x2d0], -R111.reuse ;  /* 0x0000b4009c027a23 */ /* 0x108fe4000001086f */
[----:B------:R-:W-:Y:S05]  /*173b0*/  LDSM.16.MT88.4 R156, [R225+0x1d00] ;  /* 0x001d0000e19c783b */ /* 0x000fea0000004200 */
[C---:B------:R-:W-:Y:S01]  /*173c0*/  HMMA.16816.F32.BF16 R48, R112.reuse, R130, R48 ;  /* 0x000000827030723c */ /* 0x040fe20000041830 */
[----:B------:R3:W-:Y:S02]  /*173d0*/  MUFU.EX2 R193, R2 ;  /* 0x0000000200c17308 */ /* 0x0007e40000000800 */
[----:B------:R-:W4:Y:S05]  /*173e0*/  LDSM.16.MT88.4 R128, [R226+0x2900] ;  /* 0x00290000e280783b */ /* 0x000f2a0000004200 */
        /* <DEDUP_REMOVED lines=19> */
[--C-:B-1----:R-:W-:Y:S03]  /*17520*/  FFMA.FTZ R2, R151, c[0x0][0x2d0], -R184.reuse ;  /* 0x0000b40097027a23 */ /* 0x102fe600000108b8 */
[----:B------:R-:W-:Y:S01]  /*17530*/  MOV R151, R149 ;  /* 0x0000009500977202 */ /* 0x000fe20000000f00 */
[----:B------:R1:W-:Y:S01]  /*17540*/  MUFU.EX2 R189, R2 ;  /* 0x0000000200bd7308 */ /* 0x0003e20000000800 */
[----:B------:R-:W-:Y:S02]  /*17550*/  MOV R149, R147 ;  /* 0x0000009300957202 */ /* 0x000fe40000000f00 */
[-C--:B------:R-:W-:Y:S01]  /*17560*/  HMMA.16816.F32.BF16 R92, R120, R130.reuse, R92 ;  /* 0x00000082785c723c */ /* 0x080fe2000004185c */
[----:B------:R-:W-:Y:S03]  /*17570*/  MOV R147, R145 ;  /* 0x0000009100937202 */ /* 0x000fe60000000f00 */
[----:B------:R-:W-:Y:S02]  /*17580*/  MOV R145, R143 ;  /* 0x0000008f00917202 */ /* 0x000fe40000000f00 */
[----:B------:R-:W-:Y:S02]  /*17590*/  MOV R143, R141 ;  /* 0x0000008d008f7202 */ /* 0x000fe40000000f00 */
[----:B------:R-:W-:Y:S01]  /*175a0*/  HMMA.16816.F32.BF16 R96, R112, R130, R96 ;  /* 0x000000827060723c */ /* 0x000fe20000041860 */
[----:B------:R-:W-:Y:S03]  /*175b0*/  MOV R141, R139 ;  /* 0x0000008b008d7202 */ /* 0x000fe60000000f00 */
[----:B------:R-:W-:Y:S02]  /*175c0*/  MOV R139, R134 ;  /* 0x00000086008b7202 */ /* 0x000fe40000000f00 */
[----:B------:R-:W-:Y:S02]  /*175d0*/  MOV R216, R147 ;  /* 0x0000009300d87202 */ /* 0x000fe40000000f00 */
[----:B--2---:R-:W-:Y:S04]  /*175e0*/  F2FP.BF16.PACK_AB R111, R190, R191 ;  /* 0x000000bfbe6f723e */ /* 0x004fe800000010ff */
[----:B------:R-:W-:Y:S01]  /*175f0*/  MOV R221, R149 ;  /* 0x0000009500dd7202 */ /* 0x000fe20000000f00 */
[----:B-1----:R-:W-:Y:S02]  /*17600*/  FFMA.FTZ R2, R150, c[0x0][0x2d0], -R184 ;  /* 0x0000b40096027a23 */ /* 0x002fe400000108b8 */
[----:B------:R-:W-:Y:S02]  /*17610*/  IMAD.MOV.U32 R150, RZ, RZ, R148 ;  /* 0x000000ffff967224 */ /* 0x000fe400078e0094 */
[----:B------:R1:W2:Y:S01]  /*17620*/  MUFU.EX2 R188, R2 ;  /* 0x0000000200bc7308 */ /* 0x0002a20000000800 */
[----:B------:R-:W-:Y:S02]  /*17630*/  IMAD.MOV.U32 R148, RZ, RZ, R146 ;  /* 0x000000ffff947224 */ /* 0x000fe400078e0092 */
[----:B------:R-:W-:Y:S02]  /*17640*/  IMAD.MOV.U32 R146, RZ, RZ, R144 ;  /* 0x000000ffff927224 */ /* 0x000fe400078e0090 */
[----:B------:R-:W-:Y:S02]  /*17650*/  IMAD.MOV.U32 R144, RZ, RZ, R142 ;  /* 0x000000ffff907224 */ /* 0x000fe400078e008e */
[----:B------:R-:W-:Y:S02]  /*17660*/  IMAD.MOV.U32 R142, RZ, RZ, R140 ;  /* 0x000000ffff8e7224 */ /* 0x000fe400078e008c */
[----:B------:R-:W-:Y:S02]  /*17670*/  IMAD.MOV.U32 R140, RZ, RZ, R135 ;  /* 0x000000ffff8c7224 */ /* 0x000fe400078e0087 */
[----:B------:R-:W-:Y:S02]  /*17680*/  IMAD.MOV.U32 R147, RZ, RZ, R142 ;  /* 0x000000ffff937224 */ /* 0x000fe400078e008e */
[----:B------:R-:W-:Y:S01]  /*17690*/  IMAD.MOV.U32 R215, RZ, RZ, R148 ;  /* 0x000000ffffd77224 */ /* 0x000fe200078e0094 */
[----:B------:R-:W-:Y:S01]  /*176a0*/  MOV R148, R143 ;  /* 0x0000008f00947202 */ /* 0x000fe20000000f00 */
[----:B------:R-:W-:Y:S01]  /*176b0*/  IMAD.MOV.U32 R219, RZ, RZ, R150 ;  /* 0x000000ffffdb7224 */ /* 0x000fe200078e0096 */
[----:B------:R-:W-:Y:S01]  /*176c0*/  MOV R150, R145 ;  /* 0x0000009100967202 */ /* 0x000fe20000000f00 */
[----:B------:R-:W-:Y:S02]  /*176d0*/  IMAD.MOV.U32 R145, RZ, RZ, R140 ;  /* 0x000000ffff917224 */ /* 0x000fe400078e008c */
[----:B------:R-:W-:Y:S01]  /*176e0*/  IMAD.MOV.U32 R149, RZ, RZ, R144 ;  /* 0x000000ffff957224 */ /* 0x000fe200078e0090 */
[----:B------:R-:W-:Y:S01]  /*176f0*/  MOV R144, R139 ;  /* 0x0000008b00907202 */ /* 0x000fe20000000f00 */
[----:B------:R-:W-:Y:S01]  /*17700*/  IMAD.MOV.U32 R139, RZ, RZ, R138 ;  /* 0x000000ffff8b7224 */ /* 0x000fe200078e008a */
[----:B------:R-:W-:Y:S01]  /*17710*/  MOV R138, R108 ;  /* 0x0000006c008a7202 */ /* 0x000fe20000000f00 */
[--C-:B-1----:R-:W-:Y:S01]  /*17720*/  FFMA.FTZ R2, R252, c[0x0][0x2d0], -R185.reuse ;  /* 0x0000b400fc027a23 */ /* 0x102fe200000108b9 */
[----:B------:R-:W-:Y:S01]  /*17730*/  F2FP.BF16.PACK_AB R108, R196, R197 ;  /* 0x000000c5c46c723e */ /* 0x000fe200000010ff */
[----:B------:R-:W-:Y:S01]  /*17740*/  IMAD.MOV.U32 R252, RZ, RZ, R146 ;  /* 0x000000fffffc7224 */ /* 0x000fe200078e0092 */
[----:B------:R-:W-:Y:S01]  /*17750*/  MOV R146, R141 ;  /* 0x0000008d00927202 */ /* 0x000fe20000000f00 */
[----:B------:R1:W-:Y:S01]  /*17760*/  MUFU.EX2 R186, R2 ;  /* 0x0000000200ba7308 */ /* 0x0003e20000000800 */
[----:B------:R-:W-:Y:S01]  /*17770*/  LDSM.16.MT88.4 R140, [R226+0xd00] ;  /* 0x000d0000e28c783b */ /* 0x000fe20000004200 */
[----:B--2---:R-:W-:Y:S01]  /*17780*/  F2FP.BF16.PACK_AB R176, R188, R189 ;  /* 0x000000bdbcb0723e */ /* 0x004fe200000010ff */
[--C-:B-1----:R-:W-:Y:S07]  /*17790*/  FFMA.FTZ R2, R133, c[0x0][0x2d0], -R185.reuse ;  /* 0x0000b40085027a23 */ /* 0x102fee00000108b9 */
        /* <DEDUP_REMOVED lines=10> */
[----:B------:R1:W-:Y:S01]  /*17840*/  MUFU.EX2 R103, R2 ;  /* 0x0000000200677308 */ /* 0x0003e20000000800 */
[----:B---3--:R-:W-:Y:S09]  /*17850*/  F2FP.BF16.PACK_AB R178, R184, R107 ;  /* 0x0000006bb8b2723e */ /* 0x008ff200000010ff */
[----:B------:R-:W3:Y:S01]  /*17860*/  MUFU.EX2 R185, R185 ;  /* 0x000000b900b97308 */ /* 0x000ee20000000800 */
[-C--:B--2---:R-:W-:Y:S01]  /*17870*/  HMMA.16816.F32.BF16 R112, R108, R132.reuse, R4 ;  /* 0x000000846c70723c */ /* 0x084fe20000041804 */
[----:B------:R-:W2:Y:S08]  /*17880*/  LDSM.16.MT88.4 R4, [R226+0x2d00] ;  /* 0x002d0000e204783b */ /* 0x000eb00000004200 */
[----:B-1----:R-:W4:Y:S03]  /*17890*/  LDL.LU R2, [R1+0x40] ;  /* 0x0000400001027983 */ /* 0x002f260000300800 */
[----:B---3--:R-:W-:Y:S07]  /*178a0*/  F2FP.BF16.PACK_AB R179, R185, R103 ;  /* 0x00000067b9b3723e */ /* 0x008fee00000010ff */
[C---:B------:R-:W-:Y:S07]  /*178b0*/  HMMA.16816.F32.BF16 R116, R176.reuse, R132, R8 ;  /* 0x00000084b074723c */ /* 0x040fee0000041808 */
[----:B------:R-:W-:Y:S01]  /*178c0*/  MOV R11, R147 ;  /* 0x00000093000b7202 */ /* 0x000fe20000000f00 */
[-C--:B------:R-:W-:Y:S01]  /*178d0*/  HMMA.16816.F32.BF16 R120, R176, R134.reuse, R12 ;  /* 0x00000086b078723c */ /* 0x080fe2000004180c */
[----:B------:R-:W-:Y:S03]  /*178e0*/  IMAD.MOV.U32 R8, RZ, RZ, R150 ;  /* 0x000000ffff087224 */ /* 0x000fe600078e0096 */
[----:B------:R-:W-:Y:S01]  /*178f0*/  MOV R9, R149 ;  /* 0x0000009500097202 */ /* 0x000fe20000000f00 */
[----:B------:R-:W-:Y:S02]  /*17900*/  IMAD.MOV.U32 R10, RZ, RZ, R148 ;  /* 0x000000ffff0a7224 */ /* 0x000fe400078e0094 */
[----:B------:R-:W-:Y:S01]  /*17910*/  MOV R15, R139 ;  /* 0x0000008b000f7202 */ /* 0x000fe20000000f00 */
[C---:B------:R-:W-:Y:S01]  /*17920*/  HMMA.16816.F32.BF16 R124, R108.reuse, R134, R16 ;  /* 0x000000866c7c723c */ /* 0x040fe20000041810 */
[----:B------:R-:W3:Y:S03]  /*17930*/  LDL.LU R17, [R1+0x38] ;  /* 0x0000380001117983 */ /* 0x000ee60000300800 */
[----:B------:R-:W-:Y:S01]  /*17940*/  IMAD.MOV.U32 R12, RZ, RZ, R146 ;  /* 0x000000ffff0c7224 */ /* 0x000fe200078e0092 */
[----:B------:R-:W3:Y:S01]  /*17950*/  LDL.LU R19, [R1+0x3c] ;  /* 0x00003c0001137983 */ /* 0x000ee20000300800 */
[----:B------:R-:W-:Y:S01]  /*17960*/  MOV R13, R145 ;  /* 0x00000091000d7202 */ /* 0x000fe20000000f00 */
[----:B------:R-:W-:Y:S01]  /*17970*/  IMAD.MOV.U32 R14, RZ, RZ, R144 ;  /* 0x000000ffff0e7224 */ /* 0x000fe200078e0090 */
[-C--:B------:R-:W-:Y:S01]  /*17980*/  HMMA.16816.F32.BF16 R128, R108, R140.reuse, R20 ;  /* 0x0000008c6c80723c */ /* 0x080fe20000041814 */
[----:B------:R-:W3:Y:S03]  /*17990*/  LDL.LU R23, [R1+0x34] ;  /* 0x0000340001177983 */ /* 0x000ee60000300800 */
[----:B------:R-:W-:Y:S01]  /*179a0*/  MOV R18, R137 ;  /* 0x0000008900127202 */ /* 0x000fe20000000f00 */
[----:B------:R-:W-:Y:S02]  /*179b0*/  IMAD.MOV.U32 R16, RZ, RZ, R138 ;  /* 0x000000ffff107224 */ /* 0x000fe400078e008a */
[----:B------:R-:W-:Y:S01]  /*179c0*/  IMAD.MOV.U32 R22, RZ, RZ, R136 ;  /* 0x000000ffff167224 */ /* 0x000fe200078e0088 */
        /* <DEDUP_REMOVED lines=20> */
[----:B----4-:R-:W-:Y:S04]  /*17b10*/  FFMA.FTZ R2, R0, R2, R12 ;  /* 0x0000000200027223 */ /* 0x010fe8000001000c */
[----:B------:R-:W-:Y:S02]  /*17b20*/  FADD.FTZ R2, R8, R2 ;  /* 0x0000000208027221 */ /* 0x000fe40000010000 */
[----:B---3--:R-:W-:Y:S02]  /*17b30*/  FFMA.FTZ R100, R100, R17, R16 ;  /* 0x0000001164647223 */ /* 0x008fe40000010010 */
        /* <DEDUP_REMOVED lines=17> */
[----:B------:R-:W-:Y:S01]  /*17c50*/  IADD3 R220, R243, -0x1, RZ ;  /* 0xfffffffff3dc7810 */ /* 0x000fe20007ffe0ff */
[----:B------:R-:W-:Y:S02]  /*17c60*/  FADD.FTZ R3, R250, R11 ;  /* 0x0000000bfa037221 */ /* 0x000fe40000010000 */
        /* <DEDUP_REMOVED lines=52> */
.L_x_829:
[----:B------:R-:W-:-:S13]  /*17fb0*/  ISETP.GE.AND P0, PT, R220, RZ, PT ;  /* 0x000000ffdc00720c */ /* 0x000fda0003f06270 */
[----:B------:R-:W-:Y:S05]  /*17fc0*/  @!P0 BRA `(.L_x_833) ;  /* 0x0000401000008947 */ /* 0x000fea0003800000 */
[----:B-1----:R-:W2:Y:S04]  /*17fd0*/  LDL.LU R3, [R1+0x30] ;  /* 0x0000300001037983 */ /* 0x002ea80000300800 */
[----:B------:R-:W2:Y:S04]  /*17fe0*/  LDL.LU R2, [R1+0x20] ;  /* 0x0000200001027983 */ /* 0x000ea80000300800 */
[----:B------:R-:W3:Y:S04]  /*17ff0*/  LDL R6, [R1+0x5c] ;  /* 0x00005c0001067983 */ /* 0x000ee80000100800 */
[----:B------:R-:W3:Y:S04]  /*18000*/  LDL R5, [R1+0x58] ;  /* 0x0000580001057983 */ /* 0x000ee80000100800 */
[----:B------:R-:W4:Y:S04]  /*18010*/  LDL R4, [R1+0x64] ;  /* 0x0000640001047983 */ /* 0x000f280000100800 */
[----:B------:R-:W4:Y:S04]  /*18020*/  LDL R0, [R1+0x60] ;  /* 0x0000600001007983 */ /* 0x000f280000100800 */
[----:B------:R-:W5:Y:S01]  /*18030*/  LDL R7, [R1] ;  /* 0x0000000001077983 */ /* 0x000f620000100800 */
[----:B------:R-:W-:Y:S01]  /*18040*/  IMAD.MOV.U32 R107, RZ, RZ, R102 ;  /* 0x000000ffff6b7224 */ /* 0x000fe200078e0066 */
[----:B------:R-:W-:Y:S01]  /*18050*/  MOV R100, R104 ;  /* 0x0000006800647202 */ /* 0x000fe20000000f00 */
[----:B------:R-:W-:-:S02]  /*18060*/  ULDC UR5, c[0x0][0x210] ;  /* 0x0000840000057ab9 */ /* 0x000fc40000000800 */
[----:B------:R-:W-:Y:S02]  /*18070*/  ULDC UR4, c[0x0][0x1e8] ;  /* 0x00007a0000047ab9 */ /* 0x000fe40000000800 */
[----:B------:R-:W-:Y:S02]  /*18080*/  UIMAD UR5, UR11, UR5, URZ ;  /* 0x000000050b0572a4 */ /* 0x000fe4000f8e023f */
[----:B------:R-:W-:Y:S01]  /*18090*/  UIMAD UR4, UR11, UR4, URZ ;  /* 0x000000040b0472a4 */ /* 0x000fe2000f8e023f */
[C---:B--2---:R-:W-:Y:S01]  /*180a0*/  SHF.L.U64.HI R3, R2.reuse, 0x1, R3 ;  /* 0x0000000102037819 */ /* 0x044fe20000010203 */
[----:B------:R-:W-:-:S04]  /*180b0*/  IMAD.SHL.U32 R8, R2, 0x2, RZ ;  /* 0x0000000202087824 */ /* 0x000fc800078e00ff */
[----:B------:R1:W-:Y:S01]  /*180c0*/  STL [R1+0x8], R3 ;  /* 0x0000080301007387 */ /* 0x0003e20000100800 */
[C---:B---3--:R-:W-:Y:S01]  /*180d0*/  SHF.L.U64.HI R6, R5.reuse, 0x1, R6 ;  /* 0x0000000105067819 */ /* 0x048fe20000010206 */
[----:B------:R-:W-:Y:S02]  /*180e0*/  IMAD.SHL.U32 R5, R5, 0x2, RZ ;  /* 0x0000000205057824 */ /* 0x000fe400078e00ff */
[----:B------:R2:W-:Y:S01]  /*180f0*/  STL [R1+0x4], R8 ;  /* 0x0000040801007387 */ /* 0x0005e20000100800 */
[C---:B----4-:R-:W-:Y:S02]  /*18100*/  SHF.L.U64.HI R4, R0.reuse, 0x1, R4 ;  /* 0x0000000100047819 */ /* 0x050fe40000010204 */
[----:B------:R-:W-:Y:S01]  /*18110*/  SHF.L.U32 R0, R0, 0x1, RZ ;  /* 0x0000000100007819 */ /* 0x000fe200000006ff */
[----:B------:R2:W-:Y:S04]  /*18120*/  STL [R1+0x50], R6 ;  /* 0x0000500601007387 */ /* 0x0005e80000100800 */
[----:B------:R2:W-:Y:S04]  /*18130*/  STL [R1+0x4c], R5 ;  /* 0x00004c0501007387 */ /* 0x0005e80000100800 */
[----:B------:R2:W-:Y:S04]  /*18140*/  STL [R1+0x44], R0 ;  /* 0x0000440001007387 */ /* 0x0005e80000100800 */
[----:B------:R2:W-:Y:S01]  /*18150*/  STL [R1+0x48], R4 ;  /* 0x0000480401007387 */ /* 0x0005e20000100800 */
[----:B-1----:R-:W-:Y:S01]  /*18160*/  IMAD.MOV.U32 R3, RZ, RZ, R105 ;  /* 0x000000ffff037224 */ /* 0x002fe200078e0069 */
[----:B------:R-:W-:-:S02]  /*18170*/  MOV R2, R106 ;  /* 0x0000006a00027202 */ /* 0x000fc40000000f00 */
[----:B-----5:R-:W-:Y:S01]  /*18180*/  IADD3 R244, R7, 0x100, RZ ;  /* 0x0000010007f47810 */ /* 0x020fe20007ffe0ff */
[----:B------:R-:W-:Y:S05]  /*18190*/  BRA `(.L_x_834) ;  /* 0x0000040000007947 */ /* 0x000fea0003800000 */
.L_x_836:
[----:B------:R-:W2:Y:S01]  /*181a0*/  LDL R105, [R1+0x54] ;  /* 0x0000540001697983 */ /* 0x000ea20000100800 */
[----:B------:R-:W-:Y:S01]  /*181b0*/  IMAD.MOV.U32 R104, RZ, RZ, c[0x0][0x2b8] ;  /* 0x0000ae00ff687624 */ /* 0x000fe200078e00ff */
[----:B------:R-:W-:Y:S01]  /*181c0*/  LEA R4, R220, UR13, 0x6 ;  /* 0x0000000ddc047c11 */ /* 0x000fe2000f8e30ff */
[----:B------:R-:W-:Y:S01]  /*181d0*/  IMAD.MOV.U32 R8, RZ, RZ, RZ ;  /* 0x000000ffff087224 */ /* 0x000fe200078e00ff */
[----:B------:R-:W3:Y:S02]  /*181e0*/  LDL R9, [R1+0x58] ;  /* 0x0000580001097983 */ /* 0x000ee40000100800 */
[----:B------:R-:W-:Y:S02]  /*181f0*/  ISETP.NE.AND P2, PT, R104, 0x1, PT ;  /* 0x000000016800780c */ /* 0x000fe40003f45270 */
[----:B------:R-:W4:Y:S04]  /*18200*/  LDL R101, [R1+0x4] ;  /* 0x0000040001657983 */ /* 0x000f280000100800 */
[----:B------:R-:W5:Y:S04]  /*18210*/  LDL R12, [R1+0x5c] ;  /* 0x00005c00010c7983 */ /* 0x000f680000100800 */
[----:B------:R-:W3:Y:S04]  /*18220*/  LDL R10, [R1+0x60] ;  /* 0x00006000010a7983 */ /* 0x000ee80000100800 */
[----:B------:R-:W3:Y:S04]  /*18230*/  LDL R11, [R1+0x64] ;  /* 0x00006400010b7983 */ /* 0x000ee80000100800 */
[----:B------:R-:W4:Y:S01]  /*18240*/  LDL R23, [R1] ;  /* 0x0000000001177983 */ /* 0x000f220000100800 */
[----:B--2---:R-:W-:Y:S05]  /*18250*/  IADD3 R4, R4, -0x40, R105 ;  /* 0xffffffc004047810 */ /* 0x004fea0007ffe069 */
[----:B------:R-:W-:Y:S04]  /*18260*/  @P2 IMAD.HI.U32 R5, R4, c[0x0][0x2bc], RZ ;  /* 0x0000af0004052a27 */ /* 0x000fe800078e00ff */
[----:B------:R-:W-:Y:S01]  /*18270*/  IMAD.MOV.U32 R0, RZ, RZ, R4 ;  /* 0x000000ffff007224 */ /* 0x000fe200078e0004 */
[----:B------:R-:W-:Y:S04]  /*18280*/  @P2 SHF.R.U32.HI R0, RZ, c[0x0][0x2c0], R5 ;  /* 0x0000b000ff002a19 */ /* 0x000fe80000011605 */
[C---:B------:R-:W-:Y:S04]  /*18290*/  @!P3 IADD3 R5, P0, R0.reuse, UR14, RZ ;  /* 0x0000000e0005bc10 */ /* 0x040fe8000ff1e0ff */
[----:B------:R-:W-:Y:S01]  /*182a0*/  @!P3 LEA.HI.X.SX32 R7, R0, UR6, 0x1, P0 ;  /* 0x000000060007bc11 */ /* 0x000fe200080f0eff */
[----:B------:R-:W-:Y:S01]  /*182b0*/  IMAD.MOV R0, RZ, RZ, -R0 ;  /* 0x000000ffff007224 */ /* 0x000fe200078e0a00 */
[C---:B------:R-:W-:Y:S02]  /*182c0*/  @!P3 LEA R6, P0, R5.reuse, c[0x0][0x2a0], 0x2 ;  /* 0x0000a8000506ba11 */ /* 0x040fe400078010ff */
[----:B---3--:R-:W-:Y:S01]  /*182d0*/  SHF.L.U64.HI R18, R10, 0x1, R11 ;  /* 0x000000010a127819 */ /* 0x008fe2000001020b */
[----:B------:R-:W-:Y:S01]  /*182e0*/  IMAD R13, R0, c[0x0][0x2b8], R4 ;  /* 0x0000ae00000d7a24 */ /* 0x000fe200078e0204 */
[----:B------:R-:W-:Y:S03]  /*182f0*/  @!P3 LEA.HI.X R7, R5, c[0x0][0x2a4], R7, 0x2, P0 ;  /* 0x0000a9000507ba11 */ /* 0x000fe600000f1407 */
[C---:B------:R-:W-:Y:S01]  /*18300*/  IMAD.WIDE.U32 R4, R13.reuse, c[0x0][0x1e0], RZ ;  /* 0x000078000d047a25 */ /* 0x040fe200078e00ff */
[----:B------:R-:W-:Y:S01]  /*18310*/  STL [R1+0x10], R13 ;  /* 0x0000100d01007387 */ /* 0x000fe20000100800 */
[----:B------:R-:W-:Y:S03]  /*18320*/  SHF.R.S32.HI R0, RZ, 0x1f, R13 ;  /* 0x0000001fff007819 */ /* 0x000fe6000001140d */
[----:B------:R-:W2:Y:S02]  /*18330*/  @!P3 LDG.E R8, [R6.64] ;  /* 0x000000140608b981 */ /* 0x000ea4000c1e1900 */
[----:B------:R-:W-:Y:S04]  /*18340*/  IMAD R0, R0, c[0x0][0x1e0], RZ ;  /* 0x0000780000007a24 */ /* 0x000fe800078e02ff */
[----:B------:R-:W-:Y:S04]  /*18350*/  IMAD R0, R13, c[0x0][0x1e4], R0 ;  /* 0x000079000d007a24 */ /* 0x000fe800078e0200 */
[----:B------:R-:W-:Y:S01]  /*18360*/  IMAD.IADD R5, R5, 0x1, R0 ;  /* 0x0000000105057824 */ /* 0x000fe200078e0200 */
[----:B--2---:R1:W-:Y:S01]  /*18370*/  STL [R1+0xc], R8 ;  /* 0x00000c0801007387 */ /* 0x0043e20000100800 */
[----:B------:R-:W-:Y:S02]  /*18380*/  SHF.R.S32.HI R6, RZ, 0x1f, R8 ;  /* 0x0000001fff067819 */ /* 0x000fe40000011408 */
[----:B------:R-:W-:Y:S04]  /*18390*/  IMAD.WIDE.U32 R4, R8, c[0x0][0x1f0], R4 ;  /* 0x00007c0008047a25 */ /* 0x000fe800078e0004 */
[----:B------:R-:W-:Y:S01]  /*183a0*/  IMAD R6, R6, c[0x0][0x1f0], RZ ;  /* 0x00007c0006067a24 */ /* 0x000fe200078e02ff */
[----:B------:R-:W-:Y:S03]  /*183b0*/  IADD3 R0, P0, R4, UR4, RZ ;  /* 0x0000000404007c10 */ /* 0x000fe6000ff1e0ff */
[----:B------:R-:W-:Y:S05]  /*183c0*/  IMAD R6, R8, c[0x0][0x1f4], R6 ;  /* 0x00007d0008067a24 */ /* 0x000fea00078e0206 */
[----:B------:R-:W-:Y:S02]  /*183d0*/  IADD3.X R4, R5, UR16, R6, P0, !PT ;  /* 0x0000001005047c10 */ /* 0x000fe400087fe406 */
[C---:B------:R-:W-:Y:S04]  /*183e0*/  LEA R7, P0, R0.reuse, c[0x0][0x1c8], 0x1 ;  /* 0x0000720000077a11 */ /* 0x040fe800078008ff */
[----:B------:R-:W-:Y:S01]  /*183f0*/  LEA.HI.X R4, R0, c[0x0][0x1cc], R4, 0x1, P0 ;  /* 0x0000730000047a11 */ /* 0x000fe200000f0c04 */
[----:B------:R-:W4:Y:S01]  /*18400*/  SHFL.IDX PT, R5, R7, RZ, 0x1c1f ;  /* 0x001c1fff07057589 */ /* 0x000f2200000e0000 */
[----:B-1----:R-:W-:Y:S03]  /*18410*/  IMAD.SHL.U32 R8, R10, 0x2, RZ ;  /* 0x000000020a087824 */ /* 0x002fe600078e00ff */
[----:B------:R1:W-:Y:S04]  /*18420*/  SHFL.IDX PT, R0, R7, 0x1, 0x1c1f ;  /* 0x003c1f0007007f89 */ /* 0x0003e800000e0000 */
[----:B------:R-:W2:Y:S04]  /*18430*/  SHFL.IDX PT, R6, R4, RZ, 0x1c1f ;  /* 0x001c1fff04067589 */ /* 0x000ea800000e0000 */
[----:B------:R-:W3:Y:S01]  /*18440*/  SHFL.IDX PT, R4, R4, 0x1, 0x1c1f ;  /* 0x003c1f0004047f89 */ /* 0x000ee200000e0000 */
[----:B----4-:R-:W-:Y:S01]  /*18450*/  IADD3 R16, P0, R5, R101, RZ ;  /* 0x0000006505107210 */ /* 0x010fe20007f1e0ff */
[C---:B-1----:R-:W-:Y:S01]  /*18460*/  IMAD.SHL.U32 R7, R9.reuse, 0x2, RZ ;  /* 0x0000000209077824 */ /* 0x042fe200078e00ff */
[----:B-----5:R-:W-:Y:S04]  /*18470*/  SHF.L.U64.HI R9, R9, 0x1, R12 ;  /* 0x0000000109097819 */ /* 0x020fe8000001020c */
[CC--:B------:R-:W-:Y:S01]  /*18480*/  IADD3 R14, P1, R5.reuse, R7.reuse, RZ ;  /* 0x00000007050e7210 */ /* 0x0c0fe20007f3e0ff */
[C---:B--2---:R-:W-:Y:S01]  /*18490*/  IMAD.X R17, R6.reuse, 0x1, R106, P0 ;  /* 0x0000000106117824 */ /* 0x044fe200000e066a */
[-C--:B------:R-:W-:Y:S03]  /*184a0*/  IADD3 R12, P0, R5, R8.reuse, RZ ;  /* 0x00000008050c7210 */ /* 0x080fe60007f1e0ff */
[--C-:B------:R-:W-:Y:S01]  /*184b0*/  IMAD.X R15, R6, 0x1, R9.reuse, P1 ;  /* 0x00000001060f7824 */ /* 0x100fe200008e0609 */
[----:B------:R1:W-:Y:S01]  /*184c0*/  LDGSTS.E.BYPASS.LTC128B.128 [R23+0x3100], [R16.64], !P5 ;  /* 0x0310000010177fae */ /* 0x0003e2000e901d54 */
[----:B------:R-:W-:Y:S01]  /*184d0*/  IADD3 R10, P1, R0, R7, RZ ;  /* 0x00000007000a7210 */ /* 0x000fe20007f3e0ff */
[--C-:B------:R-:W-:Y:S01]  /*184e0*/  IMAD.X R13, R6, 0x1, R18.reuse, P0 ;  /* 0x00000001060d7824 */ /* 0x100fe200000e0612 */
[----:B------:R-:W-:Y:S01]  /*184f0*/  IADD3 R8, P0, R0, R8, RZ ;  /* 0x0000000800087210 */ /* 0x000fe20007f1e0ff */
[----:B------:R1:W-:Y:S02]  /*18500*/  LDGSTS.E.BYPASS.LTC128B.128 [R23+0x4100], [R14.64], !P6 ;  /* 0x041000000e177fae */ /* 0x0003e4000f101d54 */
[----:B---3--:R-:W-:Y:S01]  /*18510*/  IMAD.X R11, R4, 0x1, R9, P1 ;  /* 0x00000001040b7824 */ /* 0x008fe200008e0609 */
[----:B------:R-:W-:Y:S01]  /*18520*/  IADD3 R6, P1, R0, R101, RZ ;  /* 0x0000006500067210 */ /* 0x000fe20007f3e0ff */
[----:B------:R1:W-:Y:S01]  /*18530*/  LDGSTS.E.BYPASS.LTC128B.128 [R23+0x5100], [R12.64], !P4 ;  /* 0x051000000c177fae */ /* 0x0003e2000e101d54 */
[C---:B------:R-:W-:Y:S03]  /*18540*/  IMAD.X R9, R4.reuse, 0x1, R18, P0 ;  /* 0x0000000104097824 */ /* 0x040fe600000e0612 */
[----:B------:R-:W-:Y:S05]  /*18550*/  IMAD.X R7, R4, 0x1, R106, P1 ;  /* 0x0000000104077824 */ /* 0x000fea00008e066a */
[----:B------:R1:W-:Y:S04]  /*18560*/  LDGSTS.E.BYPASS.LTC128B.128 [R23+0x3900], [R6.64], !P5 ;  /* 0x0390000006177fae */ /* 0x0003e8000e901d54 */
[----:B------:R1:W-:Y:S04]  /*18570*/  LDGSTS.E.BYPASS.LTC128B.128 [R23+0x4900], [R10.64], !P6 ;  /* 0x049000000a177fae */ /* 0x0003e8000f101d54 */
[----:B------:R1:W-:Y:S01]  /*18580*/  LDGSTS.E.BYPASS.LTC128B.128 [R23+0x5900], [R8.64], !P4 ;  /* 0x0590000008177fae */ /* 0x0003e2000e101d54 */
[----:B------:R-:W-:-:S05]  /*18590*/  BRA `(.L_x_835) ;  /* 0x0000136000007947 */ /* 0x000fca0003800000 */
.L_x_834:
[----:B------:R-:W3:Y:S01]  /*185a0*/  LDL R101, [R1+0x10] ;  /* 0x0000100001657983 */ /* 0x000ee20000100800 */
[----:B------:R-:W-:Y:S04]  /*185b0*/  DEPBAR.LE SB0, 0x0 ;  /* 0x000080000000791a */ /* 0x000fe80000000000 */
[----:B------:R-:W4:Y:S04]  /*185c0*/  LDL R104, [R1+0xc] ;  /* 0x00000c0001687983 */ /* 0x000f280000100800 */
[----:B------:R-:W5:Y:S04]  /*185d0*/  LDL R198, [R1+0x4] ;  /* 0x0000040001c67983 */ /* 0x000f680000100800 */
[----:B--2---:R-:W2:Y:S04]  /*185e0*/  LDL R106, [R1+0x8] ;  /* 0x00000800016a7983 */ /* 0x004ea80000100800 */
[----:B------:R-:W2:Y:S04]  /*185f0*/  LDL R197, [R1+0x4c] ;  /* 0x00004c0001c57983 */ /* 0x000ea80000100800 */
[----:B------:R-:W2:Y:S04]  /*18600*/  LDL R195, [R1+0x50] ;  /* 0x0000500001c37983 */ /* 0x000ea80000100800 */
[----:B------:R-:W2:Y:S04]  /*18610*/  LDL R196, [R1+0x44] ;  /* 0x0000440001c47983 */ /* 0x000ea80000100800 */
[----:B------:R-:W2:Y:S04]  /*18620*/  LDL R194, [R1+0x48] ;  /* 0x0000480001c27983 */ /* 0x000ea80000100800 */
[----:B------:R-:W-:Y:S08]  /*18630*/  BAR.SYNC.DEFER_BLOCKING 0x0 ;  /* 0x0000000000007b1d */ /* 0x000ff00000010000 */
        /* <DEDUP_REMOVED lines=37> */
[----:B------:R-:W-:Y:S01]  /*18890*/  SHF.R.S32.HI R0, RZ, 0x1f, R101 ;  /* 0x0000001fff007819 */ /* 0x000fe20000011465 */
[C---:B------:R-:W-:Y:S03]  /*188a0*/  IMAD.WIDE.U32 R102, R101.reuse, c[0x0][0x208], RZ ;  /* 0x0000820065667a25 */ /* 0x040fe600078e00ff */
[C---:B------:R-:W-:Y:S04]  /*188b0*/  HMMA.16816.F32.BF16 R40, R184.reuse, R108, R40 ;  /* 0x0000006cb828723c */ /* 0x040fe80000041828 */
[----:B------:R-:W-:Y:S04]  /*188c0*/  IMAD R0, R0, c[0x0][0x208], RZ ;  /* 0x0000820000007a24 */ /* 0x000fe800078e02ff */
[----:B------:R-:W-:Y:S01]  /*188d0*/  IMAD R0, R101, c[0x0][0x20c], R0 ;  /* 0x0000830065007a24 */ /* 0x000fe200078e0200 */
[----:B----4-:R-:W-:Y:S01]  /*188e0*/  SHF.R.S32.HI R101, RZ, 0x1f, R104 ;  /* 0x0000001fff657819 */ /* 0x010fe20000011468 */
[-C--:B------:R-:W-:Y:S03]  /*188f0*/  HMMA.16816.F32.BF16 R44, R184, R110.reuse, R44 ;  /* 0x0000006eb82c723c */ /* 0x080fe6000004182c */
[----:B------:R-:W-:Y:S01]  /*18900*/  IADD3 R103, R103, R0, RZ ;  /* 0x0000000067677210 */ /* 0x000fe20007ffe0ff */
[----:B------:R-:W-:Y:S04]  /*18910*/  IMAD R101, R101, c[0x0][0x218], RZ ;  /* 0x0000860065657a24 */ /* 0x000fe800078e02ff */
[C---:B------:R-:W-:Y:S01]  /*18920*/  IMAD.WIDE.U32 R102, R104.reuse, c[0x0][0x218], R102 ;  /* 0x0000860068667a25 */ /* 0x040fe200078e0066 */
[C---:B------:R-:W-:Y:S04]  /*18930*/  HMMA.16816.F32.BF16 R48, R176.reuse, R110, R48 ;  /* 0x0000006eb030723c */ /* 0x040fe80000041830 */
[----:B------:R-:W-:Y:S01]  /*18940*/  IMAD R101, R104, c[0x0][0x21c], R101 ;  /* 0x0000870068657a24 */ /* 0x000fe200078e0265 */
[----:B------:R-:W-:Y:S03]  /*18950*/  IADD3 R0, P0, R102, UR5, RZ ;  /* 0x0000000566007c10 */ /* 0x000fe6000ff1e0ff */
[-C--:B-1----:R-:W-:Y:S04]  /*18960*/  HMMA.16816.F32.BF16 R52, R176, R180.reuse, R52 ;  /* 0x000000b4b034723c */ /* 0x082fe80000041834 */
[----:B------:R-:W-:Y:S02]  /*18970*/  IADD3.X R102, R103, UR10, R101, P0, !PT ;  /* 0x0000000a67667c10 */ /* 0x000fe400087fe465 */
[C---:B------:R-:W-:Y:S02]  /*18980*/  LEA R101, P0, R0.reuse, c[0x0][0x1f8], 0x1 ;  /* 0x00007e0000657a11 */ /* 0x040fe400078008ff */
[C---:B------:R-:W-:Y:S03]  /*18990*/  HMMA.16816.F32.BF16 R56, R184.reuse, R180, R56 ;  /* 0x000000b4b838723c */ /* 0x040fe60000041838 */
[----:B------:R-:W5:Y:S01]  /*189a0*/  SHFL.IDX PT, R103, R101, RZ, 0x1c1f ;  /* 0x001c1fff65677589 */ /* 0x000f6200000e0000 */
[----:B------:R-:W-:Y:S04]  /*189b0*/  LEA.HI.X R0, R0, c[0x0][0x1fc], R102, 0x1, P0 ;  /* 0x00007f0000007a11 */ /* 0x000fe800000f0c66 */
[-C--:B------:R-:W-:Y:S03]  /*189c0*/  HMMA.16816.F32.BF16 R60, R184, R182.reuse, R60 ;  /* 0x000000b6b83c723c */ /* 0x080fe6000004183c */
[----:B------:R-:W1:Y:S05]  /*189d0*/  SHFL.IDX PT, R102, R0, RZ, 0x1c1f ;  /* 0x001c1fff00667589 */ /* 0x000e6a00000e0000 */
[----:B------:R-:W-:Y:S03]  /*189e0*/  HMMA.16816.F32.BF16 R64, R176, R182, R64 ;  /* 0x000000b6b040723c */ /* 0x000fe60000041840 */
[----:B------:R-:W3:Y:S08]  /*189f0*/  SHFL.IDX PT, R101, R101, 0x1, 0x1c1f ;  /* 0x003c1f0065657f89 */ /* 0x000ef000000e0000 */
[----:B------:R-:W4:Y:S01]  /*18a00*/  SHFL.IDX PT, R0, R0, 0x1, 0x1c1f ;  /* 0x003c1f0000007f89 */ /* 0x000f2200000e0000 */
[C---:B-----5:R-:W-:Y:S02]  /*18a10*/  IADD3 R104, P1, R103.reuse, R198, RZ ;  /* 0x000000c667687210 */ /* 0x060fe40007f3e0ff */
[C---:B--2---:R-:W-:Y:S02]  /*18a20*/  IADD3 R192, P0, R103.reuse, R197, RZ ;  /* 0x000000c567c07210 */ /* 0x044fe40007f1e0ff */
[C---:B-1----:R-:W-:Y:S02]  /*18a30*/  IADD3.X R105, R102.reuse, R106, RZ, P1, !PT ;  /* 0x0000006a66697210 */ /* 0x042fe40000ffe4ff */
[C---:B------:R-:W-:Y:S02]  /*18a40*/  IADD3.X R193, R102.reuse, R195, RZ, P0, !PT ;  /* 0x000000c366c17210 */ /* 0x040fe400007fe4ff */
[----:B------:R-:W-:Y:S01]  /*18a50*/  IADD3 R188, P0, R103, R196, RZ ;  /* 0x000000c467bc7210 */ /* 0x000fe20007f1e0ff */
[----:B------:R1:W-:Y:S03]  /*18a60*/  LDGSTS.E.BYPASS.LTC128B.128 [R244], [R104.64], !P5 ;  /* 0x0000000068f47fae */ /* 0x0003e6000e901d54 */
[----:B------:R-:W-:Y:S02]  /*18a70*/  IADD3.X R189, R102, R194, RZ, P0, !PT ;  /* 0x000000c266bd7210 */ /* 0x000fe400007fe4ff */
[C---:B---3--:R-:W-:Y:S03]  /*18a80*/  IADD3 R102, P0, R101.reuse, R196, RZ ;  /* 0x000000c465667210 */ /* 0x048fe60007f1e0ff */
[----:B------:R2:W-:Y:S01]  /*18a90*/  LDGSTS.E.BYPASS.LTC128B.128 [R244+0x1000], [R192.64], !P6 ;  /* 0x01000000c0f47fae */ /* 0x0005e2000f101d54 */
[----:B----4-:R-:W-:Y:S02]  /*18aa0*/  IADD3.X R103, R0, R194, RZ, P0, !PT ;  /* 0x000000c200677210 */ /* 0x010fe400007fe4ff */
[----:B------:R-:W-:Y:S05]  /*18ab0*/  ISETP.GE.AND P0, PT, R220, 0x1, PT ;  /* 0x00000001dc00780c */ /* 0x000fea0003f06270 */
[----:B------:R3:W-:Y:S01]  /*18ac0*/  LDGSTS.E.BYPASS.LTC128B.128 [R244+0x2000], [R188.64], !P4 ;  /* 0x02000000bcf47fae */ /* 0x0007e2000e101d54 */
[C---:B-1----:R-:W-:Y:S04]  /*18ad0*/  IADD3 R104, P1, R101.reuse, R197, RZ ;  /* 0x000000c565687210 */ /* 0x042fe80007f3e0ff */
[C---:B------:R-:W-:Y:S02]  /*18ae0*/  IADD3.X R105, R0.reuse, R195, RZ, P1, !PT ;  /* 0x000000c300697210 */ /* 0x040fe40000ffe4ff */
[----:B--2---:R-:W-:Y:S04]  /*18af0*/  IADD3 R192, P2, R101, R198, RZ ;  /* 0x000000c665c07210 */ /* 0x004fe80007f5e0ff */
[----:B------:R-:W-:Y:S05]  /*18b00*/  IADD3.X R193, R0, R106, RZ, P2, !PT ;  /* 0x0000006a00c17210 */ /* 0x000fea00017fe4ff */
[----:B------:R1:W-:Y:S08]  /*18b10*/  LDGSTS.E.BYPASS.LTC128B.128 [R244+0x800], [R192.64], !P5 ;  /* 0x00800000c0f47fae */ /* 0x0003f0000e901d54 */
[----:B------:R2:W-:Y:S08]  /*18b20*/  LDGSTS.E.BYPASS.LTC128B.128 [R244+0x1800], [R104.64], !P6 ;  /* 0x0180000068f47fae */ /* 0x0005f0000f101d54 */
[----:B------:R4:W-:Y:S08]  /*18b30*/  LDGSTS.E.BYPASS.LTC128B.128 [R244+0x2800], [R102.64], !P4 ;  /* 0x0280000066f47fae */ /* 0x0009f0000e101d54 */
[----:B---3--:R-:W-:Y:S08]  /*18b40*/  LDSM.16.M88.4 R188, [R227+0x8100] ;  /* 0x00810000e3bc783b */ /* 0x008ff00000000200 */
[----:B-1----:R-:W1:Y:S08]  /*18b50*/  LDSM.16.M88.4 R192, [R224+0x4100] ;  /* 0x00410000e0c0783b */ /* 0x002e700000000200 */
[----:B------:R-:W3:Y:S08]  /*18b60*/  LDSM.16.M88.4 R196, [R227+0x9100] ;  /* 0x00910000e3c4783b */ /* 0x000ef00000000200 */
[----:B------:R-:W0:Y:S08]  /*18b70*/  LDGDEPBAR ;  /* 0x00000000000079af */ /* 0x000e300000000000 */
[----:B------:R-:W5:Y:S08]  /*18b80*/  LDSM.16.M88.4 R108, [R224+0x4500] ;  /* 0x00450000e06c783b */ /* 0x000f700000000200 */
[----:B------:R-:W2:Y:S08]  /*18b90*/  LDSM.16.M88.4 R200, [R224+0x4900] ;  /* 0x00490000e0c8783b */ /* 0x000eb00000000200 */
[----:B------:R-:W2:Y:S01]  /*18ba0*/  LDSM.16.M88.4 R204, [R224+0x4d00] ;  /* 0x004d0000e0cc783b */ /* 0x000ea20000000200 */
[-C--:B-1----:R-:W-:Y:S07]  /*18bb0*/  HMMA.16816.F32.BF16 R4, R188, R192.reuse, R4 ;  /* 0x000000c0bc04723c */ /* 0x082fee0000041804 */
[----:B------:R-:W-:Y:S01]  /*18bc0*/  LDSM.16.M88.4 R208, [R228+0x8100] ;  /* 0x00810000e4d0783b */ /* 0x000fe20000000200 */
[C---:B---3--:R-:W-:Y:S07]  /*18bd0*/  HMMA.16816.F32.BF16 R8, R196.reuse, R192, R8 ;  /* 0x000000c0c408723c */ /* 0x048fee0000041808 */
[----:B------:R-:W1:Y:S01]  /*18be0*/  LDSM.16.M88.4 R212, [R237] ;  /* 0x00000000edd4783b */ /* 0x000e620000000200 */
[-C--:B------:R-:W-:Y:S07]  /*18bf0*/  HMMA.16816.F32.BF16 R12, R196, R194.reuse, R12 ;  /* 0x000000c2c40c723c */ /* 0x080fee000004180c */
[----:B------:R-:W3:Y:S01]  /*18c00*/  LDSM.16.M88.4 R184, [R228+0x9100] ;  /* 0x00910000e4b8783b */ /* 0x000ee20000000200 */
[C---:B------:R-:W-:Y:S07]  /*18c10*/  HMMA.16816.F32.BF16 R16, R188.reuse, R194, R16 ;  /* 0x000000c2bc10723c */ /* 0x040fee0000041810 */
[----:B------:R-:W1:Y:S01]  /*18c20*/  LDSM.16.M88.4 R176, [R236] ;  /* 0x00000000ecb0783b */ /* 0x000e620000000200 */
[-C--:B-----5:R-:W-:Y:S07]  /*18c30*/  HMMA.16816.F32.BF16 R20, R188, R108.reuse, R20 ;  /* 0x0000006cbc14723c */ /* 0x0a0fee0000041814 */
[----:B------:R-:W-:Y:S01]  /*18c40*/  LDSM.16.M88.4 R180, [R234] ;  /* 0x00000000eab4783b */ /* 0x000fe20000000200 */
[C---:B------:R-:W-:Y:S07]  /*18c50*/  HMMA.16816.F32.BF16 R24, R196.reuse, R108, R24 ;  /* 0x0000006cc418723c */ /* 0x040fee0000041818 */
[----:B------:R-:W-:Y:S01]  /*18c60*/  LDSM.16.M88.4 R192, [R224+0x5100] ;  /* 0x00510000e0c0783b */ /* 0x000fe20000000200 */
[-C--:B------:R-:W-:Y:S07]  /*18c70*/  HMMA.16816.F32.BF16 R28, R196, R110.reuse, R28 ;  /* 0x0000006ec41c723c */ /* 0x080fee000004181c */
[----:B------:R-:W-:Y:S01]  /*18c80*/  LDSM.16.M88.4 R216, [R233] ;  /* 0x00000000e9d8783b */ /* 0x000fe20000000200 */
[C---:B------:R-:W-:Y:S07]  /*18c90*/  HMMA.16816.F32.BF16 R32, R188.reuse, R110, R32 ;  /* 0x0000006ebc20723c */ /* 0x040fee0000041820 */
[----:B------:R-:W5:Y:S01]  /*18ca0*/  LDSM.16.M88.4 R108, [R235] ;  /* 0x00000000eb6c783b */ /* 0x000f620000000200 */
[-C--:B--2---:R-:W-:Y:S08]  /*18cb0*/  HMMA.16816.F32.BF16 R36, R188, R200.reuse, R36 ;  /* 0x000000c8bc24723c */ /* 0x084ff00000041824 */
        /* <DEDUP_REMOVED lines=10> */
[-C--:B-1----:R-:W-:Y:S01]  /*18d60*/  HMMA.16816.F32.BF16 R4, R208, R212.reuse, R4 ;  /* 0x000000d4d004723c */ /* 0x082fe20000041804 */
[----:B------:R-:W1:Y:S07]  /*18d70*/  LDSM.16.M88.4 R204, [R224+0x5900] ;  /* 0x00590000e0cc783b */ /* 0x000e6e0000000200 */
[C---:B---3--:R-:W-:Y:S08]  /*18d80*/  HMMA.16816.F32.BF16 R8, R184.reuse, R212, R8 ;  /* 0x000000d4b808723c */ /* 0x048ff00000041808 */
[-C--:B------:R-:W-:Y:S08]  /*18d90*/  HMMA.16816.F32.BF16 R12, R184, R214.reuse, R12 ;  /* 0x000000d6b80c723c */ /* 0x080ff0000004180c */
[C---:B------:R-:W-:Y:S01]  /*18da0*/  HMMA.16816.F32.BF16 R16, R208.reuse, R214, R16 ;  /* 0x000000d6d010723c */ /* 0x040fe20000041810 */
[----:B------:R-:W3:Y:S07]  /*18db0*/  LDSM.16.M88.4 R212, [R224+0x5d00] ;  /* 0x005d0000e0d4783b */ /* 0x000eee0000000200 */
[-C--:B------:R-:W-:Y:S08]  /*18dc0*/  HMMA.16816.F32.BF16 R20, R208, R176.reuse, R20 ;  /* 0x000000b0d014723c */ /* 0x080ff00000041814 */
[C---:B------:R-:W-:Y:S08]  /*18dd0*/  HMMA.16816.F32.BF16 R24, R184.reuse, R176, R24 ;  /* 0x000000b0b818723c */ /* 0x040ff00000041818 */
[-C--:B------:R-:W-:Y:S08]  /*18de0*/  HMMA.16816.F32.BF16 R28, R184, R178.reuse, R28 ;  /* 0x000000b2b81c723c */ /* 0x080ff0000004181c */
[C---:B------:R-:W-:Y:S01]  /*18df0*/  HMMA.16816.F32.BF16 R32, R208.reuse, R178, R32 ;  /* 0x000000b2d020723c */ /* 0x040fe20000041820 */
[----:B------:R-:W1:Y:S07]  /*18e00*/  LDSM.16.M88.4 R176, [R228+0xa100] ;  /* 0x00a10000e4b0783b */ /* 0x000e6e0000000200 */
[-C--:B-----5:R-:W-:Y:S08]  /*18e10*/  HMMA.16816.F32.BF16 R36, R208, R108.reuse, R36 ;  /* 0x0000006cd024723c */ /* 0x0a0ff00000041824 */
        /* <DEDUP_REMOVED lines=8> */
[-C--:B--2---:R-:W-:Y:S08]  /*18ea0*/  HMMA.16816.F32.BF16 R4, R188, R192.reuse, R4 ;  /* 0x000000c0bc04723c */ /* 0x084ff00000041804 */
        /* <DEDUP_REMOVED lines=11> */
[-C--:B---3--:R-:W-:Y:S08]  /*18f60*/  HMMA.16816.F32.BF16 R52, R188, R212.reuse, R52 ;  /* 0x000000d4bc34723c */ /* 0x088ff00000041834 */
[C---:B------:R-:W-:Y:S08]  /*18f70*/  HMMA.16816.F32.BF16 R56, R196.reuse, R212, R56 ;  /* 0x000000d4c438723c */ /* 0x040ff00000041838 */
[-C--:B------:R-:W-:Y:S08]  /*18f80*/  HMMA.16816.F32.BF16 R60, R196, R214.reuse, R60 ;  /* 0x000000d6c43c723c */ /* 0x080ff0000004183c */
[----:B------:R-:W-:Y:S08]  /*18f90*/  HMMA.16816.F32.BF16 R64, R188, R214, R64 ;  /* 0x000000d6bc40723c */ /* 0x000ff00000041840 */
[-C--:B------:R-:W-:Y:S08]  /*18fa0*/  HMMA.16816.F32.BF16 R4, R176, R216.reuse, R4 ;  /* 0x000000d8b004723c */ /* 0x080ff00000041804 */
        /* <DEDUP_REMOVED lines=25> */
[----:B-----5:R-:W5:Y:S09]  /*19140*/  LDSM.16.M88.4 R4, [R232] ;  /* 0x00000000e804783b */ /* 0x020f720000000200 */
[----:B------:R-:W1:Y:S10]  /*19150*/  MUFU.TANH R186, R10 ;  /* 0x0000000a00ba7308 */ /* 0x000e740000002400 */
[----:B------:R1:W1:Y:S10]  /*19160*/  MUFU.TANH R193, R11 ;  /* 0x0000000b00c17308 */ /* 0x0002740000002400 */
[----:B------:R2:W2:Y:S10]  /*19170*/  MUFU.TANH R185, R12 ;  /* 0x0000000c00b97308 */ /* 0x0004b40000002400 */
[----:B------:R2:W2:Y:S01]  /*19180*/  MUFU.TANH R184, R13 ;  /* 0x0000000d00b87308 */ /* 0x0004a20000002400 */
[----:B-1----:R-:W1:Y:S01]  /*19190*/  LDSM.16.M88.4 R8, [R231] ;  /* 0x00000000e708783b */ /* 0x002e620000000200 */
[-C--:B-----5:R-:W-:Y:S08]  /*191a0*/  HMMA.16816.F32.BF16 R20, R176, R4.reuse, R20 ;  /* 0x00000004b014723c */ /* 0x0a0ff00000041814 */
[----:B------:R1:W1:Y:S01]  /*191b0*/  MUFU.TANH R191, R14 ;  /* 0x0000000e00bf7308 */ /* 0x0002620000002400 */
[C---:B------:R-:W-:Y:S09]  /*191c0*/  HMMA.16816.F32.BF16 R24, R108.reuse, R4, R24 ;  /* 0x000000046c18723c */ /* 0x040ff20000041818 */
[----:B------:R1:W1:Y:S01]  /*191d0*/  MUFU.TANH R190, R15 ;  /* 0x0000000f00be7308 */ /* 0x0002620000002400 */
[-C--:B------:R-:W-:Y:S08]  /*191e0*/  HMMA.16816.F32.BF16 R28, R108, R6.reuse, R28 ;  /* 0x000000066c1c723c */ /* 0x080ff0000004181c */
[C---:B------:R-:W-:Y:S01]  /*191f0*/  HMMA.16816.F32.BF16 R32, R176.reuse, R6, R32 ;  /* 0x00000006b020723c */ /* 0x040fe20000041820 */
[----:B------:R2:W2:Y:S01]  /*19200*/  MUFU.TANH R181, R16 ;  /* 0x0000001000b57308 */ /* 0x0004a20000002400 */
[----:B------:R-:W5:Y:S01]  /*19210*/  LDSM.16.M88.4 R4, [R230] ;  /* 0x00000000e604783b */ /* 0x000f620000000200 */
[----:B------:R-:W-:Y:S04]  /*19220*/  DEPBAR.LE SB0, 0x0 ;  /* 0x000080000000791a */ /* 0x000fe80000000000 */
[----:B------:R-:W-:Y:S02]  /*19230*/  FMUL.FTZ R20, R20, c[0x0][0x320] ;  /* 0x0000c80014147a20 */ /* 0x000fe40000410000 */
[----:B------:R-:W-:Y:S02]  /*19240*/  FMUL.FTZ R21, R21, c[0x0][0x320] ;  /* 0x0000c80015157a20 */ /* 0x000fe40000410000 */
[----:B----4-:R4:W2:Y:S01]  /*19250*/  MUFU.TANH R102, R17 ;  /* 0x0000001100667308 */ /* 0x0108a20000002400 */
        /* <DEDUP_REMOVED lines=106> */
.L_x_835:
        /* <DEDUP_REMOVED lines=37> */
[----:B-1----:R-:W1:Y:S01]  /*19b50*/  SHFL.BFLY PT, R8, R0, 0x2, 0x1f ;  /* 0x0c401f0000087f89 */ /* 0x002e6200000e0000 */
        /* <DEDUP_REMOVED lines=79> */
[--C-:B-1----:R-:W-:Y:S01]  /*1a050*/  FFMA.FTZ R3, R183, c[0x0][0x2d0], -R111.reuse ;  /* 0x0000b400b7037a23 */ /* 0x102fe2000001086f */
[----:B------:R-:W-:Y:S01]  /*1a060*/  LDSM.16.MT88.4 R172, [R226+0x1d00] ;  /* 0x001d0000e2ac783b */ /* 0x000fe20000004200 */
[C---:B------:R-:W-:Y:S02]  /*1a070*/  FMUL.FTZ R70, R101.reuse, R70 ;  /* 0x0000004665467220 */ /* 0x040fe40000410000 */
[----:B------:R1:W4:Y:S01]  /*1a080*/  MUFU.EX2 R11, R3 ;  /* 0x00000003000b7308 */ /* 0x0003220000000800 */
[----:B------:R-:W-:Y:S02]  /*1a090*/  FMUL.FTZ R71, R101, R71 ;  /* 0x0000004765477220 */ /* 0x000fe40000410000 */
[C---:B------:R-:W-:Y:S02]  /*1a0a0*/  FMUL.FTZ R80, R103.reuse, R80 ;  /* 0x0000005067507220 */ /* 0x040fe40000410000 */
[----:B------:R-:W-:Y:S02]  /*1a0b0*/  FMUL.FTZ R81, R103, R81 ;  /* 0x0000005167517220 */ /* 0x000fe40000410000 */
[--C-:B--2---:R-:W-:Y:S01]  /*1a0c0*/  FFMA.FTZ R2, R187, c[0x0][0x2d0], -R110.reuse ;  /* 0x0000b400bb027a23 */ /* 0x104fe2000001086e */
[----:B------:R-:W-:Y:S01]  /*1a0d0*/  MOV R187, R21 ;  /* 0x0000001500bb7202 */ /* 0x000fe20000000f00 */
        /* <DEDUP_REMOVED lines=10> */
[C---:B------:R-:W-:Y:S02]  /*1a180*/  FMUL.FTZ R40, R100.reuse, R148 ;  /* 0x0000009464287220 */ /* 0x040fe40000410000 */
[----:B------:R1:W-:Y:S01]  /*1a190*/  MUFU.EX2 R224, R3 ;  /* 0x0000000300e07308 */ /* 0x0003e20000000800 */
[C---:B------:R-:W-:Y:S02]  /*1a1a0*/  FMUL.FTZ R44, R100.reuse, R152 ;  /* 0x00000098642c7220 */ /* 0x040fe40000410000 */
[C---:B------:R-:W-:Y:S02]  /*1a1b0*/  FMUL.FTZ R56, R100.reuse, R164 ;  /* 0x000000a464387220 */ /* 0x040fe40000410000 */
[C---:B------:R-:W-:Y:S02]  /*1a1c0*/  FMUL.FTZ R57, R100.reuse, R165 ;  /* 0x000000a564397220 */ /* 0x040fe40000410000 */
[----:B--2---:R-:W-:Y:S02]  /*1a1d0*/  FFMA.FTZ R2, R181, c[0x0][0x2d0], -R110 ;  /* 0x0000b400b5027a23 */ /* 0x004fe4000001086e */
[C---:B------:R-:W-:Y:S02]  /*1a1e0*/  FMUL.FTZ R60, R100.reuse, R168 ;  /* 0x000000a8643c7220 */ /* 0x040fe40000410000 */
[----:B------:R2:W-:Y:S01]  /*1a1f0*/  MUFU.EX2 R10, R2 ;  /* 0x00000002000a7308 */ /* 0x0005e20000000800 */
[C---:B------:R-:W-:Y:S02]  /*1a200*/  FMUL.FTZ R61, R100.reuse, R169 ;  /* 0x000000a9643d7220 */ /* 0x040fe40000410000 */
[C---:B------:R-:W-:Y:S02]  /*1a210*/  FMUL.FTZ R72, R100.reuse, R72 ;  /* 0x0000004864487220 */ /* 0x040fe40000410000 */
[C---:B------:R-:W-:Y:S02]  /*1a220*/  FMUL.FTZ R73, R100.reuse, R73 ;  /* 0x0000004964497220 */ /* 0x040fe40000410000 */
[C---:B------:R-:W-:Y:S02]  /*1a230*/  FMUL.FTZ R76, R100.reuse, R76 ;  /* 0x0000004c644c7220 */ /* 0x040fe40000410000 */
[----:B------:R-:W-:Y:S02]  /*1a240*/  FMUL.FTZ R77, R100, R77 ;  /* 0x0000004d644d7220 */ /* 0x000fe40000410000 */
[C---:B------:R-:W-:Y:S02]  /*1a250*/  FMUL.FTZ R82, R101.reuse, R82 ;  /* 0x0000005265527220 */ /* 0x040fe40000410000 */
[--C-:B-1----:R-:W-:Y:S02]  /*1a260*/  FFMA.FTZ R3, R180, c[0x0][0x2d0], -R111.reuse ;  /* 0x0000b400b4037a23 */ /* 0x102fe4000001086f */
[----:B------:R-:W-:Y:S02]  /*1a270*/  FMUL.FTZ R83, R101, R83 ;  /* 0x0000005365537220 */ /* 0x000fe40000410000 */
[----:B------:R-:W-:Y:S01]  /*1a280*/  MUFU.EX2 R28, R3 ;  /* 0x00000003001c7308 */ /* 0x000fe20000000800 */
[C---:B------:R-:W-:Y:S02]  /*1a290*/  FMUL.FTZ R84, R103.reuse, R84 ;  /* 0x0000005467547220 */ /* 0x040fe40000410000 */
[----:B------:R-:W-:Y:S02]  /*1a2a0*/  FMUL.FTZ R85, R103, R85 ;  /* 0x0000005567557220 */ /* 0x000fe40000410000 */
[C---:B------:R-:W-:Y:S01]  /*1a2b0*/  FMUL.FTZ R86, R101.reuse, R86 ;  /* 0x0000005665567220 */ /* 0x040fe20000410000 */
[----:B--2---:R-:W1:Y:S01]  /*1a2c0*/  SHFL.BFLY PT, R2, R0, 0x1, 0x1f ;  /* 0x0c201f0000027f89 */ /* 0x004e6200000e0000 */
[----:B------:R-:W-:Y:S02]  /*1a2d0*/  FMUL.FTZ R87, R101, R87 ;  /* 0x0000005765577220 */ /* 0x000fe40000410000 */
[C---:B------:R-:W-:Y:S02]  /*1a2e0*/  FMUL.FTZ R88, R100.reuse, R88 ;  /* 0x0000005864587220 */ /* 0x040fe40000410000 */
[C---:B------:R-:W-:Y:S02]  /*1a2f0*/  FMUL.FTZ R89, R100.reuse, R89 ;  /* 0x0000005964597220 */ /* 0x040fe40000410000 */
[C---:B------:R-:W-:Y:S02]  /*1a300*/  FMUL.FTZ R92, R100.reuse, R92 ;  /* 0x0000005c645c7220 */ /* 0x040fe40000410000 */
[----:B------:R-:W-:Y:S02]  /*1a310*/  FMUL.FTZ R93, R100, R93 ;  /* 0x0000005d645d7220 */ /* 0x000fe40000410000 */
[C---:B------:R-:W-:Y:S02]  /*1a320*/  FMUL.FTZ R96, R103.reuse, R96 ;  /* 0x0000006067607220 */ /* 0x040fe40000410000 */
[----:B------:R-:W-:Y:S02]  /*1a330*/  FMUL.FTZ R97, R103, R97 ;  /* 0x0000006167617220 */ /* 0x000fe40000410000 */
[C---:B------:R-:W-:Y:S02]  /*1a340*/  FMUL.FTZ R98, R101.reuse, R98 ;  /* 0x0000006265627220 */ /* 0x040fe40000410000 */
[----:B------:R-:W-:Y:S01]  /*1a350*/  FMUL.FTZ R99, R101, R99 ;  /* 0x0000006365637220 */ /* 0x000fe20000410000 */
[----:B-1----:R-:W-:Y:S01]  /*1a360*/  FMNMX.FTZ R102, R2, R0, !PT ;  /* 0x0000000002667209 */ /* 0x002fe20007810000 */
[--C-:B------:R-:W-:Y:S01]  /*1a370*/  FFMA.FTZ R2, R188, c[0x0][0x2d0], -R176.reuse ;  /* 0x0000b400bc027a23 */ /* 0x100fe200000108b0 */
[----:B------:R-:W-:Y:S01]  /*1a380*/  MOV R188, R12 ;  /* 0x0000000c00bc7202 */ /* 0x000fe20000000f00 */
[----:B------:R-:W-:Y:S02]  /*1a390*/  FFMA.FTZ R0, R19, c[0x0][0x2d0], -R111 ;  /* 0x0000b40013007a23 */ /* 0x000fe4000001086f */
[----:B------:R1:W-:Y:S01]  /*1a3a0*/  MUFU.EX2 R6, R2 ;  /* 0x0000000200067308 */ /* 0x0003e20000000800 */
[----:B------:R-:W-:Y:S02]  /*1a3b0*/  FMUL.FTZ R12, R100, R120 ;  /* 0x00000078640c7220 */ /* 0x000fe40000410000 */
[----:B------:R-:W-:Y:S02]  /*1a3c0*/  FMUL.FTZ R19, R101, R127 ;  /* 0x0000007f65137220 */ /* 0x000fe40000410000 */
[----:B------:R-:W-:Y:S05]  /*1a3d0*/  LDSM.16.MT88.4 R124, [R225+0x2100] ;  /* 0x00210000e17c783b */ /* 0x000fea0000004200 */
[----:B------:R2:W3:Y:S01]  /*1a3e0*/  MUFU.EX2 R182, R0 ;  /* 0x0000000000b67308 */ /* 0x0004e20000000800 */
[----:B-1----:R-:W-:Y:S01]  /*1a3f0*/  FFMA.FTZ R2, R192, c[0x0][0x2d0], -R176 ;  /* 0x0000b400c0027a23 */ /* 0x002fe200000108b0 */
[----:B----4-:R-:W-:Y:S08]  /*1a400*/  MOV R192, R11 ;  /* 0x0000000b00c07202 */ /* 0x010ff00000000f00 */
[----:B------:R1:W-:Y:S01]  /*1a410*/  MUFU.EX2 R5, R2 ;  /* 0x0000000200057308 */ /* 0x0003e20000000800 */
[----:B--2---:R-:W-:Y:S01]  /*1a420*/  FADD.FTZ R0, -R102, R107 ;  /* 0x0000006b66007221 */ /* 0x004fe20000010100 */
[----:B------:R-:W-:Y:S02]  /*1a430*/  MOV R107, R20 ;  /* 0x00000014006b7202 */ /* 0x000fe40000000f00 */
[----:B------:R-:W2:Y:S01]  /*1a440*/  LDSM.16.MT88.4 R20, [R225+0x100] ;  /* 0x00010000e114783b */ /* 0x000ea20000004200 */
[----:B------:R-:W-:Y:S01]  /*1a450*/  FMUL.FTZ R0, R0, c[0x0][0x2d0] ;  /* 0x0000b40000007a20 */ /* 0x000fe20000410000 */
[----:B---3--:R-:W-:Y:S02]  /*1a460*/  F2FP.BF16.PACK_AB R115, R182, R28 ;  /* 0x0000001cb673723e */ /* 0x008fe400000010ff */
[----:B------:R-:W-:Y:S01]  /*1a470*/  MOV R156, R107 ;  /* 0x0000006b009c7202 */ /* 0x000fe20000000f00 */
[----:B------:R-:W-:Y:S02]  /*1a480*/  FFMA.FTZ R107, R211, c[0x0][0x2d0], -R110 ;  /* 0x0000b400d36b7a23 */ /* 0x000fe4000001086e */
[----:B------:R-:W3:Y:S01]  /*1a490*/  MUFU.EX2 R0, R0 ;  /* 0x0000000000007308 */ /* 0x000ee20000000800 */
[--C-:B-1----:R-:W-:Y:S01]  /*1a4a0*/  FFMA.FTZ R2, R185, c[0x0][0x2d0], -R176.reuse ;  /* 0x0000b400b9027a23 */ /* 0x102fe200000108b0 */
[----:B------:R-:W-:Y:S08]  /*1a4b0*/  MOV R185, R10 ;  /* 0x0000000a00b97202 */ /* 0x000ff00000000f00 */
[----:B------:R1:W-:Y:S01]  /*1a4c0*/  MUFU.EX2 R4, R2 ;  /* 0x0000000200047308 */ /* 0x0003e20000000800 */
[C---:B---3--:R-:W-:Y:S02]  /*1a4d0*/  FMUL.FTZ R10, R0.reuse, R118 ;  /* 0x00000076000a7220 */ /* 0x048fe40000410000 */
[C---:B------:R-:W-:Y:S02]  /*1a4e0*/  FMUL.FTZ R11, R0.reuse, R119 ;  /* 0x00000077000b7220 */ /* 0x040fe40000410000 */
[C---:B------:R-:W-:Y:S02]  /*1a4f0*/  FMUL.FTZ R14, R0.reuse, R122 ;  /* 0x0000007a000e7220 */ /* 0x040fe40000410000 */
[C---:B------:R-:W-:Y:S02]  /*1a500*/  FMUL.FTZ R15, R0.reuse, R123 ;  /* 0x0000007b000f7220 */ /* 0x040fe40000410000 */
[C---:B------:R-:W-:Y:S01]  /*1a510*/  FMUL.FTZ R30, R0.reuse, R138 ;  /* 0x0000008a001e7220 */ /* 0x040fe20000410000 */
[----:B------:R-:W3:Y:S01]  /*1a520*/  LDSM.16.MT88.4 R120, [R226+0x1100] ;  /* 0x00110000e278783b */ /* 0x000ee20000004200 */
[----:B------:R-:W-:Y:S02]  /*1a530*/  FMUL.FTZ R31, R0, R139 ;  /* 0x0000008b001f7220 */ /* 0x000fe40000410000 */
[----:B-1----:R-:W-:Y:S02]  /*1a540*/  FFMA.FTZ R2, R184, c[0x0][0x2d0], -R176 ;  /* 0x0000b400b8027a23 */ /* 0x002fe400000108b0 */
[C---:B------:R-:W-:Y:S02]  /*1a550*/  FMUL.FTZ R42, R0.reuse, R150 ;  /* 0x00000096002a7220 */ /* 0x040fe40000410000 */
        /* <DEDUP_REMOVED lines=22> */
[----:B------:R-:W-:Y:S01]  /*1a6c0*/  FMUL.FTZ R6, R101, R114 ;  /* 0x0000007265067220 */ /* 0x000fe20000410000 */
[----:B------:R-:W-:Y:S02]  /*1a6d0*/  F2FP.BF16.PACK_AB R114, R27, R185 ;  /* 0x000000b91b72723e */ /* 0x000fe400000010ff */
[----:B------:R1:W4:Y:S02]  /*1a6e0*/  MUFU.EX2 R186, R3 ;  /* 0x0000000300ba7308 */ /* 0x0003240000000800 */
[--C-:B-1----:R-:W-:Y:S01]  /*1a6f0*/  FFMA.FTZ R3, R191, c[0x0][0x2d0], -R2.reuse ;  /* 0x0000b400bf037a23 */ /* 0x102fe20000010802 */
[----:B------:R-:W-:Y:S01]  /*1a700*/  MOV R191, R5 ;  /* 0x0000000500bf7202 */ /* 0x000fe20000000f00 */
[----:B------:R-:W-:Y:S01]  /*1a710*/  FMUL.FTZ R5, R103, R113 ;  /* 0x0000007167057220 */ /* 0x000fe20000410000 */
[----:B------:R-:W-:Y:S05]  /*1a720*/  F2FP.BF16.PACK_AB R113, R224, R192 ;  /* 0x000000c0e071723e */ /* 0x000fea00000010ff */
[----:B------:R1:W1:Y:S01]  /*1a730*/  MUFU.EX2 R26, R3 ;  /* 0x00000003001a7308 */ /* 0x0002620000000800 */
[----:B----4-:R-:W-:Y:S02]  /*1a740*/  F2FP.BF16.PACK_AB R117, R186, R180 ;  /* 0x000000b4ba75723e */ /* 0x010fe400000010ff */
[----:B------:R-:W-:Y:S02]  /*1a750*/  F2FP.BF16.PACK_AB R116, R191, R193 ;  /* 0x000000c1bf74723e */ /* 0x000fe400000010ff */
[----:B------:R-:W-:Y:S01]  /*1a760*/  MOV R139, R191 ;  /* 0x000000bf008b7202 */ /* 0x000fe20000000f00 */
[----:B-1----:R-:W-:Y:S01]  /*1a770*/  FFMA.FTZ R3, R190, c[0x0][0x2d0], -R2 ;  /* 0x0000b400be037a23 */ /* 0x002fe20000010802 */
[----:B------:R-:W-:Y:S01]  /*1a780*/  MOV R190, R4 ;  /* 0x0000000400be7202 */ /* 0x000fe20000000f00 */
[----:B------:R-:W-:Y:S01]  /*1a790*/  FMUL.FTZ R4, R103, R112 ;  /* 0x0000007067047220 */ /* 0x000fe20000410000 */
[----:B------:R-:W-:Y:S01]  /*1a7a0*/  F2FP.BF16.PACK_AB R112, R29, R188 ;  /* 0x000000bc1d70723e */ /* 0x000fe200000010ff */
[----:B------:R-:W1:Y:S01]  /*1a7b0*/  MUFU.EX2 R183, R3 ;  /* 0x0000000300b77308 */ /* 0x000e620000000800 */
[----:B------:R-:W-:Y:S02]  /*1a7c0*/  F2FP.BF16.PACK_AB R118, R181, R190 ;  /* 0x000000beb576723e */ /* 0x000fe400000010ff */
[-C--:B------:R-:W-:Y:S03]  /*1a7d0*/  MOV R133, R26.reuse ;  /* 0x0000001a00857202 */ /* 0x080fe60000000f00 */
[-C--:B--2---:R-:W-:Y:S05]  /*1a7e0*/  HMMA.16816.F32.BF16 R4, R112, R20.reuse, R4 ;  /* 0x000000147004723c */ /* 0x084fea0000041804 */
[----:B-1----:R-:W-:Y:S01]  /*1a7f0*/  F2FP.BF16.PACK_AB R119, R183, R26 ;  /* 0x0000001ab777723e */ /* 0x002fe200000010ff */
[--C-:B------:R-:W-:Y:S02]  /*1a800*/  FFMA.FTZ R3, R194, c[0x0][0x2d0], -R110.reuse ;  /* 0x0000b400c2037a23 */ /* 0x100fe4000001086e */
[C---:B------:R-:W-:Y:S01]  /*1a810*/  FMUL.FTZ R26, R0.reuse, R134 ;  /* 0x00000086001a7220 */ /* 0x040fe20000410000 */
[----:B------:R-:W-:Y:S01]  /*1a820*/  MOV R134, R27 ;  /* 0x0000001b00867202 */ /* 0x000fe20000000f00 */
[----:B------:R1:W-:Y:S02]  /*1a830*/  MUFU.EX2 R132, R3 ;  /* 0x0000000300847308 */ /* 0x0003e40000000800 */
[----:B------:R-:W-:Y:S01]  /*1a840*/  FMUL.FTZ R27, R0, R135 ;  /* 0x00000087001b7220 */ /* 0x000fe20000410000 */
[C---:B------:R-:W-:Y:S04]  /*1a850*/  HMMA.16816.F32.BF16 R8, R116.reuse, R20, R8 ;  /* 0x000000147408723c */ /* 0x040fe80000041808 */
[----:B------:R-:W-:Y:S01]  /*1a860*/  MOV R135, R28 ;  /* 0x0000001c00877202 */ /* 0x000fe20000000f00 */
[C---:B------:R-:W-:Y:S01]  /*1a870*/  FMUL.FTZ R28, R100.reuse, R136 ;  /* 0x00000088641c7220 */ /* 0x040fe20000410000 */
[----:B------:R-:W-:Y:S01]  /*1a880*/  MOV R136, R29 ;  /* 0x0000001d00887202 */ /* 0x000fe20000000f00 */
[C---:B------:R-:W-:Y:S01]  /*1a890*/  FMUL.FTZ R20, R103.reuse, R128 ;  /* 0x0000008067147220 */ /* 0x040fe20000410000 */
[-C--:B------:R-:W-:Y:S04]  /*1a8a0*/  HMMA.16816.F32.BF16 R12, R116, R22.reuse, R12 ;  /* 0x00000016740c723c */ /* 0x080fe8000004180c */
[----:B------:R-:W-:Y:S01]  /*1a8b0*/  FMUL.FTZ R21, R103, R129 ;  /* 0x0000008167157220 */ /* 0x000fe20000410000 */
[----:B------:R-:W-:Y:S01]  /*1a8c0*/  MOV R152, R136 ;  /* 0x0000008800987202 */ /* 0x000fe20000000f00 */
[----:B------:R-:W-:Y:S01]  /*1a8d0*/  FMUL.FTZ R29, R100, R137 ;  /* 0x00000089641d7220 */ /* 0x000fe20000410000 */
[----:B------:R-:W-:Y:S01]  /*1a8e0*/  MOV R136, R134 ;  /* 0x0000008600887202 */ /* 0x000fe20000000f00 */
[C---:B------:R-:W-:Y:S04]  /*1a8f0*/  HMMA.16816.F32.BF16 R16, R112.reuse, R22, R16 ;  /* 0x000000167010723c */ /* 0x040fe80000041810 */
[----:B------:R-:W-:Y:S01]  /*1a900*/  MOV R134, R193 ;  /* 0x000000c100867202 */ /* 0x000fe20000000f00 */
[--C-:B-1----:R-:W-:Y:S02]  /*1a910*/  FFMA.FTZ R3, R195, c[0x0][0x2d0], -R110.reuse ;  /* 0x0000b400c3037a23 */ /* 0x102fe4000001086e */
[C---:B------:R-:W-:Y:S02]  /*1a920*/  FMUL.FTZ R22, R101.reuse, R130 ;  /* 0x0000008265167220 */ /* 0x040fe40000410000 */
[----:B------:R1:W-:Y:S03]  /*1a930*/  MUFU.EX2 R184, R3 ;  /* 0x0000000300b87308 */ /* 0x0003e60000000800 */
[----:B------:R-:W-:Y:S02]  /*1a940*/  FMUL.FTZ R23, R101, R131 ;  /* 0x0000008365177220 */ /* 0x000fe40000410000 */
[----:B------:R-:W-:Y:S05]  /*1a950*/  LDSM.16.MT88.4 R128, [R226+0x500] ;  /* 0x00050000e280783b */ /* 0x000fea0000004200 */
[-C--:B------:R-:W-:Y:S08]  /*1a960*/  HMMA.16816.F32.BF16 R20, R112, R36.reuse, R20 ;  /* 0x000000247014723c */ /* 0x080ff00000041814 */
[C---:B------:R-:W-:Y:S07]  /*1a970*/  HMMA.16816.F32.BF16 R24, R116.reuse, R36, R24 ;  /* 0x000000247418723c */ /* 0x040fee0000041818 */
[C---:B------:R-:W-:Y:S01]  /*1a980*/  FMUL.FTZ R37, R103.reuse, R145 ;  /* 0x0000009167257220 */ /* 0x040fe20000410000 */
[-C--:B------:R-:W-:Y:S04]  /*1a990*/  HMMA.16816.F32.BF16 R28, R116, R38.reuse, R28 ;  /* 0x00000026741c723c */ /* 0x080fe8000004181c */
[----:B------:R-:W-:Y:S01]  /*1a9a0*/  FMUL.FTZ R36, R103, R144 ;  /* 0x0000009067247220 */ /* 0x000fe20000410000 */
[----:B------:R-:W-:Y:S01]  /*1a9b0*/  MOV R144, R192 ;  /* 0x000000c000907202 */ /* 0x000fe20000000f00 */
[--C-:B-1----:R-:W-:Y:S02]  /*1a9c0*/  FFMA.FTZ R3, R198, c[0x0][0x2d0], -R111.reuse ;  /* 0x0000b400c6037a23 */ /* 0x102fe4000001086f */
[C---:B------:R-:W-:Y:S07]  /*1a9d0*/  HMMA.16816.F32.BF16 R32, R112.reuse, R38, R32 ;  /* 0x000000267020723c */ /* 0x040fee0000041820 */
[C---:B------:R-:W-:Y:S02]  /*1a9e0*/  FMUL.FTZ R38, R101.reuse, R146 ;  /* 0x0000009265267220 */ /* 0x040fe40000410000 */
[----:B------:R1:W-:Y:S03]  /*1a9f0*/  MUFU.EX2 R146, R3 ;  /* 0x0000000300927308 */ /* 0x0003e60000000800 */
[----:B------:R-:W-:Y:S07]  /*1aa00*/  FMUL.FTZ R39, R101, R147 ;  /* 0x0000009365277220 */ /* 0x000fee0000410000 */
[-C--:B------:R-:W-:Y:S08]  /*1aa10*/  HMMA.16816.F32.BF16 R36, R112, R52.reuse, R36 ;  /* 0x000000347024723c */ /* 0x080ff00000041824 */
[C---:B------:R-:W-:Y:S04]  /*1aa20*/  HMMA.16816.F32.BF16 R40, R116.reuse, R52, R40 ;  /* 0x000000347428723c */ /* 0x040fe80000041828 */
[--C-:B-1----:R-:W-:Y:S04]  /*1aa30*/  FFMA.FTZ R3, R200, c[0x0][0x2d0], -R111.reuse ;  /* 0x0000b400c8037a23 */ /* 0x102fe8000001086f */
[-C--:B------:R-:W-:Y:S01]  /*1aa40*/  HMMA.16816.F32.BF16 R44, R116, R54.reuse, R44 ;  /* 0x00000036742c723c */ /* 0x080fe2000004182c */
[----:B------:R1:W2:Y:S03]  /*1aa50*/  MUFU.EX2 R140, R3 ;  /* 0x00000003008c7308 */ /* 0x0002a60000000800 */
[C---:B------:R-:W-:Y:S02]  /*1aa60*/  FMUL.FTZ R52, R103.reuse, R160 ;  /* 0x000000a067347220 */ /* 0x040fe40000410000 */
[----:B------:R-:W-:Y:S02]  /*1aa70*/  FMUL.FTZ R53, R103, R161 ;  /* 0x000000a167357220 */ /* 0x000fe40000410000 */
[C---:B------:R-:W-:Y:S07]  /*1aa80*/  HMMA.16816.F32.BF16 R48, R112.reuse, R54, R48 ;  /* 0x000000367030723c */ /* 0x040fee0000041830 */
[C---:B------:R-:W-:Y:S02]  /*1aa90*/  FMUL.FTZ R54, R101.reuse, R162 ;  /* 0x000000a265367220 */ /* 0x040fe40000410000 */
[----:B------:R-:W-:Y:S07]  /*1aaa0*/  FMUL.FTZ R55, R101, R163 ;  /* 0x000000a365377220 */ /* 0x000fee0000410000 */
[-C--:B---3--:R-:W-:Y:S03]  /*1aab0*/  HMMA.16816.F32.BF16 R52, R112, R120.reuse, R52 ;  /* 0x000000787034723c */ /* 0x088fe60000041834 */
[--C-:B-1----:R-:W-:Y:S04]  /*1aac0*/  FFMA.FTZ R3, R197, c[0x0][0x2d0], -R110.reuse ;  /* 0x0000b400c5037a23 */ /* 0x102fe8000001086e */
[----:B------:R1:W-:Y:S01]  /*1aad0*/  MUFU.EX2 R143, R3 ;  /* 0x00000003008f7308 */ /* 0x0003e20000000800 */
[C---:B------:R-:W-:Y:S08]  /*1aae0*/  HMMA.16816.F32.BF16 R56, R116.reuse, R120, R56 ;  /* 0x000000787438723c */ /* 0x040ff00000041838 */
[-C--:B------:R-:W-:Y:S08]  /*1aaf0*/  HMMA.16816.F32.BF16 R60, R116, R122.reuse, R60 ;  /* 0x0000007a743c723c */ /* 0x080ff0000004183c */
[C---:B------:R-:W-:Y:S01]  /*1ab00*/  HMMA.16816.F32.BF16 R64, R112.reuse, R122, R64 ;  /* 0x0000007a7040723c */ /* 0x040fe20000041840 */
[----:B------:R-:W3:Y:S03]  /*1ab10*/  LDSM.16.MT88.4 R120, [R226+0x2100] ;  /* 0x00210000e278783b */ /* 0x000ee60000004200 */
        /* <DEDUP_REMOVED lines=9> */
[-C--:B---3--:R-:W-:Y:S08]  /*1abb0*/  HMMA.16816.F32.BF16 R84, R112, R120.reuse, R84 ;  /* 0x000000787054723c */ /* 0x088ff00000041854 */
[C---:B------:R-:W-:Y:S08]  /*1abc0*/  HMMA.16816.F32.BF16 R88, R116.reuse, R120, R88 ;  /* 0x000000787458723c */ /* 0x040ff00000041858 */
[-C--:B------:R-:W-:Y:S04]  /*1abd0*/  HMMA.16816.F32.BF16 R92, R116, R122.reuse, R92 ;  /* 0x0000007a745c723c */ /* 0x080fe8000004185c */
[--C-:B-1----:R-:W-:Y:S04]  /*1abe0*/  FFMA.FTZ R3, R201, c[0x0][0x2d0], -R111.reuse ;  /* 0x0000b400c9037a23 */ /* 0x102fe8000001086f */
[----:B------:R-:W-:Y:S01]  /*1abf0*/  HMMA.16816.F32.BF16 R96, R112, R122, R96 ;  /* 0x0000007a7060723c */ /* 0x000fe20000041860 */
[----:B------:R-:W1:Y:S01]  /*1ac00*/  LDSM.16.MT88.4 R120, [R225+0x1500] ;  /* 0x00150000e178783b */ /* 0x000e620000004200 */
[----:B------:R3:W3:Y:S05]  /*1ac10*/  MUFU.EX2 R153, R3 ;  /* 0x0000000300997308 */ /* 0x0006ea0000000800 */
[----:B--2---:R-:W-:Y:S02]  /*1ac20*/  F2FP.BF16.PACK_AB R113, R140, R146 ;  /* 0x000000928c71723e */ /* 0x004fe400000010ff */
[----:B----4-:R-:W-:Y:S03]  /*1ac30*/  F2FP.BF16.PACK_AB R114, R149, R143 ;  /* 0x0000008f9572723e */ /* 0x010fe600000010ff */
[----:B------:R-:W-:Y:S01]  /*1ac40*/  F2FP.BF16.PACK_AB R112, R184, R132 ;  /* 0x00000084b870723e */ /* 0x000fe200000010ff */
[--C-:B---3--:R-:W-:Y:S01]  /*1ac50*/  FFMA.FTZ R3, R203, c[0x0][0x2d0], -R176.reuse ;  /* 0x0000b400cb037a23 */ /* 0x108fe200000108b0 */
        /* <DEDUP_REMOVED lines=21> */
[----:B---3--:R-:W-:Y:S02]  /*1adb0*/  F2FP.BF16.PACK_AB R119, R155, R145 ;  /* 0x000000919b77723e */ /* 0x008fe400000010ff */
[----:B------:R-:W-:Y:S05]  /*1adc0*/  MOV R211, R155 ;  /* 0x0000009b00d37202 */ /* 0x000fea0000000f00 */
        /* <DEDUP_REMOVED lines=12> */
[--C-:B--2---:R-:W-:Y:S01]  /*1ae90*/  FFMA.FTZ R3, R216, c[0x0][0x2d0], -R111.reuse ;  /* 0x0000b400d8037a23 */ /* 0x104fe2000001086f */
[----:B----4-:R-:W-:Y:S02]  /*1aea0*/  MOV R216, R138 ;  /* 0x0000008a00d87202 */ /* 0x010fe40000000f00 */
[----:B------:R-:W-:Y:S01]  /*1aeb0*/  MOV R138, R190 ;  /* 0x000000be008a7202 */ /* 0x000fe20000000f00 */
[-C--:B-1----:R-:W-:Y:S01]  /*1aec0*/  HMMA.16816.F32.BF16 R36, R112, R120.reuse, R36 ;  /* 0x000000787024723c */ /* 0x082fe20000041824 */
[----:B------:R1:W-:Y:S07]  /*1aed0*/  MUFU.EX2 R214, R3 ;  /* 0x0000000300d67308 */ /* 0x0003ee0000000800 */
[C---:B------:R-:W-:Y:S08]  /*1aee0*/  HMMA.16816.F32.BF16 R40, R116.reuse, R120, R40 ;  /* 0x000000787428723c */ /* 0x040ff00000041828 */
[-C--:B------:R-:W-:Y:S08]  /*1aef0*/  HMMA.16816.F32.BF16 R44, R116, R122.reuse, R44 ;  /* 0x0000007a742c723c */ /* 0x080ff0000004182c */
[C---:B------:R-:W-:Y:S01]  /*1af00*/  HMMA.16816.F32.BF16 R48, R112.reuse, R122, R48 ;  /* 0x0000007a7030723c */ /* 0x040fe20000041830 */
[----:B------:R-:W2:Y:S03]  /*1af10*/  LDSM.16.MT88.4 R120, [R226+0x2500] ;  /* 0x00250000e278783b */ /* 0x000ea60000004200 */
[--C-:B-1----:R-:W-:Y:S01]  /*1af20*/  FFMA.FTZ R3, R217, c[0x0][0x2d0], -R111.reuse ;  /* 0x0000b400d9037a23 */ /* 0x102fe2000001086f */
[----:B------:R-:W-:Y:S02]  /*1af30*/  MOV R217, R137 ;  /* 0x0000008900d97202 */ /* 0x000fe40000000f00 */
[----:B------:R-:W-:Y:S01]  /*1af40*/  MOV R137, R133 ;  /* 0x0000008500897202 */ /* 0x000fe20000000f00 */
[-C--:B---3--:R-:W-:Y:S01]  /*1af50*/  HMMA.16816.F32.BF16 R52, R112, R124.reuse, R52 ;  /* 0x0000007c7034723c */ /* 0x088fe20000041834 */
[----:B------:R1:W3:Y:S03]  /*1af60*/  MUFU.EX2 R215, R3 ;  /* 0x0000000300d77308 */ /* 0x0002e60000000800 */
[----:B------:R-:W-:Y:S02]  /*1af70*/  MOV R133, R188 ;  /* 0x000000bc00857202 */ /* 0x000fe40000000f00 */
[----:B------:R-:W-:Y:S02]  /*1af80*/  MOV R188, R189 ;  /* 0x000000bd00bc7202 */ /* 0x000fe40000000f00 */
        /* <DEDUP_REMOVED lines=8> */
[----:B------:R3:W3:Y:S07]  /*1b010*/  MUFU.EX2 R209, R3 ;  /* 0x0000000300d17308 */ /* 0x0006ee0000000800 */
[-C--:B------:R-:W-:Y:S04]  /*1b020*/  HMMA.16816.F32.BF16 R76, R116, R130.reuse, R76 ;  /* 0x00000082744c723c */ /* 0x080fe8000004184c */
[----:B-1----:R-:W-:Y:S01]  /*1b030*/  FFMA.FTZ R107, R219, c[0x0][0x2d0], -R176 ;  /* 0x0000b400db6b7a23 */ /* 0x002fe200000108b0 */
[----:B------:R-:W-:Y:S03]  /*1b040*/  MOV R219, R145 ;  /* 0x0000009100db7202 */ /* 0x000fe60000000f00 */
[C---:B------:R-:W-:Y:S01]  /*1b050*/  HMMA.16816.F32.BF16 R80, R112.reuse, R130, R80 ;  /* 0x000000827050723c */ /* 0x040fe20000041850 */
[----:B------:R-:W1:Y:S01]  /*1b060*/  LDSM.16.MT88.4 R128, [R226+0x900] ;  /* 0x00090000e280783b */ /* 0x000e620000004200 */
[----:B------:R4:W-:Y:S02]  /*1b070*/  MUFU.EX2 R205, R107 ;  /* 0x0000006b00cd7308 */ /* 0x0009e40000000800 */
[----:B------:R-:W-:Y:S02]  /*1b080*/  MOV R145, R139 ;  /* 0x0000008b00917202 */ /* 0x000fe40000000f00 */
[----:B------:R-:W-:Y:S02]  /*1b090*/  MOV R139, R137 ;  /* 0x00000089008b7202 */ /* 0x000fe40000000f00 */
[-C--:B--2---:R-:W-:Y:S04]  /*1b0a0*/  HMMA.16816.F32.BF16 R84, R112, R120.reuse, R84 ;  /* 0x000000787054723c */ /* 0x084fe80000041854 */
[--C-:B---3--:R-:W-:Y:S01]  /*1b0b0*/  FFMA.FTZ R3, R212, c[0x0][0x2d0], -R111.reuse ;  /* 0x0000b400d4037a23 */ /* 0x108fe2000001086f */
[----:B------:R-:W-:Y:S02]  /*1b0c0*/  MOV R137, R186 ;  /* 0x000000ba00897202 */ /* 0x000fe40000000f00 */
[----:B------:R-:W-:Y:S01]  /*1b0d0*/  MOV R212, R154 ;  /* 0x0000009a00d47202 */ /* 0x000fe20000000f00 */
        /* <DEDUP_REMOVED lines=8> */
[--C-:B--2---:R-:W-:Y:S01]  /*1b160*/  FFMA.FTZ R3, R213, c[0x0][0x2d0], -R111.reuse ;  /* 0x0000b400d5037a23 */ /* 0x104fe2000001086f */
[----:B------:R-:W-:Y:S03]  /*1b170*/  F2FP.BF16.PACK_AB R113, R215, R214 ;  /* 0x000000d6d771723e */ /* 0x000fe600000010ff */
[----:B------:R2:W1:Y:S01]  /*1b180*/  MUFU.EX2 R207, R3 ;  /* 0x0000000300cf7308 */ /* 0x0004620000000800 */
[----:B------:R-:W-:Y:S02]  /*1b190*/  F2FP.BF16.PACK_AB R114, R210, R209 ;  /* 0x000000d1d272723e */ /* 0x000fe400000010ff */
[----:B------:R-:W-:Y:S01]  /*1b1a0*/  MOV R213, R153 ;  /* 0x0000009900d57202 */ /* 0x000fe20000000f00 */
[--C-:B----4-:R-:W-:Y:S01]  /*1b1b0*/  FFMA.FTZ R107, R251, c[0x0][0x2d0], -R176.reuse ;  /* 0x0000b400fb6b7a23 */ /* 0x110fe200000108b0 */
[----:B------:R-:W-:Y:S05]  /*1b1c0*/  MOV R251, R181 ;  /* 0x000000b500fb7202 */ /* 0x000fea0000000f00 */
[----:B------:R-:W-:Y:S01]  /*1b1d0*/  MUFU.EX2 R189, R107 ;  /* 0x0000006b00bd7308 */ /* 0x000fe20000000800 */
[----:B--2---:R-:W-:Y:S01]  /*1b1e0*/  FFMA.FTZ R3, R218, c[0x0][0x2d0], -R176 ;  /* 0x0000b400da037a23 */ /* 0x004fe200000108b0 */
[----:B-1----:R-:W-:Y:S02]  /*1b1f0*/  F2FP.BF16.PACK_AB R115, R207, R208 ;  /* 0x000000d0cf73723e */ /* 0x002fe400000010ff */
[----:B------:R-:W-:Y:S06]  /*1b200*/  MOV R218, R149 ;  /* 0x0000009500da7202 */ /* 0x000fec0000000f00 */
[----:B------:R1:W2:Y:S01]  /*1b210*/  MUFU.EX2 R206, R3 ;  /* 0x0000000300ce7308 */ /* 0x0002a20000000800 */
[----:B------:R-:W-:Y:S02]  /*1b220*/  MOV R149, R144 ;  /* 0x0000009000957202 */ /* 0x000fe40000000f00 */
[----:B------:R-:W-:Y:S01]  /*1b230*/  MOV R144, R138 ;  /* 0x0000008a00907202 */ /* 0x000fe20000000f00 */
[-C--:B------:R-:W-:Y:S03]  /*1b240*/  HMMA.16816.F32.BF16 R4, R112, R124.reuse, R4 ;  /* 0x0000007c7004723c */ /* 0x080fe60000041804 */
[----:B------:R-:W-:Y:S02]  /*1b250*/  MOV R138, R136 ;  /* 0x00000088008a7202 */ /* 0x000fe40000000f00 */
[----:B------:R-:W-:Y:S01]  /*1b260*/  MOV R136, R185 ;  /* 0x000000b900887202 */ /* 0x000fe20000000f00 */
[--C-:B-1----:R-:W-:Y:S01]  /*1b270*/  FFMA.FTZ R3, R221, c[0x0][0x2d0], -R2.reuse ;  /* 0x0000b400dd037a23 */ /* 0x102fe20000010802 */
[----:B--2---:R-:W-:Y:S02]  /*1b280*/  F2FP.BF16.PACK_AB R116, R205, R206 ;  /* 0x000000cecd74723e */ /* 0x004fe400000010ff */
[----:B------:R-:W-:Y:S01]  /*1b290*/  MOV R221, R151 ;  /* 0x0000009700dd7202 */ /* 0x000fe20000000f00 */
        /* <DEDUP_REMOVED lines=16> */
[----:B------:R-:W-:Y:S02]  /*1b3a0*/  MOV R243, R140 ;  /* 0x0000008c00f37202 */ /* 0x000fe40000000f00 */
[----:B------:R-:W-:Y:S05]  /*1b3b0*/  LDSM.16.MT88.4 R140, [R226+0xd00] ;  /* 0x000d0000e28c783b */ /* 0x000fea0000004200 */
[----:B------:R1:W2:Y:S02]  /*1b3c0*/  MUFU.EX2 R199, R3 ;  /* 0x0000000300c77308 */ /* 0x0002a40000000800 */
[--C-:B-1----:R-:W-:Y:S01]  /*1b3d0*/  FFMA.FTZ R3, R247, c[0x0][0x2d0], -R110.reuse ;  /* 0x0000b400f7037a23 */ /* 0x102fe2000001086e */
[----:B--2---:R-:W-:Y:S02]  /*1b3e0*/  F2FP.BF16.PACK_AB R119, R199, R200 ;  /* 0x000000c8c777723e */ /* 0x004fe400000010ff */
[----:B------:R-:W-:Y:S05]  /*1b3f0*/  MOV R247, R184 ;  /* 0x000000b800f77202 */ /* 0x000fea0000000f00 */
[----:B------:R1:W-:Y:S01]  /*1b400*/  MUFU.EX2 R198, R3 ;  /* 0x0000000300c67308 */ /* 0x0003e20000000800 */
[C---:B------:R-:W-:Y:S09]  /*1b410*/  HMMA.16816.F32.BF16 R8, R116.reuse, R124, R8 ;  /* 0x0000007c7408723c */ /* 0x040ff20000041808 */
[----:B------:R-:W-:Y:S01]  /*1b420*/  MUFU.EX2 R184, R108 ;  /* 0x0000006c00b87308 */ /* 0x000fe20000000800 */
        /* <DEDUP_REMOVED lines=42> */
[----:B------:R-:W-:Y:S02]  /*1b6d0*/  MOV R245, R132 ;  /* 0x0000008400f57202 */ /* 0x000fe40000000f00 */
[----:B------:R-:W-:Y:S01]  /*1b6e0*/  MOV R132, R180 ;  /* 0x000000b400847202 */ /* 0x000fe20000000f00 */
[----:B------:R1:W3:Y:S04]  /*1b6f0*/  MUFU.EX2 R191, R3 ;  /* 0x0000000300bf7308 */ /* 0x0002e80000000800 */
[----:B-1----:R-:W-:Y:S01]  /*1b700*/  FFMA.FTZ R3, R250, c[0x0][0x2d0], -R176 ;  /* 0x0000b400fa037a23 */ /* 0x002fe200000108b0 */
[----:B---3--:R-:W-:Y:S02]  /*1b710*/  F2FP.BF16.PACK_AB R111, R191, R192 ;  /* 0x000000c0bf6f723e */ /* 0x008fe400000010ff */
[----:B------:R-:W-:Y:S03]  /*1b720*/  MOV R250, R183 ;  /* 0x000000b700fa7202 */ /* 0x000fe60000000f00 */
[----:B------:R1:W-:Y:S02]  /*1b730*/  MUFU.EX2 R190, R3 ;  /* 0x0000000300be7308 */ /* 0x0003e40000000800 */
[--C-:B-1----:R-:W-:Y:S08]  /*1b740*/  FFMA.FTZ R3, R188, c[0x0][0x2d0], -R2.reuse ;  /* 0x0000b400bc037a23 */ /* 0x102ff00000010802 */
        /* <DEDUP_REMOVED lines=58> */
[----:B--2---:R-:W-:Y:S01]  /*1baf0*/  FFMA.FTZ R103, R103, R18, R17 ;  /* 0x0000001267677223 */ /* 0x004fe20000010011 */
[----:B------:R-:W-:Y:S01]  /*1bb00*/  MOV R18, R12 ;  /* 0x0000000c00127202 */ /* 0x000fe20000000f00 */
[----:B------:R-:W2:Y:S02]  /*1bb10*/  LDL.LU R17, [R1+0x38] ;  /* 0x0000380001117983 */ /* 0x000ea40000300800 */
[----:B------:R-:W-:Y:S02]  /*1bb20*/  FADD.FTZ R3, R3, R103 ;  /* 0x0000006703037221 */ /* 0x000fe40000010000 */
[----:B------:R-:W3:Y:S02]  /*1bb30*/  LDL.LU R16, [R1+0x3c] ;  /* 0x00003c0001107983 */ /* 0x000ee40000300800 */
[----:B------:R-:W-:Y:S02]  /*1bb40*/  FADD.FTZ R3, R14, R3 ;  /* 0x000000030e037221 */ /* 0x000fe40000010000 */
[----:B------:R-:W4:Y:S02]  /*1bb50*/  LDL.LU R12, [R1+0x40] ;  /* 0x00004000010c7983 */ /* 0x000f240000300800 */
[----:B------:R-:W-:Y:S04]  /*1bb60*/  FADD.FTZ R3, R11, R3 ;  /* 0x000000030b037221 */ /* 0x000fe80000010000 */
[----:B------:R-:W-:Y:S04]  /*1bb70*/  FADD.FTZ R3, R245, R3 ;  /* 0x00000003f5037221 */ /* 0x000fe80000010000 */
[----:B------:R-:W-:Y:S02]  /*1bb80*/  FADD.FTZ R3, R247, R3 ;  /* 0x00000003f7037221 */ /* 0x000fe40000010000 */
[----:B--2---:R-:W-:Y:S02]  /*1bb90*/  FFMA.FTZ R101, R101, R17, R23 ;  /* 0x0000001165657223 */ /* 0x004fe40000010017 */
[----:B---3--:R-:W-:Y:S02]  /*1bba0*/  FFMA.FTZ R100, R100, R16, R18 ;  /* 0x0000001064647223 */ /* 0x008fe40000010012 */
[----:B------:R-:W-:Y:S02]  /*1bbb0*/  FADD.FTZ R2, R2, R101 ;  /* 0x0000006502027221 */ /* 0x000fe40000010000 */
[----:B----4-:R-:W-:Y:S02]  /*1bbc0*/  FFMA.FTZ R0, R0, R12, R19 ;  /* 0x0000000c00007223 */ /* 0x010fe40000010013 */
        /* <DEDUP_REMOVED lines=65> */
.L_x_833:
        /* <DEDUP_REMOVED lines=153> */
.L_x_777:
        /* <DEDUP_REMOVED lines=164> */
.L_x_838:
        /* <DEDUP_REMOVED lines=159> */
.L_x_840:
[----:B---3--:R-:W-:Y:S05]  /*1dda0*/  BSYNC B0 ;  /* 0x0000000000007941 */ /* 0x008fea0003800000 */
.L_x_839:
        /* <DEDUP_REMOVED lines=23> */
.L_x_842:
[----:B------:R-:W-:Y:S05]  /*1df20*/  BSYNC B0 ;  /* 0x0000000000007941 */ /* 0x000fea0003800000 */
.L_x_841:
        /* <DEDUP_REMOVED lines=23> */
.L_x_844:
[----:B------:R-:W-:Y:S05]  /*1e0a0*/  BSYNC B0 ;  /* 0x0000000000007941 */ /* 0x000fea0003800000 */
.L_x_843:
        /* <DEDUP_REMOVED lines=24> */
.L_x_837:
        /* <DEDUP_REMOVED lines=31> */
.L_x_845:
        /* <DEDUP_REMOVED lines=43> */
.L_x_847:
[----:B------:R-:W-:Y:S05]  /*1e6d0*/  BSYNC B0 ;  /* 0x0000000000007941 */ /* 0x000fea0003800000 */
.L_x_846:
        /* <DEDUP_REMOVED lines=70> */
.L_x_849:
[----:B------:R-:W-:Y:S05]  /*1eb40*/  BSYNC B0 ;  /* 0x0000000000007941 */ /* 0x000fea0003800000 */
.L_x_848:
        /* <DEDUP_REMOVED lines=21> */
.L_x_851:
[----:B------:R-:W-:Y:S05]  /*1eca0*/  BSYNC B0 ;  /* 0x0000000000007941 */ /* 0x000fea0003800000 */
.L_x_850:
        /* <DEDUP_REMOVED lines=21> */
.L_x_853:
[----:B------:R-:W-:Y:S05]  /*1ee00*/  BSYNC B0 ;  /* 0x0000000000007941 */ /* 0x000fea0003800000 */
.L_x_852:
        /* <DEDUP_REMOVED lines=22> */
.L_x_854:
        /* <DEDUP_REMOVED lines=9> */
.L_x_1723:


//--------------------- .text._ZN7cutlass13device_kernelIN5flash19enable_sm80_to_sm89INS1_16FlashAttnFwdSm80INS1_25CollectiveMainloopFwdSm80ILi4ELi1ELb0EN4cute5tupleIJNS5_1CILi128EEENS7_ILi64EEENS7_ILi96EEEEEELi96ENS_10bfloat16_tEfNS_4arch4Sm80ELb0ELb0ELb0ELb0ELb1ELb0ELb1ELb0EEENS1_21CollectiveEpilogueFwdINS6_IJS8_SA_S9_EEENS6_IJNS7_ILi1EEESI_SI_EEESC_SE_Li128ELb0ELb1ELb0ELb0EEENS1_19SingleTileSchedulerILb0ELb0ELb1ELi128EEEEEEEEEvNT_6ParamsE --------------------------
	.section	.text._ZN7cutlass13device_kernelIN5flash19enable_sm80_to_sm89INS1_16FlashAttnFwdSm80INS1_25CollectiveMainloopFwdSm80ILi4ELi1ELb0EN4cute5tupleIJNS5_1CILi128EEENS7_ILi64EEENS7_ILi96EEEEEELi96ENS_10bfloat16_tEfNS_4arch4Sm80ELb0ELb0ELb0ELb0ELb1ELb0ELb1ELb0EEENS1_21CollectiveEpilogueFwdINS6_IJS8_SA_S9_EEENS6_IJNS7_ILi1EEESI_SI_EEESC_SE_Li128ELb0ELb1ELb0ELb0EEENS1_19SingleTileSchedulerILb0ELb0ELb1ELi128EEEEEEEEEvNT_6ParamsE,"ax",@progbits
	.sectioninfo	@"SHI_REGISTERS=255"
	.align	128
.text._ZN7cutlass13device_kernelIN5flash19enable_sm80_to_sm89INS1_16FlashAttnFwdSm80INS1_25CollectiveMainloopFwdSm80ILi4ELi1ELb0EN4cute5tupleIJNS5_1CILi128EEENS7_ILi64EEENS7_ILi96EEEEEELi96ENS_10bfloat16_tEfNS_4arch4Sm80ELb0ELb0ELb0ELb0ELb1ELb0ELb1ELb0EEENS1_21CollectiveEpilogueFwdINS6_IJS8_SA_S9_EEENS6_IJNS7_ILi1EEESI_SI_EEESC_SE_Li128ELb0ELb1ELb0ELb0EEENS1_19SingleTileSchedulerILb0ELb0ELb1ELi128EEEEEEEEEvNT_6ParamsE:
        .type           _ZN7cutlass13device_kernelIN5flash19enable_sm80_to_sm89INS1_16FlashAttnFwdSm80INS1_25CollectiveMainloopFwdSm80ILi4ELi1ELb0EN4cute5tupleIJNS5_1CILi128EEENS7_ILi64EEENS7_ILi96EEEEEELi96ENS_10bfloat16_tEfNS_4arch4Sm80ELb0ELb0ELb0ELb0ELb1ELb0ELb1ELb0EEENS1_21CollectiveEpilogueFwdINS6_IJS8_SA_S9_EEENS6_IJNS7_ILi1EEESI_SI_EEESC_SE_Li128ELb0ELb1ELb0ELb0EEENS1_19SingleTileSchedulerILb0ELb0ELb1ELi128EEEEEEEEEvNT_6ParamsE,@function
        .size           _ZN7cutlass13device_kernelIN5flash19enable_sm80_to_sm89INS1_16FlashAttnFwdSm80INS1_25CollectiveMainloopFwdSm80ILi4ELi1ELb0EN4cute5tupleIJNS5_1CILi128EEENS7_ILi64EEENS7_ILi96EEEEEELi96ENS_10bfloat16_tEfNS_4arch4Sm80ELb0ELb0ELb0ELb0ELb1ELb0ELb1ELb0EEENS1_21CollectiveEpilogueFwdINS6_IJS8_SA_S9_EEENS6_IJNS7_ILi1EEESI_SI_EEESC_SE_Li128ELb0ELb1ELb0ELb0EEENS1_19SingleTileSchedulerILb0ELb0ELb1ELi128EEEEEEEEEvNT_6ParamsE,(.L_x_1724 - _ZN7cutlass13device_kernelIN5flash19enable_sm80_to_sm89INS1_16FlashAttnFwdSm80INS1_25CollectiveMainloopFwdSm80ILi4ELi1ELb0EN4cute5tupleIJNS5_1CILi128EEENS7_ILi64EEENS7_ILi96EEEEEELi96ENS_10bfloat16_tEfNS_4arch4Sm80ELb0ELb0ELb0ELb0ELb1ELb0ELb1ELb0EEENS1_21CollectiveEpilogueFwdINS6_IJS8_SA_S9_EEENS6_IJNS7_ILi1EEESI_SI_EEESC_SE_Li128ELb0ELb1ELb0ELb0EEENS1_19SingleTileSchedulerILb0ELb0ELb1ELi128EEEEEEEEEvNT_6ParamsE)
        .other          _ZN7cutlass13device_kernelIN5flash19enable_sm80_to_sm89INS1_16FlashAttnFwdSm80INS1_25CollectiveMainloopFwdSm80ILi4ELi1ELb0EN4cute5tupleIJNS5_1CILi128EEENS7_ILi64EEENS7_ILi96EEEEEELi96ENS_10bfloat16_tEfNS_4arch4Sm80ELb0ELb0ELb0ELb0ELb1ELb0ELb1ELb0EEENS1_21CollectiveEpilogueFwdINS6_IJS8_SA_S9_EEENS6_IJNS7_ILi1EEESI_SI_EEESC_SE_Li128ELb0ELb1ELb0ELb0EEENS1_19SingleTileSchedulerILb0ELb0ELb1ELi128EEEEEEEEEvNT_6ParamsE,@"STO_CUDA_ENTRY STV_DEFAULT"
_ZN7cutlass13device_kernelIN5flash19enable_sm80_to_sm89INS1_16FlashAttnFwdSm80INS1_25CollectiveMainloopFwdSm80ILi4ELi1ELb0EN4cute5tupleIJNS5_1CILi128EEENS7_ILi64EEENS7_ILi96EEEEEELi96ENS_10bfloat16_tEfNS_4arch4Sm80ELb0ELb0ELb0ELb0ELb1ELb0ELb1ELb0EEENS1_21CollectiveEpilogueFwdINS6_IJS8_SA_S9_EEENS6_IJNS7_ILi1EEESI_SI_EEESC_SE_Li128ELb0ELb1ELb0ELb0EEENS1_19SingleTileSchedulerILb0ELb0ELb1ELi128EEEEEEEEEvNT_6ParamsE:
        /* <DEDUP_REMOVED lines=11> */
[----:B------:R-:W-:-:S05]  /*00b0*/  PLOP3.LUT P1, PT, PT, PT, UP0, 0x80, 0x0 ;  /* 0x000000000000781c */ /* 0x000fca0003f2f008 */
[----:B------:R-:W-:Y:S02]  /*00c0*/  @UP0 UMOV UR6, 0x4 ;  /* 0x0000000400060882 */ /* 0x000fe40000000000 */
[----:B------:R-:W-:Y:S02]  /*00d0*/  @UP0 UIMAD.WIDE UR6, UR11, UR6, UR8 ;  /* 0x000000060b0602a5 */ /* 0x000fe4000f8e0208 */
[----:B------:R-:W-:-:S04]  /*00e0*/  UISETP.NE.U32.AND UP0, UPT, URZ, UR4, UPT ;  /* 0x000000043f00728c */ /* 0x000fc8000bf05070 */
[----:B------:R-:W-:Y:S01]  /*00f0*/  UISETP.NE.AND.EX UP0, UPT, URZ, UR5, UPT, UP0 ;  /* 0x000000053f00728c */ /* 0x000fe2000bf05300 */
[----:B------:R-:W-:Y:S02]  /*0100*/  IMAD.U32 R2, RZ, RZ, UR6 ;  /* 0x00000006ff027e24 */ /* 0x000fe4000f8e00ff */
[----:B------:R-:W-:Y:S01]  /*0110*/  IMAD.U32 R3, RZ, RZ, UR7 ;  /* 0x00000007ff037e24 */ /* 0x000fe2000f8e00ff */
[----:B------:R-:W-:Y:S02]  /*0120*/  ULDC.64 UR6, c[0x0][0x340] ;  /* 0x0000d00000067ab9 */ /* 0x000fe40000000a00 */
[----:B------:R-:W-:Y:S02]  /*0130*/  PLOP3.LUT P6, PT, PT, PT, UP0, 0x80, 0x0 ;  /* 0x000000000000781c */ /* 0x000fe40003fcf008 */
[----:B------:R1:W2:Y:S03]  /*0140*/  @P1 LDG.E R5, [R2.64] ;  /* 0x0000000c02051981 */ /* 0x0002a6000c1e1900 */
[----:B------:R-:W-:-:S02]  /*0150*/  @UP0 UMOV UR4, 0x4 ;  /* 0x0000000400040882 */ /* 0x000fc40000000000 */
[----:B------:R-:W-:-:S06]  /*0160*/  @UP0 UIMAD.WIDE UR4, UR11, UR4, UR6 ;  /* 0x000000040b0402a5 */ /* 0x000fcc000f8e0206 */
[----:B------:R-:W-:Y:S02]  /*0170*/  IMAD.U32 R14, RZ, RZ, UR4 ;  /* 0x00000004ff0e7e24 */ /* 0x000fe4000f8e00ff */
[----:B------:R-:W-:Y:S01]  /*0180*/  IMAD.U32 R15, RZ, RZ, UR5 ;  /* 0x00000005ff0f7e24 */ /* 0x000fe2000f8e00ff */
[----:B------:R-:W3:Y:S01]  /*0190*/  S2UR UR8, SR_CTAID.Y ;  /* 0x00000000000879c3 */ /* 0x000ee20000002600 */
[----:B------:R-:W4:Y:S01]  /*01a0*/  S2R R232, SR_CTAID.X ;  /* 0x0000000000e87919 */ /* 0x000f220000002500 */
[----:B------:R-:W-:Y:S01]  /*01b0*/  IMAD.MOV.U32 R6, RZ, RZ, c[0x0][0x2c4] ;  /* 0x0000b100ff067624 */ /* 0x000fe200078e00ff */
[----:B------:R-:W-:Y:S02]  /*01c0*/  ULDC.64 UR4, c[0x0][0x1b8] ;  /* 0x00006e0000047ab9 */ /* 0x000fe40000000a00 */
[----:B------:R5:W2:Y:S01]  /*01d0*/  @P6 LDG.E R14, [R14.64] ;  /* 0x0000000c0e0e6981 */ /* 0x000aa2000c1e1900 */
[----:B------:R-:W-:Y:S01]  /*01e0*/  USHF.R.S32.HI UR9, URZ, 0x1f, UR11 ;  /* 0x0000001f3f097899 */ /* 0x000fe2000801140b */
[C---:B------:R-:W-:Y:S01]  /*01f0*/  ISETP.NE.AND P0, PT, R6.reuse, 0x1, PT ;  /* 0x000000010600780c */ /* 0x040fe20003f05270 */
[----:B------:R-:W-:Y:S01]  /*0200*/  IMAD R6, R6, c[0x0][0x168], RZ ;  /* 0x00005a0006067a24 */ /* 0x000fe200078e02ff */
[----:B------:R-:W-:Y:S01]  /*0210*/  UMOV UR10, URZ ;  /* 0x0000003f000a7c82 */ /* 0x000fe20008000000 */
[----:B------:R-:W-:Y:S01]  /*0220*/  IMAD.MOV.U32 R229, RZ, RZ, c[0x0][0x2b8] ;  /* 0x0000ae00ffe57624 */ /* 0x000fe200078e00ff */
[----:B-1----:R-:W1:Y:S01]  /*0230*/  S2R R3, SR_TID.X ;  /* 0x0000000000037919 */ /* 0x002e620000002100 */
[----:B------:R-:W-:Y:S01]  /*0240*/  LOP3.LUT R36, R36, 0xfffffffb, RZ, 0xc0, !PT ;  /* 0xfffffffb24247812 */ /* 0x000fe200078ec0ff */
[----:B------:R-:W-:-:S02]  /*0250*/  IMAD.MOV.U32 R230, RZ, RZ, RZ ;  /* 0x000000ffffe67224 */ /* 0x000fc400078e00ff */
[----:B------:R-:W-:Y:S01]  /*0260*/  ISETP.NE.AND P3, PT, R229, 0x1, PT ;  /* 0x00000001e500780c */ /* 0x000fe20003f65270 */
[----:B---3--:R-:W-:Y:S02]  /*0270*/  USHF.R.S32.HI UR6, URZ, 0x1f, UR8 ;  /* 0x0000001f3f067899 */ /* 0x008fe40008011408 */
[----:B------:R-:W-:Y:S02]  /*0280*/  UIMAD.WIDE.U32 UR14, UR8, UR4, URZ ;  /* 0x00000004080e72a5 */ /* 0x000fe4000f8e003f */
[----:B------:R-:W-:-:S08]  /*0290*/  UIMAD UR7, UR6, UR4, URZ ;  /* 0x00000004060772a4 */ /* 0x000fd0000f8e023f */
[----:B------:R-:W-:Y:S01]  /*02a0*/  @P3 LOP3.LUT R36, R36, 0x4, RZ, 0xfc, !PT ;  /* 0x0000000424243812 */ /* 0x000fe200078efcff */
[----:B------:R-:W-:Y:S01]  /*02b0*/  UIMAD UR7, UR8, UR5, UR7 ;  /* 0x00000005080772a4 */ /* 0x000fe2000f8e0207 */
[----:B-1----:R-:W-:Y:S02]  /*02c0*/  SHF.R.S32.HI R8, RZ, 0x1f, R3 ;  /* 0x0000001fff087819 */ /* 0x002fe40000011403 */
[----:B------:R-:W-:Y:S02]  /*02d0*/  ULDC.64 UR4, c[0x0][0x1c0] ;  /* 0x0000700000047ab9 */ /* 0x000fe40000000a00 */
[----:B------:R-:W-:Y:S01]  /*02e0*/  UIADD3 UR15, UR15, UR7, URZ ;  /* 0x000000070f0f7290 */ /* 0x000fe2000fffe03f */
[CC--:B------:R-:W-:Y:S01]  /*02f0*/  LEA.HI R4, R8.reuse, R3.reuse, RZ, 0x2 ;  /* 0x0000000308047211 */ /* 0x0c0fe200078f10ff */
[----:B------:R-:W-:Y:S01]  /*0300*/  UIMAD UR9, UR9, UR4, URZ ;  /* 0x00000004090972a4 */ /* 0x000fe2000f8e023f */
[----:B------:R-:W-:Y:S01]  /*0310*/  LEA.HI R7, R8, R3, RZ, 0x5 ;  /* 0x0000000308077211 */ /* 0x000fe200078f28ff */
[----:B------:R-:W-:Y:S01]  /*0320*/  UIMAD.WIDE.U32 UR14, UR11, UR4, UR14 ;  /* 0x000000040b0e72a5 */ /* 0x000fe2000f8e000e */
[----:B------:R-:W-:Y:S01]  /*0330*/  LOP3.LUT R37, R4, 0xfffffffc, RZ, 0xc0, !PT ;  /* 0xfffffffc04257812 */ /* 0x000fe200078ec0ff */
[----:B------:R-:W-:Y:S01]  /*0340*/  UIMAD UR5, UR11, UR5, UR9 ;  /* 0x000000050b0572a4 */ /* 0x000fe2000f8e0209 */
[----:B------:R-:W-:Y:S01]  /*0350*/  SHF.R.S32.HI R4, RZ, 0x2, R4 ;  /* 0x00000002ff047819 */ /* 0x000fe20000011404 */
[----:B------:R-:W-:-:S02]  /*0360*/  ULDC UR4, c[0x0][0x2ac] ;  /* 0x0000ab0000047ab9 */ /* 0x000fc40000000800 */
[----:B------:R-:W-:Y:S01]  /*0370*/  IMAD.IADD R37, R3, 0x1, -R37 ;  /* 0x0000000103257824 */ /* 0x000fe200078e0a25 */
[----:B------:R-:W-:Y:S01]  /*0380*/  UIADD3 UR5, UR15, UR5, URZ ;  /* 0x000000050f057290 */ /* 0x000fe2000fffe03f */
[----:B------:R-:W-:Y:S01]  /*0390*/  IMAD.U32 R13, RZ, RZ, UR15 ;  /* 0x0000000fff0d7e24 */ /* 0x000fe2000f8e00ff */
[----:B------:R-:W-:Y:S01]  /*03a0*/  LEA.HI R233, R4, R4, RZ, 0x1 ;  /* 0x0000000404e97211 */ /* 0x000fe200078f08ff */
[----:B------:R-:W-:Y:S01]  /*03b0*/  IMAD R235, R37, 0x20, R4 ;  /* 0x0000002025eb7824 */ /* 0x000fe200078e0204 */
[----:B------:R-:W-:Y:S01]  /*03c0*/  ULDC UR7, c[0x0][0x1d0] ;  /* 0x0000740000077ab9 */ /* 0x000fe20000000800 */
[----:B------:R-:W-:Y:S01]  /*03d0*/  IMAD.U32 R12, RZ, RZ, UR14 ;  /* 0x0000000eff0c7e24 */ /* 0x000fe2000f8e00ff */
[----:B------:R-:W-:Y:S01]  /*03e0*/  LOP3.LUT R233, R233, 0x7fffffe, RZ, 0xc0, !PT ;  /* 0x07fffffee9e97812 */ /* 0x000fe200078ec0ff */
[----:B----4-:R-:W-:Y:S01]  /*03f0*/  IMAD R234, R232, 0x80, R235 ;  /* 0x00000080e8ea7824 */ /* 0x010fe200078e02eb */
[----:B------:R-:W-:Y:S01]  /*0400*/  UIMAD UR7, UR4, UR7, 0x3f ;  /* 0x0000003f040774a4 */ /* 0x000fe2000f8e0207 */
[----:B------:R-:W-:Y:S01]  /*0410*/  IMAD.U32 R13, RZ, RZ, UR5 ;  /* 0x00000005ff0d7e24 */ /* 0x000fe2000f8e00ff */
[----:B------:R-:W-:Y:S01]  /*0420*/  ULDC UR9, c[0x0][0x1d0] ;  /* 0x0000740000097ab9 */ /* 0x000fe20000000800 */
[----:B------:R-:W-:Y:S01]  /*0430*/  @P0 IMAD.HI.U32 R0, R234, c[0x0][0x2c8], RZ ;  /* 0x0000b200ea000a27 */ /* 0x000fe200078e00ff */
[----:B------:R-:W-:-:S02]  /*0440*/  USHF.R.S32.HI UR5, URZ, 0x1f, UR7 ;  /* 0x0000001f3f057899 */ /* 0x000fc40008011407 */
[----:B------:R-:W-:Y:S01]  /*0450*/  UIMAD UR9, UR4, UR9, URZ ;  /* 0x00000009040972a4 */ /* 0x000fe2000f8e023f */
[----:B------:R-:W-:Y:S01]  /*0460*/  IMAD.MOV.U32 R2, RZ, RZ, R234 ;  /* 0x000000ffff027224 */ /* 0x000fe200078e00ea */
[----:B------:R-:W-:Y:S01]  /*0470*/  @P0 SHF.R.U32.HI R2, RZ, c[0x0][0x2cc], R0 ;  /* 0x0000b300ff020a19 */ /* 0x000fe20000011600 */
[----:B------:R-:W-:Y:S01]  /*0480*/  IMAD.SHL.U32 R37, R37, 0x8, RZ ;  /* 0x0000000825257824 */ /* 0x000fe200078e00ff */
[----:B------:R-:W-:Y:S01]  /*0490*/  ULEA.HI UR7, UR5, UR7, URZ, 0x6 ;  /* 0x0000000705077291 */ /* 0x000fe2000f8f303f */
[----:B------:R-:W-:Y:S01]  /*04a0*/  IMAD R232, R232, 0x80, R4 ;  /* 0x00000080e8e87824 */ /* 0x000fe200078e0204 */
[--C-:B------:R-:W-:Y:S01]  /*04b0*/  SHF.R.S32.HI R0, RZ, 0x1f, R2.reuse ;  /* 0x0000001fff007819 */ /* 0x100fe20000011402 */
[----:B------:R-:W-:Y:S01]  /*04c0*/  IMAD.MOV R16, RZ, RZ, -R2 ;  /* 0x000000ffff107224 */ /* 0x000fe200078e0a02 */
[C---:B------:R-:W-:Y:S01]  /*04d0*/  IADD3 R237, R37.reuse, 0x20, RZ ;  /* 0x0000002025ed7810 */ /* 0x040fe20007ffe0ff */
[----:B------:R-:W-:Y:S01]  /*04e0*/  IMAD.WIDE.U32 R12, R2, c[0x0][0x1b0], R12 ;  /* 0x00006c00020c7a25 */ /* 0x000fe200078e000c */
[----:B------:R-:W-:Y:S01]  /*04f0*/  IADD3 R9, R232, 0x20, RZ ;  /* 0x00000020e8097810 */ /* 0x000fe20007ffe0ff */
[----:B------:R-:W-:Y:S01]  /*0500*/  USHF.R.S32.HI UR7, URZ, 0x6, UR7 ;  /* 0x000000063f077899 */ /* 0x000fe20008011407 */
[----:B------:R-:W-:Y:S01]  /*0510*/  IADD3 R236, R37, 0x40, RZ ;  /* 0x0000004025ec7810 */ /* 0x000fe20007ffe0ff */
[----:B------:R-:W-:Y:S01]  /*0520*/  IMAD R16, R16, c[0x0][0x2c4], R234 ;  /* 0x0000b10010107a24 */ /* 0x000fe200078e02ea */
[----:B------:R-:W-:Y:S01]  /*0530*/  ISETP.GE.AND P2, PT, R9, R6, PT ;  /* 0x000000060900720c */ /* 0x000fe20003f46270 */
[----:B------:R-:W-:Y:S01]  /*0540*/  IMAD R0, R0, c[0x0][0x1b0], RZ ;  /* 0x00006c0000007a24 */ /* 0x000fe200078e02ff */
[----:B------:R-:W-:Y:S01]  /*0550*/  ISETP.GE.AND P5, PT, R37, c[0x0][0x198], PT ;  /* 0x0000660025007a0c */ /* 0x000fe20003fa6270 */
[----:B------:R-:W-:Y:S01]  /*0560*/  IMAD.IADD R233, R4, 0x1, -R233 ;  /* 0x0000000104e97824 */ /* 0x000fe200078e0ae9 */
[----:B------:R-:W-:Y:S01]  /*0570*/  SHF.R.S32.HI R11, RZ, 0x1f, R16 ;  /* 0x0000001fff0b7819 */ /* 0x000fe20000011410 */
[----:B------:R-:W-:Y:S01]  /*0580*/  IMAD R0, R2, c[0x0][0x1b4], R0 ;  /* 0x00006d0002007a24 */ /* 0x000fe200078e0200 */
[----:B------:R-:W-:Y:S01]  /*0590*/  LEA.HI R2, R8, R3, RZ, 0x3 ;  /* 0x0000000308027211 */ /* 0x000fe200078f18ff */
[----:B------:R-:W-:Y:S01]  /*05a0*/  ULDC.64 UR4, c[0x0][0x2b0] ;  /* 0x0000ac0000047ab9 */ /* 0x000fe20000000a00 */
[----:B------:R-:W-:Y:S01]  /*05b0*/  ISETP.GE.AND P4, PT, R237, c[0x0][0x198], PT ;  /* 0x00006600ed007a0c */ /* 0x000fe20003f86270 */
[----:B------:R-:W-:Y:S01]  /*05c0*/  IMAD R11, R11, c[0x0][0x1a8], RZ ;  /* 0x00006a000b0b7a24 */ /* 0x000fe200078e02ff */
[----:B------:R-:W-:Y:S01]  /*05d0*/  SHF.R.S32.HI R18, RZ, 0x3, R2 ;  /* 0x00000003ff127819 */ /* 0x000fe20000011402 */
[----:B------:R-:W-:Y:S01]  /*05e0*/  IMAD.IADD R13, R13, 0x1, R0 ;  /* 0x000000010d0d7824 */ /* 0x000fe200078e0200 */
[----:B------:R-:W-:Y:S01]  /*05f0*/  ISETP.GE.AND P3, PT, R236, c[0x0][0x198], PT ;  /* 0x00006600ec007a0c */ /* 0x000fe20003f66270 */
[----:B------:R-:W-:-:S02]  /*0600*/  IMAD R11, R16, c[0x0][0x1ac], R11 ;  /* 0x00006b00100b7a24 */ /* 0x000fc400078e020b */
[----:B------:R-:W-:Y:S02]  /*0610*/  IMAD.SHL.U32 R10, R18, 0x40, RZ ;  /* 0x00000040120a7824 */ /* 0x000fe400078e00ff */
[----:B------:R-:W-:-:S03]  /*0620*/  IMAD.WIDE.U32 R16, R16, c[0x0][0x1a8], R12 ;  /* 0x00006a0010107a25 */ /* 0x000fc600078e000c */
[----:B------:R-:W-:Y:S01]  /*0630*/  LOP3.LUT R10, R10, 0xc0, RZ, 0xc0, !PT ;  /* 0x000000c00a0a7812 */ /* 0x000fe200078ec0ff */
[----:B------:R-:W-:Y:S01]  /*0640*/  IMAD.IADD R11, R17, 0x1, R11 ;  /* 0x00000001110b7824 */ /* 0x000fe200078e020b */
[C---:B------:R-:W-:Y:S02]  /*0650*/  LEA R12, P0, R16.reuse, c[0x0][0x160], 0x1 ;  /* 0x00005800100c7a11 */ /* 0x040fe400078008ff */
[----:B------:R-:W-:Y:S02]  /*0660*/  SHF.R.U32.HI R0, RZ, 0x3, R10 ;  /* 0x00000003ff007819 */ /* 0x000fe4000001160a */
[----:B------:R-:W-:Y:S01]  /*0670*/  LEA.HI.X R11, R16, c[0x0][0x164], R11, 0x1, P0 ;  /* 0x00005900100b7a11 */ /* 0x000fe200000f0c0b */
[----:B------:R-:W-:Y:S01]  /*0680*/  SHFL.IDX PT, R24, R12, 0x1, 0x1c1f ;  /* 0x003c1f000c187f89 */ /* 0x000fe200000e0000 */
[----:B------:R-:W-:Y:S02]  /*0690*/  LOP3.LUT R10, R10, 0x18, R37, 0xf8, !PT ;  /* 0x000000180a0a7812 */ /* 0x000fe400078ef825 */
[----:B------:R-:W-:Y:S01]  /*06a0*/  ISETP.GE.AND P0, PT, R232, R6, PT ;  /* 0x00000006e800720c */ /* 0x000fe20003f06270 */
[----:B------:R-:W-:Y:S01]  /*06b0*/  SHFL.IDX PT, R16, R12, RZ, 0x1c1f ;  /* 0x001c1fff0c107589 */ /* 0x000fe200000e0000 */
[----:B------:R-:W-:-:S02]  /*06c0*/  LOP3.LUT R10, R10, R0, RZ, 0x3c, !PT ;  /* 0x000000000a0a7212 */ /* 0x000fc400078e3cff */
[----:B------:R-:W-:Y:S01]  /*06d0*/  SHF.R.S32.HI R0, RZ, 0x5, R7 ;  /* 0x00000005ff007819 */ /* 0x000fe20000011407 */
[----:B------:R-:W1:Y:S04]  /*06e0*/  SHFL.IDX PT, R17, R11, RZ, 0x1c1f ;  /* 0x001c1fff0b117589 */ /* 0x000e6800000e0000 */
[----:B------:R-:W-:Y:S01]  /*06f0*/  IMAD R233, R0, 0x8, R233 ;  /* 0x0000000800e97824 */ /* 0x000fe200078e02e9 */
[----:B------:R-:W3:Y:S03]  /*0700*/  SHFL.IDX PT, R25, R11, 0x1, 0x1c1f ;  /* 0x003c1f000b197f89 */ /* 0x000ee600000e0000 */
[----:B------:R-:W-:Y:S01]  /*0710*/  IMAD.U32 R233, R233, 0x20, R10 ;  /* 0x00000020e9e97824 */ /* 0x000fe200078e000a */
[----:B------:R-:W-:Y:S01]  /*0720*/  @!P0 SHF.R.S32.HI R10, RZ, 0x1f, R237 ;  /* 0x0000001fff0a8819 */ /* 0x000fe200000114ed */
[----:B-----5:R-:W-:Y:S01]  /*0730*/  SHFL.IDX PT, R15, R11, 0x2, 0x1c1f ;  /* 0x005c1f000b0f7f89 */ /* 0x020fe200000e0000 */
[----:B------:R-:W-:Y:S01]  /*0740*/  @!P0 SHF.R.S32.HI R9, RZ, 0x1f, R236 ;  /* 0x0000001fff098819 */ /* 0x000fe200000114ec */
[----:B------:R-:W-:Y:S01]  /*0750*/  @!P0 IMAD.SHL.U32 R13, R233, 0x2, RZ ;  /* 0x00000002e90d8824 */ /* 0x000fe200078e00ff */
[----:B------:R-:W-:Y:S01]  /*0760*/  @!P0 LEA.HI R10, R10, R237, RZ, 0x3 ;  /* 0x000000ed0a0a8211 */ /* 0x000fe200078f18ff */
[----:B------:R-:W-:Y:S01]  /*0770*/  SHFL.IDX PT, R11, R11, 0x3, 0x1c1f ;  /* 0x007c1f000b0b7f89 */ /* 0x000fe200000e0000 */
[----:B------:R-:W-:-:S02]  /*0780*/  @!P0 LEA.HI R9, R9, R236, RZ, 0x3 ;  /* 0x000000ec09098211 */ /* 0x000fc400078f18ff */
[----:B------:R-:W-:Y:S02]  /*0790*/  @!P0 LOP3.LUT R10, R10, 0xfffffff8, RZ, 0xc0, !PT ;  /* 0xfffffff80a0a8812 */ /* 0x000fe400078ec0ff */
[----:B------:R-:W-:-:S03]  /*07a0*/  @!P0 LOP3.LUT R9, R9, 0xfffffff8, RZ, 0xc0, !PT ;  /* 0xfffffff809098812 */ /* 0x000fc600078ec0ff */
[----:B-1----:R-:W-:-:S04]  /*07b0*/  @!P0 IMAD.WIDE R20, R10, 0x2, R16 ;  /* 0x000000020a148825 */ /* 0x002fc800078e0210 */
[----:B------:R-:W-:-:S04]  /*07c0*/  @!P0 IMAD.WIDE R22, R9, 0x2, R16 ;  /* 0x0000000209168825 */ /* 0x000fc800078e0210 */
[----:B------:R-:W-:-:S04]  /*07d0*/  @!P0 IMAD.WIDE R16, R37, 0x2, R16 ;  /* 0x0000000225108825 */ /* 0x000fc800078e0210 */
[----:B------:R-:W-:Y:S01]  /*07e0*/  @!P2 IMAD.SHL.U32 R10, R233, 0x2, RZ ;  /* 0x00000002e90aa824 */ /* 0x000fe200078e00ff */
[----:B------:R1:W-:Y:S04]  /*07f0*/  @!P0 LDGSTS.E.BYPASS.LTC128B.128 [R13+0x6100], [R16.64], !P5 ;  /* 0x06100000100d8fae */ /* 0x0003e8000e901d4c */
[----:B------:R4:W-:Y:S04]  /*0800*/  @!P0 LDGSTS.E.BYPASS.LTC128B.128 [R13+0x8100], [R20.64], !P4 ;  /* 0x08100000140d8fae */ /* 0x0009e8000e101d4c */
[----:B------:R5:W-:Y:S01]  /*0810*/  @!P0 LDGSTS.E.BYPASS.LTC128B.128 [R13+0xa100], [R22.64], !P3 ;  /* 0x0a100000160d8fae */ /* 0x000be2000d901d4c */
[----:B-1----:R-:W-:-:S02]  /*0820*/  @!P2 SHF.R.S32.HI R16, RZ, 0x1f, R236 ;  /* 0x0000001fff10a819 */ /* 0x002fc400000114ec */
[----:B----4-:R-:W-:Y:S02]  /*0830*/  @!P2 SHF.R.S32.HI R20, RZ, 0x1f, R237 ;  /* 0x0000001fff14a819 */ /* 0x010fe400000114ed */
[----:B------:R-:W-:Y:S02]  /*0840*/  @!P2 LEA.HI R16, R16, R236, RZ, 0x3 ;  /* 0x000000ec1010a211 */ /* 0x000fe400078f18ff */
[----:B------:R-:W-:Y:S01]  /*0850*/  @!P2 LEA.HI R20, R20, R237, RZ, 0x3 ;  /* 0x000000ed1414a211 */ /* 0x000fe200078f18ff */
[----:B-----5:R-:W-:Y:S01]  /*0860*/  IMAD.U32 R13, RZ, RZ, UR7 ;  /* 0x00000007ff0d7e24 */ /* 0x020fe2000f8e00ff */
[----:B------:R-:W-:Y:S01]  /*0870*/  @!P2 LOP3.LUT R16, R16, 0xfffffff8, RZ, 0xc0, !PT ;  /* 0xfffffff81010a812 */ /* 0x000fe200078ec0ff */
[----:B---3--:R-:W-:Y:S01]  /*0880*/  @!P2 IMAD.WIDE R22, R37, 0x2, R24 ;  /* 0x000000022516a825 */ /* 0x008fe200078e0218 */
[----:B------:R-:W-:-:S03]  /*0890*/  @!P2 LOP3.LUT R20, R20, 0xfffffff8, RZ, 0xc0, !PT ;  /* 0xfffffff81414a812 */ /* 0x000fc600078ec0ff */
[----:B------:R-:W-:Y:S01]  /*08a0*/  IMAD R13, R13, 0x40, R235 ;  /* 0x000000400d0d7824 */ /* 0x000fe200078e02eb */
[----:B------:R1:W-:Y:S01]  /*08b0*/  @!P2 LDGSTS.E.BYPASS.LTC128B.128 [R10+0x6900], [R22.64], !P5 ;  /* 0x06900000160aafae */ /* 0x0003e2000e901d4c */
[----:B------:R-:W-:-:S03]  /*08c0*/  @!P2 IMAD.WIDE R20, R20, 0x2, R24 ;  /* 0x000000021414a825 */ /* 0x000fc600078e0218 */
[----:B------:R-:W-:Y:S01]  /*08d0*/  IADD3 R13, R13, -0x40, RZ ;  /* 0xffffffc00d0d7810 */ /* 0x000fe20007ffe0ff */
[----:B------:R-:W-:Y:S01]  /*08e0*/  @!P2 IMAD.WIDE R16, R16, 0x2, R24 ;  /* 0x000000021010a825 */ /* 0x000fe200078e0218 */
[----:B------:R1:W-:Y:S04]  /*08f0*/  @!P2 LDGSTS.E.BYPASS.LTC128B.128 [R10+0x8900], [R20.64], !P4 ;  /* 0x08900000140aafae */ /* 0x0003e8000e101d4c */
[----:B------:R1:W-:Y:S01]  /*0900*/  @!P2 LDGSTS.E.BYPASS.LTC128B.128 [R10+0xa900], [R16.64], !P3 ;  /* 0x0a900000100aafae */ /* 0x0003e2000d901d4c */
[----:B------:R-:W-:-:S04]  /*0910*/  ISETP.GE.AND P2, PT, R13, UR9, PT ;  /* 0x000000090d007c0c */ /* 0x000fc8000bf46270 */
[----:B------:R-:W-:Y:S01]  /*0920*/  ISETP.GT.OR P2, PT, R235, 0x3f, P2 ;  /* 0x0000003feb00780c */ /* 0x000fe20001744670 */
[----:B-1----:R-:W1:Y:S01]  /*0930*/  SHFL.IDX PT, R10, R12, 0x3, 0x1c1f ;  /* 0x007c1f000c0a7f89 */ /* 0x002e6200000e0000 */
[----:B--2---:R2:W3:Y:S08]  /*0940*/  @P1 R2UR UR10, R5 ;  /* 0x00000000050a13c2 */ /* 0x0044f000000e0000 */
[----:B------:R4:W5:Y:S01]  /*0950*/  @P6 R2UR UR16, R14 ;  /* 0x000000000e1063c2 */ /* 0x00096200000e0000 */
[----:B------:R-:W-:Y:S01]  /*0960*/  ISETP.NE.AND P6, PT, R229, 0x1, PT ;  /* 0x00000001e500780c */ /* 0x000fe20003fc5270 */
[----:B-----5:R-:W-:Y:S01]  /*0970*/  @!UP0 UMOV UR16, UR11 ;  /* 0x0000000b00108c82 */ /* 0x020fe20008000000 */
[C---:B--2---:R-:W-:Y:S01]  /*0980*/  IADD3 R5, R232.reuse, 0x40, RZ ;  /* 0x00000040e8057810 */ /* 0x044fe20007ffe0ff */
[----:B------:R-:W-:Y:S01]  /*0990*/  USHF.R.S32.HI UR11, URZ, 0x1f, UR16 ;  /* 0x0000001f3f0b7899 */ /* 0x000fe20008011410 */
[----:B---3--:R-:W-:Y:S01]  /*09a0*/  IADD3 R13, R13, UR10, RZ ;  /* 0x0000000a0d0d7c10 */ /* 0x008fe2000fffe0ff */
[----:B------:R-:W-:Y:S01]  /*09b0*/  UIMAD.WIDE.U32 UR14, UR16, UR4, URZ ;  /* 0x00000004100e72a5 */ /* 0x000fe2000f8e003f */
[----:B------:R-:W-:Y:S01]  /*09c0*/  ISETP.GE.AND P1, PT, R5, R6, PT ;  /* 0x000000060500720c */ /* 0x000fe20003f26270 */
[----:B------:R-:W-:Y:S01]  /*09d0*/  UIMAD UR11, UR11, UR4, URZ ;  /* 0x000000040b0b72a4 */ /* 0x000fe2000f8e023f */
[----:B------:R-:W-:-:S03]  /*09e0*/  IADD3 R5, R232, 0x60, RZ ;  /* 0x00000060e8057810 */ /* 0x000fc60007ffe0ff */
[----:B------:R-:W-:Y:S01]  /*09f0*/  UIMAD UR11, UR16, UR5, UR11 ;  /* 0x00000005100b72a4 */ /* 0x000fe2000f8e020b */
[----:B------:R-:W-:Y:S02]  /*0a00*/  ISETP.GE.AND P0, PT, R5, R6, PT ;  /* 0x000000060500720c */ /* 0x000fe40003f06270 */
[----:B------:R-:W-:Y:S02]  /*0a10*/  ULDC.64 UR4, c[0x0][0x1e8] ;  /* 0x00007a0000047ab9 */ /* 0x000fe40000000a00 */
[----:B------:R-:W-:-:S03]  /*0a20*/  UIADD3 UR11, UR15, UR11, URZ ;  /* 0x0000000b0f0b7290 */ /* 0x000fc6000fffe03f */
[----:B------:R-:W-:Y:S01]  /*0a30*/  @!P1 SHF.R.S32.HI R6, RZ, 0x1f, R237 ;  /* 0x0000001fff069819 */ /* 0x000fe200000114ed */
[----:B------:R-:W-:Y:S01]  /*0a40*/  @!P1 IMAD.SHL.U32 R9, R233, 0x2, RZ ;  /* 0x00000002e9099824 */ /* 0x000fe200078e00ff */
[----:B----4-:R2:W3:Y:S01]  /*0a50*/  SHFL.IDX PT, R14, R12, 0x2, 0x1c1f ;  /* 0x005c1f000c0e7f89 */ /* 0x0104e200000e0000 */
[----:B------:R-:W-:Y:S02]  /*0a60*/  @!P1 SHF.R.S32.HI R5, RZ, 0x1f, R236 ;  /* 0x0000001fff059819 */ /* 0x000fe400000114ec */
[----:B------:R-:W-:Y:S01]  /*0a70*/  @!P1 LEA.HI R6, R6, R237, RZ, 0x3 ;  /* 0x000000ed06069211 */ /* 0x000fe200078f18ff */
[----:B-1----:R-:W-:Y:S01]  /*0a80*/  @!P0 IMAD.WIDE R20, R37, 0x2, R10 ;  /* 0x0000000225148825 */ /* 0x002fe200078e020a */
[----:B------:R-:W-:Y:S02]  /*0a90*/  @!P1 LEA.HI R5, R5, R236, RZ, 0x3 ;  /* 0x000000ec05059211 */ /* 0x000fe400078f18ff */
[----:B------:R-:W-:Y:S02]  /*0aa0*/  @!P1 LOP3.LUT R6, R6, 0xfffffff8, RZ, 0xc0, !PT ;  /* 0xfffffff806069812 */ /* 0x000fe400078ec0ff */
[----:B------:R-:W-:-:S02]  /*0ab0*/  @!P1 LOP3.LUT R5, R5, 0xfffffff8, RZ, 0xc0, !PT ;  /* 0xfffffff805059812 */ /* 0x000fc400078ec0ff */
[----:B--2---:R-:W-:Y:S01]  /*0ac0*/  @!P0 SHF.R.S32.HI R12, RZ, 0x1f, R237 ;  /* 0x0000001fff0c8819 */ /* 0x004fe200000114ed */
[----:B---3--:R-:W-:Y:S01]  /*0ad0*/  @!P1 IMAD.WIDE R22, R6, 0x2, R14 ;  /* 0x0000000206169825 */ /* 0x008fe200078e020e */
[----:B------:R-:W-:Y:S02]  /*0ae0*/  @!P0 SHF.R.S32.HI R6, RZ, 0x1f, R236 ;  /* 0x0000001fff068819 */ /* 0x000fe400000114ec */
[----:B------:R-:W-:Y:S01]  /*0af0*/  @!P0 LEA.HI R12, R12, R237, RZ, 0x3 ;  /* 0x000000ed0c0c8211 */ /* 0x000fe200078f18ff */
[--C-:B------:R-:W-:Y:S01]  /*0b00*/  @!P1 IMAD.WIDE R24, R5, 0x2, R14.reuse ;  /* 0x0000000205189825 */ /* 0x100fe200078e020e */
[----:B------:R-:W-:Y:S02]  /*0b10*/  @!P0 LEA.HI R6, R6, R236, RZ, 0x3 ;  /* 0x000000ec06068211 */ /* 0x000fe400078f18ff */
[----:B------:R-:W-:Y:S01]  /*0b20*/  @!P0 LOP3.LUT R12, R12, 0xfffffff8, RZ, 0xc0, !PT ;  /* 0xfffffff80c0c8812 */ /* 0x000fe200078ec0ff */
[----:B------:R-:W-:-:S04]  /*0b30*/  @!P1 IMAD.WIDE R14, R37, 0x2, R14 ;  /* 0x00000002250e9825 */ /* 0x000fc800078e020e */
[----:B------:R-:W-:Y:S01]  /*0b40*/  IMAD.MOV.U32 R5, RZ, RZ, R13 ;  /* 0x000000ffff057224 */ /* 0x000fe200078e000d */
[----:B------:R1:W-:Y:S04]  /*0b50*/  @!P1 LDGSTS.E.BYPASS.LTC128B.128 [R9+0x7100], [R14.64], !P5 ;  /* 0x071000000e099fae */ /* 0x0003e8000e901d4c */
[----:B------:R2:W-:Y:S04]  /*0b60*/  @!P1 LDGSTS.E.BYPASS.LTC128B.128 [R9+0x9100], [R22.64], !P4 ;  /* 0x0910000016099fae */ /* 0x0005e8000e101d4c */
[----:B------:R3:W-:Y:S01]  /*0b70*/  @!P1 LDGSTS.E.BYPASS.LTC128B.128 [R9+0xb100], [R24.64], !P3 ;  /* 0x0b10000018099fae */ /* 0x0007e2000d901d4c */
[----:B-1----:R-:W-:-:S04]  /*0b80*/  @P6 IMAD.HI.U32 R14, R13, c[0x0][0x2bc], RZ ;  /* 0x0000af000d0e6a27 */ /* 0x002fc800078e00ff */
[----:B--2---:R-:W-:Y:S01]  /*0b90*/  @!P0 IMAD.WIDE R22, R12, 0x2, R10 ;  /* 0x000000020c168825 */ /* 0x004fe200078e020a */
[----:B------:R-:W-:Y:S02]  /*0ba0*/  @P6 SHF.R.U32.HI R5, RZ, c[0x0][0x2c0], R14 ;  /* 0x0000b000ff056a19 */ /* 0x000fe4000001160e */
[----:B------:R-:W-:Y:S01]  /*0bb0*/  @!P0 LOP3.LUT R14, R6, 0xfffffff8, RZ, 0xc0, !PT ;  /* 0xfffffff8060e8812 */ /* 0x000fe200078ec0ff */
[----:B------:R-:W-:Y:S01]  /*0bc0*/  @!P0 IMAD.SHL.U32 R6, R233, 0x2, RZ ;  /* 0x00000002e9068824 */ /* 0x000fe200078e00ff */
[----:B---3--:R-:W-:-:S04]  /*0bd0*/  @!P2 IADD3 R9, P1, R5, UR14, RZ ;  /* 0x0000000e0509ac10 */ /* 0x008fc8000ff3e0ff */
[----:B------:R-:W-:Y:S01]  /*0be0*/  @!P2 LEA.HI.X.SX32 R15, R5, UR11, 0x1, P1 ;  /* 0x0000000b050fac11 */ /* 0x000fe200088f0eff */
[----:B------:R1:W-:Y:S01]  /*0bf0*/  @!P0 LDGSTS.E.BYPASS.LTC128B.128 [R6+0x7900], [R20.64], !P5 ;  /* 0x0790000014068fae */ /* 0x0003e2000e901d4c */
[----:B------:R-:W-:-:S03]  /*0c00*/  @!P2 LEA R16, P1, R9, c[0x0][0x2a0], 0x2 ;  /* 0x0000a8000910aa11 */ /* 0x000fc600078210ff */
[----:B------:R1:W-:Y:S01]  /*0c10*/  @!P0 LDGSTS.E.BYPASS.LTC128B.128 [R6+0x9900], [R22.64], !P4 ;  /* 0x0990000016068fae */ /* 0x0003e2000e101d4c */
[----:B------:R-:W-:Y:S01]  /*0c20*/  @!P2 LEA.HI.X R17, R9, c[0x0][0x2a4], R15, 0x2, P1 ;  /* 0x0000a9000911aa11 */ /* 0x000fe200008f140f */
[----:B------:R-:W-:-:S05]  /*0c30*/  @!P0 IMAD.WIDE R14, R14, 0x2, R10 ;  /* 0x000000020e0e8825 */ /* 0x000fca00078e020a */
[----:B------:R1:W-:Y:S04]  /*0c40*/  @!P0 LDGSTS.E.BYPASS.LTC128B.128 [R6+0xb900], [R14.64], !P3 ;  /* 0x0b9000000e068fae */ /* 0x0003e8000d901d4c */
[----:B------:R-:W0:Y:S04]  /*0c50*/  LDGDEPBAR ;  /* 0x00000000000079af */ /* 0x000e280000000000 */
[----:B------:R-:W-:Y:S06]  /*0c60*/  BAR.SYNC.DEFER_BLOCKING 0x0 ;  /* 0x0000000000007b1d */ /* 0x000fec0000010000 */
[----:B------:R2:W3:Y:S01]  /*0c70*/  @!P2 LDG.E R230, [R16.64] ;  /* 0x0000000c10e6a981 */ /* 0x0004e2000c1e1900 */
        /* <DEDUP_REMOVED lines=8> */
[----:B------:R-:W-:Y:S01]  /*0d00*/  IMAD.WIDE.U32 R10, R231, c[0x0][0x1e0], RZ ;  /* 0x00007800e70a7a25 */ /* 0x000fe200078e00ff */
[----:B-1----:R-:W-:Y:S01]  /*0d10*/  SHF.R.S32.HI R6, RZ, 0x1f, R231 ;  /* 0x0000001fff067819 */ /* 0x002fe200000114e7 */
[----:B------:R-:W-:Y:S01]  /*0d20*/  UIADD3 UR16, UR19, UR16, URZ ;  /* 0x0000001013107290 */ /* 0x000fe2000fffe03f */
[----:B------:R-:W-:Y:S01]  /*0d30*/  ISETP.GE.AND P5, PT, R236, c[0x0][0x1d4], PT ;  /* 0x00007500ec007a0c */ /* 0x000fe20003fa6270 */
[----:B------:R-:W-:Y:S01]  /*0d40*/  UIADD3 UR17, UR9, -UR17, URZ ;  /* 0x8000001109117290 */ /* 0x000fe2000fffe03f */
[----:B------:R-:W-:Y:S01]  /*0d50*/  IMAD.SHL.U32 R18, R18, 0x8, RZ ;  /* 0x0000000812127824 */ /* 0x000fe200078e00ff */
[----:B------:R-:W-:Y:S01]  /*0d60*/  UISETP.GE.AND UP0, UPT, UR9, 0x1, UPT ;  /* 0x000000010900788c */ /* 0x000fe2000bf06270 */
[----:B------:R-:W-:Y:S01]  /*0d70*/  IMAD R12, R6, c[0x0][0x1e0], RZ ;  /* 0x00007800060c7a24 */ /* 0x000fe200078e02ff */
[----:B------:R-:W-:Y:S01]  /*0d80*/  ULDC.64 UR4, c[0x0][0x210] ;  /* 0x0000840000047ab9 */ /* 0x000fe20000000a00 */
[----:B------:R-:W-:Y:S01]  /*0d90*/  LOP3.LUT R7, R7, 0xffffffe0, RZ, 0xc0, !PT ;  /* 0xffffffe007077812 */ /* 0x000fe200078ec0ff */
[----:B------:R-:W-:Y:S01]  /*0da0*/  UIMAD UR6, UR6, UR4, URZ ;  /* 0x00000004060672a4 */ /* 0x000fe2000f8e023f */
[----:B------:R-:W-:Y:S01]  /*0db0*/  IMAD R12, R231, c[0x0][0x1e4], R12 ;  /* 0x00007900e70c7a24 */ /* 0x000fe200078e020c */
[----:B------:R-:W-:Y:S01]  /*0dc0*/  IADD3 R4, -R4, UR17, RZ ;  /* 0x0000001104047c10 */ /* 0x000fe2000fffe1ff */
[----:B------:R-:W-:Y:S01]  /*0dd0*/  UIMAD.WIDE.U32 UR20, UR8, UR4, URZ ;  /* 0x00000004081472a5 */ /* 0x000fe2000f8e003f */
[----:B------:R-:W-:Y:S01]  /*0de0*/  ISETP.GT.AND P2, PT, R235, 0x3f, PT ;  /* 0x0000003feb00780c */ /* 0x000fe20003f44270 */
[----:B------:R-:W-:Y:S01]  /*0df0*/  IMAD.IADD R13, R11, 0x1, R12 ;  /* 0x000000010b0d7824 */ /* 0x000fe200078e020c */
[----:B--2---:R-:W-:Y:S01]  /*0e00*/  LEA.HI R17, R8, R3, RZ, 0x4 ;  /* 0x0000000308117211 */ /* 0x004fe200078f20ff */
[----:B------:R-:W-:Y:S01]  /*0e10*/  IMAD.MOV.U32 R12, RZ, RZ, R10 ;  /* 0x000000ffff0c7224 */ /* 0x000fe200078e000a */
[----:B------:R-:W-:Y:S01]  /*0e20*/  LOP3.LUT R8, R2, 0xfffffff8, RZ, 0xc0, !PT ;  /* 0xfffffff802087812 */ /* 0x000fe200078ec0ff */
[----:B------:R-:W-:Y:S01]  /*0e30*/  UIMAD UR5, UR8, UR5, UR6 ;  /* 0x00000005080572a4 */ /* 0x000fe2000f8e0206 */
[----:B------:R-:W-:-:S02]  /*0e40*/  LOP3.LUT R10, R17, 0xfffffff0, RZ, 0xc0, !PT ;  /* 0xfffffff0110a7812 */ /* 0x000fc400078ec0ff */
[----:B------:R-:W-:Y:S01]  /*0e50*/  SHF.R.S32.HI R11, RZ, 0x4, R17 ;  /* 0x00000004ff0b7819 */ /* 0x000fe20000011411 */
[C---:B------:R-:W-:Y:S01]  /*0e60*/  IMAD.IADD R8, R3.reuse, 0x1, -R8 ;  /* 0x0000000103087824 */ /* 0x040fe200078e0a08 */
[----:B------:R-:W-:Y:S01]  /*0e70*/  ISETP.GE.AND P1, PT, R4, 0x1, PT ;  /* 0x000000010400780c */ /* 0x000fe20003f26270 */
[----:B------:R-:W-:Y:S01]  /*0e80*/  IMAD.IADD R10, R3, 0x1, -R10 ;  /* 0x00000001030a7824 */ /* 0x000fe200078e0a0a */
[----:B------:R-:W-:Y:S01]  /*0e90*/  LEA.HI R17, R17, R11, RZ, 0x1 ;  /* 0x0000000b11117211 */ /* 0x000fe200078f08ff */
[----:B------:R-:W-:Y:S01]  /*0ea0*/  UIADD3 UR5, UR21, UR5, URZ ;  /* 0x0000000515057290 */ /* 0x000fe2000fffe03f */
[----:B------:R-:W-:Y:S01]  /*0eb0*/  LEA.HI R15, R8, R8, RZ, 0x1 ;  /* 0x00000008080f7211 */ /* 0x000fe200078f08ff */
[----:B------:R-:W-:Y:S01]  /*0ec0*/  IMAD.IADD R3, R3, 0x1, -R7 ;  /* 0x0000000103037824 */ /* 0x000fe200078e0a07 */
[----:B------:R-:W-:Y:S02]  /*0ed0*/  LEA.HI R120, R10, R10, RZ, 0x1 ;  /* 0x0000000a0a787211 */ /* 0x000fe400078f08ff */
[----:B------:R-:W-:-:S02]  /*0ee0*/  LOP3.LUT R14, R15, 0x3fffffe, RZ, 0xc0, !PT ;  /* 0x03fffffe0f0e7812 */ /* 0x000fc400078ec0ff */
[----:B------:R-:W-:Y:S02]  /*0ef0*/  LOP3.LUT R17, R17, 0xfffffffe, RZ, 0xc0, !PT ;  /* 0xfffffffe11117812 */ /* 0x000fe400078ec0ff */
[----:B------:R-:W-:Y:S01]  /*0f00*/  SHF.R.S32.HI R16, RZ, 0x1f, R10 ;  /* 0x0000001fff107819 */ /* 0x000fe2000001140a */
[----:B------:R-:W-:Y:S01]  /*0f10*/  IMAD.IADD R14, R8, 0x1, -R14 ;  /* 0x00000001080e7824 */ /* 0x000fe200078e0a0e */
[----:B------:R-:W-:Y:S01]  /*0f20*/  SHF.R.S32.HI R8, RZ, 0x1, R120 ;  /* 0x00000001ff087819 */ /* 0x000fe20000011478 */
[----:B------:R-:W-:Y:S01]  /*0f30*/  IMAD.IADD R17, R11, 0x1, -R17 ;  /* 0x000000010b117824 */ /* 0x000fe200078e0a11 */
[----:B------:R-:W-:Y:S02]  /*0f40*/  @P1 SHF.R.S32.HI R11, RZ, 0x1f, R236 ;  /* 0x0000001fff0b1819 */ /* 0x000fe400000114ec */
[----:B------:R-:W-:Y:S01]  /*0f50*/  LEA.HI R16, R16, R10, RZ, 0x3 ;  /* 0x0000000a10107211 */ /* 0x000fe200078f18ff */
[----:B------:R-:W-:Y:S01]  /*0f60*/  IMAD R14, R17, 0x8, R14 ;  /* 0x00000008110e7824 */ /* 0x000fe200078e020e */
[----:B------:R-:W-:Y:S01]  /*0f70*/  @P1 LEA.HI R11, R11, R236, RZ, 0x3 ;  /* 0x000000ec0b0b1211 */ /* 0x000fe200078f18ff */
[----:B------:R-:W-:Y:S01]  /*0f80*/  IMAD.SHL.U32 R17, R17, 0x8, RZ ;  /* 0x0000000811117824 */ /* 0x000fe200078e00ff */
[----:B------:R-:W-:Y:S01]  /*0f90*/  SHF.R.S32.HI R15, RZ, 0x1, R15 ;  /* 0x00000001ff0f7819 */ /* 0x000fe2000001140f */
[----:B------:R-:W-:Y:S01]  /*0fa0*/  IMAD.SHL.U32 R16, R16, 0x20, RZ ;  /* 0x0000002010107824 */ /* 0x000fe200078e00ff */
[----:B------:R-:W-:-:S02]  /*0fb0*/  @P1 LOP3.LUT R11, R11, 0xfffffff8, RZ, 0xc0, !PT ;  /* 0xfffffff80b0b1812 */ /* 0x000fc400078ec0ff */
[----:B------:R-:W-:Y:S02]  /*0fc0*/  SEL R38, RZ, 0x10, P5 ;  /* 0x00000010ff267807 */ /* 0x000fe40002800000 */
[----:B------:R-:W-:-:S05]  /*0fd0*/  LOP3.LUT R39, R16, 0xffffff00, RZ, 0xc0, !PT ;  /* 0xffffff0010277812 */ /* 0x000fca00078ec0ff */
[----:B------:R-:W-:Y:S01]  /*0fe0*/  IMAD R0, R0, 0x200, R39 ;  /* 0x0000020000007824 */ /* 0x000fe200078e0227 */
[----:B---3--:R-:W-:Y:S01]  /*0ff0*/  SHF.R.S32.HI R5, RZ, 0x1f, R230 ;  /* 0x0000001fff057819 */ /* 0x008fe200000114e6 */
[----:B------:R-:W-:-:S04]  /*1000*/  IMAD.WIDE.U32 R12, R230, c[0x0][0x1f0], R12 ;  /* 0x00007c00e60c7a25 */ /* 0x000fc800078e000c */
[----:B------:R-:W-:Y:S01]  /*1010*/  IMAD R9, R5, c[0x0][0x1f0], RZ ;  /* 0x00007c0005097a24 */ /* 0x000fe200078e02ff */
[----:B------:R-:W-:Y:S02]  /*1020*/  IADD3 R2, P0, R12, UR18, RZ ;  /* 0x000000120c027c10 */ /* 0x000fe4000ff1e0ff */
[----:B------:R-:W-:Y:S01]  /*1030*/  @P1 SHF.R.S32.HI R12, RZ, 0x1f, R237 ;  /* 0x0000001fff0c1819 */ /* 0x000fe200000114ed */
[----:B------:R-:W-:-:S03]  /*1040*/  IMAD R9, R230, c[0x0][0x1f4], R9 ;  /* 0x00007d00e6097a24 */ /* 0x000fc600078e0209 */
[----:B------:R-:W-:Y:S02]  /*1050*/  @P1 LEA.HI R12, R12, R237, RZ, 0x3 ;  /* 0x000000ed0c0c1211 */ /* 0x000fe400078f18ff */
[----:B------:R-:W-:Y:S01]  /*1060*/  IADD3.X R9, R13, UR16, R9, P0, !PT ;  /* 0x000000100d097c10 */ /* 0x000fe200087fe409 */
[----:B------:R-:W-:Y:S01]  /*1070*/  @P1 IMAD.SHL.U32 R13, R233, 0x2, RZ ;  /* 0x00000002e90d1824 */ /* 0x000fe200078e00ff */
[----:B------:R-:W-:Y:S02]  /*1080*/  LEA R20, P0, R2, c[0x0][0x1c8], 0x1 ;  /* 0x0000720002147a11 */ /* 0x000fe400078008ff */
[----:B------:R-:W-:Y:S02]  /*1090*/  @P1 LOP3.LUT R12, R12, 0xfffffff8, RZ, 0xc0, !PT ;  /* 0xfffffff80c0c1812 */ /* 0x000fe400078ec0ff */
[----:B------:R-:W-:Y:S01]  /*10a0*/  LEA.HI.X R9, R2, c[0x0][0x1cc], R9, 0x1, P0 ;  /* 0x0000730002097a11 */ /* 0x000fe200000f0c09 */
[----:B------:R-:W-:Y:S01]  /*10b0*/  SHFL.IDX PT, R22, R20, RZ, 0x1c1f ;  /* 0x001c1fff14167589 */ /* 0x000fe200000e0000 */
[----:B------:R-:W-:-:S02]  /*10c0*/  SHF.R.S32.HI R2, RZ, 0x1f, R120 ;  /* 0x0000001fff027819 */ /* 0x000fc40000011478 */
[----:B------:R-:W-:Y:S01]  /*10d0*/  ISETP.GE.AND P0, PT, R4, 0x21, PT ;  /* 0x000000210400780c */ /* 0x000fe20003f06270 */
[----:B------:R-:W1:Y:S01]  /*10e0*/  SHFL.IDX PT, R23, R9, RZ, 0x1c1f ;  /* 0x001c1fff09177589 */ /* 0x000e6200000e0000 */
[----:B------:R-:W-:Y:S02]  /*10f0*/  LEA.HI R2, R2, R8, RZ, 0x2 ;  /* 0x0000000802027211 */ /* 0x000fe400078f10ff */
[----:B------:R-:W-:Y:S01]  /*1100*/  LOP3.LUT R120, R120, 0x7fffffe, RZ, 0xc0, !PT ;  /* 0x07fffffe78787812 */ /* 0x000fe200078ec0ff */
[----:B------:R-:W-:Y:S01]  /*1110*/  SHFL.IDX PT, R20, R20, 0x1, 0x1c1f ;  /* 0x003c1f0014147f89 */ /* 0x000fe200000e0000 */
[----:B------:R-:W-:-:S03]  /*1120*/  LOP3.LUT R2, R2, 0xfffffffc, RZ, 0xc0, !PT ;  /* 0xfffffffc02027812 */ /* 0x000fc600078ec0ff */
[----:B------:R2:W3:Y:S01]  /*1130*/  SHFL.IDX PT, R21, R9, 0x1, 0x1c1f ;  /* 0x003c1f0009157f89 */ /* 0x0004e200000e0000 */
[----:B------:R-:W-:Y:S02]  /*1140*/  IMAD.IADD R120, R10, 0x1, -R120 ;  /* 0x000000010a787824 */ /* 0x000fe400078e0a78 */
[----:B------:R-:W-:Y:S01]  /*1150*/  IMAD.IADD R2, R8, 0x1, -R2 ;  /* 0x0000000108027824 */ /* 0x000fe200078e0a02 */
[----:B------:R-:W-:Y:S01]  /*1160*/  @P0 SHF.R.S32.HI R8, RZ, 0x1f, R236 ;  /* 0x0000001fff080819 */ /* 0x000fe200000114ec */
[----:B------:R-:W-:Y:S02]  /*1170*/  @P0 IMAD.SHL.U32 R10, R233, 0x2, RZ ;  /* 0x00000002e90a0824 */ /* 0x000fe400078e00ff */
[----:B------:R-:W-:Y:S01]  /*1180*/  IMAD R228, R120, 0x20, R0 ;  /* 0x0000002078e47824 */ /* 0x000fe200078e0200 */
[----:B------:R-:W-:Y:S01]  /*1190*/  @P0 LEA.HI R8, R8, R236, RZ, 0x3 ;  /* 0x000000ec08080211 */ /* 0x000fe200078f18ff */
[----:B------:R-:W-:-:S03]  /*11a0*/  IMAD.MOV.U32 R0, RZ, RZ, 0x10 ;  /* 0x00000010ff007424 */ /* 0x000fc600078e00ff */
[----:B------:R-:W-:Y:S01]  /*11b0*/  @P0 LOP3.LUT R8, R8, 0xfffffff8, RZ, 0xc0, !PT ;  /* 0xfffffff808080812 */ /* 0x000fe200078ec0ff */
[----:B-1----:R-:W-:-:S04]  /*11c0*/  @P1 IMAD.WIDE R24, R12, 0x2, R22 ;  /* 0x000000020c181825 */ /* 0x002fc800078e0216 */
[----:B------:R-:W-:Y:S01]  /*11d0*/  @P1 IMAD.WIDE R26, R11, 0x2, R22 ;  /* 0x000000020b1a1825 */ /* 0x000fe200078e0216 */
[----:B--2---:R-:W-:-:S03]  /*11e0*/  @P0 SHF.R.S32.HI R9, RZ, 0x1f, R237 ;  /* 0x0000001fff090819 */ /* 0x004fc600000114ed */
[----:B------:R-:W-:Y:S01]  /*11f0*/  @P1 IMAD.WIDE R22, R37, 0x2, R22 ;  /* 0x0000000225161825 */ /* 0x000fe200078e0216 */
[----:B------:R-:W-:-:S04]  /*1200*/  @P0 LEA.HI R9, R9, R237, RZ, 0x3 ;  /* 0x000000ed09090211 */ /* 0x000fc800078f18ff */
[----:B------:R1:W-:Y:S01]  /*1210*/  @P1 LDGSTS.E.BYPASS.LTC128B.128 [R13+0x3100], [R22.64], !P3 ;  /* 0x03100000160d1fae */ /* 0x0003e2000d901d4c */
[----:B------:R-:W-:-:S03]  /*1220*/  @P0 LOP3.LUT R9, R9, 0xfffffff8, RZ, 0xc0, !PT ;  /* 0xfffffff809090812 */ /* 0x000fc600078ec0ff */
[----:B------:R1:W-:Y:S02]  /*1230*/  @P1 LDGSTS.E.BYPASS.LTC128B.128 [R13+0x4100], [R24.64], !P4 ;  /* 0x04100000180d1fae */ /* 0x0003e4000e101d4c */
[--C-:B---3--:R-:W-:Y:S02]  /*1240*/  @P0 IMAD.WIDE R28, R9, 0x2, R20.reuse ;  /* 0x00000002091c0825 */ /* 0x108fe400078e0214 */
[----:B------:R1:W-:Y:S01]  /*1250*/  @P1 LDGSTS.E.BYPASS.LTC128B.128 [R13+0x5100], [R26.64], !P5 ;  /* 0x051000001a0d1fae */ /* 0x0003e2000e901d4c */
[----:B------:R-:W-:Y:S01]  /*1260*/  LOP3.LUT P1, RZ, R15, 0x2, RZ, 0xc0, !PT ;  /* 0x000000020fff7812 */ /* 0x000fe2000782c0ff */
[----:B------:R-:W-:-:S04]  /*1270*/  @P0 IMAD.WIDE R8, R8, 0x2, R20 ;  /* 0x0000000208080825 */ /* 0x000fc800078e0214 */
[----:B------:R-:W-:-:S04]  /*1280*/  @P0 IMAD.WIDE R20, R37, 0x2, R20 ;  /* 0x0000000225140825 */ /* 0x000fc800078e0214 */
[----:B------:R-:W-:Y:S01]  /*1290*/  IMAD.SHL.U32 R15, R15, 0x40, RZ ;  /* 0x000000400f0f7824 */ /* 0x000fe200078e00ff */
[----:B------:R1:W-:Y:S04]  /*12a0*/  @P0 LDGSTS.E.BYPASS.LTC128B.128 [R10+0x3900], [R20.64], !P3 ;  /* 0x03900000140a0fae */ /* 0x0003e8000d901d4c */
[----:B------:R1:W-:Y:S01]  /*12b0*/  @P0 LDGSTS.E.BYPASS.LTC128B.128 [R10+0x4900], [R28.64], !P4 ;  /* 0x049000001c0a0fae */ /* 0x0003e2000e101d4c */
[----:B------:R-:W-:-:S03]  /*12c0*/  LOP3.LUT R15, R15, 0xc0, RZ, 0xc0, !PT ;  /* 0x000000c00f0f7812 */ /* 0x000fc600078ec0ff */
[----:B------:R2:W-:Y:S01]  /*12d0*/  @P0 LDGSTS.E.BYPASS.LTC128B.128 [R10+0x5900], [R8.64], !P5 ;  /* 0x05900000080a0fae */ /* 0x0005e2000e901d4c */
[----:B------:R-:W-:Y:S02]  /*12e0*/  LOP3.LUT R18, R15, 0x8, R18, 0xf8, !PT ;  /* 0x000000080f127812 */ /* 0x000fe400078ef812 */
[----:B------:R-:W-:Y:S01]  /*12f0*/  SHF.R.U32.HI R15, RZ, 0x3, R15 ;  /* 0x00000003ff0f7819 */ /* 0x000fe2000001160f */
[----:B------:R-:W0:Y:S01]  /*1300*/  LDGDEPBAR ;  /* 0x00000000000079af */ /* 0x000e220000000000 */
[----:B------:R-:W-:Y:S02]  /*1310*/  LOP3.LUT P0, RZ, R2, 0x2, RZ, 0xc0, !PT ;  /* 0x0000000202ff7812 */ /* 0x000fe4000780c0ff */
[----:B------:R-:W-:Y:S02]  /*1320*/  LOP3.LUT R15, R18, R15, RZ, 0x3c, !PT ;  /* 0x0000000f120f7212 */ /* 0x000fe400078e3cff */
[----:B------:R-:W-:Y:S02]  /*1330*/  SEL R0, R0, 0xfffffff0, !P0 ;  /* 0xfffffff000007807 */ /* 0x000fe40004000000 */
[----:B------:R-:W-:Y:S01]  /*1340*/  PLOP3.LUT P0, PT, PT, PT, UP0, 0x80, 0x0 ;  /* 0x000000000000781c */ /* 0x000fe20003f0f008 */
[----:B------:R-:W-:-:S04]  /*1350*/  IMAD.U32 R227, R14, 0x20, R15 ;  /* 0x000000200ee37824 */ /* 0x000fc800078e000f */
[----:B------:R-:W-:-:S05]  /*1360*/  IMAD.SHL.U32 R227, R227, 0x2, RZ ;  /* 0x00000002e3e37824 */ /* 0x000fca00078e00ff */
[----:B------:R-:W-:Y:S01]  /*1370*/  IADD3 R226, R227, 0x3120, RZ ;  /* 0x00003120e3e27810 */ /* 0x000fe20007ffe0ff */
[----:B--2---:R-:W-:Y:S01]  /*1380*/  IMAD.SHL.U32 R8, R2, 0x40, RZ ;  /* 0x0000004002087824 */ /* 0x004fe200078e00ff */
[----:B------:R-:W-:-:S04]  /*1390*/  DEPBAR.LE SB0, 0x1 ;  /* 0x000080400000791a */ /* 0x000fc80000000000 */
[----:B------:R-:W-:Y:S01]  /*13a0*/  LOP3.LUT R8, R8, 0xc0, RZ, 0xc0, !PT ;  /* 0x000000c008087812 */ /* 0x000fe200078ec0ff */
[----:B------:R-:W-:-:S04]  /*13b0*/  DEPBAR.LE SB0, 0x0 ;  /* 0x000080000000791a */ /* 0x000fc80000000000 */
[----:B------:R-:W-:Y:S01]  /*13c0*/  BAR.SYNC.DEFER_BLOCKING 0x0 ;  /* 0x0000000000007b1d */ /* 0x000fe20000010000 */
[----:B------:R-:W-:Y:S02]  /*13d0*/  LOP3.LUT R17, R8, 0x8, R17, 0xf8, !PT ;  /* 0x0000000808117812 */ /* 0x000fe400078ef811 */
[----:B------:R-:W-:-:S04]  /*13e0*/  SHF.R.U32.HI R8, RZ, 0x3, R8 ;  /* 0x00000003ff087819 */ /* 0x000fc80000011608 */
[----:B------:R-:W-:Y:S02]  /*13f0*/  LOP3.LUT R2, R17, R8, RZ, 0x3c, !PT ;  /* 0x0000000811027212 */ /* 0x000fe400078e3cff */
[----:B------:R-:W-:-:S03]  /*1400*/  IADD3 R8, R227, 0x3100, RZ ;  /* 0x00003100e3087810 */ /* 0x000fc60007ffe0ff */
[----:B------:R-:W-:Y:S01]  /*1410*/  IMAD.IADD R228, R2, 0x1, R228 ;  /* 0x0000000102e47824 */ /* 0x000fe200078e02e4 */
[----:B------:R-:W-:-:S03]  /*1420*/  @P1 IADD3 R226, R8, -0x20, RZ ;  /* 0xffffffe008e21810 */ /* 0x000fc60007ffe0ff */
[----:B------:R-:W-:Y:S01]  /*1430*/  IMAD.SHL.U32 R228, R228, 0x2, RZ ;  /* 0x00000002e4e47824 */ /* 0x000fe200078e00ff */
[C---:B------:R-:W-:Y:S02]  /*1440*/  IADD3 R222, R226.reuse, 0x400, RZ ;  /* 0x00000400e2de7810 */ /* 0x040fe40007ffe0ff */
[----:B------:R-:W-:Y:S01]  /*1450*/  IADD3 R221, R226, 0x800, RZ ;  /* 0x00000800e2dd7810 */ /* 0x000fe20007ffe0ff */
[----:B------:R-:W-:Y:S01]  /*1460*/  IMAD R224, R0, 0x2, R228 ;  /* 0x0000000200e07824 */ /* 0x000fe200078e02e4 */
[----:B------:R-:W-:Y:S01]  /*1470*/  IADD3 R220, R226, 0xc00, RZ ;  /* 0x00000c00e2dc7810 */ /* 0x000fe20007ffe0ff */
[----:B------:R1:W2:Y:S04]  /*1480*/  LDSM.16.M88.4 R60, [R228+0x6100] ;  /* 0x00610000e43c783b */ /* 0x0002a80000000200 */
        /* <DEDUP_REMOVED lines=12> */
[----:B--23--:R-:W-:Y:S01]  /*1550*/  IMAD R6, R6, c[0x0][0x208], RZ ;  /* 0x0000820006067a24 */ /* 0x00cfe200078e02ff */
[----:B------:R-:W-:Y:S01]  /*1560*/  ISETP.GE.AND P1, PT, R37, c[0x0][0x1d4], PT ;  /* 0x0000750025007a0c */ /* 0x000fe20003f26270 */
[----:B------:R-:W-:-:S04]  /*1570*/  IMAD.WIDE.U32 R8, R231, c[0x0][0x208], RZ ;  /* 0x00008200e7087a25 */ /* 0x000fc800078e00ff */
[----:B------:R-:W-:Y:S02]  /*1580*/  IMAD R6, R231, c[0x0][0x20c], R6 ;  /* 0x00008300e7067a24 */ /* 0x000fe400078e0206 */
[----:B------:R-:W-:Y:S02]  /*1590*/  IMAD R5, R5, c[0x0][0x218], RZ ;  /* 0x0000860005057a24 */ /* 0x000fe400078e02ff */
[----:B------:R-:W-:Y:S02]  /*15a0*/  IMAD.IADD R7, R9, 0x1, R6 ;  /* 0x0000000109077824 */ /* 0x000fe400078e0206 */
[----:B------:R-:W-:Y:S02]  /*15b0*/  IMAD.MOV.U32 R6, RZ, RZ, R8 ;  /* 0x000000ffff067224 */ /* 0x000fe400078e0008 */
[C---:B------:R-:W-:Y:S02]  /*15c0*/  IMAD R5, R230.reuse, c[0x0][0x21c], R5 ;  /* 0x00008700e6057a24 */ /* 0x040fe400078e0205 */
[----:B------:R-:W-:-:S04]  /*15d0*/  IMAD.WIDE.U32 R6, R230, c[0x0][0x218], R6 ;  /* 0x00008600e6067a25 */ /* 0x000fc800078e0006 */
[----:B------:R-:W-:Y:S01]  /*15e0*/  IMAD.WIDE R14, R37, 0x2, RZ ;  /* 0x00000002250e7825 */ /* 0x000fe200078e02ff */
[----:B------:R-:W-:Y:S02]  /*15f0*/  IADD3 R9, P0, R6, UR20, RZ ;  /* 0x0000001406097c10 */ /* 0x000fe4000ff1e0ff */
[----:B------:R-:W-:Y:S02]  /*1600*/  SHF.R.S32.HI R6, RZ, 0x1f, R237 ;  /* 0x0000001fff067819 */ /* 0x000fe400000114ed */
[----:B------:R-:W-:Y:S01]  /*1610*/  IADD3.X R5, R7, UR5, R5, P0, !PT ;  /* 0x0000000507057c10 */ /* 0x000fe200087fe405 */
[----:B------:R-:W-:Y:S01]  /*1620*/  IMAD.SHL.U32 R7, R233, 0x2, RZ ;  /* 0x00000002e9077824 */ /* 0x000fe200078e00ff */
[C---:B------:R-:W-:Y:S02]  /*1630*/  LEA R8, P0, R9.reuse, c[0x0][0x1f8], 0x1 ;  /* 0x00007e0009087a11 */ /* 0x040fe400078008ff */
[----:B------:R-:W-:Y:S02]  /*1640*/  LEA.HI R6, R6, R237, RZ, 0x3 ;  /* 0x000000ed06067211 */ /* 0x000fe400078f18ff */
[----:B------:R-:W-:Y:S01]  /*1650*/  LEA.HI.X R9, R9, c[0x0][0x1fc], R5, 0x1, P0 ;  /* 0x00007f0009097a11 */ /* 0x000fe200000f0c05 */
[----:B-1----:R-:W1:Y:S01]  /*1660*/  SHFL.IDX PT, R10, R8, RZ, 0x1c1f ;  /* 0x001c1fff080a7589 */ /* 0x002e6200000e0000 */
[----:B------:R-:W-:-:S02]  /*1670*/  LOP3.LUT R6, R6, 0xfffffff8, RZ, 0xc0, !PT ;  /* 0xfffffff806067812 */ /* 0x000fc400078ec0ff */
[----:B------:R-:W-:Y:S01]  /*1680*/  SHF.R.S32.HI R5, RZ, 0x1f, R236 ;  /* 0x0000001fff057819 */ /* 0x000fe200000114ec */
[----:B------:R-:W2:Y:S02]  /*1690*/  SHFL.IDX PT, R11, R9, RZ, 0x1c1f ;  /* 0x001c1fff090b7589 */ /* 0x000ea400000e0000 */
[----:B------:R-:W-:Y:S01]  /*16a0*/  IMAD.WIDE R16, R6, 0x2, RZ ;  /* 0x0000000206107825 */ /* 0x000fe200078e02ff */
[----:B------:R-:W-:Y:S01]  /*16b0*/  LEA.HI R5, R5, R236, RZ, 0x3 ;  /* 0x000000ec05057211 */ /* 0x000fe200078f18ff */
[----:B------:R-:W3:Y:S03]  /*16c0*/  SHFL.IDX PT, R8, R8, 0x1, 0x1c1f ;  /* 0x003c1f0008087f89 */ /* 0x000ee600000e0000 */
[----:B------:R-:W-:Y:S01]  /*16d0*/  LOP3.LUT R5, R5, 0xfffffff8, RZ, 0xc0, !PT ;  /* 0xfffffff805057812 */ /* 0x000fe200078ec0ff */
[----:B------:R-:W5:Y:S04]  /*16e0*/  SHFL.IDX PT, R9, R9, 0x1, 0x1c1f ;  /* 0x003c1f0009097f89 */ /* 0x000f6800000e0000 */
[----:B------:R-:W-:Y:S01]  /*16f0*/  IMAD.WIDE R18, R5, 0x2, RZ ;  /* 0x0000000205127825 */ /* 0x000fe200078e02ff */
[----:B-1----:R-:W-:-:S05]  /*1700*/  IADD3 R12, P0, R10, R14, RZ ;  /* 0x0000000e0a0c7210 */ /* 0x002fca0007f1e0ff */
[----:B--2---:R-:W-:Y:S01]  /*1710*/  IMAD.X R13, R11, 0x1, R15, P0 ;  /* 0x000000010b0d7824 */ /* 0x004fe200000e060f */
[----:B------:R-:W-:Y:S02]  /*1720*/  ISETP.LT.OR P0, PT, R4, 0x1, P1 ;  /* 0x000000010400780c */ /* 0x000fe40000f01670 */
[----:B------:R-:W-:-:S11]  /*1730*/  ISETP.GE.AND P1, PT, R237, c[0x0][0x1d4], PT ;  /* 0x00007500ed007a0c */ /* 0x000fd60003f26270 */
[----:B------:R1:W-:Y:S02]  /*1740*/  LDGSTS.E.BYPASS.LTC128B.128 [R7+0x100], [R12.64], !P0 ;  /* 0x001000000c077fae */ /* 0x0003e4000c101d4c */
[----:B-1----:R-:W-:-:S05]  /*1750*/  IADD3 R12, P0, R10, R16, RZ ;  /* 0x000000100a0c7210 */ /* 0x002fca0007f1e0ff */
[----:B------:R-:W-:Y:S01]  /*1760*/  IMAD.X R13, R11, 0x1, R17, P0 ;  /* 0x000000010b0d7824 */ /* 0x000fe200000e0611 */
[----:B---3--:R-:W-:-:S05]  /*1770*/  IADD3 R14, P0, R14, R8, RZ ;  /* 0x000000080e0e7210 */ /* 0x008fca0007f1e0ff */
[----:B-----5:R-:W-:Y:S01]  /*1780*/  IMAD.X R15, R15, 0x1, R9, P0 ;  /* 0x000000010f0f7824 */ /* 0x020fe200000e0609 */
[----:B------:R-:W-:-:S05]  /*1790*/  IADD3 R10, P0, R10, R18, RZ ;  /* 0x000000120a0a7210 */ /* 0x000fca0007f1e0ff */
[----:B------:R-:W-:Y:S01]  /*17a0*/  IMAD.X R11, R11, 0x1, R19, P0 ;  /* 0x000000010b0b7824 */ /* 0x000fe200000e0613 */
[----:B------:R-:W-:-:S05]  /*17b0*/  IADD3 R16, P0, R16, R8, RZ ;  /* 0x0000000810107210 */ /* 0x000fca0007f1e0ff */
[----:B------:R-:W-:Y:S01]  /*17c0*/  IMAD.X R17, R17, 0x1, R9, P0 ;  /* 0x0000000111117824 */ /* 0x000fe200000e0609 */
[----:B------:R-:W-:-:S05]  /*17d0*/  IADD3 R8, P0, R18, R8, RZ ;  /* 0x0000000812087210 */ /* 0x000fca0007f1e0ff */
[----:B------:R-:W-:Y:S01]  /*17e0*/  IMAD.X R9, R19, 0x1, R9, P0 ;  /* 0x0000000113097824 */ /* 0x000fe200000e0609 */
[C---:B------:R-:W-:Y:S02]  /*17f0*/  ISETP.LT.OR P0, PT, R4.reuse, 0x1, P1 ;  /* 0x000000010400780c */ /* 0x040fe40000f01670 */
[----:B------:R-:W-:-:S11]  /*1800*/  ISETP.LT.OR P1, PT, R4, 0x21, P1 ;  /* 0x000000210400780c */ /* 0x000fd60000f21670 */
[----:B------:R1:W-:Y:S01]  /*1810*/  LDGSTS.E.BYPASS.LTC128B.128 [R7+0x1100], [R12.64], !P0 ;  /* 0x011000000c077fae */ /* 0x0003e2000c101d4c */
[----:B------:R-:W-:-:S04]  /*1820*/  ISETP.GE.AND P0, PT, R236, c[0x0][0x1d4], PT ;  /* 0x00007500ec007a0c */ /* 0x000fc80003f06270 */
[C---:B------:R-:W-:Y:S02]  /*1830*/  ISETP.LT.OR P6, PT, R4.reuse, 0x1, P0 ;  /* 0x000000010400780c */ /* 0x040fe400007c1670 */
[----:B------:R-:W-:-:S11]  /*1840*/  ISETP.LT.OR P0, PT, R4, 0x21, P0 ;  /* 0x000000210400780c */ /* 0x000fd60000701670 */
[----:B------:R1:W-:Y:S01]  /*1850*/  LDGSTS.E.BYPASS.LTC128B.128 [R7+0x2100], [R10.64], !P6 ;  /* 0x021000000a077fae */ /* 0x0003e2000f101d4c */
[----:B------:R-:W-:-:S04]  /*1860*/  ISETP.GE.AND P6, PT, R37, c[0x0][0x1d4], PT ;  /* 0x0000750025007a0c */ /* 0x000fc80003fc6270 */
[----:B------:R-:W-:-:S13]  /*1870*/  ISETP.LT.OR P6, PT, R4, 0x21, P6 ;  /* 0x000000210400780c */ /* 0x000fda00037c1670 */
[----:B------:R1:W-:Y:S04]  /*1880*/  LDGSTS.E.BYPASS.LTC128B.128 [R7+0x900], [R14.64], !P6 ;  /* 0x009000000e077fae */ /* 0x0003e8000f101d4c */
[----:B------:R1:W-:Y:S04]  /*1890*/  LDGSTS.E.BYPASS.LTC128B.128 [R7+0x1900], [R16.64], !P1 ;  /* 0x0190000010077fae */ /* 0x0003e8000c901d4c */
[----:B------:R1:W-:Y:S02]  /*18a0*/  LDGSTS.E.BYPASS.LTC128B.128 [R7+0x2900], [R8.64], !P0 ;  /* 0x0290000008077fae */ /* 0x0003e4000c101d4c */
.L_x_855:
[C---:B-1234-:R-:W-:Y:S01]  /*18b0*/  HMMA.16816.F32.BF16 R28, R64.reuse, R88, RZ ;  /* 0x00000058401c723c */ /* 0x05efe200000418ff */
[----:B------:R-:W-:Y:S01]  /*18c0*/  LDSM.16.M88.4 R116, [R228+0x9100] ;  /* 0x00910000e474783b */ /* 0x000fe20000000200 */
[----:B------:R-:W-:Y:S01]  /*18d0*/  UISETP.GE.AND UP0, UPT, UR9, 0x41, UPT ;  /* 0x000000410900788c */ /* 0x000fe2000bf06270 */
[----:B------:R-:W-:Y:S01]  /*18e0*/  IMAD R39, R120, 0x20, R39 ;  /* 0x0000002078277824 */ /* 0x000fe200078e0227 */
[C---:B------:R-:W-:Y:S01]  /*18f0*/  IADD3 R219, R226.reuse, 0x1000, RZ ;  /* 0x00001000e2db7810 */ /* 0x040fe20007ffe0ff */
[----:B------:R-:W1:Y:S01]  /*1900*/  LDSM.16.M88.4 R112, [R227+0x4100] ;  /* 0x00410000e370783b */ /* 0x000e620000000200 */
[----:B------:R-:W-:Y:S01]  /*1910*/  IADD3 R218, R226, 0x1400, RZ ;  /* 0x00001400e2da7810 */ /* 0x000fe20007ffe0ff */
[----:B------:R-:W-:Y:S01]  /*1920*/  IMAD.IADD R2, R2, 0x1, R39 ;  /* 0x0000000102027824 */ /* 0x000fe200078e0227 */
[----:B------:R-:W-:Y:S01]  /*1930*/  HMMA.16816.F32.BF16 R20, R64, R80, RZ ;  /* 0x000000504014723c */ /* 0x000fe200000418ff */
[----:B------:R-:W2:Y:S01]  /*1940*/  LDSM.16.M88.4 R108, [R227+0x4500] ;  /* 0x00450000e36c783b */ /* 0x000ea20000000200 */
[----:B------:R-:W-:-:S02]  /*1950*/  PLOP3.LUT P0, PT, PT, PT, UP0, 0x40, 0x0 ;  /* 0x000000000000781c */ /* 0x000fc40003f0e808 */
[C---:B------:R-:W-:Y:S01]  /*1960*/  IADD3 R217, R226.reuse, 0x1800, RZ ;  /* 0x00001800e2d97810 */ /* 0x040fe20007ffe0ff */
[----:B------:R-:W3:Y:S01]  /*1970*/  LDSM.16.M88.4 R104, [R227+0x4900] ;  /* 0x00490000e368783b */ /* 0x000ee20000000200 */
[C---:B------:R-:W-:Y:S02]  /*1980*/  IADD3 R216, R226.reuse, 0x1c00, RZ ;  /* 0x00001c00e2d87810 */ /* 0x040fe40007ffe0ff */
[----:B------:R-:W-:Y:S01]  /*1990*/  HMMA.16816.F32.BF16 R12, R64, R72, RZ ;  /* 0x00000048400c723c */ /* 0x000fe200000418ff */
[----:B------:R-:W4:Y:S01]  /*19a0*/  LDSM.16.M88.4 R100, [R227+0x4d00] ;  /* 0x004d0000e364783b */ /* 0x000f220000000200 */
[C---:B------:R-:W-:Y:S02]  /*19b0*/  IADD3 R215, R226.reuse, 0x2000, RZ ;  /* 0x00002000e2d77810 */ /* 0x040fe40007ffe0ff */
[C---:B------:R-:W-:Y:S01]  /*19c0*/  IADD3 R214, R226.reuse, 0x2400, RZ ;  /* 0x00002400e2d67810 */ /* 0x040fe20007ffe0ff */
[----:B------:R-:W0:Y:S01]  /*19d0*/  LDGDEPBAR ;  /* 0x00000000000079af */ /* 0x000e220000000000 */
[----:B------:R-:W-:-:S02]  /*19e0*/  IADD3 R213, R226, 0x2800, RZ ;  /* 0x00002800e2d57810 */ /* 0x000fc40007ffe0ff */
[----:B------:R-:W-:Y:S01]  /*19f0*/  HMMA.16816.F32.BF16 R24, R64, R90, RZ ;  /* 0x0000005a4018723c */ /* 0x000fe200000418ff */
[----:B------:R-:W-:-:S07]  /*1a00*/  IADD3 R212, R226, 0x2c00, RZ ;  /* 0x00002c00e2d47810 */ /* 0x000fce0007ffe0ff */
[C---:B------:R-:W-:Y:S08]  /*1a10*/  HMMA.16816.F32.BF16 R16, R64.reuse, R82, RZ ;  /* 0x000000524010723c */ /* 0x040ff000000418ff */
[----:B------:R-:W-:Y:S08]  /*1a20*/  HMMA.16816.F32.BF16 R8, R64, R74, RZ ;  /* 0x0000004a4008723c */ /* 0x000ff000000418ff */
[C---:B------:R-:W-:Y:S08]  /*1a30*/  HMMA.16816.F32.BF16 R92, R60.reuse, R88, RZ ;  /* 0x000000583c5c723c */ /* 0x040ff000000418ff */
[C---:B------:R-:W-:Y:S08]  /*1a40*/  HMMA.16816.F32.BF16 R84, R60.reuse, R80, RZ ;  /* 0x000000503c54723c */ /* 0x040ff000000418ff */
[----:B------:R-:W-:Y:S08]  /*1a50*/  HMMA.16816.F32.BF16 R76, R60, R72, RZ ;  /* 0x000000483c4c723c */ /* 0x000ff000000418ff */
[-C--:B------:R-:W-:Y:S08]  /*1a60*/  HMMA.16816.F32.BF16 R4, R64, R96.reuse, RZ ;  /* 0x000000604004723c */ /* 0x080ff000000418ff */
[C---:B------:R-:W-:Y:S08]  /*1a70*/  HMMA.16816.F32.BF16 R68, R60.reuse, R96, RZ ;  /* 0x000000603c44723c */ /* 0x040ff000000418ff */
[C---:B------:R-:W-:Y:S08]  /*1a80*/  HMMA.16816.F32.BF16 R88, R60.reuse, R90, RZ ;  /* 0x0000005a3c58723c */ /* 0x040ff000000418ff */
[C---:B------:R-:W-:Y:S08]  /*1a90*/  HMMA.16816.F32.BF16 R80, R60.reuse, R82, RZ ;  /* 0x000000523c50723c */ /* 0x040ff000000418ff */
[----:B------:R-:W-:Y:S08]  /*1aa0*/  HMMA.16816.F32.BF16 R72, R60, R74, RZ ;  /* 0x0000004a3c48723c */ /* 0x000ff000000418ff */
[-C--:B------:R-:W-:Y:S08]  /*1ab0*/  HMMA.16816.F32.BF16 R64, R64, R98.reuse, RZ ;  /* 0x000000624040723c */ /* 0x080ff000000418ff */
[----:B------:R-:W-:Y:S01]  /*1ac0*/  HMMA.16816.F32.BF16 R60, R60, R98, RZ ;  /* 0x000000623c3c723c */ /* 0x000fe200000418ff */
[----:B------:R-:W5:Y:S07]  /*1ad0*/  LDSM.16.M88.4 R96, [R228+0x8100] ;  /* 0x00810000e460783b */ /* 0x000f6e0000000200 */
        /* <DEDUP_REMOVED lines=8> */
[----:B------:R-:W-:Y:S07]  /*1b60*/  LDSM.16.M88.4 R56, [R224+0x9100] ;  /* 0x00910000e038783b */ /* 0x000fee0000000200 */
[C---:B------:R-:W-:Y:S08]  /*1b70*/  HMMA.16816.F32.BF16 R92, R32.reuse, R52, R92 ;  /* 0x00000034205c723c */ /* 0x040ff0000004185c */
[C---:B------:R-:W-:Y:S08]  /*1b80*/  HMMA.16816.F32.BF16 R84, R32.reuse, R48, R84 ;  /* 0x000000302054723c */ /* 0x040ff00000041854 */
[C---:B------:R-:W-:Y:S08]  /*1b90*/  HMMA.16816.F32.BF16 R76, R32.reuse, R44, R76 ;  /* 0x0000002c204c723c */ /* 0x040ff0000004184c */
[C---:B------:R-:W-:Y:S08]  /*1ba0*/  HMMA.16816.F32.BF16 R68, R32.reuse, R40, R68 ;  /* 0x000000282044723c */ /* 0x040ff00000041844 */
[C---:B------:R-:W-:Y:S01]  /*1bb0*/  HMMA.16816.F32.BF16 R88, R32.reuse, R54, R88 ;  /* 0x000000362058723c */ /* 0x040fe20000041858 */
[----:B------:R-:W3:Y:S07]  /*1bc0*/  LDSM.16.M88.4 R52, [R226+0x1000] ;  /* 0x00100000e234783b */ /* 0x000eee0000000200 */
[C---:B------:R-:W-:Y:S01]  /*1bd0*/  HMMA.16816.F32.BF16 R80, R32.reuse, R50, R80 ;  /* 0x000000322050723c */ /* 0x040fe20000041850 */
[----:B------:R-:W3:Y:S07]  /*1be0*/  LDSM.16.M88.4 R48, [R226+0x1400] ;  /* 0x00140000e230783b */ /* 0x000eee0000000200 */
[C---:B------:R-:W-:Y:S01]  /*1bf0*/  HMMA.16816.F32.BF16 R72, R32.reuse, R46, R72 ;  /* 0x0000002e2048723c */ /* 0x040fe20000041848 */
[----:B------:R-:W3:Y:S07]  /*1c00*/  LDSM.16.M88.4 R44, [R226+0x1800] ;  /* 0x00180000e22c783b */ /* 0x000eee0000000200 */
[----:B------:R-:W-:Y:S01]  /*1c10*/  HMMA.16816.F32.BF16 R60, R32, R42, R60 ;  /* 0x0000002a203c723c */ /* 0x000fe2000004183c */
[----:B------:R-:W4:Y:S04]  /*1c20*/  LDSM.16.M88.4 R40, [R226+0x1c00] ;  /* 0x001c0000e228783b */ /* 0x000f280000000200 */
[----:B------:R-:W4:Y:S03]  /*1c30*/  LDSM.16.M88.4 R32, [R224+0x8100] ;  /* 0x00810000e020783b */ /* 0x000f260000000200 */
[C---:B-1----:R-:W-:Y:S08]  /*1c40*/  HMMA.16816.F32.BF16 R28, R116.reuse, R112, R28 ;  /* 0x00000070741c723c */ /* 0x042ff0000004181c */
[C---:B--2---:R-:W-:Y:S08]  /*1c50*/  HMMA.16816.F32.BF16 R20, R116.reuse, R108, R20 ;  /* 0x0000006c7414723c */ /* 0x044ff00000041814 */
[C---:B------:R-:W-:Y:S08]  /*1c60*/  HMMA.16816.F32.BF16 R24, R116.reuse, R114, R24 ;  /* 0x000000727418723c */ /* 0x040ff00000041818 */
[C---:B------:R-:W-:Y:S08]  /*1c70*/  HMMA.16816.F32.BF16 R16, R116.reuse, R110, R16 ;  /* 0x0000006e7410723c */ /* 0x040ff00000041810 */
[C---:B---3--:R-:W-:Y:S08]  /*1c80*/  HMMA.16816.F32.BF16 R12, R116.reuse, R104, R12 ;  /* 0x00000068740c723c */ /* 0x048ff0000004180c */
[C---:B----4-:R-:W-:Y:S08]  /*1c90*/  HMMA.16816.F32.BF16 R4, R116.reuse, R100, R4 ;  /* 0x000000647404723c */ /* 0x050ff00000041804 */
[C---:B------:R-:W-:Y:S08]  /*1ca0*/  HMMA.16816.F32.BF16 R8, R116.reuse, R106, R8 ;  /* 0x0000006a7408723c */ /* 0x040ff00000041808 */
[----:B------:R-:W-:Y:S01]  /*1cb0*/  HMMA.16816.F32.BF16 R64, R116, R102, R64 ;  /* 0x000000667440723c */ /* 0x000fe20000041840 */
[----:B------:R-:W-:Y:S07]  /*1cc0*/  LDSM.16.M88.4 R116, [R228+0xa100] ;  /* 0x00a10000e474783b */ /* 0x000fee0000000200 */
[C---:B-----5:R-:W-:Y:S08]  /*1cd0*/  HMMA.16816.F32.BF16 R92, R96.reuse, R112, R92 ;  /* 0x00000070605c723c */ /* 0x060ff0000004185c */
[C---:B------:R-:W-:Y:S01]  /*1ce0*/  HMMA.16816.F32.BF16 R88, R96.reuse, R114, R88 ;  /* 0x000000726058723c */ /* 0x040fe20000041858 */
[----:B------:R-:W-:Y:S07]  /*1cf0*/  LDSM.16.M88.4 R112, [R228+0xb100] ;  /* 0x00b10000e470783b */ /* 0x000fee0000000200 */
[C---:B------:R-:W-:Y:S08]  /*1d00*/  HMMA.16816.F32.BF16 R84, R96.reuse, R108, R84 ;  /* 0x0000006c6054723c */ /* 0x040ff00000041854 */
[C---:B------:R-:W-:Y:S01]  /*1d10*/  HMMA.16816.F32.BF16 R80, R96.reuse, R110, R80 ;  /* 0x0000006e6050723c */ /* 0x040fe20000041850 */
[----:B------:R-:W1:Y:S07]  /*1d20*/  LDSM.16.M88.4 R108, [R227+0x5100] ;  /* 0x00510000e36c783b */ /* 0x000e6e0000000200 */
[C---:B------:R-:W-:Y:S08]  /*1d30*/  HMMA.16816.F32.BF16 R76, R96.reuse, R104, R76 ;  /* 0x00000068604c723c */ /* 0x040ff0000004184c */
[C---:B------:R-:W-:Y:S01]  /*1d40*/  HMMA.16816.F32.BF16 R72, R96.reuse, R106, R72 ;  /* 0x0000006a6048723c */ /* 0x040fe20000041848 */
[----:B------:R-:W2:Y:S07]  /*1d50*/  LDSM.16.M88.4 R104, [R227+0x5500] ;  /* 0x00550000e368783b */ /* 0x000eae0000000200 */
[C---:B------:R-:W-:Y:S08]  /*1d60*/  HMMA.16816.F32.BF16 R68, R96.reuse, R100, R68 ;  /* 0x000000646044723c */ /* 0x040ff00000041844 */
[----:B------:R-:W-:Y:S01]  /*1d70*/  HMMA.16816.F32.BF16 R60, R96, R102, R60 ;  /* 0x00000066603c723c */ /* 0x000fe2000004183c */
[----:B------:R-:W3:Y:S04]  /*1d80*/  LDSM.16.M88.4 R100, [R227+0x5900] ;  /* 0x00590000e364783b */ /* 0x000ee80000000200 */
[----:B------:R-:W4:Y:S03]  /*1d90*/  LDSM.16.M88.4 R96, [R227+0x5d00] ;  /* 0x005d0000e360783b */ /* 0x000f260000000200 */
        /* <DEDUP_REMOVED lines=10> */
[C---:B------:R-:W-:Y:S01]  /*1e40*/  HMMA.16816.F32.BF16 R88, R32.reuse, R54, R88 ;  /* 0x000000362058723c */ /* 0x040fe20000041858 */
[----:B------:R-:W-:Y:S07]  /*1e50*/  LDSM.16.M88.4 R52, [R224+0xb100] ;  /* 0x00b10000e034783b */ /* 0x000fee0000000200 */
[C---:B------:R-:W-:Y:S08]  /*1e60*/  HMMA.16816.F32.BF16 R84, R32.reuse, R48, R84 ;  /* 0x000000302054723c */ /* 0x040ff00000041854 */
[C---:B------:R-:W-:Y:S01]  /*1e70*/  HMMA.16816.F32.BF16 R80, R32.reuse, R50, R80 ;  /* 0x000000322050723c */ /* 0x040fe20000041850 */
[----:B------:R-:W5:Y:S07]  /*1e80*/  LDSM.16.M88.4 R48, [R226+0x2000] ;  /* 0x00200000e230783b */ /* 0x000f6e0000000200 */
[C---:B------:R-:W-:Y:S08]  /*1e90*/  HMMA.16816.F32.BF16 R76, R32.reuse, R44, R76 ;  /* 0x0000002c204c723c */ /* 0x040ff0000004184c */
[C---:B------:R-:W-:Y:S01]  /*1ea0*/  HMMA.16816.F32.BF16 R72, R32.reuse, R46, R72 ;  /* 0x0000002e2048723c */ /* 0x040fe20000041848 */
[----:B------:R-:W2:Y:S07]  /*1eb0*/  LDSM.16.M88.4 R44, [R226+0x2400] ;  /* 0x00240000e22c783b */ /* 0x000eae0000000200 */
[C---:B------:R-:W-:Y:S08]  /*1ec0*/  HMMA.16816.F32.BF16 R68, R32.reuse, R40, R68 ;  /* 0x000000282044723c */ /* 0x040ff00000041844 */
[----:B------:R-:W-:Y:S01]  /*1ed0*/  HMMA.16816.F32.BF16 R60, R32, R42, R60 ;  /* 0x0000002a203c723c */ /* 0x000fe2000004183c */
[----:B------:R-:W3:Y:S04]  /*1ee0*/  LDSM.16.M88.4 R40, [R226+0x2800] ;  /* 0x00280000e228783b */ /* 0x000ee80000000200 */
[----:B------:R-:W4:Y:S01]  /*1ef0*/  LDSM.16.M88.4 R32, [R226+0x2c00] ;  /* 0x002c0000e220783b */ /* 0x000f220000000200 */
[----:B------:R-:W-:-:S04]  /*1f00*/  DEPBAR.LE SB0, 0x0 ;  /* 0x000080000000791a */ /* 0x000fc80000000000 */
[C---:B-1----:R-:W-:Y:S08]  /*1f10*/  HMMA.16816.F32.BF16 R28, R112.reuse, R108, R28 ;  /* 0x0000006c701c723c */ /* 0x042ff0000004181c */
[C---:B------:R-:W-:Y:S08]  /*1f20*/  HMMA.16816.F32.BF16 R24, R112.reuse, R110, R24 ;  /* 0x0000006e7018723c */ /* 0x040ff00000041818 */
[C---:B--2---:R-:W-:Y:S08]  /*1f30*/  HMMA.16816.F32.BF16 R20, R112.reuse, R104, R20 ;  /* 0x000000687014723c */ /* 0x044ff00000041814 */
[C---:B------:R-:W-:Y:S08]  /*1f40*/  HMMA.16816.F32.BF16 R16, R112.reuse, R106, R16 ;  /* 0x0000006a7010723c */ /* 0x040ff00000041810 */
[C---:B---3--:R-:W-:Y:S08]  /*1f50*/  HMMA.16816.F32.BF16 R12, R112.reuse, R100, R12 ;  /* 0x00000064700c723c */ /* 0x048ff0000004180c */
[C---:B------:R-:W-:Y:S08]  /*1f60*/  HMMA.16816.F32.BF16 R8, R112.reuse, R102, R8 ;  /* 0x000000667008723c */ /* 0x040ff00000041808 */
[C---:B----4-:R-:W-:Y:S08]  /*1f70*/  HMMA.16816.F32.BF16 R4, R112.reuse, R96, R4 ;  /* 0x000000607004723c */ /* 0x050ff00000041804 */
        /* <DEDUP_REMOVED lines=9> */
[C---:B-----5:R-:W-:Y:S08]  /*2010*/  HMMA.16816.F32.BF16 R28, R52.reuse, R48, R28 ;  /* 0x00000030341c723c */ /* 0x060ff0000004181c */
[C---:B------:R-:W-:Y:S08]  /*2020*/  HMMA.16816.F32.BF16 R24, R52.reuse, R50, R24 ;  /* 0x000000323418723c */ /* 0x040ff00000041818 */
[C---:B------:R-:W-:Y:S08]  /*2030*/  HMMA.16816.F32.BF16 R20, R52.reuse, R44, R20 ;  /* 0x0000002c3414723c */ /* 0x040ff00000041814 */
        /* <DEDUP_REMOVED lines=13> */
[----:B------:R-:W-:Y:S06]  /*2110*/  BAR.SYNC.DEFER_BLOCKING 0x0 ;  /* 0x0000000000007b1d */ /* 0x000fec0000010000 */
[----:B------:R-:W-:Y:S05]  /*2120*/  @P0 BRA `(.L_x_856) ;  /* 0x0000047000000947 */ /* 0x000fea0003800000 */
        /* <DEDUP_REMOVED lines=14> */
[----:B------:R-:W-:Y:S01]  /*2210*/  SHF.R.S32.HI R44, RZ, 0x1f, R237 ;  /* 0x0000001fff2c7819 */ /* 0x000fe200000114ed */
[----:B------:R-:W-:Y:S01]  /*2220*/  IMAD.WIDE R46, R37, 0x2, RZ ;  /* 0x00000002252e7825 */ /* 0x000fe200078e02ff */
[----:B------:R-:W-:Y:S02]  /*2230*/  SEL R41, RZ, 0x10, P3 ;  /* 0x00000010ff297807 */ /* 0x000fe40001800000 */
[----:B------:R-:W-:Y:S01]  /*2240*/  LEA.HI R44, R44, R237, RZ, 0x3 ;  /* 0x000000ed2c2c7211 */ /* 0x000fe200078f18ff */
[----:B------:R-:W-:Y:S01]  /*2250*/  IMAD R231, R32, c[0x0][0x2b8], R231 ;  /* 0x0000ae0020e77a24 */ /* 0x000fe200078e02e7 */
[----:B------:R-:W-:Y:S02]  /*2260*/  IADD3 R48, -R41, 0x10, RZ ;  /* 0x0000001029307810 */ /* 0x000fe40007ffe1ff */
[----:B------:R-:W-:-:S02]  /*2270*/  SEL R40, RZ, 0x10, P4 ;  /* 0x00000010ff287807 */ /* 0x000fc40002000000 */
[----:B------:R-:W-:Y:S02]  /*2280*/  SHF.R.S32.HI R32, RZ, 0x1f, R231 ;  /* 0x0000001fff207819 */ /* 0x000fe400000114e7 */
[----:B------:R-:W-:Y:S02]  /*2290*/  LOP3.LUT R44, R44, 0xfffffff8, RZ, 0xc0, !PT ;  /* 0xfffffff82c2c7812 */ /* 0x000fe400078ec0ff */
[----:B------:R-:W-:Y:S01]  /*22a0*/  LOP3.LUT R48, R48, 0xf, RZ, 0xc0, !PT ;  /* 0x0000000f30307812 */ /* 0x000fe200078ec0ff */
[----:B------:R-:W-:Y:S01]  /*22b0*/  IMAD R32, R32, c[0x0][0x1e0], RZ ;  /* 0x0000780020207a24 */ /* 0x000fe200078e02ff */
[----:B------:R-:W-:Y:S01]  /*22c0*/  IADD3 R33, -R38, 0x10, RZ ;  /* 0x0000001026217810 */ /* 0x000fe20007ffe1ff */
[----:B------:R-:W-:Y:S01]  /*22d0*/  IMAD.WIDE R44, R44, 0x2, RZ ;  /* 0x000000022c2c7825 */ /* 0x000fe200078e02ff */
[----:B------:R-:W-:Y:S02]  /*22e0*/  ISETP.NE.U32.AND P6, PT, R41, RZ, PT ;  /* 0x000000ff2900720c */ /* 0x000fe40003fc5070 */
[----:B------:R-:W-:Y:S01]  /*22f0*/  LOP3.LUT R33, R33, 0xf, RZ, 0xc0, !PT ;  /* 0x0000000f21217812 */ /* 0x000fe200078ec0ff */
[----:B------:R-:W-:-:S02]  /*2300*/  IMAD R32, R231, c[0x0][0x1e4], R32 ;  /* 0x00007900e7207a24 */ /* 0x000fc400078e0220 */
[----:B-1----:R-:W-:-:S04]  /*2310*/  IMAD.WIDE.U32 R34, R231, c[0x0][0x1e0], RZ ;  /* 0x00007800e7227a25 */ /* 0x002fc800078e00ff */
[----:B------:R-:W-:Y:S01]  /*2320*/  IMAD.IADD R35, R35, 0x1, R32 ;  /* 0x0000000123237824 */ /* 0x000fe200078e0220 */
[----:B--2---:R-:W-:-:S03]  /*2330*/  SHF.R.S32.HI R32, RZ, 0x1f, R230 ;  /* 0x0000001fff207819 */ /* 0x004fc600000114e6 */
[----:B------:R-:W-:-:S04]  /*2340*/  IMAD.WIDE.U32 R34, R230, c[0x0][0x1f0], R34 ;  /* 0x00007c00e6227a25 */ /* 0x000fc800078e0022 */
[----:B------:R-:W-:Y:S01]  /*2350*/  IMAD R32, R32, c[0x0][0x1f0], RZ ;  /* 0x00007c0020207a24 */ /* 0x000fe200078e02ff */
[----:B------:R-:W-:Y:S02]  /*2360*/  IADD3 R43, P0, R34, UR18, RZ ;  /* 0x00000012222b7c10 */ /* 0x000fe4000ff1e0ff */
[----:B------:R-:W-:Y:S01]  /*2370*/  IADD3 R34, -R40, 0x10, RZ ;  /* 0x0000001028227810 */ /* 0x000fe20007ffe1ff */
[----:B------:R-:W-:-:S03]  /*2380*/  IMAD R32, R230, c[0x0][0x1f4], R32 ;  /* 0x00007d00e6207a24 */ /* 0x000fc600078e0220 */
[----:B------:R-:W-:Y:S02]  /*2390*/  LOP3.LUT R34, R34, 0xf, RZ, 0xc0, !PT ;  /* 0x0000000f22227812 */ /* 0x000fe400078ec0ff */
[----:B------:R-:W-:Y:S02]  /*23a0*/  IADD3.X R32, R35, UR16, R32, P0, !PT ;  /* 0x0000001023207c10 */ /* 0x000fe400087fe420 */
[----:B------:R-:W-:-:S04]  /*23b0*/  LEA R42, P0, R43, c[0x0][0x1c8], 0x1 ;  /* 0x000072002b2a7a11 */ /* 0x000fc800078008ff */
[----:B------:R-:W-:Y:S01]  /*23c0*/  LEA.HI.X R43, R43, c[0x0][0x1cc], R32, 0x1, P0 ;  /* 0x000073002b2b7a11 */ /* 0x000fe200000f0c20 */
[----:B------:R-:W1:Y:S01]  /*23d0*/  SHFL.IDX PT, R35, R42, 0x1, 0x1c1f ;  /* 0x003c1f002a237f89 */ /* 0x000e6200000e0000 */
[----:B------:R-:W-:-:S03]  /*23e0*/  SHF.R.S32.HI R32, RZ, 0x1f, R236 ;  /* 0x0000001fff207819 */ /* 0x000fc600000114ec */
[----:B------:R-:W2:Y:S01]  /*23f0*/  SHFL.IDX PT, R39, R43, 0x1, 0x1c1f ;  /* 0x003c1f002b277f89 */ /* 0x000ea200000e0000 */
[----:B------:R-:W-:-:S03]  /*2400*/  LEA.HI R32, R32, R236, RZ, 0x3 ;  /* 0x000000ec20207211 */ /* 0x000fc600078f18ff */
[----:B------:R-:W3:Y:S01]  /*2410*/  SHFL.IDX PT, R42, R42, RZ, 0x1c1f ;  /* 0x001c1fff2a2a7589 */ /* 0x000ee200000e0000 */
[----:B------:R-:W-:-:S03]  /*2420*/  LOP3.LUT R32, R32, 0xfffffff8, RZ, 0xc0, !PT ;  /* 0xfffffff820207812 */ /* 0x000fc600078ec0ff */
[----:B------:R-:W4:Y:S02]  /*2430*/  SHFL.IDX PT, R43, R43, RZ, 0x1c1f ;  /* 0x001c1fff2b2b7589 */ /* 0x000f2400000e0000 */
[----:B------:R-:W-:Y:S01]  /*2440*/  IMAD.WIDE R50, R32, 0x2, RZ ;  /* 0x0000000220327825 */ /* 0x000fe200078e02ff */
[----:B-1----:R-:W-:-:S04]  /*2450*/  IADD3 R48, P1, P0, R48, R35, R46 ;  /* 0x0000002330307210 */ /* 0x002fc8000783e02e */
[----:B--2---:R-:W-:Y:S02]  /*2460*/  IADD3.X R49, RZ, R39, R47, P1, P0 ;  /* 0x00000027ff317210 */ /* 0x004fe40000fe042f */
[----:B------:R-:W-:Y:S01]  /*2470*/  IADD3 R52, P1, P0, R34, R35, R44 ;  /* 0x0000002322347210 */ /* 0x000fe2000783e02c */
[----:B------:R-:W-:-:S03]  /*2480*/  IMAD.SHL.U32 R34, R233, 0x2, RZ ;  /* 0x00000002e9227824 */ /* 0x000fc600078e00ff */
[----:B------:R-:W-:Y:S02]  /*2490*/  IADD3.X R53, RZ, R39, R45, P1, P0 ;  /* 0x00000027ff357210 */ /* 0x000fe40000fe042d */
[----:B------:R-:W-:-:S04]  /*24a0*/  IADD3 R32, P1, P0, R33, R35, R50 ;  /* 0x0000002321207210 */ /* 0x000fc8000783e032 */
[----:B------:R-:W-:Y:S02]  /*24b0*/  IADD3.X R33, RZ, R39, R51, P1, P0 ;  /* 0x00000027ff217210 */ /* 0x000fe40000fe0433 */
[-C--:B---3--:R-:W-:Y:S02]  /*24c0*/  IADD3 R44, P0, R44, R42.reuse, RZ ;  /* 0x0000002a2c2c7210 */ /* 0x088fe40007f1e0ff */
[----:B------:R-:W-:-:S03]  /*24d0*/  IADD3 R46, P1, R46, R42, RZ ;  /* 0x0000002a2e2e7210 */ /* 0x000fc60007f3e0ff */
[--C-:B----4-:R-:W-:Y:S01]  /*24e0*/  IMAD.X R45, R45, 0x1, R43.reuse, P0 ;  /* 0x000000012d2d7824 */ /* 0x110fe200000e062b */
        /* <DEDUP_REMOVED lines=11> */
.L_x_856:
[----:B------:R-:W-:Y:S01]  /*25a0*/  SHF.R.S32.HI R238, RZ, 0x1f, R3 ;  /* 0x0000001fffee7819 */ /* 0x000fe20000011403 */
[----:B-1----:R-:W-:Y:S01]  /*25b0*/  IMAD.U32 R45, RZ, RZ, UR17 ;  /* 0x00000011ff2d7e24 */ /* 0x002fe2000f8e00ff */
[----:B------:R-:W0:Y:S01]  /*25c0*/  LDGDEPBAR ;  /* 0x00000000000079af */ /* 0x000e220000000000 */
[----:B------:R-:W-:Y:S01]  /*25d0*/  IMAD.SHL.U32 R225, R2, 0x2, RZ ;  /* 0x0000000202e17824 */ /* 0x000fe200078e00ff */
[----:B------:R-:W-:-:S03]  /*25e0*/  LEA.HI R238, R238, R3, RZ, 0x2 ;  /* 0x00000003eeee7211 */ /* 0x000fc600078f10ff */
[----:B------:R-:W-:Y:S01]  /*25f0*/  IMAD R223, R0, 0x2, R225 ;  /* 0x0000000200df7824 */ /* 0x000fe200078e02e1 */
[----:B------:R-:W-:Y:S01]  /*2600*/  LOP3.LUT R32, R238, 0x7ffffffc, RZ, 0xc0, !PT ;  /* 0x7ffffffcee207812 */ /* 0x000fe200078ec0ff */
[----:B------:R-:W-:Y:S04]  /*2610*/  LDSM.16.MT88.4 R148, [R225+0x100] ;  /* 0x00010000e194783b */ /* 0x000fe80000004200 */
[----:B------:R-:W-:Y:S01]  /*2620*/  IMAD.IADD R32, R3, 0x1, -R32 ;  /* 0x0000000103207824 */ /* 0x000fe200078e0a20 */
[----:B------:R-:W-:Y:S03]  /*2630*/  LDSM.16.MT88.4 R104, [R223+0x1100] ;  /* 0x00110000df68783b */ /* 0x000fe60000004200 */
[----:B------:R-:W-:Y:S01]  /*2640*/  IMAD R45, R32, -0x2, R45 ;  /* 0xfffffffe202d7824 */ /* 0x000fe200078e022d */
[----:B------:R-:W-:Y:S04]  /*2650*/  LDSM.16.MT88.4 R116, [R225+0x2100] ;  /* 0x00210000e174783b */ /* 0x000fe80000004200 */
[----:B------:R-:W-:-:S02]  /*2660*/  ISETP.GT.AND P0, PT, R45, RZ, PT ;  /* 0x000000ff2d00720c */ /* 0x000fc40003f04270 */
[C---:B------:R-:W-:Y:S02]  /*2670*/  ISETP.GT.AND P1, PT, R45.reuse, 0x1, PT ;  /* 0x000000012d00780c */ /* 0x040fe40003f24270 */
[----:B------:R-:W-:Y:S02]  /*2680*/  FSEL R42, R30, -INF , P0 ;  /* 0xff8000001e2a7808 */ /* 0x000fe40000000000 */
[----:B------:R-:W-:Y:S02]  /*2690*/  FSEL R40, R28, -INF , P0 ;  /* 0xff8000001c287808 */ /* 0x000fe40000000000 */
[----:B------:R-:W-:Y:S02]  /*26a0*/  FSEL R35, R94, -INF , P0 ;  /* 0xff8000005e237808 */ /* 0x000fe40000000000 */
[----:B------:R-:W-:Y:S02]  /*26b0*/  FSEL R39, R92, -INF , P0 ;  /* 0xff8000005c277808 */ /* 0x000fe40000000000 */
[----:B------:R-:W-:-:S02]  /*26c0*/  ISETP.GT.AND P0, PT, R45, 0x8, PT ;  /* 0x000000082d00780c */ /* 0x000fc40003f04270 */
[----:B------:R-:W-:Y:S02]  /*26d0*/  FSEL R41, R31, -INF , P1 ;  /* 0xff8000001f297808 */ /* 0x000fe40000800000 */
        /* <DEDUP_REMOVED lines=13> */
[----:B------:R-:W-:Y:S01]  /*27b0*/  ISETP.GT.AND P1, PT, R45, 0x9, PT ;  /* 0x000000092d00780c */ /* 0x000fe20003f24270 */
[----:B------:R-:W-:Y:S01]  /*27c0*/  LDSM.16.MT88.4 R92, [R225+0x1100] ;  /* 0x00110000e15c783b */ /* 0x000fe20000004200 */
[----:B------:R-:W-:Y:S02]  /*27d0*/  FSEL R18, R18, -INF , P0 ;  /* 0xff80000012127808 */ /* 0x000fe40000000000 */
[----:B------:R-:W-:Y:S02]  /*27e0*/  FSEL R16, R16, -INF , P0 ;  /* 0xff80000010107808 */ /* 0x000fe40000000000 */
[----:B------:R-:W-:-:S02]  /*27f0*/  FSEL R201, R82, -INF , P0 ;  /* 0xff80000052c97808 */ /* 0x000fc40000000000 */
[----:B------:R-:W-:Y:S02]  /*2800*/  FSEL R204, R80, -INF , P0 ;  /* 0xff80000050cc7808 */ /* 0x000fe40000000000 */
[----:B------:R-:W-:Y:S02]  /*2810*/  ISETP.GT.AND P0, PT, R45, 0x20, PT ;  /* 0x000000202d00780c */ /* 0x000fe40003f04270 */
[----:B------:R-:W-:Y:S02]  /*2820*/  FSEL R27, R27, -INF , P1 ;  /* 0xff8000001b1b7808 */ /* 0x000fe40000800000 */
[----:B------:R-:W-:Y:S02]  /*2830*/  FSEL R25, R25, -INF , P1 ;  /* 0xff80000019197808 */ /* 0x000fe40000800000 */
[----:B------:R-:W-:Y:S02]  /*2840*/  FSEL R3, R91, -INF , P1 ;  /* 0xff8000005b037808 */ /* 0x000fe40000800000 */
[----:B------:R-:W-:-:S02]  /*2850*/  FSEL R89, R89, -INF , P1 ;  /* 0xff80000059597808 */ /* 0x000fc40000800000 */
[----:B------:R-:W-:Y:S02]  /*2860*/  ISETP.GT.AND P1, PT, R45, 0x11, PT ;  /* 0x000000112d00780c */ /* 0x000fe40003f24270 */
[----:B------:R-:W-:Y:S02]  /*2870*/  FSEL R175, R12, -INF , P0 ;  /* 0xff8000000caf7808 */ /* 0x000fe40000000000 */
[----:B------:R-:W-:Y:S02]  /*2880*/  FMNMX.FTZ R12, R40, R43, !PT ;  /* 0x0000002b280c7209 */ /* 0x000fe40007810000 */
[----:B------:R-:W-:Y:S02]  /*2890*/  FSEL R23, R23, -INF , P1 ;  /* 0xff80000017177808 */ /* 0x000fe40000800000 */
[----:B------:R-:W-:Y:S02]  /*28a0*/  FSEL R21, R21, -INF , P1 ;  /* 0xff80000015157808 */ /* 0x000fe40000800000 */
[----:B------:R-:W-:-:S02]  /*28b0*/  FSEL R185, R87, -INF , P1 ;  /* 0xff80000057b97808 */ /* 0x000fc40000800000 */
[----:B------:R-:W-:Y:S02]  /*28c0*/  FSEL R205, R85, -INF , P1 ;  /* 0xff80000055cd7808 */ /* 0x000fe40000800000 */
[----:B------:R-:W-:Y:S02]  /*28d0*/  ISETP.GT.AND P1, PT, R45, 0x19, PT ;  /* 0x000000192d00780c */ /* 0x000fe40003f24270 */
[----:B------:R-:W-:Y:S02]  /*28e0*/  FMNMX.FTZ R12, R44, R12, !PT ;  /* 0x0000000c2c0c7209 */ /* 0x000fe40007810000 */
[----:B------:R-:W-:Y:S02]  /*28f0*/  FSEL R33, R19, -INF , P1 ;  /* 0xff80000013217808 */ /* 0x000fe40000800000 */
[----:B------:R-:W-:Y:S02]  /*2900*/  FSEL R17, R17, -INF , P1 ;  /* 0xff80000011117808 */ /* 0x000fe40000800000 */
[----:B------:R-:W-:-:S02]  /*2910*/  FSEL R176, R83, -INF , P1 ;  /* 0xff80000053b07808 */ /* 0x000fc40000800000 */
[----:B------:R-:W-:Y:S02]  /*2920*/  FSEL R203, R81, -INF , P1 ;  /* 0xff80000051cb7808 */ /* 0x000fe40000800000 */
[----:B------:R-:W-:Y:S01]  /*2930*/  ISETP.GT.AND P1, PT, R45, 0x28, PT ;  /* 0x000000282d00780c */ /* 0x000fe20003f24270 */
[----:B------:R-:W-:Y:S01]  /*2940*/  LDSM.16.MT88.4 R80, [R223+0x100] ;  /* 0x00010000df50783b */ /* 0x000fe20000004200 */
[----:B------:R-:W-:Y:S02]  /*2950*/  FMNMX.FTZ R12, R25, R12, !PT ;  /* 0x0000000c190c7209 */ /* 0x000fe40007810000 */
[----:B------:R-:W-:Y:S02]  /*2960*/  FSEL R187, R10, -INF , P1 ;  /* 0xff8000000abb7808 */ /* 0x000fe40000800000 */
[----:B------:R-:W-:Y:S02]  /*2970*/  FMNMX.FTZ R10, R20, R12, !PT ;  /* 0x0000000c140a7209 */ /* 0x000fe40007810000 */
[----:B------:R-:W-:-:S02]  /*2980*/  FSEL R182, R8, -INF , P1 ;  /* 0xff80000008b67808 */ /* 0x000fc40000800000 */
[----:B------:R-:W-:Y:S02]  /*2990*/  FMNMX.FTZ R8, R21, R10, !PT ;  /* 0x0000000a15087209 */ /* 0x000fe40007810000 */
[----:B------:R-:W-:Y:S02]  /*29a0*/  FSEL R29, R14, -INF , P0 ;  /* 0xff8000000e1d7808 */ /* 0x000fe40000000000 */
[----:B------:R-:W-:Y:S02]  /*29b0*/  FSEL R195, R78, -INF , P0 ;  /* 0xff8000004ec37808 */ /* 0x000fe40000000000 */
[----:B------:R-:W-:Y:S02]  /*29c0*/  FSEL R191, R76, -INF , P0 ;  /* 0xff8000004cbf7808 */ /* 0x000fe40000000000 */
[----:B------:R-:W-:Y:S02]  /*29d0*/  ISETP.GT.AND P0, PT, R45, 0x29, PT ;  /* 0x000000292d00780c */ /* 0x000fe40003f04270 */
[----:B------:R-:W-:-:S02]  /*29e0*/  FMNMX.FTZ R8, R16, R8, !PT ;  /* 0x0000000810087209 */ /* 0x000fc40007810000 */
[----:B------:R-:W-:Y:S02]  /*29f0*/  FSEL R197, R74, -INF , P1 ;  /* 0xff8000004ac57808 */ /* 0x000fe40000800000 */
[----:B------:R-:W-:Y:S02]  /*2a00*/  FSEL R199, R72, -INF , P1 ;  /* 0xff80000048c77808 */ /* 0x000fe40000800000 */
[----:B------:R-:W-:Y:S02]  /*2a10*/  ISETP.GT.AND P6, PT, R45, 0x21, PT ;  /* 0x000000212d00780c */ /* 0x000fe40003fc4270 */
[----:B------:R-:W-:Y:S02]  /*2a20*/  FSEL R30, R9, -INF , P0 ;  /* 0xff800000091e7808 */ /* 0x000fe40000000000 */
[----:B------:R-:W-:Y:S02]  /*2a30*/  ISETP.GT.AND P1, PT, R45, 0x30, PT ;  /* 0x000000302d00780c */ /* 0x000fe40003f24270 */
[----:B------:R-:W-:-:S02]  /*2a40*/  FMNMX.FTZ R8, R17, R8, !PT ;  /* 0x0000000811087209 */ /* 0x000fc40007810000 */
[----:B------:R-:W-:Y:S02]  /*2a50*/  FMNMX.FTZ R9, R42, R41, !PT ;  /* 0x000000292a097209 */ /* 0x000fe40007810000 */
[----:B------:R-:W-:Y:S02]  /*2a60*/  FSEL R31, R13, -INF , P6 ;  /* 0xff8000000d1f7808 */ /* 0x000fe40003000000 */
[----:B------:R-:W-:Y:S02]  /*2a70*/  FSEL R184, R6, -INF , P1 ;  /* 0xff80000006b87808 */ /* 0x000fe40000800000 */
[----:B------:R-:W-:Y:S02]  /*2a80*/  FMNMX.FTZ R8, R175, R8, !PT ;  /* 0x00000008af087209 */ /* 0x000fe40007810000 */
        /* <DEDUP_REMOVED lines=26> */
[----:B------:R-:W-:Y:S02]  /*2c30*/  FMNMX.FTZ R4, R190, R4, !PT ;  /* 0x00000004be047209 */ /* 0x000fe40007810000 */
[----:B------:R-:W-:Y:S02]  /*2c40*/  FSEL R28, R15, -INF , P6 ;  /* 0xff8000000f1c7808 */ /* 0x000fe40003000000 */
[----:B------:R-:W-:Y:S01]  /*2c50*/  FMNMX.FTZ R7, R29, R5, !PT ;  /* 0x000000051d077209 */ /* 0x000fe20007810000 */
[----:B------:R-:W-:Y:S01]  /*2c60*/  LDSM.16.MT88.4 R12, [R223+0x1500] ;  /* 0x00150000df0c783b */ /* 0x000fe20000004200 */
[----:B------:R-:W-:Y:S02]  /*2c70*/  FMNMX.FTZ R6, R39, R38, !PT ;  /* 0x0000002627067209 */ /* 0x000fe40007810000 */
[----:B------:R-:W-:Y:S02]  /*2c80*/  FMNMX.FTZ R4, R188, R4, !PT ;  /* 0x00000004bc047209 */ /* 0x000fe40007810000 */
[----:B------:R-:W-:-:S02]  /*2c90*/  FMNMX.FTZ R7, R28, R7, !PT ;  /* 0x000000071c077209 */ /* 0x000fc40007810000 */
[----:B------:R-:W-:Y:S02]  /*2ca0*/  FMNMX.FTZ R5, R88, R6, !PT ;  /* 0x0000000658057209 */ /* 0x000fe40007810000 */
[----:B------:R-:W-:Y:S01]  /*2cb0*/  FMNMX.FTZ R7, R187, R7, !PT ;  /* 0x00000007bb077209 */ /* 0x000fe20007810000 */
[----:B------:R-:W1:Y:S01]  /*2cc0*/  SHFL.BFLY PT, R6, R4, 0x2, 0x1f ;  /* 0x0c401f0004067f89 */ /* 0x000e6200000e0000 */
[----:B------:R-:W-:Y:S02]  /*2cd0*/  FMNMX.FTZ R5, R89, R5, !PT ;  /* 0x0000000559057209 */ /* 0x000fe40007810000 */
[----:B------:R-:W-:Y:S02]  /*2ce0*/  FMNMX.FTZ R7, R186, R7, !PT ;  /* 0x00000007ba077209 */ /* 0x000fe40007810000 */
[----:B------:R-:W-:Y:S02]  /*2cf0*/  FMNMX.FTZ R5, R32, R5, !PT ;  /* 0x0000000520057209 */ /* 0x000fe40007810000 */
        /* <DEDUP_REMOVED lines=8> */
[----:B------:R-:W-:Y:S02]  /*2d80*/  FMNMX.FTZ R8, R35, R34, !PT ;  /* 0x0000002223087209 */ /* 0x000fe40007810000 */
[----:B------:R-:W-:Y:S02]  /*2d90*/  FMNMX.FTZ R7, R180, R7, !PT ;  /* 0x00000007b4077209 */ /* 0x000fe40007810000 */
[----:B------:R-:W-:Y:S02]  /*2da0*/  FSEL R200, R77, -INF , P6 ;  /* 0xff8000004dc87808 */ /* 0x000fe40003000000 */
[----:B------:R-:W-:Y:S02]  /*2db0*/  FMNMX.FTZ R5, R191, R5, !PT ;  /* 0x00000005bf057209 */ /* 0x000fe40007810000 */
[----:B------:R-:W-:-:S02]  /*2dc0*/  FMNMX.FTZ R8, R24, R8, !PT ;  /* 0x0000000818087209 */ /* 0x000fc40007810000 */
[----:B-1----:R-:W-:Y:S02]  /*2dd0*/  FMNMX.FTZ R6, R4, R6, !PT ;  /* 0x0000000604067209 */ /* 0x002fe40007810000 */
[----:B------:R-:W-:Y:S01]  /*2de0*/  FMNMX.FTZ R5, R200, R5, !PT ;  /* 0x00000005c8057209 */ /* 0x000fe20007810000 */
[----:B------:R-:W1:Y:S01]  /*2df0*/  SHFL.BFLY PT, R4, R7, 0x2, 0x1f ;  /* 0x0c401f0007047f89 */ /* 0x000e6200000e0000 */
[----:B------:R-:W-:Y:S02]  /*2e00*/  FMNMX.FTZ R8, R3, R8, !PT ;  /* 0x0000000803087209 */ /* 0x000fe40007810000 */
[----:B------:R-:W-:Y:S01]  /*2e10*/  FMNMX.FTZ R5, R199, R5, !PT ;  /* 0x00000005c7057209 */ /* 0x000fe20007810000 */
[----:B------:R-:W2:Y:S01]  /*2e20*/  SHFL.BFLY PT, R166, R6, 0x1, 0x1f ;  /* 0x0c201f0006a67f89 */ /* 0x000ea200000e0000 */
        /* <DEDUP_REMOVED lines=8> */
[----:B------:R-:W-:Y:S02]  /*2eb0*/  FSEL R172, R61, -INF , P0 ;  /* 0xff8000003dac7808 */ /* 0x000fe40000000000 */
[----:B------:R-:W-:Y:S02]  /*2ec0*/  FMNMX.FTZ R5, R174, R5, !PT ;  /* 0x00000005ae057209 */ /* 0x000fe40007810000 */
[----:B------:R-:W-:Y:S02]  /*2ed0*/  FSEL R196, R79, -INF , P6 ;  /* 0xff8000004fc47808 */ /* 0x000fe40003000000 */
[----:B------:R-:W-:Y:S02]  /*2ee0*/  FMNMX.FTZ R8, R195, R8, !PT ;  /* 0x00000008c3087209 */ /* 0x000fe40007810000 */
[----:B------:R-:W-:Y:S02]  /*2ef0*/  FMNMX.FTZ R5, R172, R5, !PT ;  /* 0x00000005ac057209 */ /* 0x000fe40007810000 */
[----:B-1----:R-:W-:-:S02]  /*2f00*/  FMNMX.FTZ R4, R7, R4, !PT ;  /* 0x0000000407047209 */ /* 0x002fc40007810000 */
[----:B------:R-:W-:Y:S01]  /*2f10*/  FMNMX.FTZ R7, R196, R8, !PT ;  /* 0x00000008c4077209 */ /* 0x000fe20007810000 */
[----:B------:R-:W1:Y:S01]  /*2f20*/  SHFL.BFLY PT, R168, R5, 0x2, 0x1f ;  /* 0x0c401f0005a87f89 */ /* 0x000e6200000e0000 */
[----:B--2---:R-:W-:Y:S02]  /*2f30*/  FMNMX.FTZ R166, R6, R166, !PT ;  /* 0x000000a606a67209 */ /* 0x004fe40007810000 */
[----:B------:R-:W-:Y:S01]  /*2f40*/  FMNMX.FTZ R6, R197, R7, !PT ;  /* 0x00000007c5067209 */ /* 0x000fe20007810000 */
[----:B------:R-:W2:Y:S01]  /*2f50*/  SHFL.BFLY PT, R165, R4, 0x1, 0x1f ;  /* 0x0c201f0004a57f89 */ /* 0x000ea200000e0000 */
[----:B------:R-:W-:Y:S01]  /*2f60*/  FSEL R169, R62, -INF , P1 ;  /* 0xff8000003ea97808 */ /* 0x000fe20000800000 */
[----:B------:R-:W-:Y:S01]  /*2f70*/  FMUL.FTZ R189, R166, c[0x0][0x2d0] ;  /* 0x0000b400a6bd7a20 */ /* 0x000fe20000410000 */
[----:B------:R-:W-:Y:S01]  /*2f80*/  FMNMX.FTZ R6, R198, R6, !PT ;  /* 0x00000006c6067209 */ /* 0x000fe20007810000 */
[----:B------:R-:W-:Y:S01]  /*2f90*/  LDSM.16.MT88.4 R8, [R225+0x2500] ;  /* 0x00250000e108783b */ /* 0x000fe20000004200 */
[----:B------:R-:W-:-:S02]  /*2fa0*/  FSEL R67, R63, -INF , P0 ;  /* 0xff8000003f437808 */ /* 0x000fc40000000000 */
[----:B------:R-:W-:Y:S02]  /*2fb0*/  FMNMX.FTZ R6, R171, R6, !PT ;  /* 0x00000006ab067209 */ /* 0x000fe40007810000 */
[----:B------:R-:W-:Y:S02]  /*2fc0*/  FSETP.NEU.FTZ.AND P1, PT, R166, -INF , PT ;  /* 0xff800000a600780b */ /* 0x000fe40003f3d000 */
[----:B------:R-:W-:Y:S02]  /*2fd0*/  FMNMX.FTZ R6, R170, R6, !PT ;  /* 0x00000006aa067209 */ /* 0x000fe40007810000 */
[----:B------:R-:W-:Y:S02]  /*2fe0*/  FSEL R189, R189, RZ, P1 ;  /* 0x000000ffbdbd7208 */ /* 0x000fe40000800000 */
[----:B------:R-:W-:-:S03]  /*2ff0*/  FMNMX.FTZ R6, R169, R6, !PT ;  /* 0x00000006a9067209 */ /* 0x000fc60007810000 */
[--C-:B------:R-:W-:Y:S01]  /*3000*/  FFMA.FTZ R48, R40, c[0x0][0x2d0], -R189.reuse ;  /* 0x0000b40028307a23 */ /* 0x100fe200000108bd */
[----:B------:R-:W-:Y:S01]  /*3010*/  FMNMX.FTZ R167, R67, R6, !PT ;  /* 0x0000000643a77209 */ /* 0x000fe20007810000 */
[--C-:B------:R-:W-:Y:S01]  /*3020*/  FFMA.FTZ R47, R43, c[0x0][0x2d0], -R189.reuse ;  /* 0x0000b4002b2f7a23 */ /* 0x100fe200000108bd */
[----:B-1----:R-:W-:Y:S01]  /*3030*/  FMNMX.FTZ R168, R5, R168, !PT ;  /* 0x000000a805a87209 */ /* 0x002fe20007810000 */
[--C-:B------:R-:W-:Y:S02]  /*3040*/  FFMA.FTZ R46, R44, c[0x0][0x2d0], -R189.reuse ;  /* 0x0000b4002c2e7a23 */ /* 0x100fe400000108bd */
[----:B------:R-:W1:Y:S01]  /*3050*/  SHFL.BFLY PT, R5, R167, 0x2, 0x1f ;  /* 0x0c401f00a7057f89 */ /* 0x000e6200000e0000 */
[----:B--2---:R-:W-:Y:S01]  /*3060*/  FMNMX.FTZ R165, R4, R165, !PT ;  /* 0x000000a504a57209 */ /* 0x004fe20007810000 */
[----:B------:R-:W-:Y:S01]  /*3070*/  FFMA.FTZ R40, R25, c[0x0][0x2d0], -R189 ;  /* 0x0000b40019287a23 */ /* 0x000fe200000108bd */
[----:B------:R-:W-:Y:S01]  /*3080*/  MUFU.EX2 R48, R48 ;  /* 0x0000003000307308 */ /* 0x000fe20000000800 */
[----:B------:R-:W2:Y:S01]  /*3090*/  SHFL.BFLY PT, R4, R168, 0x1, 0x1f ;  /* 0x0c201f00a8047f89 */ /* 0x000ea200000e0000 */
[C---:B------:R-:W-:Y:S01]  /*30a0*/  FSETP.NEU.FTZ.AND P0, PT, R165.reuse, -INF , PT ;  /* 0xff800000a500780b */ /* 0x040fe20003f1d000 */
[----:B------:R-:W-:-:S02]  /*30b0*/  FMUL.FTZ R179, R165, c[0x0][0x2d0] ;  /* 0x0000b400a5b37a20 */ /* 0x000fc40000410000 */
[--C-:B------:R-:W-:Y:S02]  /*30c0*/  FFMA.FTZ R43, R20, c[0x0][0x2d0], -R189.reuse ;  /* 0x0000b400142b7a23 */ /* 0x100fe400000108bd */
[--C-:B------:R-:W-:Y:S01]  /*30d0*/  FFMA.FTZ R2, R17, c[0x0][0x2d0], -R189.reuse ;  /* 0x0000b40011027a23 */ /* 0x100fe200000108bd */
[----:B------:R-:W-:Y:S01]  /*30e0*/  FSEL R179, R179, RZ, P0 ;  /* 0x000000ffb3b37208 */ /* 0x000fe20000000000 */
[----:B------:R-:W3:Y:S01]  /*30f0*/  MUFU.EX2 R47, R47 ;  /* 0x0000002f002f7308 */ /* 0x000ee20000000800 */
[--C-:B------:R-:W-:Y:S02]  /*3100*/  FFMA.FTZ R175, R175, c[0x0][0x2d0], -R189.reuse ;  /* 0x0000b400afaf7a23 */ /* 0x100fe400000108bd */
[----:B------:R-:W-:Y:S02]  /*3110*/  FFMA.FTZ R193, R193, c[0x0][0x2d0], -R189 ;  /* 0x0000b400c1c17a23 */ /* 0x000fe400000108bd */
[--C-:B------:R-:W-:Y:S02]  /*3120*/  FFMA.FTZ R45, R42, c[0x0][0x2d0], -R179.reuse ;  /* 0x0000b4002a2d7a23 */ /* 0x100fe400000108b3 */
[--C-:B------:R-:W-:Y:S01]  /*3130*/  FFMA.FTZ R51, R41, c[0x0][0x2d0], -R179.reuse ;  /* 0x0000b40029337a23 */ /* 0x100fe200000108b3 */
[----:B------:R-:W-:Y:S01]  /*3140*/  MUFU.EX2 R46, R46 ;  /* 0x0000002e002e7308 */ /* 0x000fe20000000800 */
[----:B------:R-:W-:-:S02]  /*3150*/  FFMA.FTZ R50, R26, c[0x0][0x2d0], -R179 ;  /* 0x0000b4001a327a23 */ /* 0x000fc400000108b3 */
[--C-:B------:R-:W-:Y:S01]  /*3160*/  FFMA.FTZ R42, R27, c[0x0][0x2d0], -R179.reuse ;  /* 0x0000b4001b2a7a23 */ /* 0x100fe200000108b3 */
[----:B-1----:R-:W-:Y:S01]  /*3170*/  FMNMX.FTZ R167, R167, R5, !PT ;  /* 0x00000005a7a77209 */ /* 0x002fe20007810000 */
[--C-:B------:R-:W-:Y:S02]  /*3180*/  FFMA.FTZ R41, R22, c[0x0][0x2d0], -R179.reuse ;  /* 0x0000b40016297a23 */ /* 0x100fe400000108b3 */
[--C-:B------:R-:W-:Y:S01]  /*3190*/  FFMA.FTZ R49, R33, c[0x0][0x2d0], -R179.reuse ;  /* 0x0000b40021317a23 */ /* 0x100fe200000108b3 */
[----:B--2---:R-:W-:Y:S01]  /*31a0*/  FMNMX.FTZ R168, R168, R4, !PT ;  /* 0x00000004a8a87209 */ /* 0x004fe20007810000 */
[----:B------:R-:W1:Y:S01]  /*31b0*/  SHFL.BFLY PT, R0, R167, 0x1, 0x1f ;  /* 0x0c201f00a7007f89 */ /* 0x000e6200000e0000 */
[----:B------:R-:W2:Y:S01]  /*31c0*/  MUFU.EX2 R40, R40 ;  /* 0x0000002800287308 */ /* 0x000ea20000000800 */
[----:B---3--:R-:W-:Y:S01]  /*31d0*/  F2FP.BF16.PACK_AB R128, R47, R48 ;  /* 0x000000302f80723e */ /* 0x008fe200000010ff */
[--C-:B------:R-:W-:Y:S01]  /*31e0*/  FFMA.FTZ R187, R187, c[0x0][0x2d0], -R179.reuse ;  /* 0x0000b400bbbb7a23 */ /* 0x100fe200000108b3 */
[----:B------:R-:W3:Y:S01]  /*31f0*/  LDSM.16.MT88.4 R4, [R223+0x2100] ;  /* 0x00210000df04783b */ /* 0x000ee20000004200 */
[C---:B------:R-:W-:Y:S01]  /*3200*/  FMUL.FTZ R173, R168.reuse, c[0x0][0x2d0] ;  /* 0x0000b400a8ad7a20 */ /* 0x040fe20000410000 */
[----:B------:R-:W-:Y:S01]  /*3210*/  FSETP.NEU.FTZ.AND P0, PT, R168, -INF , PT ;  /* 0xff800000a800780b */ /* 0x000fe20003f1d000 */
[----:B------:R-:W-:-:S02]  /*3220*/  FFMA.FTZ R186, R186, c[0x0][0x2d0], -R179 ;  /* 0x0000b400baba7a23 */ /* 0x000fc400000108b3 */
[----:B------:R-:W-:Y:S01]  /*3230*/  MUFU.EX2 R45, R45 ;  /* 0x0000002d002d7308 */ /* 0x000fe20000000800 */
[----:B------:R-:W-:Y:S01]  /*3240*/  FSEL R173, R173, RZ, P0 ;  /* 0x000000ffadad7208 */ /* 0x000fe20000000000 */
[----:B------:R-:W-:Y:S02]  /*3250*/  FADD.FTZ R47, R48, R47 ;  /* 0x0000002f302f7221 */ /* 0x000fe40000010000 */
[----:B------:R-:W-:Y:S02]  /*3260*/  FFMA.FTZ R192, R192, c[0x0][0x2d0], -R189 ;  /* 0x0000b400c0c07a23 */ /* 0x000fe400000108bd */
[--C-:B------:R-:W-:Y:S02]  /*3270*/  FFMA.FTZ R58, R39, c[0x0][0x2d0], -R173.reuse ;  /* 0x0000b400273a7a23 */ /* 0x100fe400000108ad */
[----:B------:R-:W4:Y:S01]  /*3280*/  MUFU.EX2 R51, R51 ;  /* 0x0000003300337308 */ /* 0x000f220000000800 */
[--C-:B------:R-:W-:Y:S01]  /*3290*/  FFMA.FTZ R57, R38, c[0x0][0x2d0], -R173.reuse ;  /* 0x0000b40026397a23 */ /* 0x100fe200000108ad */
[----:B--2---:R-:W-:Y:S01]  /*32a0*/  F2FP.BF16.PACK_AB R130, R40, R46 ;  /* 0x0000002e2882723e */ /* 0x004fe200000010ff */
[----:B------:R-:W-:-:S02]  /*32b0*/  FFMA.FTZ R54, R88, c[0x0][0x2d0], -R173 ;  /* 0x0000b40058367a23 */ /* 0x000fc400000108ad */
[----:B------:R-:W-:Y:S01]  /*32c0*/  FFMA.FTZ R53, R89, c[0x0][0x2d0], -R173 ;  /* 0x0000b40059357a23 */ /* 0x000fe200000108ad */
[----:B-1----:R-:W-:Y:S02]  /*32d0*/  FMNMX.FTZ R167, R167, R0, !PT ;  /* 0x00000000a7a77209 */ /* 0x002fe40007810000 */
[----:B------:R-:W-:Y:S01]  /*32e0*/  MUFU.EX2 R50, R50 ;  /* 0x0000003200327308 */ /* 0x000fe20000000800 */
[----:B------:R-:W-:Y:S01]  /*32f0*/  FFMA.FTZ R38, R21, c[0x0][0x2d0], -R189 ;  /* 0x0000b40015267a23 */ /* 0x000fe200000108bd */
[C---:B------:R-:W-:Y:S01]  /*3300*/  FSETP.NEU.FTZ.AND P0, PT, R167.reuse, -INF , PT ;  /* 0xff800000a700780b */ /* 0x040fe20003f1d000 */
[----:B------:R-:W-:Y:S02]  /*3310*/  FMUL.FTZ R164, R167, c[0x0][0x2d0] ;  /* 0x0000b400a7a47a20 */ /* 0x000fe40000410000 */
[----:B------:R-:W-:-:S03]  /*3320*/  FFMA.FTZ R0, R23, c[0x0][0x2d0], -R179 ;  /* 0x0000b40017007a23 */ /* 0x000fc600000108b3 */
[----:B------:R-:W1:Y:S01]  /*3330*/  MUFU.EX2 R42, R42 ;  /* 0x0000002a002a7308 */ /* 0x000e620000000800 */
[----:B------:R-:W-:Y:S01]  /*3340*/  FSEL R164, R164, RZ, P0 ;  /* 0x000000ffa4a47208 */ /* 0x000fe20000000000 */
[----:B------:R-:W-:Y:S01]  /*3350*/  FFMA.FTZ R39, R18, c[0x0][0x2d0], -R179 ;  /* 0x0000b40012277a23 */ /* 0x000fe200000108b3 */
[----:B------:R-:W-:Y:S01]  /*3360*/  LDSM.16.MT88.4 R20, [R223+0x500] ;  /* 0x00050000df14783b */ /* 0x000fe20000004200 */
[----:B------:R-:W-:Y:S01]  /*3370*/  FFMA.FTZ R59, R32, c[0x0][0x2d0], -R173 ;  /* 0x0000b400203b7a23 */ /* 0x000fe200000108ad */
[----:B----4-:R-:W-:Y:S01]  /*3380*/  F2FP.BF16.PACK_AB R129, R51, R45 ;  /* 0x0000002d3381723e */ /* 0x010fe200000010ff */
[--C-:B------:R-:W-:Y:S01]  /*3390*/  FFMA.FTZ R56, R35, c[0x0][0x2d0], -R164.reuse ;  /* 0x0000b40023387a23 */ /* 0x100fe200000108a4 */
[----:B------:R-:W-:Y:S01]  /*33a0*/  PLOP3.LUT P0, PT, PT, PT, UP0, 0x40, 0x0 ;  /* 0x000000000000781c */ /* 0x000fe20003f0e808 */
[--C-:B------:R-:W-:Y:S01]  /*33b0*/  FFMA.FTZ R55, R34, c[0x0][0x2d0], -R164.reuse ;  /* 0x0000b40022377a23 */ /* 0x100fe200000108a4 */
[----:B------:R-:W-:Y:S01]  /*33c0*/  MUFU.EX2 R58, R58 ;  /* 0x0000003a003a7308 */ /* 0x000fe20000000800 */
[--C-:B------:R-:W-:Y:S01]  /*33d0*/  FFMA.FTZ R52, R24, c[0x0][0x2d0], -R164.reuse ;  /* 0x0000b40018347a23 */ /* 0x100fe200000108a4 */
[----:B------:R-:W-:Y:S01]  /*33e0*/  LDSM.16.MT88.4 R32, [R223+0x2500] ;  /* 0x00250000df20783b */ /* 0x000fe20000004200 */
[----:B------:R-:W-:-:S02]  /*33f0*/  FFMA.FTZ R44, R3, c[0x0][0x2d0], -R164 ;  /* 0x0000b400032c7a23 */ /* 0x000fc400000108a4 */
[----:B------:R-:W-:Y:S01]  /*3400*/  FFMA.FTZ R3, R16, c[0x0][0x2d0], -R189 ;  /* 0x0000b40010037a23 */ /* 0x000fe200000108bd */
[----:B------:R-:W2:Y:S01]  /*3410*/  LDSM.16.MT88.4 R24, [R225+0x500] ;  /* 0x00050000e118783b */ /* 0x000ea20000004200 */
[----:B-1----:R-:W-:Y:S01]  /*3420*/  F2FP.BF16.PACK_AB R131, R42, R50 ;  /* 0x000000322a83723e */ /* 0x002fe200000010ff */
[----:B------:R-:W1:Y:S01]  /*3430*/  MUFU.EX2 R57, R57 ;  /* 0x0000003900397308 */ /* 0x000e620000000800 */
[--C-:B------:R-:W-:Y:S01]  /*3440*/  FFMA.FTZ R60, R205, c[0x0][0x2d0], -R173.reuse ;  /* 0x0000b400cd3c7a23 */ /* 0x100fe200000108ad */
[----:B------:R-:W4:Y:S01]  /*3450*/  LDSM.16.MT88.4 R16, [R225+0x1500] ;  /* 0x00150000e110783b */ /* 0x000f220000004200 */
[--C-:B------:R-:W-:Y:S02]  /*3460*/  FFMA.FTZ R61, R204, c[0x0][0x2d0], -R173.reuse ;  /* 0x0000b400cc3d7a23 */ /* 0x100fe400000108ad */
[----:B------:R-:W-:Y:S01]  /*3470*/  FFMA.FTZ R62, R203, c[0x0][0x2d0], -R173 ;  /* 0x0000b400cb3e7a23 */ /* 0x000fe200000108ad */
[----:B------:R-:W-:Y:S01]  /*3480*/  HMMA.16816.F32.BF16 R156, R128, R148, RZ ;  /* 0x00000094809c723c */ /* 0x000fe200000418ff */
[--C-:B------:R-:W-:Y:S01]  /*3490*/  FFMA.FTZ R64, R202, c[0x0][0x2d0], -R164.reuse ;  /* 0x0000b400ca407a23 */ /* 0x100fe200000108a4 */
[----:B------:R-:W-:Y:S01]  /*34a0*/  MUFU.EX2 R54, R54 ;  /* 0x0000003600367308 */ /* 0x000fe20000000800 */
[----:B------:R-:W-:-:S02]  /*34b0*/  FFMA.FTZ R63, R185, c[0x0][0x2d0], -R164 ;  /* 0x0000b400b93f7a23 */ /* 0x000fc400000108a4 */
[--C-:B------:R-:W-:Y:S02]  /*34c0*/  FFMA.FTZ R65, R201, c[0x0][0x2d0], -R164.reuse ;  /* 0x0000b400c9417a23 */ /* 0x100fe400000108a4 */
[----:B------:R-:W-:Y:S01]  /*34d0*/  FFMA.FTZ R66, R176, c[0x0][0x2d0], -R164 ;  /* 0x0000b400b0427a23 */ /* 0x000fe200000108a4 */
[C---:B------:R-:W-:Y:S01]  /*34e0*/  HMMA.16816.F32.BF16 R72, R128.reuse, R80, RZ ;  /* 0x000000508048723c */ /* 0x040fe200000418ff */
[----:B------:R-:W-:Y:S01]  /*34f0*/  FFMA.FTZ R176, R31, c[0x0][0x2d0], -R189 ;  /* 0x0000b4001fb07a23 */ /* 0x000fe200000108bd */
[----:B------:R-:W5:Y:S01]  /*3500*/  MUFU.EX2 R53, R53 ;  /* 0x0000003500357308 */ /* 0x000f620000000800 */
[----:B-1----:R-:W-:Y:S01]  /*3510*/  F2FP.BF16.PACK_AB R132, R57, R58 ;  /* 0x0000003a3984723e */ /* 0x002fe200000010ff */
[----:B------:R-:W-:Y:S02]  /*3520*/  FFMA.FTZ R185, R28, c[0x0][0x2d0], -R179 ;  /* 0x0000b4001cb97a23 */ /* 0x000fe400000108b3 */
[----:B------:R-:W-:Y:S02]  /*3530*/  FADD.FTZ R57, R58, R57 ;  /* 0x000000393a397221 */ /* 0x000fe40000010000 */
[----:B------:R-:W-:Y:S01]  /*3540*/  HMMA.16816.F32.BF16 R88, R128, R92, RZ ;  /* 0x0000005c8058723c */ /* 0x000fe200000418ff */
[--C-:B------:R-:W-:Y:S01]  /*3550*/  FFMA.FTZ R191, R191, c[0x0][0x2d0], -R173.reuse ;  /* 0x0000b400bfbf7a23 */ /* 0x100fe200000108ad */
[----:B------:R-:W-:Y:S01]  /*3560*/  MUFU.EX2 R56, R56 ;  /* 0x0000003800387308 */ /* 0x000fe20000000800 */
[----:B------:R-:W-:-:S02]  /*3570*/  FFMA.FTZ R194, R194, c[0x0][0x2d0], -R173 ;  /* 0x0000b400c2c27a23 */ /* 0x000fc400000108ad */
[--C-:B------:R-:W-:Y:S02]  /*3580*/  FFMA.FTZ R195, R195, c[0x0][0x2d0], -R164.reuse ;  /* 0x0000b400c3c37a23 */ /* 0x100fe400000108a4 */
[--C-:B------:R-:W-:Y:S01]  /*3590*/  FFMA.FTZ R196, R196, c[0x0][0x2d0], -R164.reuse ;  /* 0x0000b400c4c47a23 */ /* 0x100fe200000108a4 */
[C---:B------:R-:W-:Y:S01]  /*35a0*/  HMMA.16816.F32.BF16 R100, R128.reuse, R104, RZ ;  /* 0x000000688064723c */ /* 0x040fe200000418ff */
[--C-:B------:R-:W-:Y:S01]  /*35b0*/  FFMA.FTZ R197, R197, c[0x0][0x2d0], -R164.reuse ;  /* 0x0000b400c5c57a23 */ /* 0x100fe200000108a4 */
[----:B------:R-:W1:Y:S01]  /*35c0*/  MUFU.EX2 R55, R55 ;  /* 0x0000003700377308 */ /* 0x000e620000000800 */
[----:B-----5:R-:W-:Y:S01]  /*35d0*/  F2FP.BF16.PACK_AB R134, R53, R54 ;  /* 0x000000363586723e */ /* 0x020fe200000010ff */
[----:B------:R-:W-:Y:S02]  /*35e0*/  FFMA.FTZ R198, R198, c[0x0][0x2d0], -R164 ;  /* 0x0000b400c6c67a23 */ /* 0x000fe400000108a4 */
[----:B------:R-:W-:Y:S02]  /*35f0*/  FFMA.FTZ R200, R200, c[0x0][0x2d0], -R173 ;  /* 0x0000b400c8c87a23 */ /* 0x000fe400000108ad */
[----:B------:R-:W-:Y:S01]  /*3600*/  HMMA.16816.F32.BF16 R112, R128, R116, RZ ;  /* 0x000000748070723c */ /* 0x000fe200000418ff */
[----:B------:R-:W-:Y:S01]  /*3610*/  FADD.FTZ R57, R54, R57 ;  /* 0x0000003936397221 */ /* 0x000fe20000010000 */
[----:B------:R-:W5:Y:S01]  /*3620*/  MUFU.EX2 R52, R52 ;  /* 0x0000003400347308 */ /* 0x000f620000000800 */
[----:B------:R-:W-:-:S02]  /*3630*/  FFMA.FTZ R178, R178, c[0x0][0x2d0], -R173 ;  /* 0x0000b400b2b27a23 */ /* 0x000fc400000108ad */
[----:B------:R-:W-:Y:S02]  /*3640*/  FADD.FTZ R57, R53, R57 ;  /* 0x0000003935397221 */ /* 0x000fe40000010000 */
[--C-:B------:R-:W-:Y:S01]  /*3650*/  FFMA.FTZ R171, R171, c[0x0][0x2d0], -R164.reuse ;  /* 0x0000b400abab7a23 */ /* 0x100fe200000108a4 */
[C---:B---3--:R-:W-:Y:S01]  /*3660*/  HMMA.16816.F32.BF16 R124, R128.reuse, R4, RZ ;  /* 0x00000004807c723c */ /* 0x048fe200000418ff */
[----:B------:R-:W-:Y:S01]  /*3670*/  FFMA.FTZ R177, R177, c[0x0][0x2d0], -R173 ;  /* 0x0000b400b1b17a23 */ /* 0x000fe200000108ad */
[----:B------:R-:W3:Y:S01]  /*3680*/  MUFU.EX2 R44, R44 ;  /* 0x0000002c002c7308 */ /* 0x000ee20000000800 */
[----:B-1----:R-:W-:Y:S01]  /*3690*/  F2FP.BF16.PACK_AB R133, R55, R56 ;  /* 0x000000383785723e */ /* 0x002fe200000010ff */
[----:B------:R-:W-:Y:S02]  /*36a0*/  FADD.FTZ R55, R56, R55 ;  /* 0x0000003738377221 */ /* 0x000fe40000010000 */
[----:B------:R-:W-:Y:S02]  /*36b0*/  FADD.FTZ R45, R45, R51 ;  /* 0x000000332d2d7221 */ /* 0x000fe40000010000 */
[----:B------:R-:W-:Y:S01]  /*36c0*/  HMMA.16816.F32.BF16 R152, R128, R150, RZ ;  /* 0x000000968098723c */ /* 0x000fe200000418ff */
[----:B------:R-:W-:Y:S01]  /*36d0*/  FFMA.FTZ R170, R170, c[0x0][0x2d0], -R164 ;  /* 0x0000b400aaaa7a23 */ /* 0x000fe200000108a4 */
[----:B------:R-:W1:Y:S01]  /*36e0*/  MUFU.EX2 R43, R43 ;  /* 0x0000002b002b7308 */ /* 0x000e620000000800 */
[----:B-----5:R-:W-:-:S02]  /*36f0*/  FADD.FTZ R55, R52, R55 ;  /* 0x0000003734377221 */ /* 0x020fc40000010000 */
[----:B------:R-:W-:Y:S02]  /*3700*/  FFMA.FTZ R174, R174, c[0x0][0x2d0], -R173 ;  /* 0x0000b400aeae7a23 */ /* 0x000fe400000108ad */
[----:B------:R-:W-:Y:S01]  /*3710*/  FADD.FTZ R47, R46, R47 ;  /* 0x0000002f2e2f7221 */ /* 0x000fe20000010000 */
[C---:B------:R-:W-:Y:S01]  /*3720*/  HMMA.16816.F32.BF16 R76, R128.reuse, R82, RZ ;  /* 0x00000052804c723c */ /* 0x040fe200000418ff */
[----:B------:R-:W-:Y:S01]  /*3730*/  FADD.FTZ R45, R50, R45 ;  /* 0x0000002d322d7221 */ /* 0x000fe20000010000 */
[C---:B---3--:R-:W-:Y:S01]  /*3740*/  F2FP.BF16.PACK_AB R135, R44.reuse, R52 ;  /* 0x000000342c87723e */ /* 0x048fe200000010ff */
[----:B------:R-:W3:Y:S01]  /*3750*/  MUFU.EX2 R38, R38 ;  /* 0x0000002600267308 */ /* 0x000ee20000000800 */
[----:B------:R-:W-:Y:S02]  /*3760*/  FADD.FTZ R55, R44, R55 ;  /* 0x000000372c377221 */ /* 0x000fe40000010000 */
[----:B------:R-:W-:Y:S02]  /*3770*/  FFMA.FTZ R169, R169, c[0x0][0x2d0], -R164 ;  /* 0x0000b400a9a97a23 */ /* 0x000fe400000108a4 */
[----:B------:R-:W-:Y:S01]  /*3780*/  HMMA.16816.F32.BF16 R144, R128, R94, RZ ;  /* 0x0000005e8090723c */ /* 0x000fe200000418ff */
[----:B------:R-:W-:-:S02]  /*3790*/  FFMA.FTZ R172, R172, c[0x0][0x2d0], -R173 ;  /* 0x0000b400acac7a23 */ /* 0x000fc400000108ad */
[----:B------:R-:W5:Y:S01]  /*37a0*/  MUFU.EX2 R3, R3 ;  /* 0x0000000300037308 */ /* 0x000f620000000800 */
[----:B------:R-:W-:Y:S02]  /*37b0*/  FADD.FTZ R47, R40, R47 ;  /* 0x0000002f282f7221 */ /* 0x000fe40000010000 */
[----:B------:R-:W-:Y:S02]  /*37c0*/  FADD.FTZ R45, R42, R45 ;  /* 0x0000002d2a2d7221 */ /* 0x000fe40000010000 */
[----:B------:R-:W-:Y:S01]  /*37d0*/  HMMA.16816.F32.BF16 R140, R128, R106, RZ ;  /* 0x0000006a808c723c */ /* 0x000fe200000418ff */
[----:B------:R-:W-:Y:S02]  /*37e0*/  FFMA.FTZ R67, R67, c[0x0][0x2d0], -R164 ;  /* 0x0000b40043437a23 */ /* 0x000fe400000108a4 */
[----:B------:R-:W-:Y:S01]  /*37f0*/  MUFU.EX2 R2, R2 ;  /* 0x0000000200027308 */ /* 0x000fe20000000800 */
[----:B-1----:R-:W-:Y:S02]  /*3800*/  FADD.FTZ R47, R43, R47 ;  /* 0x0000002f2b2f7221 */ /* 0x002fe40000010000 */
[----:B------:R-:W-:-:S02]  /*3810*/  FFMA.FTZ R190, R190, c[0x0][0x2d0], -R189 ;  /* 0x0000b400bebe7a23 */ /* 0x000fc400000108bd */
[C---:B------:R-:W-:Y:S01]  /*3820*/  HMMA.16816.F32.BF16 R136, R128.reuse, R118, RZ ;  /* 0x000000768088723c */ /* 0x040fe200000418ff */
[----:B------:R-:W-:Y:S02]  /*3830*/  FFMA.FTZ R252, R188, c[0x0][0x2d0], -R189 ;  /* 0x0000b400bcfc7a23 */ /* 0x000fe400000108bd */
[----:B------:R-:W1:Y:S01]  /*3840*/  MUFU.EX2 R41, R41 ;  /* 0x0000002900297308 */ /* 0x000e620000000800 */
[--C-:B------:R-:W-:Y:S02]  /*3850*/  FFMA.FTZ R184, R184, c[0x0][0x2d0], -R179.reuse ;  /* 0x0000b400b8b87a23 */ /* 0x100fe400000108b3 */
[--C-:B------:R-:W-:Y:S02]  /*3860*/  FFMA.FTZ R181, R181, c[0x0][0x2d0], -R179.reuse ;  /* 0x0000b400b5b57a23 */ /* 0x100fe400000108b3 */
[----:B------:R-:W-:Y:S01]  /*3870*/  HMMA.16816.F32.BF16 R128, R128, R6, RZ ;  /* 0x000000068080723c */ /* 0x000fe200000418ff */
[--C-:B------:R-:W-:Y:S02]  /*3880*/  FFMA.FTZ R183, R183, c[0x0][0x2d0], -R179.reuse ;  /* 0x0000b400b7b77a23 */ /* 0x100fe400000108b3 */
[----:B------:R-:W2:Y:S01]  /*3890*/  MUFU.EX2 R0, R0 ;  /* 0x0000000000007308 */ /* 0x000ea20000000800 */
[----:B------:R-:W-:-:S02]  /*38a0*/  FFMA.FTZ R249, R180, c[0x0][0x2d0], -R179 ;  /* 0x0000b400b4f97a23 */ /* 0x000fc400000108b3 */
[----:B---3--:R-:W-:Y:S02]  /*38b0*/  FADD.FTZ R47, R38, R47 ;  /* 0x0000002f262f7221 */ /* 0x008fe40000010000 */
[C---:B------:R-:W-:Y:S02]  /*38c0*/  HMMA.16816.F32.BF16 R120, R132.reuse, R4, RZ ;  /* 0x000000048478723c */ /* 0x040fe400000418ff */
[----:B-----5:R-:W-:Y:S01]  /*38d0*/  FADD.FTZ R47, R3, R47 ;  /* 0x0000002f032f7221 */ /* 0x020fe20000010000 */
[----:B------:R-:W3:Y:S01]  /*38e0*/  MUFU.EX2 R39, R39 ;  /* 0x0000002700277308 */ /* 0x000ee20000000800 */
[----:B-1----:R-:W-:Y:S02]  /*38f0*/  FADD.FTZ R45, R41, R45 ;  /* 0x0000002d292d7221 */ /* 0x002fe40000010000 */
[----:B------:R-:W-:Y:S01]  /*3900*/  FADD.FTZ R47, R2, R47 ;  /* 0x0000002f022f7221 */ /* 0x000fe20000010000 */
[----:B------:R-:W-:Y:S01]  /*3910*/  F2FP.BF16.PACK_AB R4, R38, R43 ;  /* 0x0000002b2604723e */ /* 0x000fe200000010ff */
[----:B------:R-:W-:Y:S03]  /*3920*/  HMMA.16816.F32.BF16 R160, R132, R148, RZ ;  /* 0x0000009484a0723c */ /* 0x000fe600000418ff */
[----:B------:R-:W1:Y:S01]  /*3930*/  MUFU.EX2 R49, R49 ;  /* 0x0000003100317308 */ /* 0x000e620000000800 */
[C---:B--2---:R-:W-:Y:S01]  /*3940*/  F2FP.BF16.PACK_AB R5, R0.reuse, R41 ;  /* 0x000000290005723e */ /* 0x044fe200000010ff */
[----:B------:R-:W-:-:S03]  /*3950*/  FADD.FTZ R45, R0, R45 ;  /* 0x0000002d002d7221 */ /* 0x000fc60000010000 */
[----:B------:R-:W-:Y:S03]  /*3960*/  HMMA.16816.F32.BF16 R68, R132, R80, RZ ;  /* 0x000000508444723c */ /* 0x000fe600000418ff */
[----:B------:R-:W2:Y:S01]  /*3970*/  MUFU.EX2 R59, R59 ;  /* 0x0000003b003b7308 */ /* 0x000ea20000000800 */
[----:B---3--:R-:W-:-:S04]  /*3980*/  FADD.FTZ R45, R39, R45 ;  /* 0x0000002d272d7221 */ /* 0x008fc80000010000 */
[----:B------:R-:W-:Y:S03]  /*3990*/  HMMA.16816.F32.BF16 R84, R132, R92, RZ ;  /* 0x0000005c8454723c */ /* 0x000fe600000418ff */
[----:B------:R-:W3:Y:S01]  /*39a0*/  MUFU.EX2 R60, R60 ;  /* 0x0000003c003c7308 */ /* 0x000ee20000000800 */
[----:B-1----:R-:W-:-:S04]  /*39b0*/  FADD.FTZ R45, R49, R45 ;  /* 0x0000002d312d7221 */ /* 0x002fc80000010000 */
[----:B------:R-:W-:Y:S03]  /*39c0*/  HMMA.16816.F32.BF16 R96, R132, R104, RZ ;  /* 0x000000688460723c */ /* 0x000fe600000418ff */
[----:B------:R-:W1:Y:S01]  /*39d0*/  MUFU.EX2 R61, R61 ;  /* 0x0000003d003d7308 */ /* 0x000e620000000800 */
[----:B--2---:R-:W-:-:S04]  /*39e0*/  FADD.FTZ R57, R59, R57 ;  /* 0x000000393b397221 */ /* 0x004fc80000010000 */
        /* <DEDUP_REMOVED lines=20> */
[----:B---3--:R-:W-:-:S03]  /*3b30*/  FADD.FTZ R55, R66, R55 ;  /* 0x0000003742377221 */ /* 0x008fc60000010000 */
[----:B------:R-:W-:Y:S02]  /*3b40*/  F2FP.BF16.PACK_AB R6, R2, R3 ;  /* 0x000000030206723e */ /* 0x000fe400000010ff */
[----:B------:R-:W-:Y:S02]  /*3b50*/  F2FP.BF16.PACK_AB R7, R49, R39 ;  /* 0x000000273107723e */ /* 0x000fe400000010ff */
[----:B------:R-:W-:Y:S01]  /*3b60*/  MUFU.EX2 R185, R185 ;  /* 0x000000b900b97308 */ /* 0x000fe20000000800 */
[----:B-1----:R-:W-:-:S04]  /*3b70*/  FADD.FTZ R47, R175, R47 ;  /* 0x0000002faf2f7221 */ /* 0x002fc80000010000 */
[----:B------:R-:W-:Y:S03]  /*3b80*/  HMMA.16816.F32.BF16 R156, R4, R24, R156 ;  /* 0x00000018049c723c */ /* 0x000fe6000004189c */
[----:B------:R-:W-:Y:S01]  /*3b90*/  MUFU.EX2 R187, R187 ;  /* 0x000000bb00bb7308 */ /* 0x000fe20000000800 */
[----:B--2---:R-:W-:-:S04]  /*3ba0*/  FADD.FTZ R47, R176, R47 ;  /* 0x0000002fb02f7221 */ /* 0x004fc80000010000 */
[C---:B------:R-:W-:Y:S03]  /*3bb0*/  HMMA.16816.F32.BF16 R72, R4.reuse, R20, R72 ;  /* 0x000000140448723c */ /* 0x040fe60000041848 */
[----:B------:R-:W-:Y:S05]  /*3bc0*/  MUFU.EX2 R186, R186 ;  /* 0x000000ba00ba7308 */ /* 0x000fea0000000800 */
[C---:B----4-:R-:W-:Y:S03]  /*3bd0*/  HMMA.16816.F32.BF16 R88, R4.reuse, R16, R88 ;  /* 0x000000100458723c */ /* 0x050fe60000041858 */
[----:B------:R-:W1:Y:S05]  /*3be0*/  MUFU.EX2 R191, R191 ;  /* 0x000000bf00bf7308 */ /* 0x000e6a0000000800 */
[C---:B------:R-:W-:Y:S03]  /*3bf0*/  HMMA.16816.F32.BF16 R100, R4.reuse, R12, R100 ;  /* 0x0000000c0464723c */ /* 0x040fe60000041864 */
[----:B------:R-:W-:Y:S05]  /*3c00*/  MUFU.EX2 R194, R194 ;  /* 0x000000c200c27308 */ /* 0x000fea0000000800 */
[----:B------:R-:W-:Y:S03]  /*3c10*/  HMMA.16816.F32.BF16 R112, R4, R8, R112 ;  /* 0x000000080470723c */ /* 0x000fe60000041870 */
[----:B------:R-:W2:Y:S01]  /*3c20*/  MUFU.EX2 R195, R195 ;  /* 0x000000c300c37308 */ /* 0x000ea20000000800 */
[----:B-1----:R-:W-:-:S04]  /*3c30*/  FADD.FTZ R57, R191, R57 ;  /* 0x00000039bf397221 */ /* 0x002fc80000010000 */
[C---:B------:R-:W-:Y:S03]  /*3c40*/  HMMA.16816.F32.BF16 R124, R4.reuse, R32, R124 ;  /* 0x00000020047c723c */ /* 0x040fe6000004187c */
[----:B------:R-:W1:Y:S05]  /*3c50*/  MUFU.EX2 R196, R196 ;  /* 0x000000c400c47308 */ /* 0x000e6a0000000800 */
[----:B------:R-:W-:Y:S03]  /*3c60*/  HMMA.16816.F32.BF16 R152, R4, R26, R152 ;  /* 0x0000001a0498723c */ /* 0x000fe60000041898 */
[----:B------:R-:W3:Y:S01]  /*3c70*/  MUFU.EX2 R197, R197 ;  /* 0x000000c500c57308 */ /* 0x000ee20000000800 */
[----:B--2---:R-:W-:-:S04]  /*3c80*/  FADD.FTZ R55, R195, R55 ;  /* 0x00000037c3377221 */ /* 0x004fc80000010000 */
[----:B------:R-:W-:Y:S03]  /*3c90*/  HMMA.16816.F32.BF16 R76, R4, R22, R76 ;  /* 0x00000016044c723c */ /* 0x000fe6000004184c */
[----:B------:R-:W2:Y:S01]  /*3ca0*/  MUFU.EX2 R198, R198 ;  /* 0x000000c600c67308 */ /* 0x000ea20000000800 */
[----:B-1----:R-:W-:-:S04]  /*3cb0*/  FADD.FTZ R55, R196, R55 ;  /* 0x00000037c4377221 */ /* 0x002fc80000010000 */
[----:B------:R-:W-:Y:S03]  /*3cc0*/  HMMA.16816.F32.BF16 R144, R4, R18, R144 ;  /* 0x000000120490723c */ /* 0x000fe60000041890 */
[----:B------:R-:W-:Y:S01]  /*3cd0*/  MUFU.EX2 R178, R178 ;  /* 0x000000b200b27308 */ /* 0x000fe20000000800 */
[----:B---3--:R-:W-:-:S04]  /*3ce0*/  FADD.FTZ R55, R197, R55 ;  /* 0x00000037c5377221 */ /* 0x008fc80000010000 */
[----:B------:R-:W-:Y:S03]  /*3cf0*/  HMMA.16816.F32.BF16 R140, R4, R14, R140 ;  /* 0x0000000e048c723c */ /* 0x000fe6000004188c */
[----:B------:R-:W1:Y:S01]  /*3d00*/  MUFU.EX2 R171, R171 ;  /* 0x000000ab00ab7308 */ /* 0x000e620000000800 */
[----:B--2---:R-:W-:-:S04]  /*3d10*/  FADD.FTZ R55, R198, R55 ;  /* 0x00000037c6377221 */ /* 0x004fc80000010000 */
[C---:B------:R-:W-:Y:S03]  /*3d20*/  HMMA.16816.F32.BF16 R136, R4.reuse, R10, R136 ;  /* 0x0000000a0488723c */ /* 0x040fe60000041888 */
[----:B------:R-:W-:Y:S05]  /*3d30*/  MUFU.EX2 R177, R177 ;  /* 0x000000b100b17308 */ /* 0x000fea0000000800 */
[----:B------:R-:W-:Y:S03]  /*3d40*/  HMMA.16816.F32.BF16 R128, R4, R34, R128 ;  /* 0x000000220480723c */ /* 0x000fe60000041880 */
[----:B------:R-:W2:Y:S01]  /*3d50*/  MUFU.EX2 R170, R170 ;  /* 0x000000aa00aa7308 */ /* 0x000ea20000000800 */
[----:B-1----:R-:W-:-:S03]  /*3d60*/  FADD.FTZ R55, R171, R55 ;  /* 0x00000037ab377221 */ /* 0x002fc60000010000 */
[----:B------:R-:W-:Y:S02]  /*3d70*/  F2FP.BF16.PACK_AB R4, R60, R59 ;  /* 0x0000003b3c04723e */ /* 0x000fe400000010ff */
[----:B------:R-:W-:Y:S02]  /*3d80*/  F2FP.BF16.PACK_AB R5, R63, R64 ;  /* 0x000000403f05723e */ /* 0x000fe400000010ff */
[----:B------:R-:W-:Y:S01]  /*3d90*/  F2FP.BF16.PACK_AB R6, R62, R61 ;  /* 0x0000003d3e06723e */ /* 0x000fe200000010ff */
[----:B------:R-:W-:Y:S01]  /*3da0*/  MUFU.EX2 R174, R174 ;  /* 0x000000ae00ae7308 */ /* 0x000fe20000000800 */
[----:B------:R-:W-:Y:S01]  /*3db0*/  F2FP.BF16.PACK_AB R7, R66, R65 ;  /* 0x000000414207723e */ /* 0x000fe200000010ff */
[----:B--2---:R-:W-:-:S06]  /*3dc0*/  FADD.FTZ R55, R170, R55 ;  /* 0x00000037aa377221 */ /* 0x004fcc0000010000 */
[C---:B------:R-:W-:Y:S01]  /*3dd0*/  HMMA.16816.F32.BF16 R120, R4.reuse, R32, R120 ;  /* 0x000000200478723c */ /* 0x040fe20000041878 */
[----:B------:R-:W1:Y:S06]  /*3de0*/  MUFU.EX2 R169, R169 ;  /* 0x000000a900a97308 */ /* 0x000e6c0000000800 */
[--C-:B------:R-:W-:Y:S01]  /*3df0*/  FFMA.FTZ R32, R182, c[0x0][0x2d0], -R189.reuse ;  /* 0x0000b400b6207a23 */ /* 0x100fe200000108bd */
[----:B------:R-:W-:Y:S01]  /*3e00*/  HMMA.16816.F32.BF16 R160, R4, R24, R160 ;  /* 0x0000001804a0723c */ /* 0x000fe200000418a0 */
[----:B------:R-:W-:Y:S01]  /*3e10*/  FFMA.FTZ R33, R30, c[0x0][0x2d0], -R189 ;  /* 0x0000b4001e217a23 */ /* 0x000fe200000108bd */
[----:B------:R-:W-:Y:S01]  /*3e20*/  MUFU.EX2 R172, R172 ;  /* 0x000000ac00ac7308 */ /* 0x000fe20000000800 */
[----:B------:R-:W-:-:S02]  /*3e30*/  FFMA.FTZ R182, R29, c[0x0][0x2d0], -R179 ;  /* 0x0000b4001db67a23 */ /* 0x000fc400000108b3 */
[----:B------:R-:W2:Y:S03]  /*3e40*/  LDSM.16.MT88.4 R28, [R225+0x900] ;  /* 0x00090000e11c783b */ /* 0x000ea60000004200 */
[C---:B------:R-:W-:Y:S01]  /*3e50*/  HMMA.16816.F32.BF16 R68, R4.reuse, R20, R68 ;  /* 0x000000140444723c */ /* 0x040fe20000041844 */
[----:B-1----:R-:W-:Y:S01]  /*3e60*/  FADD.FTZ R55, R169, R55 ;  /* 0x00000037a9377221 */ /* 0x002fe20000010000 */
[----:B------:R-:W1:Y:S06]  /*3e70*/  MUFU.EX2 R32, R32 ;  /* 0x0000002000207308 */ /* 0x000e6c0000000800 */
[C---:B------:R-:W-:Y:S02]  /*3e80*/  HMMA.16816.F32.BF16 R84, R4.reuse, R16, R84 ;  /* 0x000000100454723c */ /* 0x040fe40000041854 */
[----:B------:R-:W3:Y:S06]  /*3e90*/  MUFU.EX2 R33, R33 ;  /* 0x0000002100217308 */ /* 0x000eec0000000800 */
[----:B------:R-:W-:Y:S02]  /*3ea0*/  HMMA.16816.F32.BF16 R96, R4, R12, R96 ;  /* 0x0000000c0460723c */ /* 0x000fe40000041860 */
[----:B------:R-:W4:Y:S01]  /*3eb0*/  MUFU.EX2 R182, R182 ;  /* 0x000000b600b67308 */ /* 0x000f220000000800 */
[----:B-1----:R-:W-:-:S05]  /*3ec0*/  FADD.FTZ R47, R32, R47 ;  /* 0x0000002f202f7221 */ /* 0x002fca0000010000 */
[----:B------:R-:W-:Y:S02]  /*3ed0*/  HMMA.16816.F32.BF16 R108, R4, R8, R108 ;  /* 0x00000008046c723c */ /* 0x000fe4000004186c */
[----:B------:R-:W1:Y:S01]  /*3ee0*/  MUFU.EX2 R67, R67 ;  /* 0x0000004300437308 */ /* 0x000e620000000800 */
[----:B---3--:R-:W-:-:S05]  /*3ef0*/  FADD.FTZ R47, R33, R47 ;  /* 0x0000002f212f7221 */ /* 0x008fca0000010000 */
[----:B------:R-:W-:Y:S01]  /*3f00*/  HMMA.16816.F32.BF16 R148, R4, R26, R148 ;  /* 0x0000001a0494723c */ /* 0x000fe20000041894 */
[----:B------:R-:W3:Y:S01]  /*3f10*/  LDSM.16.MT88.4 R24, [R223+0x900] ;  /* 0x00090000df18783b */ /* 0x000ee20000004200 */
[----:B------:R-:W5:Y:S01]  /*3f20*/  MUFU.EX2 R193, R193 ;  /* 0x000000c100c17308 */ /* 0x000f620000000800 */
[----:B----4-:R-:W-:-:S04]  /*3f30*/  FADD.FTZ R45, R182, R45 ;  /* 0x0000002db62d7221 */ /* 0x010fc80000010000 */
[----:B------:R-:W-:Y:S01]  /*3f40*/  FADD.FTZ R45, R185, R45 ;  /* 0x0000002db92d7221 */ /* 0x000fe20000010000 */
[----:B------:R-:W-:Y:S01]  /*3f50*/  HMMA.16816.F32.BF16 R80, R4, R22, R80 ;  /* 0x000000160450723c */ /* 0x000fe20000041850 */
[----:B------:R-:W4:Y:S01]  /*3f60*/  LDSM.16.MT88.4 R20, [R225+0x1900] ;  /* 0x00190000e114783b */ /* 0x000f220000004200 */
[----:B------:R-:W2:Y:S01]  /*3f70*/  MUFU.EX2 R192, R192 ;  /* 0x000000c000c07308 */ /* 0x000ea20000000800 */
[----:B-1----:R-:W-:Y:S02]  /*3f80*/  FADD.FTZ R0, R67, R55 ;  /* 0x0000003743007221 */ /* 0x002fe40000010000 */
[----:B------:R-:W-:-:S03]  /*3f90*/  FADD.FTZ R45, R187, R45 ;  /* 0x0000002dbb2d7221 */ /* 0x000fc60000010000 */
[----:B------:R-:W-:Y:S01]  /*3fa0*/  HMMA.16816.F32.BF16 R92, R4, R18, R92 ;  /* 0x00000012045c723c */ /* 0x000fe2000004185c */
[----:B------:R-:W1:Y:S01]  /*3fb0*/  LDSM.16.MT88.4 R16, [R223+0x1900] ;  /* 0x00190000df10783b */ /* 0x000e620000004200 */
[----:B------:R-:W3:Y:S01]  /*3fc0*/  MUFU.EX2 R190, R190 ;  /* 0x000000be00be7308 */ /* 0x000ee20000000800 */
[----:B------:R-:W-:Y:S02]  /*3fd0*/  FADD.FTZ R45, R186, R45 ;  /* 0x0000002dba2d7221 */ /* 0x000fe40000010000 */
[----:B-----5:R-:W-:-:S03]  /*3fe0*/  FADD.FTZ R47, R193, R47 ;  /* 0x0000002fc12f7221 */ /* 0x020fc60000010000 */
[----:B------:R-:W-:Y:S01]  /*3ff0*/  HMMA.16816.F32.BF16 R104, R4, R14, R104 ;  /* 0x0000000e0468723c */ /* 0x000fe20000041868 */
[----:B------:R-:W5:Y:S01]  /*4000*/  LDSM.16.MT88.4 R12, [R225+0x2900] ;  /* 0x00290000e10c783b */ /* 0x000f620000004200 */
[----:B------:R-:W-:Y:S01]  /*4010*/  MUFU.EX2 R252, R252 ;  /* 0x000000fc00fc7308 */ /* 0x000fe20000000800 */
[----:B--2---:R-:W-:-:S05]  /*4020*/  FADD.FTZ R47, R192, R47 ;  /* 0x0000002fc02f7221 */ /* 0x004fca0000010000 */
[----:B------:R-:W-:Y:S01]  /*4030*/  HMMA.16816.F32.BF16 R116, R4, R10, R116 ;  /* 0x0000000a0474723c */ /* 0x000fe20000041874 */
[----:B------:R-:W2:Y:S01]  /*4040*/  LDSM.16.MT88.4 R8, [R223+0x2900] ;  /* 0x00290000df08783b */ /* 0x000ea20000004200 */
[----:B------:R-:W4:Y:S01]  /*4050*/  MUFU.EX2 R184, R184 ;  /* 0x000000b800b87308 */ /* 0x000f220000000800 */
[----:B---3--:R-:W-:-:S05]  /*4060*/  FADD.FTZ R47, R190, R47 ;  /* 0x0000002fbe2f7221 */ /* 0x008fca0000010000 */
[----:B------:R-:W-:Y:S02]  /*4070*/  HMMA.16816.F32.BF16 R132, R4, R34, R132 ;  /* 0x000000220484723c */ /* 0x000fe40000041884 */
[----:B------:R-:W3:Y:S05]  /*4080*/  MUFU.EX2 R34, R200 ;  /* 0x000000c800227308 */ /* 0x000eea0000000800 */
[----:B------:R-:W-:Y:S01]  /*4090*/  FFMA.FTZ R35, R199, c[0x0][0x2d0], -R173 ;  /* 0x0000b400c7237a23 */ /* 0x000fe200000108ad */
[----:B------:R-:W-:Y:S02]  /*40a0*/  F2FP.BF16.PACK_AB R4, R176, R175 ;  /* 0x000000afb004723e */ /* 0x000fe400000010ff */
[----:B------:R-:W-:Y:S01]  /*40b0*/  F2FP.BF16.PACK_AB R5, R185, R182 ;  /* 0x000000b6b905723e */ /* 0x000fe200000010ff */
[----:B------:R-:W1:Y:S01]  /*40c0*/  MUFU.EX2 R181, R181 ;  /* 0x000000b500b57308 */ /* 0x000e620000000800 */
[----:B------:R-:W-:Y:S01]  /*40d0*/  F2FP.BF16.PACK_AB R6, R33, R32 ;  /* 0x000000202106723e */ /* 0x000fe200000010ff */
[----:B----4-:R-:W-:Y:S01]  /*40e0*/  FADD.FTZ R45, R184, R45 ;  /* 0x0000002db82d7221 */ /* 0x010fe20000010000 */
[----:B------:R-:W-:Y:S01]  /*40f0*/  F2FP.BF16.PACK_AB R7, R186, R187 ;  /* 0x000000bbba07723e */ /* 0x000fe200000010ff */
[----:B---3--:R-:W-:-:S04]  /*4100*/  FADD.FTZ R57, R34, R57 ;  /* 0x0000003922397221 */ /* 0x008fc80000010000 */
[----:B------:R-:W3:Y:S02]  /*4110*/  MUFU.EX2 R35, R35 ;  /* 0x0000002300237308 */ /* 0x000ee40000000800 */
[C---:B------:R-:W-:Y:S06]  /*4120*/  HMMA.16816.F32.BF16 R156, R4.reuse, R28, R156 ;  /* 0x0000001c049c723c */ /* 0x040fec000004189c */
[----:B------:R-:W4:Y:S01]  /*4130*/  MUFU.EX2 R183, R183 ;  /* 0x000000b700b77308 */ /* 0x000f220000000800 */
[----:B-1----:R-:W-:Y:S01]  /*4140*/  FADD.FTZ R45, R181, R45 ;  /* 0x0000002db52d7221 */ /* 0x002fe20000010000 */
[----:B------:R-:W-:Y:S01]  /*4150*/  HMMA.16816.F32.BF16 R72, R4, R24, R72 ;  /* 0x000000180448723c */ /* 0x000fe20000041848 */
[----:B---3--:R-:W-:-:S05]  /*4160*/  FADD.FTZ R57, R35, R57 ;  /* 0x0000003923397221 */ /* 0x008fca0000010000 */
[----:B------:R-:W1:Y:S02]  /*4170*/  MUFU.EX2 R249, R249 ;  /* 0x000000f900f97308 */ /* 0x000e640000000800 */
[----:B------:R-:W-:Y:S01]  /*4180*/  HMMA.16816.F32.BF16 R88, R4, R20, R88 ;  /* 0x000000140458723c */ /* 0x000fe20000041858 */
[----:B------:R-:W-:-:S04]  /*4190*/  FADD.FTZ R57, R194, R57 ;  /* 0x00000039c2397221 */ /* 0x000fc80000010000 */
[----:B------:R-:W-:-:S03]  /*41a0*/  FADD.FTZ R57, R178, R57 ;  /* 0x00000039b2397221 */ /* 0x000fc60000010000 */
[----:B------:R-:W-:Y:S01]  /*41b0*/  HMMA.16816.F32.BF16 R100, R4, R16, R100 ;  /* 0x000000100464723c */ /* 0x000fe20000041864 */
[----:B----4-:R-:W-:Y:S02]  /*41c0*/  FADD.FTZ R45, R183, R45 ;  /* 0x0000002db72d7221 */ /* 0x010fe40000010000 */
[----:B------:R-:W-:-:S04]  /*41d0*/  FADD.FTZ R57, R177, R57 ;  /* 0x00000039b1397221 */ /* 0x000fc80000010000 */
[----:B------:R-:W-:Y:S01]  /*41e0*/  FADD.FTZ R57, R174, R57 ;  /* 0x00000039ae397221 */ /* 0x000fe20000010000 */
[----:B-----5:R-:W-:Y:S03]  /*41f0*/  HMMA.16816.F32.BF16 R112, R4, R12, R112 ;  /* 0x0000000c0470723c */ /* 0x020fe60000041870 */
[----:B------:R-:W-:-:S05]  /*4200*/  FADD.FTZ R2, R172, R57 ;  /* 0x00000039ac027221 */ /* 0x000fca0000010000 */
[C---:B--2---:R-:W-:Y:S01]  /*4210*/  HMMA.16816.F32.BF16 R124, R4.reuse, R8, R124 ;  /* 0x00000008047c723c */ /* 0x044fe2000004187c */
[----:B------:R-:W-:Y:S04]  /*4220*/  STL [R1+0x4], R2 ;  /* 0x0000040201007387 */ /* 0x000fe80000100800 */
[----:B------:R-:W-:Y:S03]  /*4230*/  STL [R1], R0 ;  /* 0x0000000001007387 */ /* 0x000fe60000100800 */
        /* <DEDUP_REMOVED lines=10> */
[C---:B------:R-:W-:Y:S08]  /*42e0*/  HMMA.16816.F32.BF16 R160, R4.reuse, R28, R160 ;  /* 0x0000001c04a0723c */ /* 0x040ff000000418a0 */
[C---:B------:R-:W-:Y:S01]  /*42f0*/  HMMA.16816.F32.BF16 R148, R4.reuse, R30, R148 ;  /* 0x0000001e0494723c */ /* 0x040fe20000041894 */
[----:B------:R-:W2:Y:S07]  /*4300*/  LDSM.16.MT88.4 R28, [R225+0xd00] ;  /* 0x000d0000e11c783b */ /* 0x000eae0000004200 */
[C---:B------:R-:W-:Y:S08]  /*4310*/  HMMA.16816.F32.BF16 R68, R4.reuse, R24, R68 ;  /* 0x000000180444723c */ /* 0x040ff00000041844 */
[C---:B------:R-:W-:Y:S01]  /*4320*/  HMMA.16816.F32.BF16 R80, R4.reuse, R26, R80 ;  /* 0x0000001a0450723c */ /* 0x040fe20000041850 */
[----:B------:R-:W3:Y:S07]  /*4330*/  LDSM.16.MT88.4 R24, [R223+0xd00] ;  /* 0x000d0000df18783b */ /* 0x000eee0000004200 */
[C---:B------:R-:W-:Y:S08]  /*4340*/  HMMA.16816.F32.BF16 R84, R4.reuse, R20, R84 ;  /* 0x000000140454723c */ /* 0x040ff00000041854 */
[C---:B------:R-:W-:Y:S01]  /*4350*/  HMMA.16816.F32.BF16 R92, R4.reuse, R22, R92 ;  /* 0x00000016045c723c */ /* 0x040fe2000004185c */
[----:B------:R-:W4:Y:S07]  /*4360*/  LDSM.16.MT88.4 R20, [R225+0x1d00] ;  /* 0x001d0000e114783b */ /* 0x000f2e0000004200 */
[C---:B------:R-:W-:Y:S08]  /*4370*/  HMMA.16816.F32.BF16 R96, R4.reuse, R16, R96 ;  /* 0x000000100460723c */ /* 0x040ff00000041860 */
[C---:B------:R-:W-:Y:S01]  /*4380*/  HMMA.16816.F32.BF16 R104, R4.reuse, R18, R104 ;  /* 0x000000120468723c */ /* 0x040fe20000041868 */
[----:B------:R-:W5:Y:S07]  /*4390*/  LDSM.16.MT88.4 R16, [R223+0x1d00] ;  /* 0x001d0000df10783b */ /* 0x000f6e0000004200 */
[C---:B------:R-:W-:Y:S08]  /*43a0*/  HMMA.16816.F32.BF16 R108, R4.reuse, R12, R108 ;  /* 0x0000000c046c723c */ /* 0x040ff0000004186c */
[C---:B------:R-:W-:Y:S01]  /*43b0*/  HMMA.16816.F32.BF16 R116, R4.reuse, R14, R116 ;  /* 0x0000000e0474723c */ /* 0x040fe20000041874 */
[----:B------:R-:W3:Y:S07]  /*43c0*/  LDSM.16.MT88.4 R12, [R225+0x2d00] ;  /* 0x002d0000e10c783b */ /* 0x000eee0000004200 */
[C---:B------:R-:W-:Y:S08]  /*43d0*/  HMMA.16816.F32.BF16 R120, R4.reuse, R8, R120 ;  /* 0x000000080478723c */ /* 0x040ff00000041878 */
[----:B------:R-:W-:Y:S01]  /*43e0*/  HMMA.16816.F32.BF16 R132, R4, R10, R132 ;  /* 0x0000000a0484723c */ /* 0x000fe20000041884 */
[----:B------:R-:W4:Y:S06]  /*43f0*/  LDSM.16.MT88.4 R8, [R223+0x2d00] ;  /* 0x002d0000df08783b */ /* 0x000f2c0000004200 */
[----:B------:R-:W-:-:S02]  /*4400*/  F2FP.BF16.PACK_AB R4, R192, R193 ;  /* 0x000000c1c004723e */ /* 0x000fc400000010ff */
[----:B------:R-:W-:Y:S02]  /*4410*/  F2FP.BF16.PACK_AB R5, R181, R184 ;  /* 0x000000b8b505723e */ /* 0x000fe400000010ff */
[C---:B------:R-:W-:Y:S01]  /*4420*/  F2FP.BF16.PACK_AB R6, R252.reuse, R190 ;  /* 0x000000befc06723e */ /* 0x040fe200000010ff */
[----:B------:R-:W-:Y:S01]  /*4430*/  FADD.FTZ R252, R252, R47 ;  /* 0x0000002ffcfc7221 */ /* 0x000fe20000010000 */
[C---:B-1----:R-:W-:Y:S01]  /*4440*/  F2FP.BF16.PACK_AB R7, R249.reuse, R183 ;  /* 0x000000b7f907723e */ /* 0x042fe200000010ff */
[----:B------:R-:W-:-:S06]  /*4450*/  FADD.FTZ R249, R249, R45 ;  /* 0x0000002df9f97221 */ /* 0x000fcc0000010000 */
[C---:B--2---:R-:W-:Y:S08]  /*4460*/  HMMA.16816.F32.BF16 R156, R4.reuse, R28, R156 ;  /* 0x0000001c049c723c */ /* 0x044ff0000004189c */
[C---:B------:R-:W-:Y:S08]  /*4470*/  HMMA.16816.F32.BF16 R152, R4.reuse, R30, R152 ;  /* 0x0000001e0498723c */ /* 0x040ff00000041898 */
[C---:B---3--:R-:W-:Y:S08]  /*4480*/  HMMA.16816.F32.BF16 R72, R4.reuse, R24, R72 ;  /* 0x000000180448723c */ /* 0x048ff00000041848 */
[C---:B------:R-:W-:Y:S08]  /*4490*/  HMMA.16816.F32.BF16 R76, R4.reuse, R26, R76 ;  /* 0x0000001a044c723c */ /* 0x040ff0000004184c */
[C---:B----4-:R-:W-:Y:S08]  /*44a0*/  HMMA.16816.F32.BF16 R88, R4.reuse, R20, R88 ;  /* 0x000000140458723c */ /* 0x050ff00000041858 */
[C---:B------:R-:W-:Y:S08]  /*44b0*/  HMMA.16816.F32.BF16 R144, R4.reuse, R22, R144 ;  /* 0x000000160490723c */ /* 0x040ff00000041890 */
[C---:B-----5:R-:W-:Y:S08]  /*44c0*/  HMMA.16816.F32.BF16 R100, R4.reuse, R16, R100 ;  /* 0x000000100464723c */ /* 0x060ff00000041864 */
        /* <DEDUP_REMOVED lines=21> */
[----:B------:R-:W-:Y:S07]  /*4620*/  @P0 BRA `(.L_x_857) ;  /* 0x0000343000000947 */ /* 0x000fee0003800000 */
[----:B------:R-:W-:Y:S01]  /*4630*/  SHF.R.S32.HI R246, RZ, 0x1f, R237 ;  /* 0x0000001ffff67819 */ /* 0x000fe200000114ed */
[----:B------:R-:W-:Y:S01]  /*4640*/  IMAD.MOV.U32 R3, RZ, RZ, R167 ;  /* 0x000000ffff037224 */ /* 0x000fe200078e00a7 */
[----:B------:R-:W-:Y:S01]  /*4650*/  SHF.R.S32.HI R248, RZ, 0x1f, R236 ;  /* 0x0000001ffff87819 */ /* 0x000fe200000114ec */
[----:B------:R-:W-:Y:S01]  /*4660*/  IMAD.MOV.U32 R164, RZ, RZ, R168 ;  /* 0x000000ffffa47224 */ /* 0x000fe200078e00a8 */
[----:B------:R-:W-:Y:S01]  /*4670*/  LEA.HI R246, R246, R237, RZ, 0x3 ;  /* 0x000000edf6f67211 */ /* 0x000fe200078f18ff */
[----:B------:R-:W-:Y:S01]  /*4680*/  IMAD.MOV.U32 R0, RZ, RZ, R165 ;  /* 0x000000ffff007224 */ /* 0x000fe200078e00a5 */
[----:B------:R-:W-:Y:S01]  /*4690*/  LEA.HI R248, R248, R236, RZ, 0x3 ;  /* 0x000000ecf8f87211 */ /* 0x000fe200078f18ff */
[----:B------:R-:W-:Y:S01]  /*46a0*/  IMAD.MOV.U32 R2, RZ, RZ, R166 ;  /* 0x000000ffff027224 */ /* 0x000fe200078e00a6 */
[----:B------:R-:W-:Y:S01]  /*46b0*/  LOP3.LUT R246, R246, 0xfffffff8, RZ, 0xc0, !PT ;  /* 0xfffffff8f6f67812 */ /* 0x000fe200078ec0ff */
[----:B------:R-:W-:Y:S01]  /*46c0*/  IMAD.WIDE R250, R37, 0x2, RZ ;  /* 0x0000000225fa7825 */ /* 0x000fe200078e02ff */
[----:B------:R-:W-:Y:S01]  /*46d0*/  LOP3.LUT R248, R248, 0xfffffff8, RZ, 0xc0, !PT ;  /* 0xfffffff8f8f87812 */ /* 0x000fe200078ec0ff */
[----:B------:R-:W-:Y:S01]  /*46e0*/  UIADD3 UR7, UR7, -0x2, URZ ;  /* 0xfffffffe07077890 */ /* 0x000fe2000fffe03f */
[----:B------:R-:W-:-:S02]  /*46f0*/  SHF.R.S32.HI R245, RZ, 0x1f, R246 ;  /* 0x0000001ffff57819 */ /* 0x000fc400000114f6 */
[----:B------:R-:W-:Y:S02]  /*4700*/  SHF.R.S32.HI R247, RZ, 0x1f, R248 ;  /* 0x0000001ffff77819 */ /* 0x000fe400000114f8 */
[----:B------:R-:W-:Y:S01]  /*4710*/  SEL R243, RZ, 0x10, P3 ;  /* 0x00000010fff37807 */ /* 0x000fe20001800000 */
[----:B------:R-:W-:Y:S01]  /*4720*/  IMAD.SHL.U32 R244, R233, 0x2, RZ ;  /* 0x00000002e9f47824 */ /* 0x000fe200078e00ff */
[----:B------:R-:W-:Y:S02]  /*4730*/  SEL R242, RZ, 0x10, P4 ;  /* 0x00000010fff27807 */ /* 0x000fe40002000000 */
[----:B------:R-:W-:Y:S02]  /*4740*/  SEL R4, RZ, 0x10, P5 ;  /* 0x00000010ff047807 */ /* 0x000fe40002800000 */
[----:B------:R-:W-:Y:S02]  /*4750*/  IADD3 R241, -R243, 0x10, RZ ;  /* 0x00000010f3f17810 */ /* 0x000fe40007ffe1ff */
[----:B------:R-:W-:Y:S02]  /*4760*/  IADD3 R240, -R242, 0x10, RZ ;  /* 0x00000010f2f07810 */ /* 0x000fe40007ffe1ff */
[----:B------:R-:W-:-:S02]  /*4770*/  IADD3 R239, -R4, 0x10, RZ ;  /* 0x0000001004ef7810 */ /* 0x000fc40007ffe1ff */
[C---:B------:R-:W-:Y:S01]  /*4780*/  SHF.L.U64.HI R245, R246.reuse, 0x1, R245 ;  /* 0x00000001f6f57819 */ /* 0x040fe200000102f5 */
[----:B------:R-:W-:Y:S01]  /*4790*/  IMAD.SHL.U32 R246, R246, 0x2, RZ ;  /* 0x00000002f6f67824 */ /* 0x000fe200078e00ff */
[C---:B------:R-:W-:Y:S01]  /*47a0*/  SHF.L.U64.HI R247, R248.reuse, 0x1, R247 ;  /* 0x00000001f8f77819 */ /* 0x040fe200000102f7 */
[----:B------:R-:W-:Y:S01]  /*47b0*/  IMAD.SHL.U32 R248, R248, 0x2, RZ ;  /* 0x00000002f8f87824 */ /* 0x000fe200078e00ff */
[----:B------:R-:W-:Y:S02]  /*47c0*/  ISETP.NE.U32.AND P1, PT, R243, RZ, PT ;  /* 0x000000fff300720c */ /* 0x000fe40003f25070 */
[----:B------:R-:W-:Y:S02]  /*47d0*/  ISETP.NE.U32.AND P0, PT, R242, RZ, PT ;  /* 0x000000fff200720c */ /* 0x000fe40003f05070 */
[----:B------:R-:W-:Y:S02]  /*47e0*/  LOP3.LUT R241, R241, 0xf, RZ, 0xc0, !PT ;  /* 0x0000000ff1f17812 */ /* 0x000fe400078ec0ff */
[----:B------:R-:W-:-:S02]  /*47f0*/  LOP3.LUT R240, R240, 0xf, RZ, 0xc0, !PT ;  /* 0x0000000ff0f07812 */ /* 0x000fc400078ec0ff */
[----:B------:R-:W-:Y:S02]  /*4800*/  LOP3.LUT R239, R239, 0xf, RZ, 0xc0, !PT ;  /* 0x0000000fefef7812 */ /* 0x000fe400078ec0ff */
[----:B------:R-:W-:Y:S01]  /*4810*/  ISETP.NE.U32.AND P6, PT, R4, RZ, PT ;  /* 0x000000ff0400720c */ /* 0x000fe20003fc5070 */
[----:B------:R-:W-:Y:S05]  /*4820*/  BRA `(.L_x_858) ;  /* 0x0000033000007947 */ /* 0x000fea0003800000 */
.L_x_860:
[----:B------:R-:W-:Y:S01]  /*4830*/  ULEA UR4, UR7, UR10, 0x6 ;  /* 0x0000000a07047291 */ /* 0x000fe2000f8e303f */
[----:B------:R-:W-:Y:S01]  /*4840*/  ISETP.NE.AND P1, PT, R229, 0x1, PT ;  /* 0x00000001e500780c */ /* 0x000fe20003f25270 */
[----:B------:R-:W-:Y:S04]  /*4850*/  IMAD.MOV.U32 R230, RZ, RZ, RZ ;  /* 0x000000ffffe67224 */ /* 0x000fe800078e00ff */
[----:B------:R-:W-:Y:S05]  /*4860*/  IMAD.U32 R231, RZ, RZ, UR4 ;  /* 0x00000004ffe77e24 */ /* 0x000fea000f8e00ff */
[----:B------:R-:W-:Y:S05]  /*4870*/  IADD3 R231, R231, -0x40, R235 ;  /* 0xffffffc0e7e77810 */ /* 0x000fea0007ffe0eb */
[----:B------:R-:W-:Y:S04]  /*4880*/  @P1 IMAD.HI.U32 R166, R231, c[0x0][0x2bc], RZ ;  /* 0x0000af00e7a61a27 */ /* 0x000fe800078e00ff */
[----:B------:R-:W-:Y:S01]  /*4890*/  IMAD.MOV.U32 R165, RZ, RZ, R231 ;  /* 0x000000ffffa57224 */ /* 0x000fe200078e00e7 */
[----:B------:R-:W-:Y:S04]  /*48a0*/  @P1 SHF.R.U32.HI R165, RZ, c[0x0][0x2c0], R166 ;  /* 0x0000b000ffa51a19 */ /* 0x000fe800000116a6 */
[C---:B------:R-:W-:Y:S04]  /*48b0*/  @!P2 IADD3 R167, P0, R165.reuse, UR14, RZ ;  /* 0x0000000ea5a7ac10 */ /* 0x040fe8000ff1e0ff */
[----:B------:R-:W-:Y:S01]  /*48c0*/  @!P2 LEA.HI.X.SX32 R166, R165, UR11, 0x1, P0 ;  /* 0x0000000ba5a6ac11 */ /* 0x000fe200080f0eff */
[----:B------:R-:W-:Y:S01]  /*48d0*/  IMAD.MOV R165, RZ, RZ, -R165 ;  /* 0x000000ffffa57224 */ /* 0x000fe200078e0aa5 */
[----:B------:R-:W-:Y:S03]  /*48e0*/  @!P2 LEA R168, P0, R167, c[0x0][0x2a0], 0x2 ;  /* 0x0000a800a7a8aa11 */ /* 0x000fe600078010ff */
        /* <DEDUP_REMOVED lines=17> */
[----:B------:R-:W2:Y:S04]  /*4a00*/  SHFL.IDX PT, R168, R165, RZ, 0x1c1f ;  /* 0x001c1fffa5a87589 */ /* 0x000ea800000e0000 */
[----:B------:R-:W3:Y:S04]  /*4a10*/  SHFL.IDX PT, R166, R166, 0x1, 0x1c1f ;  /* 0x003c1f00a6a67f89 */ /* 0x000ee800000e0000 */
[----:B------:R-:W4:Y:S01]  /*4a20*/  SHFL.IDX PT, R165, R165, 0x1, 0x1c1f ;  /* 0x003c1f00a5a57f89 */ /* 0x000f2200000e0000 */
[----:B-1----:R-:W-:Y:S05]  /*4a30*/  IADD3 R172, P0, R250, R167, RZ ;  /* 0x000000a7faac7210 */ /* 0x002fea0007f1e0ff */
[----:B--2---:R-:W-:Y:S01]  /*4a40*/  IMAD.X R173, R251, 0x1, R168, P0 ;  /* 0x00000001fbad7824 */ /* 0x004fe200000e06a8 */
[C---:B------:R-:W-:Y:S04]  /*4a50*/  IADD3 R170, P0, R167.reuse, R246, RZ ;  /* 0x000000f6a7aa7210 */ /* 0x040fe80007f1e0ff */
[----:B------:R1:W-:Y:S01]  /*4a60*/  LDGSTS.E.BYPASS.LTC128B.128 [R244+0x3100], [R172.64], !P3 ;  /* 0x03100000acf47fae */ /* 0x0003e2000d901d4c */
[C---:B------:R-:W-:Y:S01]  /*4a70*/  IMAD.X R171, R168.reuse, 0x1, R245, P0 ;  /* 0x00000001a8ab7824 */ /* 0x040fe200000e06f5 */
[----:B------:R-:W-:Y:S04]  /*4a80*/  IADD3 R174, P0, R167, R248, RZ ;  /* 0x000000f8a7ae7210 */ /* 0x000fe80007f1e0ff */
[----:B------:R1:W-:Y:S01]  /*4a90*/  LDGSTS.E.BYPASS.LTC128B.128 [R244+0x4100], [R170.64], !P4 ;  /* 0x04100000aaf47fae */ /* 0x0003e2000e101d4c */
[----:B------:R-:W-:Y:S01]  /*4aa0*/  IMAD.X R175, R168, 0x1, R247, P0 ;  /* 0x00000001a8af7824 */ /* 0x000fe200000e06f7 */
[----:B---3--:R-:W-:Y:S04]  /*4ab0*/  IADD3 R176, P0, R250, R166, RZ ;  /* 0x000000a6fab07210 */ /* 0x008fe80007f1e0ff */
[----:B------:R1:W-:Y:S01]  /*4ac0*/  LDGSTS.E.BYPASS.LTC128B.128 [R244+0x5100], [R174.64], !P5 ;  /* 0x05100000aef47fae */ /* 0x0003e2000e901d4c */
[----:B----4-:R-:W-:Y:S01]  /*4ad0*/  IMAD.X R177, R251, 0x1, R165, P0 ;  /* 0x00000001fbb17824 */ /* 0x010fe200000e06a5 */
[C---:B------:R-:W-:Y:S04]  /*4ae0*/  IADD3 R168, P0, R166.reuse, R246, RZ ;  /* 0x000000f6a6a87210 */ /* 0x040fe80007f1e0ff */
[----:B------:R1:W-:Y:S01]  /*4af0*/  LDGSTS.E.BYPASS.LTC128B.128 [R244+0x3900], [R176.64], !P3 ;  /* 0x03900000b0f47fae */ /* 0x0003e2000d901d4c */
[C---:B------:R-:W-:Y:S01]  /*4b00*/  IMAD.X R169, R165.reuse, 0x1, R245, P0 ;  /* 0x00000001a5a97824 */ /* 0x040fe200000e06f5 */
[----:B------:R-:W-:Y:S04]  /*4b10*/  IADD3 R166, P0, R166, R248, RZ ;  /* 0x000000f8a6a67210 */ /* 0x000fe80007f1e0ff */
[----:B------:R1:W-:Y:S01]  /*4b20*/  LDGSTS.E.BYPASS.LTC128B.128 [R244+0x4900], [R168.64], !P4 ;  /* 0x04900000a8f47fae */ /* 0x0003e2000e101d4c */
[----:B------:R-:W-:Y:S05]  /*4b30*/  IMAD.X R167, R165, 0x1, R247, P0 ;  /* 0x00000001a5a77824 */ /* 0x000fea00000e06f7 */
[----:B------:R1:W-:Y:S01]  /*4b40*/  LDGSTS.E.BYPASS.LTC128B.128 [R244+0x5900], [R166.64], !P5 ;  /* 0x05900000a6f47fae */ /* 0x0003e2000e901d4c */
[----:B------:R-:W-:-:S05]  /*4b50*/  BRA `(.L_x_859) ;  /* 0x00000b4000007947 */ /* 0x000fca0003800000 */
.L_x_858:
[----:B------:R-:W-:Y:S01]  /*4b60*/  SHF.R.S32.HI R4, RZ, 0x1f, R231 ;  /* 0x0000001fff047819 */ /* 0x000fe200000114e7 */
[----:B------:R-:W-:Y:S01]  /*4b70*/  IMAD.WIDE.U32 R6, R231, c[0x0][0x208], RZ ;  /* 0x00008200e7067a25 */ /* 0x000fe200078e00ff */
[----:B------:R-:W-:Y:S01]  /*4b80*/  SHF.R.S32.HI R5, RZ, 0x1f, R230 ;  /* 0x0000001fff057819 */ /* 0x000fe200000114e6 */
[----:B------:R-:W-:Y:S04]  /*4b90*/  DEPBAR.LE SB0, 0x0 ;  /* 0x000080000000791a */ /* 0x000fe80000000000 */
[----:B------:R-:W-:Y:S01]  /*4ba0*/  IMAD R4, R4, c[0x0][0x208], RZ ;  /* 0x0000820004047a24 */ /* 0x000fe200078e02ff */
[----:B------:R-:W-:Y:S01]  /*4bb0*/  BAR.SYNC.DEFER_BLOCKING 0x0 ;  /* 0x0000000000007b1d */ /* 0x000fe20000010000 */
[----:B------:R-:W-:Y:S01]  /*4bc0*/  IMAD R5, R5, c[0x0][0x218], RZ ;  /* 0x0000860005057a24 */ /* 0x000fe200078e02ff */
[----:B------:R-:W-:Y:S01]  /*4bd0*/  UISETP.GE.AND UP0, UPT, UR7, 0x1, UPT ;  /* 0x000000010700788c */ /* 0x000fe2000bf06270 */
[----:B------:R-:W-:Y:S02]  /*4be0*/  IMAD R4, R231, c[0x0][0x20c], R4 ;  /* 0x00008300e7047a24 */ /* 0x000fe400078e0204 */
[C---:B------:R-:W-:Y:S02]  /*4bf0*/  IMAD R5, R230.reuse, c[0x0][0x21c], R5 ;  /* 0x00008700e6057a24 */ /* 0x040fe400078e0205 */
[----:B------:R-:W-:Y:S04]  /*4c00*/  IMAD.IADD R7, R7, 0x1, R4 ;  /* 0x0000000107077824 */ /* 0x000fe800078e0204 */
[----:B------:R-:W-:Y:S05]  /*4c10*/  IMAD.WIDE.U32 R6, R230, c[0x0][0x218], R6 ;  /* 0x00008600e6067a25 */ /* 0x000fea00078e0006 */
[----:B------:R-:W-:Y:S04]  /*4c20*/  IADD3 R4, P0, R6, UR20, RZ ;  /* 0x0000001406047c10 */ /* 0x000fe8000ff1e0ff */
[----:B------:R-:W-:Y:S02]  /*4c30*/  IADD3.X R5, R7, UR5, R5, P0, !PT ;  /* 0x0000000507057c10 */ /* 0x000fe400087fe405 */
[C---:B------:R-:W-:Y:S01]  /*4c40*/  LEA R196, P0, R4.reuse, c[0x0][0x1f8], 0x1 ;  /* 0x00007e0004c47a11 */ /* 0x040fe200078008ff */
[----:B------:R-:W-:Y:S03]  /*4c50*/  LDSM.16.M88.4 R64, [R228+0x6100] ;  /* 0x00610000e440783b */ /* 0x000fe60000000200 */
[----:B------:R-:W-:Y:S04]  /*4c60*/  LEA.HI.X R4, R4, c[0x0][0x1fc], R5, 0x1, P0 ;  /* 0x00007f0004047a11 */ /* 0x000fe800000f0c05 */
[----:B------:R-:W1:Y:S07]  /*4c70*/  SHFL.IDX PT, R166, R196, 0x1, 0x1c1f ;  /* 0x003c1f00c4a67f89 */ /* 0x000e6e00000e0000 */
[----:B------:R-:W2:Y:S07]  /*4c80*/  SHFL.IDX PT, R5, R4, 0x1, 0x1c1f ;  /* 0x003c1f0004057f89 */ /* 0x000eae00000e0000 */
[----:B------:R-:W3:Y:S07]  /*4c90*/  SHFL.IDX PT, R196, R196, RZ, 0x1c1f ;  /* 0x001c1fffc4c47589 */ /* 0x000eee00000e0000 */
[----:B------:R-:W-:Y:S07]  /*4ca0*/  LDSM.16.M88.4 R16, [R227+0x3100] ;  /* 0x00310000e310783b */ /* 0x000fee0000000200 */
[----:B------:R-:W4:Y:S07]  /*4cb0*/  SHFL.IDX PT, R4, R4, RZ, 0x1c1f ;  /* 0x001c1fff04047589 */ /* 0x000f2e00000e0000 */
[----:B------:R-:W5:Y:S07]  /*4cc0*/  LDSM.16.M88.4 R60, [R228+0x7100] ;  /* 0x00710000e43c783b */ /* 0x000f6e0000000200 */
[----:B------:R-:W1:Y:S07]  /*4cd0*/  LDSM.16.M88.4 R32, [R227+0x3500] ;  /* 0x00350000e320783b */ /* 0x000e6e0000000200 */
[----:B------:R-:W1:Y:S07]  /*4ce0*/  LDSM.16.M88.4 R48, [R227+0x3900] ;  /* 0x00390000e330783b */ /* 0x000e6e0000000200 */
[----:B------:R-:W2:Y:S07]  /*4cf0*/  LDSM.16.M88.4 R168, [R227+0x3d00] ;  /* 0x003d0000e3a8783b */ /* 0x000eae0000000200 */
[----:B------:R-:W-:Y:S07]  /*4d00*/  LDSM.16.M88.4 R172, [R224+0x6100] ;  /* 0x00610000e0ac783b */ /* 0x000fee0000000200 */
[----:B------:R-:W3:Y:S07]  /*4d10*/  LDSM.16.M88.4 R176, [R226] ;  /* 0x00000000e2b0783b */ /* 0x000eee0000000200 */
[----:B------:R-:W5:Y:S07]  /*4d20*/  LDSM.16.M88.4 R180, [R224+0x7100] ;  /* 0x00710000e0b4783b */ /* 0x000f6e0000000200 */
[----:B------:R-:W-:Y:S07]  /*4d30*/  LDSM.16.M88.4 R184, [R221] ;  /* 0x00000000ddb8783b */ /* 0x000fee0000000200 */
[----:B------:R-:W-:Y:S01]  /*4d40*/  LDSM.16.M88.4 R188, [R220] ;  /* 0x00000000dcbc783b */ /* 0x000fe20000000200 */
[-C--:B-1----:R-:W-:Y:S04]  /*4d50*/  IADD3 R194, P1, P0, R241, R166.reuse, R250 ;  /* 0x000000a6f1c27210 */ /* 0x082fe8000783e0fa */
[-C--:B--2---:R-:W-:Y:S02]  /*4d60*/  IADD3.X R195, RZ, R5.reuse, R251, P1, P0 ;  /* 0x00000005ffc37210 */ /* 0x084fe40000fe04fb */
[-C--:B------:R-:W-:Y:S04]  /*4d70*/  IADD3 R192, P1, P0, R240, R166.reuse, R246 ;  /* 0x000000a6f0c07210 */ /* 0x080fe8000783e0f6 */
[-C--:B------:R-:W-:Y:S02]  /*4d80*/  IADD3.X R193, RZ, R5.reuse, R245, P1, P0 ;  /* 0x00000005ffc17210 */ /* 0x080fe40000fe04f5 */
[----:B------:R-:W-:Y:S04]  /*4d90*/  IADD3 R166, P1, P0, R239, R166, R248 ;  /* 0x000000a6efa67210 */ /* 0x000fe8000783e0f8 */
[----:B------:R-:W-:Y:S02]  /*4da0*/  IADD3.X R167, RZ, R5, R247, P1, P0 ;  /* 0x00000005ffa77210 */ /* 0x000fe40000fe04f7 */
[----:B---3--:R-:W-:Y:S02]  /*4db0*/  IADD3 R200, P0, R250, R196, RZ ;  /* 0x000000c4fac87210 */ /* 0x008fe40007f1e0ff */
[----:B------:R-:W-:Y:S03]  /*4dc0*/  ISETP.NE.U32.AND P1, PT, R242, RZ, PT ;  /* 0x000000fff200720c */ /* 0x000fe60003f25070 */
[----:B----4-:R-:W-:Y:S01]  /*4dd0*/  IMAD.X R201, R251, 0x1, R4, P0 ;  /* 0x00000001fbc97824 */ /* 0x010fe200000e0604 */
[----:B------:R-:W-:Y:S05]  /*4de0*/  IADD3 R198, P0, R196, R246, RZ ;  /* 0x000000f6c4c67210 */ /* 0x000fea0007f1e0ff */
[----:B------:R-:W-:Y:S01]  /*4df0*/  IMAD.X R199, R4, 0x1, R245, P0 ;  /* 0x0000000104c77824 */ /* 0x000fe200000e06f5 */
[----:B------:R-:W-:Y:S05]  /*4e00*/  IADD3 R196, P0, R196, R248, RZ ;  /* 0x000000f8c4c47210 */ /* 0x000fea0007f1e0ff */
[----:B------:R-:W-:Y:S01]  /*4e10*/  IMAD.X R197, R4, 0x1, R247, P0 ;  /* 0x0000000104c57824 */ /* 0x000fe200000e06f7 */
[----:B------:R-:W-:Y:S01]  /*4e20*/  ISETP.NE.U32.AND P0, PT, R243, RZ, PT ;  /* 0x000000fff300720c */ /* 0x000fe20003f05070 */
[-C--:B------:R-:W-:Y:S08]  /*4e30*/  HMMA.16816.F32.BF16 R4, R64, R16.reuse, RZ ;  /* 0x000000104004723c */ /* 0x080ff000000418ff */
[C---:B-----5:R-:W-:Y:S08]  /*4e40*/  HMMA.16816.F32.BF16 R8, R60.reuse, R16, RZ ;  /* 0x000000103c08723c */ /* 0x060ff000000418ff */
        /* <DEDUP_REMOVED lines=27> */
[----:B------:R4:W-:Y:S01]  /*5000*/  LDGSTS.E.BYPASS.LTC128B.128.ZFILL [R244+0x1900], [R192.64], P1 ;  /* 0x01900000c0f47fae */ /* 0x0009e20008941d4c */
[-C--:B-1----:R-:W-:Y:S06]  /*5010*/  HMMA.16816.F32.BF16 R20, R172, R168.reuse, R20 ;  /* 0x000000a8ac14723c */ /* 0x082fec0000041814 */
[----:B------:R1:W-:Y:S02]  /*5020*/  LDGSTS.E.BYPASS.LTC128B.128.ZFILL [R244+0x2900], [R166.64], P6 ;  /* 0x02900000a6f47fae */ /* 0x0003e4000b141d4c */
[C---:B------:R-:W-:Y:S05]  /*5030*/  HMMA.16816.F32.BF16 R24, R180.reuse, R168, R24 ;  /* 0x000000a8b418723c */ /* 0x040fea0000041818 */
[----:B---3--:R-:W-:Y:S03]  /*5040*/  LDSM.16.M88.4 R196, [R227+0x4100] ;  /* 0x00410000e3c4783b */ /* 0x008fe60000000200 */
[-C--:B------:R-:W-:Y:S04]  /*5050*/  HMMA.16816.F32.BF16 R28, R180, R170.reuse, R28 ;  /* 0x000000aab41c723c */ /* 0x080fe8000004181c */
[----:B------:R-:W0:Y:S04]  /*5060*/  LDGDEPBAR ;  /* 0x00000000000079af */ /* 0x000e280000000000 */
[C---:B------:R-:W-:Y:S03]  /*5070*/  HMMA.16816.F32.BF16 R32, R172.reuse, R170, R32 ;  /* 0x000000aaac20723c */ /* 0x040fe60000041820 */
[----:B----4-:R-:W3:Y:S05]  /*5080*/  LDSM.16.M88.4 R192, [R228+0x8100] ;  /* 0x00810000e4c0783b */ /* 0x010eea0000000200 */
[-C--:B------:R-:W-:Y:S02]  /*5090*/  HMMA.16816.F32.BF16 R36, R172, R184.reuse, R36 ;  /* 0x000000b8ac24723c */ /* 0x080fe40000041824 */
[----:B--2---:R-:W2:Y:S06]  /*50a0*/  LDSM.16.M88.4 R200, [R228+0x9100] ;  /* 0x00910000e4c8783b */ /* 0x004eac0000000200 */
[C---:B------:R-:W-:Y:S01]  /*50b0*/  HMMA.16816.F32.BF16 R40, R180.reuse, R184, R40 ;  /* 0x000000b8b428723c */ /* 0x040fe20000041828 */
[----:B------:R-:W4:Y:S07]  /*50c0*/  LDSM.16.M88.4 R176, [R227+0x4500] ;  /* 0x00450000e3b0783b */ /* 0x000f2e0000000200 */
[-C--:B------:R-:W-:Y:S01]  /*50d0*/  HMMA.16816.F32.BF16 R44, R180, R186.reuse, R44 ;  /* 0x000000bab42c723c */ /* 0x080fe2000004182c */
[----:B------:R-:W5:Y:S07]  /*50e0*/  LDSM.16.M88.4 R168, [R227+0x4900] ;  /* 0x00490000e3a8783b */ /* 0x000f6e0000000200 */
[C---:B------:R-:W-:Y:S01]  /*50f0*/  HMMA.16816.F32.BF16 R48, R172.reuse, R186, R48 ;  /* 0x000000baac30723c */ /* 0x040fe20000041830 */
[----:B------:R-:W-:Y:S07]  /*5100*/  LDSM.16.M88.4 R184, [R219] ;  /* 0x00000000dbb8783b */ /* 0x000fee0000000200 */
[-C--:B------:R-:W-:Y:S01]  /*5110*/  HMMA.16816.F32.BF16 R52, R172, R188.reuse, R52 ;  /* 0x000000bcac34723c */ /* 0x080fe20000041834 */
[----:B------:R-:W-:Y:S07]  /*5120*/  LDSM.16.M88.4 R204, [R217] ;  /* 0x00000000d9cc783b */ /* 0x000fee0000000200 */
[C---:B------:R-:W-:Y:S01]  /*5130*/  HMMA.16816.F32.BF16 R56, R180.reuse, R188, R56 ;  /* 0x000000bcb438723c */ /* 0x040fe20000041838 */
[----:B------:R-:W-:Y:S07]  /*5140*/  LDSM.16.M88.4 R208, [R216] ;  /* 0x00000000d8d0783b */ /* 0x000fee0000000200 */
[-C--:B------:R-:W-:Y:S01]  /*5150*/  HMMA.16816.F32.BF16 R60, R180, R190.reuse, R60 ;  /* 0x000000beb43c723c */ /* 0x080fe2000004183c */
[----:B------:R-:W1:Y:S07]  /*5160*/  LDSM.16.M88.4 R180, [R227+0x4d00] ;  /* 0x004d0000e3b4783b */ /* 0x000e6e0000000200 */
[----:B------:R-:W-:Y:S01]  /*5170*/  HMMA.16816.F32.BF16 R64, R172, R190, R64 ;  /* 0x000000beac40723c */ /* 0x000fe20000041840 */
[----:B------:R-:W1:Y:S07]  /*5180*/  LDSM.16.M88.4 R172, [R224+0x8100] ;  /* 0x00810000e0ac783b */ /* 0x000e6e0000000200 */
[-C--:B---3--:R-:W-:Y:S01]  /*5190*/  HMMA.16816.F32.BF16 R4, R192, R196.reuse, R4 ;  /* 0x000000c4c004723c */ /* 0x088fe20000041804 */
[----:B------:R-:W3:Y:S07]  /*51a0*/  LDSM.16.M88.4 R188, [R224+0x9100] ;  /* 0x00910000e0bc783b */ /* 0x000eee0000000200 */
[C---:B--2---:R-:W-:Y:S08]  /*51b0*/  HMMA.16816.F32.BF16 R8, R200.reuse, R196, R8 ;  /* 0x000000c4c808723c */ /* 0x044ff00000041808 */
[-C--:B------:R-:W-:Y:S08]  /*51c0*/  HMMA.16816.F32.BF16 R12, R200, R198.reuse, R12 ;  /* 0x000000c6c80c723c */ /* 0x080ff0000004180c */
[C---:B------:R-:W-:Y:S01]  /*51d0*/  HMMA.16816.F32.BF16 R16, R192.reuse, R198, R16 ;  /* 0x000000c6c010723c */ /* 0x040fe20000041810 */
[----:B------:R-:W2:Y:S07]  /*51e0*/  LDSM.16.M88.4 R196, [R218] ;  /* 0x00000000dac4783b */ /* 0x000eae0000000200 */
[-C--:B----4-:R-:W-:Y:S08]  /*51f0*/  HMMA.16816.F32.BF16 R20, R192, R176.reuse, R20 ;  /* 0x000000b0c014723c */ /* 0x090ff00000041814 */
[C---:B------:R-:W-:Y:S08]  /*5200*/  HMMA.16816.F32.BF16 R24, R200.reuse, R176, R24 ;  /* 0x000000b0c818723c */ /* 0x040ff00000041818 */
[-C--:B------:R-:W-:Y:S08]  /*5210*/  HMMA.16816.F32.BF16 R28, R200, R178.reuse, R28 ;  /* 0x000000b2c81c723c */ /* 0x080ff0000004181c */
[C---:B------:R-:W-:Y:S01]  /*5220*/  HMMA.16816.F32.BF16 R32, R192.reuse, R178, R32 ;  /* 0x000000b2c020723c */ /* 0x040fe20000041820 */
[----:B------:R-:W-:Y:S07]  /*5230*/  LDSM.16.M88.4 R176, [R227+0x5100] ;  /* 0x00510000e3b0783b */ /* 0x000fee0000000200 */
[-C--:B-----5:R-:W-:Y:S08]  /*5240*/  HMMA.16816.F32.BF16 R36, R192, R168.reuse, R36 ;  /* 0x000000a8c024723c */ /* 0x0a0ff00000041824 */
[C---:B------:R-:W-:Y:S08]  /*5250*/  HMMA.16816.F32.BF16 R40, R200.reuse, R168, R40 ;  /* 0x000000a8c828723c */ /* 0x040ff00000041828 */
[-C--:B------:R-:W-:Y:S08]  /*5260*/  HMMA.16816.F32.BF16 R44, R200, R170.reuse, R44 ;  /* 0x000000aac82c723c */ /* 0x080ff0000004182c */
[C---:B------:R-:W-:Y:S01]  /*5270*/  HMMA.16816.F32.BF16 R48, R192.reuse, R170, R48 ;  /* 0x000000aac030723c */ /* 0x040fe20000041830 */
[----:B------:R-:W4:Y:S07]  /*5280*/  LDSM.16.M88.4 R168, [R228+0xa100] ;  /* 0x00a10000e4a8783b */ /* 0x000f2e0000000200 */
[-C--:B-1----:R-:W-:Y:S08]  /*5290*/  HMMA.16816.F32.BF16 R52, R192, R180.reuse, R52 ;  /* 0x000000b4c034723c */ /* 0x082ff00000041834 */
[C---:B------:R-:W-:Y:S08]  /*52a0*/  HMMA.16816.F32.BF16 R56, R200.reuse, R180, R56 ;  /* 0x000000b4c838723c */ /* 0x040ff00000041838 */
[-C--:B------:R-:W-:Y:S01]  /*52b0*/  HMMA.16816.F32.BF16 R60, R200, R182.reuse, R60 ;  /* 0x000000b6c83c723c */ /* 0x080fe2000004183c */
[----:B------:R-:W-:Y:S07]  /*52c0*/  LDSM.16.M88.4 R200, [R224+0xb100] ;  /* 0x00b10000e0c8783b */ /* 0x000fee0000000200 */
[----:B------:R-:W-:Y:S01]  /*52d0*/  HMMA.16816.F32.BF16 R64, R192, R182, R64 ;  /* 0x000000b6c040723c */ /* 0x000fe20000041840 */
[----:B------:R-:W1:Y:S07]  /*52e0*/  LDSM.16.M88.4 R180, [R228+0xb100] ;  /* 0x00b10000e4b4783b */ /* 0x000e6e0000000200 */
[-C--:B------:R-:W-:Y:S01]  /*52f0*/  HMMA.16816.F32.BF16 R4, R172, R184.reuse, R4 ;  /* 0x000000b8ac04723c */ /* 0x080fe20000041804 */
[----:B------:R-:W-:Y:S07]  /*5300*/  LDSM.16.M88.4 R192, [R227+0x5d00] ;  /* 0x005d0000e3c0783b */ /* 0x000fee0000000200 */
[C---:B---3--:R-:W-:Y:S08]  /*5310*/  HMMA.16816.F32.BF16 R8, R188.reuse, R184, R8 ;  /* 0x000000b8bc08723c */ /* 0x048ff00000041808 */
[-C--:B------:R-:W-:Y:S08]  /*5320*/  HMMA.16816.F32.BF16 R12, R188, R186.reuse, R12 ;  /* 0x000000babc0c723c */ /* 0x080ff0000004180c */
[C---:B------:R-:W-:Y:S01]  /*5330*/  HMMA.16816.F32.BF16 R16, R172.reuse, R186, R16 ;  /* 0x000000baac10723c */ /* 0x040fe20000041810 */
[----:B------:R-:W3:Y:S07]  /*5340*/  LDSM.16.M88.4 R184, [R227+0x5500] ;  /* 0x00550000e3b8783b */ /* 0x000eee0000000200 */
[-C--:B--2---:R-:W-:Y:S08]  /*5350*/  HMMA.16816.F32.BF16 R20, R172, R196.reuse, R20 ;  /* 0x000000c4ac14723c */ /* 0x084ff00000041814 */
[C---:B------:R-:W-:Y:S08]  /*5360*/  HMMA.16816.F32.BF16 R24, R188.reuse, R196, R24 ;  /* 0x000000c4bc18723c */ /* 0x040ff00000041818 */
[-C--:B------:R-:W-:Y:S08]  /*5370*/  HMMA.16816.F32.BF16 R28, R188, R198.reuse, R28 ;  /* 0x000000c6bc1c723c */ /* 0x080ff0000004181c */
[C---:B------:R-:W-:Y:S01]  /*5380*/  HMMA.16816.F32.BF16 R32, R172.reuse, R198, R32 ;  /* 0x000000c6ac20723c */ /* 0x040fe20000041820 */
[----:B------:R-:W-:Y:S07]  /*5390*/  LDSM.16.M88.4 R196, [R215] ;  /* 0x00000000d7c4783b */ /* 0x000fee0000000200 */
        /* <DEDUP_REMOVED lines=8> */
[----:B------:R-:W2:Y:S07]  /*5420*/  LDSM.16.M88.4 R188, [R227+0x5900] ;  /* 0x00590000e3bc783b */ /* 0x000eae0000000200 */
[----:B------:R-:W-:Y:S01]  /*5430*/  HMMA.16816.F32.BF16 R64, R172, R210, R64 ;  /* 0x000000d2ac40723c */ /* 0x000fe20000041840 */
[----:B------:R-:W5:Y:S07]  /*5440*/  LDSM.16.M88.4 R172, [R224+0xa100] ;  /* 0x00a10000e0ac783b */ /* 0x000f6e0000000200 */
[-C--:B----4-:R-:W-:Y:S01]  /*5450*/  HMMA.16816.F32.BF16 R4, R168, R176.reuse, R4 ;  /* 0x000000b0a804723c */ /* 0x090fe20000041804 */
[----:B------:R-:W4:Y:S07]  /*5460*/  LDSM.16.M88.4 R208, [R213] ;  /* 0x00000000d5d0783b */ /* 0x000f2e0000000200 */
[C---:B-1----:R-:W-:Y:S08]  /*5470*/  HMMA.16816.F32.BF16 R8, R180.reuse, R176, R8 ;  /* 0x000000b0b408723c */ /* 0x042ff00000041808 */
[-C--:B------:R-:W-:Y:S08]  /*5480*/  HMMA.16816.F32.BF16 R12, R180, R178.reuse, R12 ;  /* 0x000000b2b40c723c */ /* 0x080ff0000004180c */
[C---:B------:R-:W-:Y:S01]  /*5490*/  HMMA.16816.F32.BF16 R16, R168.reuse, R178, R16 ;  /* 0x000000b2a810723c */ /* 0x040fe20000041810 */
[----:B------:R-:W1:Y:S01]  /*54a0*/  LDSM.16.M88.4 R176, [R212] ;  /* 0x00000000d4b0783b */ /* 0x000e620000000200 */
[----:B------:R-:W-:Y:S06]  /*54b0*/  DEPBAR.LE SB0, 0x0 ;  /* 0x000080000000791a */ /* 0x000fec0000000000 */
[-C--:B---3--:R-:W-:Y:S01]  /*54c0*/  HMMA.16816.F32.BF16 R20, R168, R184.reuse, R20 ;  /* 0x000000b8a814723c */ /* 0x088fe20000041814 */
[----:B------:R-:W-:Y:S07]  /*54d0*/  BAR.SYNC.DEFER_BLOCKING 0x0 ;  /* 0x0000000000007b1d */ /* 0x000fee0000010000 */
[C---:B------:R-:W-:Y:S08]  /*54e0*/  HMMA.16816.F32.BF16 R24, R180.reuse, R184, R24 ;  /* 0x000000b8b418723c */ /* 0x040ff00000041818 */
        /* <DEDUP_REMOVED lines=25> */
[----:B------:R-:W-:Y:S01]  /*5680*/  HMMA.16816.F32.BF16 R64, R172, R178, R64 ;  /* 0x000000b2ac40723c */ /* 0x000fe20000041840 */
[----:B------:R-:W-:-:S07]  /*5690*/  @P0 BRA `(.L_x_860) ;  /* 0xfffff19000000947 */ /* 0x000fce000383ffff */
.L_x_859:
[----:B-1----:R-:W-:Y:S01]  /*56a0*/  FMNMX.FTZ R169, R8, R2, !PT ;  /* 0x0000000208a97209 */ /* 0x002fe20007810000 */
        /* <DEDUP_REMOVED lines=70> */
[----:B-1----:R-:W-:Y:S02]  /*5b10*/  FMNMX.FTZ R166, R165, R166, !PT ;  /* 0x000000a6a5a67209 */ /* 0x002fe40007810000 */
[----:B------:R-:W-:Y:S02]  /*5b20*/  FMNMX.FTZ R169, R63, R169, !PT ;  /* 0x000000a93fa97209 */ /* 0x000fe40007810000 */
[----:B------:R-:W-:Y:S01]  /*5b30*/  ISETP.LT.AND P0, PT, RZ, UR7, PT ;  /* 0x00000007ff007c0c */ /* 0x000fe2000bf01270 */
[----:B------:R-:W1:Y:S01]  /*5b40*/  SHFL.BFLY PT, R171, R168, 0x2, 0x1f ;  /* 0x0c401f00a8ab7f89 */ /* 0x000e6200000e0000 */
[C---:B------:R-:W-:Y:S01]  /*5b50*/  FMUL.FTZ R194, R166.reuse, c[0x0][0x2d0] ;  /* 0x0000b400a6c27a20 */ /* 0x040fe20000410000 */
[----:B------:R-:W-:Y:S01]  /*5b60*/  UMOV UR7, UR4 ;  /* 0x0000000400077c82 */ /* 0x000fe20008000000 */
[----:B------:R-:W-:Y:S02]  /*5b70*/  FADD.FTZ R2, -R166, R2 ;  /* 0x00000002a6027221 */ /* 0x000fe40000010100 */
[--C-:B------:R-:W-:Y:S02]  /*5b80*/  FFMA.FTZ R186, R12, c[0x0][0x2d0], -R194.reuse ;  /* 0x0000b4000cba7a23 */ /* 0x100fe400000108c2 */
[--C-:B------:R-:W-:Y:S01]  /*5b90*/  FFMA.FTZ R187, R13, c[0x0][0x2d0], -R194.reuse ;  /* 0x0000b4000dbb7a23 */ /* 0x100fe200000108c2 */
[----:B------:R-:W3:Y:S01]  /*5ba0*/  SHFL.BFLY PT, R165, R169, 0x2, 0x1f ;  /* 0x0c401f00a9a57f89 */ /* 0x000ee200000e0000 */
[----:B------:R-:W-:Y:S02]  /*5bb0*/  FMUL.FTZ R2, R2, c[0x0][0x2d0] ;  /* 0x0000b40002027a20 */ /* 0x000fe40000410000 */
[--C-:B------:R-:W-:Y:S01]  /*5bc0*/  FFMA.FTZ R188, R8, c[0x0][0x2d0], -R194.reuse ;  /* 0x0000b40008bc7a23 */ /* 0x100fe200000108c2 */
[----:B------:R-:W-:Y:S01]  /*5bd0*/  MUFU.EX2 R186, R186 ;  /* 0x000000ba00ba7308 */ /* 0x000fe20000000800 */
[--C-:B------:R-:W-:Y:S02]  /*5be0*/  FFMA.FTZ R185, R9, c[0x0][0x2d0], -R194.reuse ;  /* 0x0000b40009b97a23 */ /* 0x100fe400000108c2 */
[--C-:B------:R-:W-:Y:S01]  /*5bf0*/  FFMA.FTZ R195, R24, c[0x0][0x2d0], -R194.reuse ;  /* 0x0000b40018c37a23 */ /* 0x100fe200000108c2 */
[----:B--2---:R-:W-:Y:S01]  /*5c00*/  FMNMX.FTZ R170, R167, R170, !PT ;  /* 0x000000aaa7aa7209 */ /* 0x004fe20007810000 */
[--C-:B------:R-:W-:Y:S02]  /*5c10*/  FFMA.FTZ R198, R25, c[0x0][0x2d0], -R194.reuse ;  /* 0x0000b40019c67a23 */ /* 0x100fe400000108c2 */
[--C-:B------:R-:W-:Y:S02]  /*5c20*/  FFMA.FTZ R201, R28, c[0x0][0x2d0], -R194.reuse ;  /* 0x0000b4001cc97a23 */ /* 0x100fe400000108c2 */
[----:B------:R-:W2:Y:S01]  /*5c30*/  SHFL.BFLY PT, R167, R170, 0x1, 0x1f ;  /* 0x0c201f00aaa77f89 */ /* 0x000ea200000e0000 */
[----:B------:R-:W4:Y:S01]  /*5c40*/  MUFU.EX2 R2, R2 ;  /* 0x0000000200027308 */ /* 0x000f220000000800 */
[--C-:B------:R-:W-:Y:S01]  /*5c50*/  FFMA.FTZ R202, R29, c[0x0][0x2d0], -R194.reuse ;  /* 0x0000b4001dca7a23 */ /* 0x100fe200000108c2 */
[----:B-1----:R-:W-:Y:S01]  /*5c60*/  FMNMX.FTZ R171, R168, R171, !PT ;  /* 0x000000aba8ab7209 */ /* 0x002fe20007810000 */
[--C-:B------:R-:W-:Y:S02]  /*5c70*/  FFMA.FTZ R40, R40, c[0x0][0x2d0], -R194.reuse ;  /* 0x0000b40028287a23 */ /* 0x100fe400000108c2 */
[--C-:B------:R-:W-:Y:S02]  /*5c80*/  FFMA.FTZ R41, R41, c[0x0][0x2d0], -R194.reuse ;  /* 0x0000b40029297a23 */ /* 0x100fe400000108c2 */
[----:B------:R-:W1:Y:S01]  /*5c90*/  SHFL.BFLY PT, R168, R171, 0x1, 0x1f ;  /* 0x0c201f00aba87f89 */ /* 0x000e6200000e0000 */
[--C-:B------:R-:W-:Y:S01]  /*5ca0*/  FFMA.FTZ R44, R44, c[0x0][0x2d0], -R194.reuse ;  /* 0x0000b4002c2c7a23 */ /* 0x100fe200000108c2 */
[----:B---3--:R-:W-:Y:S01]  /*5cb0*/  FMNMX.FTZ R169, R169, R165, !PT ;  /* 0x000000a5a9a97209 */ /* 0x008fe20007810000 */
[----:B------:R-:W-:Y:S01]  /*5cc0*/  MUFU.EX2 R188, R188 ;  /* 0x000000bc00bc7308 */ /* 0x000fe20000000800 */
[--C-:B------:R-:W-:Y:S02]  /*5cd0*/  FFMA.FTZ R45, R45, c[0x0][0x2d0], -R194.reuse ;  /* 0x0000b4002d2d7a23 */ /* 0x100fe400000108c2 */
[----:B------:R-:W-:Y:S02]  /*5ce0*/  FFMA.FTZ R60, R60, c[0x0][0x2d0], -R194 ;  /* 0x0000b4003c3c7a23 */ /* 0x000fe400000108c2 */
[----:B------:R-:W3:Y:S05]  /*5cf0*/  SHFL.BFLY PT, R165, R169, 0x1, 0x1f ;  /* 0x0c201f00a9a57f89 */ /* 0x000eea00000e0000 */
[----:B------:R-:W5:Y:S01]  /*5d00*/  MUFU.EX2 R185, R185 ;  /* 0x000000b900b97308 */ /* 0x000f620000000800 */
[----:B--2---:R-:W-:Y:S01]  /*5d10*/  FMNMX.FTZ R167, R170, R167, !PT ;  /* 0x000000a7aaa77209 */ /* 0x004fe20007810000 */
[C---:B----4-:R-:W-:Y:S02]  /*5d20*/  FMUL.FTZ R8, R2.reuse, R156 ;  /* 0x0000009c02087220 */ /* 0x050fe40000410000 */
[----:B------:R-:W-:Y:S02]  /*5d30*/  FMUL.FTZ R9, R2, R157 ;  /* 0x0000009d02097220 */ /* 0x000fe40000410000 */
[C---:B------:R-:W-:Y:S02]  /*5d40*/  FMUL.FTZ R196, R167.reuse, c[0x0][0x2d0] ;  /* 0x0000b400a7c47a20 */ /* 0x040fe40000410000 */
[----:B------:R-:W-:Y:S01]  /*5d50*/  FADD.FTZ R3, -R167, R3 ;  /* 0x00000003a7037221 */ /* 0x000fe20000010100 */
[----:B-1----:R-:W-:Y:S01]  /*5d60*/  FMNMX.FTZ R168, R171, R168, !PT ;  /* 0x000000a8aba87209 */ /* 0x002fe20007810000 */
[----:B------:R-:W-:Y:S01]  /*5d70*/  FFMA.FTZ R183, R18, c[0x0][0x2d0], -R196 ;  /* 0x0000b40012b77a23 */ /* 0x000fe200000108c4 */
[----:B------:R-:W-:Y:S01]  /*5d80*/  MUFU.EX2 R187, R187 ;  /* 0x000000bb00bb7308 */ /* 0x000fe20000000800 */
[----:B------:R-:W-:Y:S02]  /*5d90*/  FMUL.FTZ R3, R3, c[0x0][0x2d0] ;  /* 0x0000b40003037a20 */ /* 0x000fe40000410000 */
[C---:B------:R-:W-:Y:S02]  /*5da0*/  FMUL.FTZ R197, R168.reuse, c[0x0][0x2d0] ;  /* 0x0000b400a8c57a20 */ /* 0x040fe40000410000 */
[----:B------:R-:W-:Y:S01]  /*5db0*/  FADD.FTZ R164, -R168, R164 ;  /* 0x000000a4a8a47221 */ /* 0x000fe20000010100 */
[----:B---3--:R-:W-:Y:S01]  /*5dc0*/  FMNMX.FTZ R165, R169, R165, !PT ;  /* 0x000000a5a9a57209 */ /* 0x008fe20007810000 */
[--C-:B------:R-:W-:Y:S02]  /*5dd0*/  FFMA.FTZ R171, R16, c[0x0][0x2d0], -R197.reuse ;  /* 0x0000b40010ab7a23 */ /* 0x100fe400000108c5 */
[--C-:B------:R-:W-:Y:S01]  /*5de0*/  FFMA.FTZ R181, R17, c[0x0][0x2d0], -R197.reuse ;  /* 0x0000b40011b57a23 */ /* 0x100fe200000108c5 */
[----:B------:R-:W1:Y:S01]  /*5df0*/  MUFU.EX2 R3, R3 ;  /* 0x0000000300037308 */ /* 0x000e620000000800 */
[--C-:B------:R-:W-:Y:S01]  /*5e00*/  FFMA.FTZ R169, R19, c[0x0][0x2d0], -R196.reuse ;  /* 0x0000b40013a97a23 */ /* 0x100fe200000108c4 */
[----:B-----5:R-:W-:Y:S01]  /*5e10*/  F2FP.BF16.PACK_AB R156, R185, R188 ;  /* 0x000000bcb99c723e */ /* 0x020fe200000010ff */
[----:B------:R-:W-:Y:S02]  /*5e20*/  FMUL.FTZ R164, R164, c[0x0][0x2d0] ;  /* 0x0000b400a4a47a20 */ /* 0x000fe40000410000 */
[--C-:B------:R-:W-:Y:S02]  /*5e30*/  FFMA.FTZ R184, R6, c[0x0][0x2d0], -R196.reuse ;  /* 0x0000b40006b87a23 */ /* 0x100fe400000108c4 */
[----:B------:R-:W-:Y:S02]  /*5e40*/  FFMA.FTZ R182, R7, c[0x0][0x2d0], -R196 ;  /* 0x0000b40007b67a23 */ /* 0x000fe400000108c4 */
[--C-:B------:R-:W-:Y:S01]  /*5e50*/  FFMA.FTZ R180, R4, c[0x0][0x2d0], -R197.reuse ;  /* 0x0000b40004b47a23 */ /* 0x100fe200000108c5 */
[----:B------:R-:W2:Y:S01]  /*5e60*/  MUFU.EX2 R164, R164 ;  /* 0x000000a400a47308 */ /* 0x000ea20000000800 */
[----:B------:R-:W-:Y:S02]  /*5e70*/  FFMA.FTZ R170, R5, c[0x0][0x2d0], -R197 ;  /* 0x0000b40005aa7a23 */ /* 0x000fe400000108c5 */
[C---:B------:R-:W-:Y:S02]  /*5e80*/  FMUL.FTZ R193, R165.reuse, c[0x0][0x2d0] ;  /* 0x0000b400a5c17a20 */ /* 0x040fe40000410000 */
[----:B------:R-:W-:Y:S02]  /*5e90*/  FADD.FTZ R0, -R165, R0 ;  /* 0x00000000a5007221 */ /* 0x000fe40000010100 */
[--C-:B------:R-:W-:Y:S02]  /*5ea0*/  FFMA.FTZ R190, R14, c[0x0][0x2d0], -R193.reuse ;  /* 0x0000b4000ebe7a23 */ /* 0x100fe400000108c1 */
[--C-:B------:R-:W-:Y:S01]  /*5eb0*/  FFMA.FTZ R191, R15, c[0x0][0x2d0], -R193.reuse ;  /* 0x0000b4000fbf7a23 */ /* 0x100fe200000108c1 */
[----:B------:R-:W-:Y:S01]  /*5ec0*/  MUFU.EX2 R180, R180 ;  /* 0x000000b400b47308 */ /* 0x000fe20000000800 */
[----:B------:R-:W-:Y:S02]  /*5ed0*/  FMUL.FTZ R0, R0, c[0x0][0x2d0] ;  /* 0x0000b40000007a20 */ /* 0x000fe40000410000 */
[--C-:B------:R-:W-:Y:S02]  /*5ee0*/  FFMA.FTZ R192, R10, c[0x0][0x2d0], -R193.reuse ;  /* 0x0000b4000ac07a23 */ /* 0x100fe400000108c1 */
[----:B------:R-:W-:Y:S02]  /*5ef0*/  FFMA.FTZ R189, R11, c[0x0][0x2d0], -R193 ;  /* 0x0000b4000bbd7a23 */ /* 0x000fe400000108c1 */
[C---:B-1----:R-:W-:Y:S02]  /*5f00*/  FMUL.FTZ R6, R3.reuse, R162 ;  /* 0x000000a203067220 */ /* 0x042fe40000410000 */
[C---:B------:R-:W-:Y:S01]  /*5f10*/  FMUL.FTZ R7, R3.reuse, R163 ;  /* 0x000000a303077220 */ /* 0x040fe20000410000 */
[----:B------:R-:W1:Y:S01]  /*5f20*/  MUFU.EX2 R170, R170 ;  /* 0x000000aa00aa7308 */ /* 0x000e620000000800 */
[C---:B------:R-:W-:Y:S02]  /*5f30*/  FMUL.FTZ R12, R2.reuse, R152 ;  /* 0x00000098020c7220 */ /* 0x040fe40000410000 */
[----:B------:R-:W-:Y:S02]  /*5f40*/  FMUL.FTZ R13, R2, R153 ;  /* 0x00000099020d7220 */ /* 0x000fe40000410000 */
[C---:B--2---:R-:W-:Y:S02]  /*5f50*/  FMUL.FTZ R4, R164.reuse, R160 ;  /* 0x000000a0a4047220 */ /* 0x044fe40000410000 */
[C---:B------:R-:W-:Y:S02]  /*5f60*/  FMUL.FTZ R5, R164.reuse, R161 ;  /* 0x000000a1a4057220 */ /* 0x040fe40000410000 */
[C---:B------:R-:W-:Y:S01]  /*5f70*/  FMUL.FTZ R16, R164.reuse, R148 ;  /* 0x00000094a4107220 */ /* 0x040fe20000410000 */
[----:B------:R-:W-:Y:S01]  /*5f80*/  MUFU.EX2 R171, R171 ;  /* 0x000000ab00ab7308 */ /* 0x000fe20000000800 */
[C---:B------:R-:W-:Y:S02]  /*5f90*/  FMUL.FTZ R17, R164.reuse, R149 ;  /* 0x00000095a4117220 */ /* 0x040fe40000410000 */
[C---:B------:R-:W-:Y:S02]  /*5fa0*/  FMUL.FTZ R18, R3.reuse, R150 ;  /* 0x0000009603127220 */ /* 0x040fe40000410000 */
[C---:B------:R-:W-:Y:S02]  /*5fb0*/  FMUL.FTZ R19, R3.reuse, R151 ;  /* 0x0000009703137220 */ /* 0x040fe40000410000 */
[----:B------:R-:W2:Y:S01]  /*5fc0*/  LDSM.16.MT88.4 R148, [R225+0x1100] ;  /* 0x00110000e194783b */ /* 0x000ea20000004200 */
[C---:B------:R-:W-:Y:S02]  /*5fd0*/  FMUL.FTZ R68, R164.reuse, R68 ;  /* 0x00000044a4447220 */ /* 0x040fe40000410000 */
[----:B------:R-:W3:Y:S01]  /*5fe0*/  MUFU.EX2 R181, R181 ;  /* 0x000000b500b57308 */ /* 0x000ee20000000800 */
[----:B------:R-:W-:Y:S02]  /*5ff0*/  FMUL.FTZ R69, R164, R69 ;  /* 0x00000045a4457220 */ /* 0x000fe40000410000 */
[C---:B------:R-:W-:Y:S01]  /*6000*/  FMUL.FTZ R70, R3.reuse, R70 ;  /* 0x0000004603467220 */ /* 0x040fe20000410000 */
[----:B-1----:R-:W-:Y:S01]  /*6010*/  F2FP.BF16.PACK_AB R160, R170, R180 ;  /* 0x000000b4aaa0723e */ /* 0x002fe200000010ff */
[C---:B------:R-:W-:Y:S02]  /*6020*/  FMUL.FTZ R71, R3.reuse, R71 ;  /* 0x0000004703477220 */ /* 0x040fe40000410000 */
[C---:B------:R-:W-:Y:S02]  /*6030*/  FMUL.FTZ R72, R2.reuse, R72 ;  /* 0x0000004802487220 */ /* 0x040fe40000410000 */
[C---:B------:R-:W-:Y:S01]  /*6040*/  FMUL.FTZ R73, R2.reuse, R73 ;  /* 0x0000004902497220 */ /* 0x040fe20000410000 */
[----:B------:R-:W-:Y:S01]  /*6050*/  MUFU.EX2 R184, R184 ;  /* 0x000000b800b87308 */ /* 0x000fe20000000800 */
[C---:B------:R-:W-:Y:S02]  /*6060*/  FMUL.FTZ R76, R2.reuse, R76 ;  /* 0x0000004c024c7220 */ /* 0x040fe40000410000 */
[----:B------:R-:W-:Y:S02]  /*6070*/  FMUL.FTZ R77, R2, R77 ;  /* 0x0000004d024d7220 */ /* 0x000fe40000410000 */
[C---:B------:R-:W-:Y:S02]  /*6080*/  FMUL.FTZ R80, R164.reuse, R80 ;  /* 0x00000050a4507220 */ /* 0x040fe40000410000 */
[C---:B------:R-:W-:Y:S02]  /*6090*/  FMUL.FTZ R81, R164.reuse, R81 ;  /* 0x00000051a4517220 */ /* 0x040fe40000410000 */
[C---:B------:R-:W-:Y:S01]  /*60a0*/  FMUL.FTZ R82, R3.reuse, R82 ;  /* 0x0000005203527220 */ /* 0x040fe20000410000 */
[----:B------:R-:W1:Y:S01]  /*60b0*/  MUFU.EX2 R182, R182 ;  /* 0x000000b600b67308 */ /* 0x000e620000000800 */
[----:B------:R-:W-:Y:S02]  /*60c0*/  FMUL.FTZ R83, R3, R83 ;  /* 0x0000005303537220 */ /* 0x000fe40000410000 */
[C---:B------:R-:W-:Y:S01]  /*60d0*/  FMUL.FTZ R84, R164.reuse, R84 ;  /* 0x00000054a4547220 */ /* 0x040fe20000410000 */
[----:B---3--:R-:W-:Y:S01]  /*60e0*/  F2FP.BF16.PACK_AB R162, R181, R171 ;  /* 0x000000abb5a2723e */ /* 0x008fe200000010ff */
[----:B------:R-:W-:Y:S02]  /*60f0*/  FMUL.FTZ R85, R164, R85 ;  /* 0x00000055a4557220 */ /* 0x000fe40000410000 */
        /* <DEDUP_REMOVED lines=8> */
[----:B------:R-:W3:Y:S01]  /*6180*/  MUFU.EX2 R169, R169 ;  /* 0x000000a900a97308 */ /* 0x000ee20000000800 */
[C---:B------:R-:W-:Y:S02]  /*6190*/  FMUL.FTZ R95, R3.reuse, R95 ;  /* 0x0000005f035f7220 */ /* 0x040fe40000410000 */
[----:B------:R-:W-:Y:S01]  /*61a0*/  FMUL.FTZ R96, R164, R96 ;  /* 0x00000060a4607220 */ /* 0x000fe20000410000 */
[----:B-1----:R-:W-:Y:S01]  /*61b0*/  F2FP.BF16.PACK_AB R161, R182, R184 ;  /* 0x000000b8b6a1723e */ /* 0x002fe200000010ff */
[----:B------:R-:W-:Y:S02]  /*61c0*/  FMUL.FTZ R97, R164, R97 ;  /* 0x00000061a4617220 */ /* 0x000fe40000410000 */
[C---:B------:R-:W-:Y:S02]  /*61d0*/  FMUL.FTZ R98, R3.reuse, R98 ;  /* 0x0000006203627220 */ /* 0x040fe40000410000 */
[C---:B------:R-:W-:Y:S01]  /*61e0*/  FMUL.FTZ R99, R3.reuse, R99 ;  /* 0x0000006303637220 */ /* 0x040fe20000410000 */
[----:B------:R-:W1:Y:S01]  /*61f0*/  MUFU.EX2 R0, R0 ;  /* 0x0000000000007308 */ /* 0x000e620000000800 */
[C---:B------:R-:W-:Y:S02]  /*6200*/  FMUL.FTZ R100, R2.reuse, R100 ;  /* 0x0000006402647220 */ /* 0x040fe40000410000 */
[----:B------:R-:W-:Y:S02]  /*6210*/  FMUL.FTZ R101, R2, R101 ;  /* 0x0000006502657220 */ /* 0x000fe40000410000 */
[C---:B------:R-:W-:Y:S02]  /*6220*/  FMUL.FTZ R104, R164.reuse, R104 ;  /* 0x00000068a4687220 */ /* 0x040fe40000410000 */
[C---:B------:R-:W-:Y:S02]  /*6230*/  FMUL.FTZ R105, R164.reuse, R105 ;  /* 0x00000069a4697220 */ /* 0x040fe40000410000 */
[C---:B------:R-:W-:Y:S01]  /*6240*/  FMUL.FTZ R106, R3.reuse, R106 ;  /* 0x0000006a036a7220 */ /* 0x040fe20000410000 */
[----:B------:R-:W-:Y:S01]  /*6250*/  MUFU.EX2 R192, R192 ;  /* 0x000000c000c07308 */ /* 0x000fe20000000800 */
[----:B------:R-:W-:Y:S02]  /*6260*/  FMUL.FTZ R107, R3, R107 ;  /* 0x0000006b036b7220 */ /* 0x000fe40000410000 */
[----:B------:R-:W-:Y:S01]  /*6270*/  FMUL.FTZ R108, R164, R108 ;  /* 0x0000006ca46c7220 */ /* 0x000fe20000410000 */
[----:B---3--:R-:W-:Y:S01]  /*6280*/  F2FP.BF16.PACK_AB R163, R169, R183 ;  /* 0x000000b7a9a3723e */ /* 0x008fe200000010ff */
[C---:B------:R-:W-:Y:S02]  /*6290*/  FMUL.FTZ R24, R2.reuse, R136 ;  /* 0x0000008802187220 */ /* 0x040fe40000410000 */
[----:B------:R-:W-:Y:S02]  /*62a0*/  FMUL.FTZ R25, R2, R137 ;  /* 0x0000008902197220 */ /* 0x000fe40000410000 */
[--C-:B------:R-:W-:Y:S01]  /*62b0*/  FFMA.FTZ R205, R36, c[0x0][0x2d0], -R197.reuse ;  /* 0x0000b40024cd7a23 */ /* 0x100fe200000108c5 */
[----:B------:R-:W3:Y:S01]  /*62c0*/  MUFU.EX2 R189, R189 ;  /* 0x000000bd00bd7308 */ /* 0x000ee20000000800 */
[-C--:B------:R-:W-:Y:S05]  /*62d0*/  HMMA.16816.F32.BF16 R4, R160, R172.reuse, R4 ;  /* 0x000000aca004723c */ /* 0x080fea0000041804 */
[C---:B-1----:R-:W-:Y:S01]  /*62e0*/  FMUL.FTZ R10, R0.reuse, R158 ;  /* 0x0000009e000a7220 */ /* 0x042fe20000410000 */
[----:B------:R-:W-:Y:S01]  /*62f0*/  F2FP.BF16.PACK_AB R158, R187, R186 ;  /* 0x000000babb9e723e */ /* 0x000fe200000010ff */
[C---:B------:R-:W-:Y:S02]  /*6300*/  FMUL.FTZ R11, R0.reuse, R159 ;  /* 0x0000009f000b7220 */ /* 0x040fe40000410000 */
[----:B------:R-:W-:Y:S03]  /*6310*/  MUFU.EX2 R190, R190 ;  /* 0x000000be00be7308 */ /* 0x000fe60000000800 */
[C---:B------:R-:W-:Y:S02]  /*6320*/  FMUL.FTZ R14, R0.reuse, R154 ;  /* 0x0000009a000e7220 */ /* 0x040fe40000410000 */
[C---:B------:R-:W-:Y:S02]  /*6330*/  FMUL.FTZ R15, R0.reuse, R155 ;  /* 0x0000009b000f7220 */ /* 0x040fe40000410000 */
[C---:B------:R-:W-:Y:S01]  /*6340*/  FMUL.FTZ R74, R0.reuse, R74 ;  /* 0x0000004a004a7220 */ /* 0x040fe20000410000 */
[----:B------:R-:W1:Y:S01]  /*6350*/  LDSM.16.MT88.4 R152, [R223+0x1100] ;  /* 0x00110000df98783b */ /* 0x000e620000004200 */
[C---:B------:R-:W-:Y:S01]  /*6360*/  FMUL.FTZ R75, R0.reuse, R75 ;  /* 0x0000004b004b7220 */ /* 0x040fe20000410000 */
[----:B------:R-:W4:Y:S01]  /*6370*/  MUFU.EX2 R191, R191 ;  /* 0x000000bf00bf7308 */ /* 0x000f220000000800 */
[C---:B------:R-:W-:Y:S02]  /*6380*/  FMUL.FTZ R78, R0.reuse, R78 ;  /* 0x0000004e004e7220 */ /* 0x040fe40000410000 */
[C---:B------:R-:W-:Y:S01]  /*6390*/  FMUL.FTZ R79, R0.reuse, R79 ;  /* 0x0000004f004f7220 */ /* 0x040fe20000410000 */
[----:B---3--:R-:W-:Y:S01]  /*63a0*/  F2FP.BF16.PACK_AB R157, R189, R192 ;  /* 0x000000c0bd9d723e */ /* 0x008fe200000010ff */
[C---:B------:R-:W-:Y:S02]  /*63b0*/  FMUL.FTZ R90, R0.reuse, R90 ;  /* 0x0000005a005a7220 */ /* 0x040fe40000410000 */
[C---:B------:R-:W-:Y:S02]  /*63c0*/  FMUL.FTZ R91, R0.reuse, R91 ;  /* 0x0000005b005b7220 */ /* 0x040fe40000410000 */
[C---:B------:R-:W-:Y:S01]  /*63d0*/  FMUL.FTZ R102, R0.reuse, R102 ;  /* 0x0000006600667220 */ /* 0x040fe20000410000 */
[----:B------:R-:W-:Y:S01]  /*63e0*/  MUFU.EX2 R195, R195 ;  /* 0x000000c300c37308 */ /* 0x000fe20000000800 */
[----:B------:R-:W-:Y:S02]  /*63f0*/  FMUL.FTZ R103, R0, R103 ;  /* 0x0000006700677220 */ /* 0x000fe40000410000 */
[----:B------:R-:W-:Y:S02]  /*6400*/  FMUL.FTZ R109, R164, R109 ;  /* 0x0000006da46d7220 */ /* 0x000fe40000410000 */
[C---:B------:R-:W-:Y:S02]  /*6410*/  FMUL.FTZ R110, R3.reuse, R110 ;  /* 0x0000006e036e7220 */ /* 0x040fe40000410000 */
[----:B------:R-:W-:Y:S02]  /*6420*/  FMUL.FTZ R111, R3, R111 ;  /* 0x0000006f036f7220 */ /* 0x000fe40000410000 */
[C---:B------:R-:W-:Y:S01]  /*6430*/  FMUL.FTZ R112, R2.reuse, R112 ;  /* 0x0000007002707220 */ /* 0x040fe20000410000 */
[----:B------:R-:W3:Y:S01]  /*6440*/  MUFU.EX2 R198, R198 ;  /* 0x000000c600c67308 */ /* 0x000ee20000000800 */
[----:B------:R-:W-:Y:S02]  /*6450*/  FMUL.FTZ R113, R2, R113 ;  /* 0x0000007102717220 */ /* 0x000fe40000410000 */
[----:B------:R-:W-:Y:S01]  /*6460*/  FMUL.FTZ R114, R0, R114 ;  /* 0x0000007200727220 */ /* 0x000fe20000410000 */
[----:B----4-:R-:W-:Y:S01]  /*6470*/  F2FP.BF16.PACK_AB R159, R191, R190 ;  /* 0x000000bebf9f723e */ /* 0x010fe200000010ff */
[--C-:B------:R-:W-:Y:S02]  /*6480*/  FFMA.FTZ R206, R37, c[0x0][0x2d0], -R197.reuse ;  /* 0x0000b40025ce7a23 */ /* 0x100fe400000108c5 */
[--C-:B------:R-:W-:Y:S02]  /*6490*/  FFMA.FTZ R207, R38, c[0x0][0x2d0], -R196.reuse ;  /* 0x0000b40026cf7a23 */ /* 0x100fe400000108c4 */
[--C-:B------:R-:W-:Y:S01]  /*64a0*/  FFMA.FTZ R208, R39, c[0x0][0x2d0], -R196.reuse ;  /* 0x0000b40027d07a23 */ /* 0x100fe200000108c4 */
[----:B------:R-:W-:Y:S01]  /*64b0*/  MUFU.EX2 R201, R201 ;  /* 0x000000c900c97308 */ /* 0x000fe20000000800 */
[C---:B------:R-:W-:Y:S01]  /*64c0*/  HMMA.16816.F32.BF16 R8, R156.reuse, R172, R8 ;  /* 0x000000ac9c08723c */ /* 0x040fe20000041808 */
[----:B------:R-:W-:Y:S03]  /*64d0*/  LDSM.16.MT88.4 R36, [R225+0x2500] ;  /* 0x00250000e124783b */ /* 0x000fe60000004200 */
[--C-:B------:R-:W-:Y:S02]  /*64e0*/  FFMA.FTZ R51, R51, c[0x0][0x2d0], -R196.reuse ;  /* 0x0000b40033337a23 */ /* 0x100fe400000108c4 */
[--C-:B------:R-:W-:Y:S02]  /*64f0*/  FFMA.FTZ R209, R48, c[0x0][0x2d0], -R197.reuse ;  /* 0x0000b40030d17a23 */ /* 0x100fe400000108c5 */
[-C--:B------:R-:W-:Y:S01]  /*6500*/  HMMA.16816.F32.BF16 R12, R156, R174.reuse, R12 ;  /* 0x000000ae9c0c723c */ /* 0x080fe2000004180c */
[----:B------:R-:W-:Y:S03]  /*6510*/  MUFU.EX2 R202, R202 ;  /* 0x000000ca00ca7308 */ /* 0x000fe60000000800 */
[----:B------:R-:W-:Y:S02]  /*6520*/  FFMA.FTZ R210, R49, c[0x0][0x2d0], -R197 ;  /* 0x0000b40031d27a23 */ /* 0x000fe400000108c5 */
[--C-:B------:R-:W-:Y:S02]  /*6530*/  FFMA.FTZ R211, R50, c[0x0][0x2d0], -R196.reuse ;  /* 0x0000b40032d37a23 */ /* 0x100fe400000108c4 */
[C---:B------:R-:W-:Y:S03]  /*6540*/  HMMA.16816.F32.BF16 R16, R160.reuse, R174, R16 ;  /* 0x000000aea010723c */ /* 0x040fe60000041810 */
[----:B------:R-:W-:Y:S01]  /*6550*/  MUFU.EX2 R205, R205 ;  /* 0x000000cd00cd7308 */ /* 0x000fe20000000800 */
[--C-:B------:R-:W-:Y:S02]  /*6560*/  FFMA.FTZ R42, R42, c[0x0][0x2d0], -R193.reuse ;  /* 0x0000b4002a2a7a23 */ /* 0x100fe400000108c1 */
[----:B------:R-:W-:Y:S02]  /*6570*/  FFMA.FTZ R43, R43, c[0x0][0x2d0], -R193 ;  /* 0x0000b4002b2b7a23 */ /* 0x000fe400000108c1 */
[-C--:B------:R-:W-:Y:S04]  /*6580*/  HMMA.16816.F32.BF16 R68, R160, R176.reuse, R68 ;  /* 0x000000b0a044723c */ /* 0x080fe80000041844 */
[--C-:B------:R-:W-:Y:S01]  /*6590*/  FFMA.FTZ R52, R52, c[0x0][0x2d0], -R197.reuse ;  /* 0x0000b40034347a23 */ /* 0x100fe200000108c5 */
[----:B------:R-:W-:Y:S01]  /*65a0*/  MUFU.EX2 R206, R206 ;  /* 0x000000ce00ce7308 */ /* 0x000fe20000000800 */
[----:B------:R-:W-:Y:S02]  /*65b0*/  FFMA.FTZ R53, R53, c[0x0][0x2d0], -R197 ;  /* 0x0000b40035357a23 */ /* 0x000fe400000108c5 */
[C---:B------:R-:W-:Y:S04]  /*65c0*/  HMMA.16816.F32.BF16 R72, R156.reuse, R176, R72 ;  /* 0x000000b09c48723c */ /* 0x040fe80000041848 */
[--C-:B------:R-:W-:Y:S02]  /*65d0*/  FFMA.FTZ R54, R54, c[0x0][0x2d0], -R196.reuse ;  /* 0x0000b40036367a23 */ /* 0x100fe400000108c4 */
[--C-:B------:R-:W-:Y:S01]  /*65e0*/  FFMA.FTZ R55, R55, c[0x0][0x2d0], -R196.reuse ;  /* 0x0000b40037377a23 */ /* 0x100fe200000108c4 */
[----:B------:R-:W-:Y:S01]  /*65f0*/  MUFU.EX2 R207, R207 ;  /* 0x000000cf00cf7308 */ /* 0x000fe20000000800 */
[-C--:B------:R-:W-:Y:S04]  /*6600*/  HMMA.16816.F32.BF16 R76, R156, R178.reuse, R76 ;  /* 0x000000b29c4c723c */ /* 0x080fe8000004184c */
[--C-:B------:R-:W-:Y:S02]  /*6610*/  FFMA.FTZ R58, R58, c[0x0][0x2d0], -R193.reuse ;  /* 0x0000b4003a3a7a23 */ /* 0x100fe400000108c1 */
[----:B------:R-:W-:Y:S02]  /*6620*/  FFMA.FTZ R59, R59, c[0x0][0x2d0], -R193 ;  /* 0x0000b4003b3b7a23 */ /* 0x000fe400000108c1 */
[C---:B------:R-:W-:Y:S01]  /*6630*/  HMMA.16816.F32.BF16 R80, R160.reuse, R178, R80 ;  /* 0x000000b2a050723c */ /* 0x040fe20000041850 */
[----:B------:R-:W-:Y:S03]  /*6640*/  MUFU.EX2 R208, R208 ;  /* 0x000000d000d07308 */ /* 0x000fe60000000800 */
[--C-:B------:R-:W-:Y:S02]  /*6650*/  FFMA.FTZ R172, R20, c[0x0][0x2d0], -R197.reuse ;  /* 0x0000b40014ac7a23 */ /* 0x100fe400000108c5 */
[C---:B------:R-:W-:Y:S02]  /*6660*/  FMUL.FTZ R20, R2.reuse, R144 ;  /* 0x0000009002147220 */ /* 0x040fe40000410000 */
[-C--:B--2---:R-:W-:Y:S03]  /*6670*/  HMMA.16816.F32.BF16 R84, R160, R148.reuse, R84 ;  /* 0x00000094a054723c */ /* 0x084fe60000041854 */
[----:B------:R-:W-:Y:S01]  /*6680*/  MUFU.EX2 R172, R172 ;  /* 0x000000ac00ac7308 */ /* 0x000fe20000000800 */
[--C-:B------:R-:W-:Y:S02]  /*6690*/  FFMA.FTZ R173, R21, c[0x0][0x2d0], -R197.reuse ;  /* 0x0000b40015ad7a23 */ /* 0x100fe400000108c5 */
[----:B------:R-:W-:Y:S02]  /*66a0*/  FMUL.FTZ R21, R2, R145 ;  /* 0x0000009102157220 */ /* 0x000fe40000410000 */
[C---:B------:R-:W-:Y:S04]  /*66b0*/  HMMA.16816.F32.BF16 R88, R156.reuse, R148, R88 ;  /* 0x000000949c58723c */ /* 0x040fe80000041858 */
[--C-:B------:R-:W-:Y:S01]  /*66c0*/  FFMA.FTZ R174, R22, c[0x0][0x2d0], -R196.reuse ;  /* 0x0000b40016ae7a23 */ /* 0x100fe200000108c4 */
[----:B------:R-:W2:Y:S01]  /*66d0*/  MUFU.EX2 R173, R173 ;  /* 0x000000ad00ad7308 */ /* 0x000ea20000000800 */
[C---:B------:R-:W-:Y:S02]  /*66e0*/  FMUL.FTZ R22, R0.reuse, R146 ;  /* 0x0000009200167220 */ /* 0x040fe40000410000 */
[--C-:B------:R-:W-:Y:S04]  /*66f0*/  FFMA.FTZ R175, R23, c[0x0][0x2d0], -R196.reuse ;  /* 0x0000b40017af7a23 */ /* 0x100fe800000108c4 */
[----:B------:R-:W-:Y:S02]  /*6700*/  FMUL.FTZ R23, R0, R147 ;  /* 0x0000009300177220 */ /* 0x000fe40000410000 */
[----:B------:R-:W4:Y:S01]  /*6710*/  LDSM.16.MT88.4 R144, [R225+0x2100] ;  /* 0x00210000e190783b */ /* 0x000f220000004200 */
[--C-:B------:R-:W-:Y:S01]  /*6720*/  FFMA.FTZ R176, R32, c[0x0][0x2d0], -R197.reuse ;  /* 0x0000b40020b07a23 */ /* 0x100fe200000108c5 */
[----:B------:R-:W-:Y:S01]  /*6730*/  MUFU.EX2 R174, R174 ;  /* 0x000000ae00ae7308 */ /* 0x000fe20000000800 */
[C---:B------:R-:W-:Y:S02]  /*6740*/  FMUL.FTZ R32, R2.reuse, R140 ;  /* 0x0000008c02207220 */ /* 0x040fe40000410000 */
[-C--:B------:R-:W-:Y:S03]  /*6750*/  HMMA.16816.F32.BF16 R20, R156, R150.reuse, R20 ;  /* 0x000000969c14723c */ /* 0x080fe60000041814 */
[----:B------:R-:W-:Y:S02]  /*6760*/  FFMA.FTZ R177, R33, c[0x0][0x2d0], -R197 ;  /* 0x0000b40021b17a23 */ /* 0x000fe400000108c5 */
[----:B------:R-:W-:Y:S02]  /*6770*/  FMUL.FTZ R33, R2, R141 ;  /* 0x0000008d02217220 */ /* 0x000fe40000410000 */
[--C-:B------:R-:W-:Y:S01]  /*6780*/  FFMA.FTZ R178, R34, c[0x0][0x2d0], -R196.reuse ;  /* 0x0000b40022b27a23 */ /* 0x100fe200000108c4 */
[C---:B------:R-:W-:Y:S01]  /*6790*/  HMMA.16816.F32.BF16 R92, R160.reuse, R150, R92 ;  /* 0x00000096a05c723c */ /* 0x040fe2000004185c */
[----:B------:R-:W-:Y:S01]  /*67a0*/  LDSM.16.MT88.4 R148, [R225+0x1500] ;  /* 0x00150000e194783b */ /* 0x000fe20000004200 */
[----:B------:R-:W5:Y:S02]  /*67b0*/  MUFU.EX2 R175, R175 ;  /* 0x000000af00af7308 */ /* 0x000f640000000800 */
[C---:B------:R-:W-:Y:S02]  /*67c0*/  FMUL.FTZ R34, R0.reuse, R142 ;  /* 0x0000008e00227220 */ /* 0x040fe40000410000 */
[----:B------:R-:W-:Y:S02]  /*67d0*/  FFMA.FTZ R179, R35, c[0x0][0x2d0], -R196 ;  /* 0x0000b40023b37a23 */ /* 0x000fe400000108c4 */
[-C--:B-1----:R-:W-:Y:S04]  /*67e0*/  HMMA.16816.F32.BF16 R96, R160, R152.reuse, R96 ;  /* 0x00000098a060723c */ /* 0x082fe80000041860 */
[C---:B------:R-:W-:Y:S01]  /*67f0*/  FMUL.FTZ R35, R0.reuse, R143 ;  /* 0x0000008f00237220 */ /* 0x040fe20000410000 */
[----:B------:R-:W-:Y:S01]  /*6800*/  MUFU.EX2 R176, R176 ;  /* 0x000000b000b07308 */ /* 0x000fe20000000800 */
[----:B------:R-:W1:Y:S01]  /*6810*/  LDSM.16.MT88.4 R140, [R223+0x2100] ;  /* 0x00210000df8c783b */ /* 0x000e620000004200 */
[----:B------:R-:W-:Y:S01]  /*6820*/  FMUL.FTZ R115, R0, R115 ;  /* 0x0000007300737220 */ /* 0x000fe20000410000 */
[C---:B------:R-:W-:Y:S04]  /*6830*/  HMMA.16816.F32.BF16 R100, R156.reuse, R152, R100 ;  /* 0x000000989c64723c */ /* 0x040fe80000041864 */
[--C-:B------:R-:W-:Y:S02]  /*6840*/  FFMA.FTZ R199, R26, c[0x0][0x2d0], -R193.reuse ;  /* 0x0000b4001ac77a23 */ /* 0x100fe400000108c1 */
[C---:B------:R-:W-:Y:S01]  /*6850*/  FMUL.FTZ R26, R0.reuse, R138 ;  /* 0x0000008a001a7220 */ /* 0x040fe20000410000 */
[----:B------:R-:W-:Y:S01]  /*6860*/  MUFU.EX2 R152, R44 ;  /* 0x0000002c00987308 */ /* 0x000fe20000000800 */
[-C--:B------:R-:W-:Y:S04]  /*6870*/  HMMA.16816.F32.BF16 R32, R156, R154.reuse, R32 ;  /* 0x0000009a9c20723c */ /* 0x080fe80000041820 */
[--C-:B------:R-:W-:Y:S02]  /*6880*/  FFMA.FTZ R200, R27, c[0x0][0x2d0], -R193.reuse ;  /* 0x0000b4001bc87a23 */ /* 0x100fe400000108c1 */
[----:B------:R-:W-:Y:S02]  /*6890*/  FMUL.FTZ R27, R0, R139 ;  /* 0x0000008b001b7220 */ /* 0x000fe40000410000 */
[C---:B------:R-:W-:Y:S01]  /*68a0*/  HMMA.16816.F32.BF16 R104, R160.reuse, R154, R104 ;  /* 0x0000009aa068723c */ /* 0x040fe20000041868 */
[----:B------:R-:W1:Y:S01]  /*68b0*/  LDSM.16.MT88.4 R136, [R225+0x500] ;  /* 0x00050000e188783b */ /* 0x000e620000004200 */
[----:B------:R2:W-:Y:S02]  /*68c0*/  MUFU.EX2 R154, R51 ;  /* 0x00000033009a7308 */ /* 0x0005e40000000800 */
[C---:B------:R-:W-:Y:S02]  /*68d0*/  FMUL.FTZ R116, R164.reuse, R116 ;  /* 0x00000074a4747220 */ /* 0x040fe40000410000 */
[----:B------:R-:W-:Y:S02]  /*68e0*/  FMUL.FTZ R117, R164, R117 ;  /* 0x00000075a4757220 */ /* 0x000fe40000410000 */
[-C--:B----4-:R-:W-:Y:S04]  /*68f0*/  HMMA.16816.F32.BF16 R108, R160, R144.reuse, R108 ;  /* 0x00000090a06c723c */ /* 0x090fe8000004186c */
[C---:B------:R-:W-:Y:S01]  /*6900*/  FMUL.FTZ R118, R3.reuse, R118 ;  /* 0x0000007603767220 */ /* 0x040fe20000410000 */
[----:B------:R-:W4:Y:S01]  /*6910*/  MUFU.EX2 R177, R177 ;  /* 0x000000b100b17308 */ /* 0x000f220000000800 */
[C---:B------:R-:W-:Y:S02]  /*6920*/  FMUL.FTZ R119, R3.reuse, R119 ;  /* 0x0000007703777220 */ /* 0x040fe40000410000 */
[C---:B------:R-:W-:Y:S04]  /*6930*/  HMMA.16816.F32.BF16 R112, R156.reuse, R144, R112 ;  /* 0x000000909c70723c */ /* 0x040fe80000041870 */
[C---:B------:R-:W-:Y:S02]  /*6940*/  FMUL.FTZ R124, R2.reuse, R124 ;  /* 0x0000007c027c7220 */ /* 0x040fe40000410000 */
[----:B------:R-:W-:Y:S01]  /*6950*/  FMUL.FTZ R125, R2, R125 ;  /* 0x0000007d027d7220 */ /* 0x000fe20000410000 */
[----:B------:R-:W-:Y:S01]  /*6960*/  MUFU.EX2 R178, R178 ;  /* 0x000000b200b27308 */ /* 0x000fe20000000800 */
[-C--:B------:R-:W-:Y:S01]  /*6970*/  HMMA.16816.F32.BF16 R24, R156, R146.reuse, R24 ;  /* 0x000000929c18723c */ /* 0x080fe20000041818 */
[----:B--2---:R-:W-:Y:S03]  /*6980*/  LDSM.16.MT88.4 R48, [R223+0x2500] ;  /* 0x00250000df30783b */ /* 0x004fe60000004200 */
[C---:B------:R-:W-:Y:S02]  /*6990*/  FMUL.FTZ R126, R0.reuse, R126 ;  /* 0x0000007e007e7220 */ /* 0x040fe40000410000 */
[----:B------:R-:W-:Y:S02]  /*69a0*/  FMUL.FTZ R127, R0, R127 ;  /* 0x0000007f007f7220 */ /* 0x000fe40000410000 */
[C---:B------:R-:W-:Y:S01]  /*69b0*/  HMMA.16816.F32.BF16 R116, R160.reuse, R146, R116 ;  /* 0x00000092a074723c */ /* 0x040fe20000041874 */
[----:B------:R-:W2:Y:S01]  /*69c0*/  MUFU.EX2 R179, R179 ;  /* 0x000000b300b37308 */ /* 0x000ea20000000800 */
[----:B------:R-:W2:Y:S02]  /*69d0*/  LDSM.16.MT88.4 R144, [R223+0x500] ;  /* 0x00050000df90783b */ /* 0x000ea40000004200 */
[C---:B------:R-:W-:Y:S02]  /*69e0*/  FMUL.FTZ R120, R164.reuse, R120 ;  /* 0x00000078a4787220 */ /* 0x040fe40000410000 */
[----:B------:R-:W-:Y:S02]  /*69f0*/  FMUL.FTZ R121, R164, R121 ;  /* 0x00000079a4797220 */ /* 0x000fe40000410000 */
[C---:B------:R-:W-:Y:S03]  /*6a00*/  FMUL.FTZ R122, R3.reuse, R122 ;  /* 0x0000007a037a7220 */ /* 0x040fe60000410000 */
[----:B------:R-:W-:Y:S01]  /*6a10*/  MUFU.EX2 R199, R199 ;  /* 0x000000c700c77308 */ /* 0x000fe20000000800 */
[----:B------:R-:W-:Y:S02]  /*6a20*/  FMUL.FTZ R123, R3, R123 ;  /* 0x0000007b037b7220 */ /* 0x000fe40000410000 */
[C---:B------:R-:W-:Y:S02]  /*6a30*/  FMUL.FTZ R128, R2.reuse, R128 ;  /* 0x0000008002807220 */ /* 0x040fe40000410000 */
[----:B------:R-:W-:Y:S02]  /*6a40*/  FMUL.FTZ R129, R2, R129 ;  /* 0x0000008102817220 */ /* 0x000fe40000410000 */
[----:B------:R-:W-:Y:S01]  /*6a50*/  FMUL.FTZ R130, R0, R130 ;  /* 0x0000008200827220 */ /* 0x000fe20000410000 */
[-C--:B-1----:R-:W-:Y:S02]  /*6a60*/  HMMA.16816.F32.BF16 R120, R160, R140.reuse, R120 ;  /* 0x0000008ca078723c */ /* 0x082fe40000041878 */
[----:B------:R-:W1:Y:S01]  /*6a70*/  MUFU.EX2 R200, R200 ;  /* 0x000000c800c87308 */ /* 0x000e620000000800 */
[--C-:B------:R-:W-:Y:S02]  /*6a80*/  FFMA.FTZ R203, R30, c[0x0][0x2d0], -R193.reuse ;  /* 0x0000b4001ecb7a23 */ /* 0x100fe400000108c1 */
[--C-:B------:R-:W-:Y:S02]  /*6a90*/  FFMA.FTZ R204, R31, c[0x0][0x2d0], -R193.reuse ;  /* 0x0000b4001fcc7a23 */ /* 0x100fe400000108c1 */
[----:B------:R-:W-:Y:S01]  /*6aa0*/  FMUL.FTZ R131, R0, R131 ;  /* 0x0000008300837220 */ /* 0x000fe20000410000 */
[C---:B------:R-:W-:Y:S04]  /*6ab0*/  HMMA.16816.F32.BF16 R124, R156.reuse, R140, R124 ;  /* 0x0000008c9c7c723c */ /* 0x040fe8000004187c */
[----:B------:R-:W-:Y:S01]  /*6ac0*/  MUFU.EX2 R203, R203 ;  /* 0x000000cb00cb7308 */ /* 0x000fe20000000800 */
[--C-:B------:R-:W-:Y:S02]  /*6ad0*/  FFMA.FTZ R46, R46, c[0x0][0x2d0], -R193.reuse ;  /* 0x0000b4002e2e7a23 */ /* 0x100fe400000108c1 */
[----:B---3--:R-:W-:Y:S01]  /*6ae0*/  F2FP.BF16.PACK_AB R140, R198, R195 ;  /* 0x000000c3c68c723e */ /* 0x008fe200000010ff */
[-C--:B------:R-:W-:Y:S04]  /*6af0*/  HMMA.16816.F32.BF16 R128, R156, R142.reuse, R128 ;  /* 0x0000008e9c80723c */ /* 0x080fe80000041880 */
[C---:B------:R-:W-:Y:S01]  /*6b00*/  FMUL.FTZ R28, R164.reuse, R132 ;  /* 0x00000084a41c7220 */ /* 0x040fe20000410000 */
[----:B------:R-:W-:Y:S01]  /*6b10*/  F2FP.BF16.PACK_AB R132, R173, R172 ;  /* 0x000000acad84723e */ /* 0x000fe200000010ff */
[----:B------:R-:W3:Y:S01]  /*6b20*/  MUFU.EX2 R204, R204 ;  /* 0x000000cc00cc7308 */ /* 0x000ee20000000800 */
[----:B------:R-:W-:Y:S01]  /*6b30*/  FMUL.FTZ R29, R164, R133 ;  /* 0x00000085a41d7220 */ /* 0x000fe20000410000 */
[----:B-----5:R-:W-:Y:S01]  /*6b40*/  F2FP.BF16.PACK_AB R133, R175, R174 ;  /* 0x000000aeaf85723e */ /* 0x020fe200000010ff */
[C---:B------:R-:W-:Y:S03]  /*6b50*/  FMUL.FTZ R30, R3.reuse, R134 ;  /* 0x00000086031e7220 */ /* 0x040fe60000410000 */
[----:B------:R-:W-:Y:S01]  /*6b60*/  FMUL.FTZ R31, R3, R135 ;  /* 0x00000087031f7220 */ /* 0x000fe20000410000 */
[----:B----4-:R-:W-:Y:S01]  /*6b70*/  F2FP.BF16.PACK_AB R134, R177, R176 ;  /* 0x000000b0b186723e */ /* 0x010fe200000010ff */
[----:B------:R-:W-:Y:S01]  /*6b80*/  FFMA.FTZ R47, R47, c[0x0][0x2d0], -R193 ;  /* 0x0000b4002f2f7a23 */ /* 0x000fe200000108c1 */
[----:B--2---:R-:W-:Y:S01]  /*6b90*/  F2FP.BF16.PACK_AB R135, R179, R178 ;  /* 0x000000b2b387723e */ /* 0x004fe200000010ff */
[----:B------:R-:W-:Y:S01]  /*6ba0*/  MUFU.EX2 R157, R41 ;  /* 0x00000029009d7308 */ /* 0x000fe20000000800 */
[----:B-1----:R-:W-:Y:S01]  /*6bb0*/  F2FP.BF16.PACK_AB R141, R200, R199 ;  /* 0x000000c7c88d723e */ /* 0x002fe200000010ff */
[----:B------:R-:W-:Y:S01]  /*6bc0*/  FFMA.FTZ R188, R2, R252, R188 ;  /* 0x000000fc02bc7223 */ /* 0x000fe200000100bc */
[----:B------:R-:W-:Y:S04]  /*6bd0*/  HMMA.16816.F32.BF16 R28, R160, R142, R28 ;  /* 0x0000008ea01c723c */ /* 0x000fe8000004181c */
[----:B------:R-:W-:Y:S02]  /*6be0*/  FFMA.FTZ R192, R0, R249, R192 ;  /* 0x000000f900c07223 */ /* 0x000fe400000100c0 */
[--C-:B------:R-:W-:Y:S01]  /*6bf0*/  FFMA.FTZ R64, R64, c[0x0][0x2d0], -R197.reuse ;  /* 0x0000b40040407a23 */ /* 0x100fe200000108c5 */
[----:B------:R-:W1:Y:S01]  /*6c00*/  MUFU.EX2 R163, R40 ;  /* 0x0000002800a37308 */ /* 0x000e620000000800 */
[-C--:B------:R-:W-:Y:S05]  /*6c10*/  HMMA.16816.F32.BF16 R4, R132, R136.reuse, R4 ;  /* 0x000000888404723c */ /* 0x080fea0000041804 */
[----:B------:R-:W-:Y:S01]  /*6c20*/  F2FP.BF16.PACK_AB R142, R202, R201 ;  /* 0x000000c9ca8e723e */ /* 0x000fe200000010ff */
[----:B------:R-:W-:Y:S01]  /*6c30*/  FFMA.FTZ R197, R65, c[0x0][0x2d0], -R197 ;  /* 0x0000b40041c57a23 */ /* 0x000fe200000108c5 */
[----:B---3--:R-:W-:Y:S01]  /*6c40*/  F2FP.BF16.PACK_AB R143, R204, R203 ;  /* 0x000000cbcc8f723e */ /* 0x008fe200000010ff */
[----:B------:R-:W-:Y:S01]  /*6c50*/  FFMA.FTZ R65, R66, c[0x0][0x2d0], -R196 ;  /* 0x0000b40042417a23 */ /* 0x000fe200000108c4 */
[----:B------:R-:W-:Y:S03]  /*6c60*/  MUFU.EX2 R156, R42 ;  /* 0x0000002a009c7308 */ /* 0x000fe60000000800 */
[----:B------:R-:W-:Y:S02]  /*6c70*/  FFMA.FTZ R66, R56, c[0x0][0x2d0], -R194 ;  /* 0x0000b40038427a23 */ /* 0x000fe400000108c2 */
[C---:B------:R-:W-:Y:S04]  /*6c80*/  HMMA.16816.F32.BF16 R8, R140.reuse, R136, R8 ;  /* 0x000000888c08723c */ /* 0x040fe80000041808 */
[----:B------:R-:W-:Y:S01]  /*6c90*/  FFMA.FTZ R196, R67, c[0x0][0x2d0], -R196 ;  /* 0x0000b40043c47a23 */ /* 0x000fe200000108c4 */
[----:B------:R2:W-:Y:S01]  /*6ca0*/  MUFU.EX2 R158, R43 ;  /* 0x0000002b009e7308 */ /* 0x0005e20000000800 */
[--C-:B------:R-:W-:Y:S02]  /*6cb0*/  FFMA.FTZ R67, R57, c[0x0][0x2d0], -R194.reuse ;  /* 0x0000b40039437a23 */ /* 0x100fe400000108c2 */
[-C--:B------:R-:W-:Y:S04]  /*6cc0*/  HMMA.16816.F32.BF16 R12, R140, R138.reuse, R12 ;  /* 0x0000008a8c0c723c */ /* 0x080fe8000004180c */
[----:B-1----:R-:W-:Y:S01]  /*6cd0*/  F2FP.BF16.PACK_AB R44, R157, R163 ;  /* 0x000000a39d2c723e */ /* 0x002fe200000010ff */
[----:B------:R-:W-:Y:S02]  /*6ce0*/  FFMA.FTZ R194, R61, c[0x0][0x2d0], -R194 ;  /* 0x0000b4003dc27a23 */ /* 0x000fe400000108c2 */
[----:B------:R-:W-:Y:S01]  /*6cf0*/  MUFU.EX2 R161, R52 ;  /* 0x0000003400a17308 */ /* 0x000fe20000000800 */
[C---:B------:R-:W-:Y:S01]  /*6d00*/  HMMA.16816.F32.BF16 R16, R132.reuse, R138, R16 ;  /* 0x0000008a8410723c */ /* 0x040fe20000041810 */
[----:B------:R-:W1:Y:S03]  /*6d10*/  LDSM.16.MT88.4 R136, [R223+0x1500] ;  /* 0x00150000df88783b */ /* 0x000e660000004200 */
[--C-:B------:R-:W-:Y:S02]  /*6d20*/  FFMA.FTZ R61, R62, c[0x0][0x2d0], -R193.reuse ;  /* 0x0000b4003e3d7a23 */ /* 0x100fe400000108c1 */
[----:B------:R-:W-:Y:S02]  /*6d30*/  FFMA.FTZ R193, R63, c[0x0][0x2d0], -R193 ;  /* 0x0000b4003fc17a23 */ /* 0x000fe400000108c1 */
[-C--:B------:R-:W-:Y:S01]  /*6d40*/  HMMA.16816.F32.BF16 R68, R132, R144.reuse, R68 ;  /* 0x000000908444723c */ /* 0x080fe20000041844 */
[----:B------:R-:W-:Y:S03]  /*6d50*/  MUFU.EX2 R160, R53 ;  /* 0x0000003500a07308 */ /* 0x000fe60000000800 */
[----:B------:R-:W-:Y:S01]  /*6d60*/  FADD.FTZ R188, R185, R188 ;  /* 0x000000bcb9bc7221 */ /* 0x000fe20000010000 */
[----:B--2---:R-:W2:Y:S01]  /*6d70*/  LDSM.16.MT88.4 R40, [R225+0x900] ;  /* 0x00090000e128783b */ /* 0x004ea20000004200 */
[----:B------:R-:W-:Y:S02]  /*6d80*/  FADD.FTZ R192, R189, R192 ;  /* 0x000000c0bdc07221 */ /* 0x000fe40000010000 */
[C---:B------:R-:W-:Y:S03]  /*6d90*/  HMMA.16816.F32.BF16 R72, R140.reuse, R144, R72 ;  /* 0x000000908c48723c */ /* 0x040fe60000041848 */
[----:B------:R-:W-:Y:S01]  /*6da0*/  MUFU.EX2 R162, R54 ;  /* 0x0000003600a27308 */ /* 0x000fe20000000800 */
[----:B------:R-:W-:Y:S02]  /*6db0*/  FADD.FTZ R188, R186, R188 ;  /* 0x000000bcbabc7221 */ /* 0x000fe40000010000 */
[----:B------:R-:W-:Y:S02]  /*6dc0*/  FADD.FTZ R192, R190, R192 ;  /* 0x000000c0bec07221 */ /* 0x000fe40000010000 */
[-C--:B------:R-:W-:Y:S04]  /*6dd0*/  HMMA.16816.F32.BF16 R76, R140, R146.reuse, R76 ;  /* 0x000000928c4c723c */ /* 0x080fe8000004184c */
[----:B------:R-:W-:Y:S01]  /*6de0*/  FADD.FTZ R188, R187, R188 ;  /* 0x000000bcbbbc7221 */ /* 0x000fe20000010000 */
[----:B------:R3:W4:Y:S01]  /*6df0*/  MUFU.EX2 R144, R55 ;  /* 0x0000003700907308 */ /* 0x0007220000000800 */
[----:B------:R-:W-:Y:S02]  /*6e00*/  FADD.FTZ R192, R191, R192 ;  /* 0x000000c0bfc07221 */ /* 0x000fe40000010000 */
[C---:B------:R-:W-:Y:S04]  /*6e10*/  HMMA.16816.F32.BF16 R80, R132.reuse, R146, R80 ;  /* 0x000000928450723c */ /* 0x040fe80000041850 */
[----:B------:R-:W-:Y:S02]  /*6e20*/  FADD.FTZ R188, R195, R188 ;  /* 0x000000bcc3bc7221 */ /* 0x000fe40000010000 */
[----:B------:R-:W-:Y:S01]  /*6e30*/  FADD.FTZ R192, R199, R192 ;  /* 0x000000c0c7c07221 */ /* 0x000fe20000010000 */
[----:B------:R-:W-:Y:S01]  /*6e40*/  MUFU.EX2 R145, R58 ;  /* 0x0000003a00917308 */ /* 0x000fe20000000800 */
[-C--:B------:R-:W-:Y:S04]  /*6e50*/  HMMA.16816.F32.BF16 R84, R132, R148.reuse, R84 ;  /* 0x000000948454723c */ /* 0x080fe80000041854 */
[----:B------:R-:W-:Y:S02]  /*6e60*/  FADD.FTZ R188, R198, R188 ;  /* 0x000000bcc6bc7221 */ /* 0x000fe40000010000 */
[----:B------:R-:W-:Y:S02]  /*6e70*/  FADD.FTZ R192, R200, R192 ;  /* 0x000000c0c8c07221 */ /* 0x000fe40000010000 */
[C---:B------:R-:W-:Y:S01]  /*6e80*/  HMMA.16816.F32.BF16 R88, R140.reuse, R148, R88 ;  /* 0x000000948c58723c */ /* 0x040fe20000041858 */
[----:B------:R5:W2:Y:S03]  /*6e90*/  MUFU.EX2 R147, R59 ;  /* 0x0000003b00937308 */ /* 0x000aa60000000800 */
[----:B------:R-:W-:Y:S01]  /*6ea0*/  FADD.FTZ R188, R201, R188 ;  /* 0x000000bcc9bc7221 */ /* 0x000fe20000010000 */
[----:B---3--:R-:W-:Y:S01]  /*6eb0*/  LDSM.16.MT88.4 R52, [R225+0x2900] ;  /* 0x00290000e134783b */ /* 0x008fe20000004200 */
[----:B----4-:R-:W-:Y:S01]  /*6ec0*/  MOV R63, R144 ;  /* 0x00000090003f7202 */ /* 0x010fe20000000f00 */
[----:B------:R-:W-:Y:S01]  /*6ed0*/  FADD.FTZ R192, R203, R192 ;  /* 0x000000c0cbc07221 */ /* 0x000fe20000010000 */
[-C--:B------:R-:W-:Y:S03]  /*6ee0*/  HMMA.16816.F32.BF16 R20, R140, R150.reuse, R20 ;  /* 0x000000968c14723c */ /* 0x080fe60000041814 */
[----:B------:R3:W4:Y:S01]  /*6ef0*/  MUFU.EX2 R159, R45 ;  /* 0x0000002d009f7308 */ /* 0x0007220000000800 */
[----:B------:R-:W-:Y:S02]  /*6f00*/  FADD.FTZ R188, R202, R188 ;  /* 0x000000bccabc7221 */ /* 0x000fe40000010000 */
[----:B------:R-:W-:Y:S02]  /*6f10*/  FADD.FTZ R192, R204, R192 ;  /* 0x000000c0ccc07221 */ /* 0x000fe40000010000 */
[C---:B------:R-:W-:Y:S01]  /*6f20*/  HMMA.16816.F32.BF16 R92, R132.reuse, R150, R92 ;  /* 0x00000096845c723c */ /* 0x040fe2000004185c */
[----:B------:R-:W-:Y:S04]  /*6f30*/  LDSM.16.MT88.4 R148, [R225+0xd00] ;  /* 0x000d0000e194783b */ /* 0x000fe80000004200 */
[----:B------:R4:W-:Y:S03]  /*6f40*/  MUFU.EX2 R155, R46 ;  /* 0x0000002e009b7308 */ /* 0x0009e60000000800 */
[-C--:B-1----:R-:W-:Y:S01]  /*6f50*/  HMMA.16816.F32.BF16 R96, R132, R136.reuse, R96 ;  /* 0x000000888460723c */ /* 0x082fe20000041860 */
[----:B-----5:R-:W-:Y:S03]  /*6f60*/  LDSM.16.MT88.4 R56, [R225+0x1d00] ;  /* 0x001d0000e138783b */ /* 0x020fe60000004200 */
[----:B--2---:R-:W-:Y:S03]  /*6f70*/  MOV R62, R147 ;  /* 0x00000093003e7202 */ /* 0x004fe60000000f00 */
[----:B------:R-:W1:Y:S01]  /*6f80*/  MUFU.EX2 R153, R47 ;  /* 0x0000002f00997308 */ /* 0x000e620000000800 */
[C---:B------:R-:W-:Y:S04]  /*6f90*/  HMMA.16816.F32.BF16 R100, R140.reuse, R136, R100 ;  /* 0x000000888c64723c */ /* 0x040fe80000041864 */
[----:B---3--:R-:W-:Y:S04]  /*6fa0*/  F2FP.BF16.PACK_AB R45, R158, R156 ;  /* 0x0000009c9e2d723e */ /* 0x008fe800000010ff */
[-C--:B------:R-:W-:Y:S01]  /*6fb0*/  HMMA.16816.F32.BF16 R32, R140, R138.reuse, R32 ;  /* 0x0000008a8c20723c */ /* 0x080fe20000041820 */
[----:B------:R-:W-:Y:S03]  /*6fc0*/  MUFU.EX2 R197, R197 ;  /* 0x000000c500c57308 */ /* 0x000fe60000000800 */
[----:B----4-:R-:W-:Y:S04]  /*6fd0*/  F2FP.BF16.PACK_AB R46, R159, R152 ;  /* 0x000000989f2e723e */ /* 0x010fe800000010ff */
[C---:B------:R-:W-:Y:S01]  /*6fe0*/  HMMA.16816.F32.BF16 R104, R132.reuse, R138, R104 ;  /* 0x0000008a8468723c */ /* 0x040fe20000041868 */
[----:B------:R-:W2:Y:S02]  /*6ff0*/  LDSM.16.MT88.4 R136, [R223+0x900] ;  /* 0x00090000df88783b */ /* 0x000ea40000004200 */
[----:B------:R-:W-:Y:S01]  /*7000*/  MUFU.EX2 R196, R196 ;  /* 0x000000c400c47308 */ /* 0x000fe20000000800 */
[----:B-1----:R-:W-:Y:S04]  /*7010*/  F2FP.BF16.PACK_AB R47, R153, R155 ;  /* 0x0000009b992f723e */ /* 0x002fe800000010ff */
[-C--:B------:R-:W-:Y:S05]  /*7020*/  HMMA.16816.F32.BF16 R108, R132, R36.reuse, R108 ;  /* 0x00000024846c723c */ /* 0x080fea000004186c */
[----:B------:R-:W-:Y:S03]  /*7030*/  MUFU.EX2 R209, R209 ;  /* 0x000000d100d17308 */ /* 0x000fe60000000800 */
[C---:B------:R-:W-:Y:S07]  /*7040*/  HMMA.16816.F32.BF16 R112, R140.reuse, R36, R112 ;  /* 0x000000248c70723c */ /* 0x040fee0000041870 */
[----:B------:R-:W-:Y:S01]  /*7050*/  F2FP.BF16.PACK_AB R36, R206, R205 ;  /* 0x000000cdce24723e */ /* 0x000fe200000010ff */
[-C--:B------:R-:W-:Y:S01]  /*7060*/  HMMA.16816.F32.BF16 R24, R140, R38.reuse, R24 ;  /* 0x000000268c18723c */ /* 0x080fe20000041818 */
[----:B------:R-:W1:Y:S03]  /*7070*/  MUFU.EX2 R210, R210 ;  /* 0x000000d200d27308 */ /* 0x000e660000000800 */
[----:B------:R-:W-:Y:S04]  /*7080*/  F2FP.BF16.PACK_AB R37, R208, R207 ;  /* 0x000000cfd025723e */ /* 0x000fe800000010ff */
[C---:B------:R-:W-:Y:S03]  /*7090*/  HMMA.16816.F32.BF16 R116, R132.reuse, R38, R116 ;  /* 0x000000268474723c */ /* 0x040fe60000041874 */
[----:B------:R-:W3:Y:S05]  /*70a0*/  MUFU.EX2 R211, R211 ;  /* 0x000000d300d37308 */ /* 0x000eea0000000800 */
[-C--:B------:R-:W-:Y:S05]  /*70b0*/  HMMA.16816.F32.BF16 R120, R132, R48.reuse, R120 ;  /* 0x000000308478723c */ /* 0x080fea0000041878 */
[----:B------:R-:W4:Y:S03]  /*70c0*/  MUFU.EX2 R64, R64 ;  /* 0x0000004000407308 */ /* 0x000f260000000800 */
[C---:B------:R-:W-:Y:S04]  /*70d0*/  HMMA.16816.F32.BF16 R124, R140.reuse, R48, R124 ;  /* 0x000000308c7c723c */ /* 0x040fe8000004187c */
[----:B-1----:R-:W-:Y:S03]  /*70e0*/  F2FP.BF16.PACK_AB R38, R210, R209 ;  /* 0x000000d1d226723e */ /* 0x002fe600000010ff */
[----:B------:R-:W1:Y:S01]  /*70f0*/  MUFU.EX2 R65, R65 ;  /* 0x0000004100417308 */ /* 0x000e620000000800 */
[-C--:B------:R-:W-:Y:S04]  /*7100*/  HMMA.16816.F32.BF16 R128, R140, R50.reuse, R128 ;  /* 0x000000328c80723c */ /* 0x080fe80000041880 */
[----:B---3--:R-:W-:Y:S04]  /*7110*/  F2FP.BF16.PACK_AB R39, R154, R211 ;  /* 0x000000d39a27723e */ /* 0x008fe800000010ff */
[----:B------:R-:W-:Y:S01]  /*7120*/  HMMA.16816.F32.BF16 R28, R132, R50, R28 ;  /* 0x00000032841c723c */ /* 0x000fe2000004181c */
[----:B------:R-:W3:Y:S01]  /*7130*/  LDSM.16.MT88.4 R48, [R225+0x1900] ;  /* 0x00190000e130783b */ /* 0x000ee20000004200 */
[----:B------:R-:W-:Y:S05]  /*7140*/  MUFU.EX2 R66, R66 ;  /* 0x0000004200427308 */ /* 0x000fea0000000800 */
[----:B----4-:R-:W-:Y:S01]  /*7150*/  F2FP.BF16.PACK_AB R134, R197, R64 ;  /* 0x00000040c586723e */ /* 0x010fe200000010ff */
[-C--:B------:R-:W-:Y:S04]  /*7160*/  HMMA.16816.F32.BF16 R4, R36, R40.reuse, R4 ;  /* 0x000000282404723c */ /* 0x080fe80000041804 */
[----:B------:R-:W4:Y:S01]  /*7170*/  MUFU.EX2 R67, R67 ;  /* 0x0000004300437308 */ /* 0x000f220000000800 */
[----:B-1----:R-:W-:Y:S03]  /*7180*/  F2FP.BF16.PACK_AB R135, R196, R65 ;  /* 0x00000041c487723e */ /* 0x002fe600000010ff */
[C---:B------:R-:W-:Y:S06]  /*7190*/  HMMA.16816.F32.BF16 R8, R44.reuse, R40, R8 ;  /* 0x000000282c08723c */ /* 0x040fec0000041808 */
[----:B------:R-:W-:Y:S02]  /*71a0*/  MUFU.EX2 R60, R60 ;  /* 0x0000003c003c7308 */ /* 0x000fe40000000800 */
[-C--:B------:R-:W-:Y:S08]  /*71b0*/  HMMA.16816.F32.BF16 R12, R44, R42.reuse, R12 ;  /* 0x0000002a2c0c723c */ /* 0x080ff0000004180c */
[C---:B------:R-:W-:Y:S01]  /*71c0*/  HMMA.16816.F32.BF16 R16, R36.reuse, R42, R16 ;  /* 0x0000002a2410723c */ /* 0x040fe20000041810 */
[----:B------:R-:W1:Y:S01]  /*71d0*/  LDSM.16.MT88.4 R40, [R223+0x1900] ;  /* 0x00190000df28783b */ /* 0x000e620000004200 */
[----:B------:R-:W5:Y:S06]  /*71e0*/  MUFU.EX2 R194, R194 ;  /* 0x000000c200c27308 */ /* 0x000f6c0000000800 */
[-C--:B--2---:R-:W-:Y:S04]  /*71f0*/  HMMA.16816.F32.BF16 R68, R36, R136.reuse, R68 ;  /* 0x000000882444723c */ /* 0x084fe80000041844 */
[----:B------:R-:W-:Y:S04]  /*7200*/  MUFU.EX2 R61, R61 ;  /* 0x0000003d003d7308 */ /* 0x000fe80000000800 */
[C---:B------:R-:W-:Y:S06]  /*7210*/  HMMA.16816.F32.BF16 R72, R44.reuse, R136, R72 ;  /* 0x000000882c48723c */ /* 0x040fec0000041848 */
[----:B------:R-:W2:Y:S01]  /*7220*/  MUFU.EX2 R193, R193 ;  /* 0x000000c100c17308 */ /* 0x000ea20000000800 */
[----:B------:R-:W-:Y:S01]  /*7230*/  MOV R136, R156 ;  /* 0x0000009c00887202 */ /* 0x000fe20000000f00 */
[-C--:B------:R-:W-:Y:S04]  /*7240*/  HMMA.16816.F32.BF16 R76, R44, R138.reuse, R76 ;  /* 0x0000008a2c4c723c */ /* 0x080fe8000004184c */
[----:B------:R-:W-:Y:S04]  /*7250*/  MOV R137, R163 ;  /* 0x000000a300897202 */ /* 0x000fe80000000f00 */
[C---:B------:R-:W-:Y:S07]  /*7260*/  HMMA.16816.F32.BF16 R80, R36.reuse, R138, R80 ;  /* 0x0000008a2450723c */ /* 0x040fee0000041850 */
[----:B------:R-:W-:Y:S01]  /*7270*/  MOV R139, R157 ;  /* 0x0000009d008b7202 */ /* 0x000fe20000000f00 */
[-C--:B---3--:R-:W-:Y:S04]  /*7280*/  HMMA.16816.F32.BF16 R84, R36, R48.reuse, R84 ;  /* 0x000000302454723c */ /* 0x088fe80000041854 */
[----:B------:R-:W-:Y:S04]  /*7290*/  MOV R138, R158 ;  /* 0x0000009e008a7202 */ /* 0x000fe80000000f00 */
[C---:B------:R-:W-:Y:S08]  /*72a0*/  HMMA.16816.F32.BF16 R88, R44.reuse, R48, R88 ;  /* 0x000000302c58723c */ /* 0x040ff00000041858 */
[-C--:B------:R-:W-:Y:S08]  /*72b0*/  HMMA.16816.F32.BF16 R20, R44, R50.reuse, R20 ;  /* 0x000000322c14723c */ /* 0x080ff00000041814 */
[C---:B------:R-:W-:Y:S01]  /*72c0*/  HMMA.16816.F32.BF16 R92, R36.reuse, R50, R92 ;  /* 0x00000032245c723c */ /* 0x040fe2000004185c */
[----:B------:R-:W3:Y:S07]  /*72d0*/  LDSM.16.MT88.4 R48, [R223+0x2900] ;  /* 0x00290000df30783b */ /* 0x000eee0000004200 */
[-C--:B-1----:R-:W-:Y:S08]  /*72e0*/  HMMA.16816.F32.BF16 R96, R36, R40.reuse, R96 ;  /* 0x000000282460723c */ /* 0x082ff00000041860 */
[C---:B------:R-:W-:Y:S08]  /*72f0*/  HMMA.16816.F32.BF16 R100, R44.reuse, R40, R100 ;  /* 0x000000282c64723c */ /* 0x040ff00000041864 */
[-C--:B------:R-:W-:Y:S08]  /*7300*/  HMMA.16816.F32.BF16 R32, R44, R42.reuse, R32 ;  /* 0x0000002a2c20723c */ /* 0x080ff00000041820 */
[C---:B------:R-:W-:Y:S01]  /*7310*/  HMMA.16816.F32.BF16 R104, R36.reuse, R42, R104 ;  /* 0x0000002a2468723c */ /* 0x040fe20000041868 */
[----:B------:R-:W1:Y:S07]  /*7320*/  LDSM.16.MT88.4 R40, [R223+0xd00] ;  /* 0x000d0000df28783b */ /* 0x000e6e0000004200 */
[-C--:B------:R-:W-:Y:S08]  /*7330*/  HMMA.16816.F32.BF16 R108, R36, R52.reuse, R108 ;  /* 0x00000034246c723c */ /* 0x080ff0000004186c */
[C---:B------:R-:W-:Y:S08]  /*7340*/  HMMA.16816.F32.BF16 R112, R44.reuse, R52, R112 ;  /* 0x000000342c70723c */ /* 0x040ff00000041870 */
[-C--:B------:R-:W-:Y:S08]  /*7350*/  HMMA.16816.F32.BF16 R24, R44, R54.reuse, R24 ;  /* 0x000000362c18723c */ /* 0x080ff00000041818 */
[C---:B------:R-:W-:Y:S01]  /*7360*/  HMMA.16816.F32.BF16 R116, R36.reuse, R54, R116 ;  /* 0x000000362474723c */ /* 0x040fe20000041874 */
[----:B------:R-:W1:Y:S07]  /*7370*/  LDSM.16.MT88.4 R52, [R223+0x1d00] ;  /* 0x001d0000df34783b */ /* 0x000e6e0000004200 */
[-C--:B---3--:R-:W-:Y:S08]  /*7380*/  HMMA.16816.F32.BF16 R120, R36, R48.reuse, R120 ;  /* 0x000000302478723c */ /* 0x088ff00000041878 */
[C---:B------:R-:W-:Y:S07]  /*7390*/  HMMA.16816.F32.BF16 R124, R44.reuse, R48, R124 ;  /* 0x000000302c7c723c */ /* 0x040fee000004187c */
[----:B------:R-:W-:Y:S01]  /*73a0*/  MOV R49, R160 ;  /* 0x000000a000317202 */ /* 0x000fe20000000f00 */
[-C--:B------:R-:W-:Y:S01]  /*73b0*/  HMMA.16816.F32.BF16 R128, R44, R50.reuse, R128 ;  /* 0x000000322c80723c */ /* 0x080fe20000041880 */
[----:B------:R-:W3:Y:S03]  /*73c0*/  LDSM.16.MT88.4 R44, [R225+0x2d00] ;  /* 0x002d0000e12c783b */ /* 0x000ee60000004200 */
[----:B------:R-:W-:Y:S04]  /*73d0*/  MOV R48, R145 ;  /* 0x0000009100307202 */ /* 0x000fe80000000f00 */
[----:B------:R-:W-:Y:S07]  /*73e0*/  HMMA.16816.F32.BF16 R28, R36, R50, R28 ;  /* 0x00000032241c723c */ /* 0x000fee000004181c */
[----:B------:R-:W-:Y:S02]  /*73f0*/  MOV R50, R161 ;  /* 0x000000a100327202 */ /* 0x000fe40000000f00 */
[----:B------:R-:W-:Y:S03]  /*7400*/  MOV R51, R162 ;  /* 0x000000a200337202 */ /* 0x000fe60000000f00 */
[----:B------:R-:W-:Y:S02]  /*7410*/  F2FP.BF16.PACK_AB R132, R49, R50 ;  /* 0x000000323184723e */ /* 0x000fe400000010ff */
[----:B------:R-:W-:Y:S02]  /*7420*/  F2FP.BF16.PACK_AB R133, R63, R51 ;  /* 0x000000333f85723e */ /* 0x000fe400000010ff */
[----:B----4-:R-:W-:Y:S02]  /*7430*/  F2FP.BF16.PACK_AB R36, R67, R66 ;  /* 0x000000424324723e */ /* 0x010fe400000010ff */
[----:B------:R-:W-:Y:S02]  /*7440*/  F2FP.BF16.PACK_AB R37, R62, R48 ;  /* 0x000000303e25723e */ /* 0x000fe400000010ff */
[----:B-----5:R-:W-:Y:S01]  /*7450*/  F2FP.BF16.PACK_AB R38, R194, R60 ;  /* 0x0000003cc226723e */ /* 0x020fe200000010ff */
[-C--:B------:R-:W-:Y:S05]  /*7460*/  HMMA.16816.F32.BF16 R160, R132, R148.reuse, R4 ;  /* 0x0000009484a0723c */ /* 0x080fea0000041804 */
[----:B--2---:R-:W-:Y:S02]  /*7470*/  F2FP.BF16.PACK_AB R39, R193, R61 ;  /* 0x0000003dc127723e */ /* 0x004fe400000010ff */
[----:B------:R-:W-:Y:S02]  /*7480*/  MOV R4, R159 ;  /* 0x0000009f00047202 */ /* 0x000fe40000000f00 */
[----:B------:R-:W-:Y:S03]  /*7490*/  MOV R5, R154 ;  /* 0x0000009a00057202 */ /* 0x000fe60000000f00 */
[C---:B------:R-:W-:Y:S01]  /*74a0*/  HMMA.16816.F32.BF16 R156, R36.reuse, R148, R8 ;  /* 0x00000094249c723c */ /* 0x040fe20000041808 */
[----:B------:R-:W2:Y:S03]  /*74b0*/  LDL.LU R9, [R1+0x4] ;  /* 0x0000040001097983 */ /* 0x000ea60000300800 */
[----:B------:R-:W-:Y:S01]  /*74c0*/  MOV R6, R155 ;  /* 0x0000009b00067202 */ /* 0x000fe20000000f00 */
[----:B------:R-:W4:Y:S01]  /*74d0*/  LDL.LU R10, [R1] ;  /* 0x00000000010a7983 */ /* 0x000f220000300800 */
[----:B------:R-:W-:Y:S02]  /*74e0*/  MOV R7, R152 ;  /* 0x0000009800077202 */ /* 0x000fe40000000f00 */
[----:B------:R-:W-:Y:S02]  /*74f0*/  MOV R11, R153 ;  /* 0x00000099000b7202 */ /* 0x000fe40000000f00 */
[-C--:B------:R-:W-:Y:S03]  /*7500*/  HMMA.16816.F32.BF16 R152, R36, R150.reuse, R12 ;  /* 0x000000962498723c */ /* 0x080fe6000004180c */
[----:B------:R-:W-:Y:S04]  /*7510*/  MOV R8, R6 ;  /* 0x0000000600087202 */ /* 0x000fe80000000f00 */
[----:B------:R-:W-:Y:S01]  /*7520*/  MOV R15, R7 ;  /* 0x00000007000f7202 */ /* 0x000fe20000000f00 */
[C---:B------:R-:W-:Y:S04]  /*7530*/  HMMA.16816.F32.BF16 R148, R132.reuse, R150, R16 ;  /* 0x000000968494723c */ /* 0x040fe80000041810 */
[----:B------:R-:W-:Y:S02]  /*7540*/  MOV R14, R138 ;  /* 0x0000008a000e7202 */ /* 0x000fe40000000f00 */
[----:B------:R-:W-:Y:S02]  /*7550*/  MOV R13, R139 ;  /* 0x0000008b000d7202 */ /* 0x000fe40000000f00 */
[-C--:B-1----:R-:W-:Y:S04]  /*7560*/  HMMA.16816.F32.BF16 R68, R132, R40.reuse, R68 ;  /* 0x000000288444723c */ /* 0x082fe80000041844 */
[----:B------:R-:W-:Y:S02]  /*7570*/  MOV R12, R136 ;  /* 0x00000088000c7202 */ /* 0x000fe40000000f00 */
[----:B------:R-:W-:Y:S02]  /*7580*/  MOV R19, R137 ;  /* 0x0000008900137202 */ /* 0x000fe40000000f00 */
        /* <DEDUP_REMOVED lines=22> */
[-C--:B---3--:R-:W-:Y:S08]  /*76f0*/  HMMA.16816.F32.BF16 R108, R132, R44.reuse, R108 ;  /* 0x0000002c846c723c */ /* 0x088ff0000004186c */
[C---:B------:R-:W-:Y:S08]  /*7700*/  HMMA.16816.F32.BF16 R112, R36.reuse, R44, R112 ;  /* 0x0000002c2470723c */ /* 0x040ff00000041870 */
[-C--:B------:R-:W-:Y:S08]  /*7710*/  HMMA.16816.F32.BF16 R136, R36, R46.reuse, R24 ;  /* 0x0000002e2488723c */ /* 0x080ff00000041818 */
[C---:B------:R-:W-:Y:S04]  /*7720*/  HMMA.16816.F32.BF16 R116, R132.reuse, R46, R116 ;  /* 0x0000002e8474723c */ /* 0x040fe80000041874 */
[----:B--2---:R-:W-:Y:S01]  /*7730*/  FFMA.FTZ R180, R164, R9, R180 ;  /* 0x00000009a4b47223 */ /* 0x004fe200000100b4 */
[----:B------:R-:W-:Y:S02]  /*7740*/  MOV R9, R5 ;  /* 0x0000000500097202 */ /* 0x000fe40000000f00 */
[----:B------:R-:W-:Y:S01]  /*7750*/  MOV R164, R168 ;  /* 0x000000a800a47202 */ /* 0x000fe20000000f00 */
[----:B----4-:R-:W-:Y:S01]  /*7760*/  FFMA.FTZ R184, R3, R10, R184 ;  /* 0x0000000a03b87223 */ /* 0x010fe200000100b8 */
[----:B------:R-:W-:Y:S03]  /*7770*/  MOV R10, R4 ;  /* 0x00000004000a7202 */ /* 0x000fe60000000f00 */
[----:B------:R-:W-:Y:S01]  /*7780*/  FADD.FTZ R180, R170, R180 ;  /* 0x000000b4aab47221 */ /* 0x000fe20000010000 */
[----:B------:R-:W1:Y:S01]  /*7790*/  LDSM.16.MT88.4 R4, [R223+0x2d00] ;  /* 0x002d0000df04783b */ /* 0x000e620000004200 */
        /* <DEDUP_REMOVED lines=21> */
[-C--:B-1----:R-:W-:Y:S03]  /*78f0*/  HMMA.16816.F32.BF16 R120, R132, R4.reuse, R120 ;  /* 0x000000048478723c */ /* 0x082fe60000041878 */
[----:B------:R-:W-:Y:S02]  /*7900*/  FADD.FTZ R184, R9, R184 ;  /* 0x000000b809b87221 */ /* 0x000fe40000010000 */
[----:B------:R-:W-:Y:S02]  /*7910*/  FADD.FTZ R180, R50, R180 ;  /* 0x000000b432b47221 */ /* 0x000fe40000010000 */
[----:B------:R-:W-:Y:S01]  /*7920*/  FADD.FTZ R184, R51, R184 ;  /* 0x000000b833b87221 */ /* 0x000fe20000010000 */
[C---:B------:R-:W-:Y:S04]  /*7930*/  HMMA.16816.F32.BF16 R124, R36.reuse, R4, R124 ;  /* 0x00000004247c723c */ /* 0x040fe8000004187c */
[----:B------:R-:W-:Y:S02]  /*7940*/  FADD.FTZ R180, R49, R180 ;  /* 0x000000b431b47221 */ /* 0x000fe40000010000 */
[----:B------:R-:W-:Y:S02]  /*7950*/  FADD.FTZ R184, R63, R184 ;  /* 0x000000b83fb87221 */ /* 0x000fe40000010000 */
[----:B------:R-:W-:Y:S01]  /*7960*/  FADD.FTZ R180, R64, R180 ;  /* 0x000000b440b47221 */ /* 0x000fe20000010000 */
[-C--:B------:R-:W-:Y:S03]  /*7970*/  HMMA.16816.F32.BF16 R128, R36, R6.reuse, R128 ;  /* 0x000000062480723c */ /* 0x080fe60000041880 */
[----:B------:R-:W-:Y:S02]  /*7980*/  FADD.FTZ R65, R65, R184 ;  /* 0x000000b841417221 */ /* 0x000fe40000010000 */
[----:B------:R-:W-:Y:S02]  /*7990*/  FADD.FTZ R2, R197, R180 ;  /* 0x000000b4c5027221 */ /* 0x000fe40000010000 */
[----:B------:R-:W-:Y:S01]  /*79a0*/  FADD.FTZ R0, R196, R65 ;  /* 0x00000041c4007221 */ /* 0x000fe20000010000 */
[----:B------:R-:W-:Y:S02]  /*79b0*/  HMMA.16816.F32.BF16 R132, R132, R6, R28 ;  /* 0x000000068484723c */ /* 0x000fe4000004181c */
[----:B------:R1:W-:Y:S02]  /*79c0*/  STL [R1+0x4], R2 ;  /* 0x0000040201007387 */ /* 0x0003e40000100800 */
[----:B------:R-:W-:Y:S02]  /*79d0*/  FADD.FTZ R188, R10, R188 ;  /* 0x000000bc0abc7221 */ /* 0x000fe40000010000 */
[----:B------:R2:W-:Y:S02]  /*79e0*/  STL [R1], R0 ;  /* 0x0000000001007387 */ /* 0x0005e40000100800 */
[----:B------:R-:W-:Y:S04]  /*79f0*/  FADD.FTZ R188, R66, R188 ;  /* 0x000000bc42bc7221 */ /* 0x000fe80000010000 */
[----:B------:R-:W-:Y:S04]  /*7a00*/  FADD.FTZ R188, R67, R188 ;  /* 0x000000bc43bc7221 */ /* 0x000fe80000010000 */
[----:B------:R-:W-:Y:S04]  /*7a10*/  FADD.FTZ R60, R60, R188 ;  /* 0x000000bc3c3c7221 */ /* 0x000fe80000010000 */
[----:B------:R-:W-:Y:S01]  /*7a20*/  FADD.FTZ R252, R194, R60 ;  /* 0x0000003cc2fc7221 */ /* 0x000fe20000010000 */
[----:B-1----:R-:W-:Y:S02]  /*7a30*/  MOV R2, R166 ;  /* 0x000000a600027202 */ /* 0x002fe40000000f00 */
[----:B--2---:R-:W-:Y:S01]  /*7a40*/  MOV R0, R165 ;  /* 0x000000a500007202 */ /* 0x004fe20000000f00 */
[----:B------:R-:W-:-:S05]  /*7a50*/  @P0 BRA `(.L_x_858) ;  /* 0xffffd10000000947 */ /* 0x000fca000383ffff */
.L_x_857:
[----:B------:R-:W2:Y:S04]  /*7a60*/  LDL.LU R4, [R1+0x4] ;  /* 0x0000040001047983 */ /* 0x000ea80000300800 */
[----:B------:R-:W1:Y:S04]  /*7a70*/  SHFL.BFLY PT, R5, R252, 0x2, 0x1f ;  /* 0x0c401f00fc057f89 */ /* 0x000e6800000e0000 */
[----:B------:R-:W3:Y:S01]  /*7a80*/  S2R R0, SR_TID.X ;  /* 0x0000000000007919 */ /* 0x000ee20000002100 */
[----:B------:R-:W-:Y:S01]  /*7a90*/  MOV R8, c[0x0][0x4e8] ;  /* 0x00013a0000087a02 */ /* 0x000fe20000000f00 */
[----:B------:R-:W4:Y:S01]  /*7aa0*/  S2UR UR7, SR_CTAID.Y ;  /* 0x00000000000779c3 */ /* 0x000f220000002600 */
[----:B------:R-:W-:Y:S01]  /*7ab0*/  MOV R9, R234 ;  /* 0x000000ea00097202 */ /* 0x000fe20000000f00 */
[----:B------:R-:W5:Y:S01]  /*7ac0*/  LDL.LU R6, [R1] ;  /* 0x0000000001067983 */ /* 0x000f620000300800 */
[C---:B------:R-:W-:Y:S01]  /*7ad0*/  ISETP.NE.AND P5, PT, R8.reuse, 0x1, PT ;  /* 0x000000010800780c */ /* 0x040fe20003fa5270 */
[----:B------:R-:W-:Y:S01]  /*7ae0*/  ULDC.64 UR4, c[0x0][0x490] ;  /* 0x0001240000047ab9 */ /* 0x000fe20000000a00 */
[----:B------:R-:W-:Y:S01]  /*7af0*/  MOV R11, RZ ;  /* 0x000000ff000b7202 */ /* 0x000fe20000000f00 */
[----:B------:R-:W-:Y:S01]  /*7b00*/  IMAD.MOV.U32 R22, RZ, RZ, -0x800000 ;  /* 0xff800000ff167424 */ /* 0x000fe200078e00ff */
[----:B------:R-:W-:Y:S01]  /*7b10*/  MOV R23, 0xff800000 ;  /* 0xff80000000177802 */ /* 0x000fe20000000f00 */
[----:B------:R-:W-:Y:S01]  /*7b20*/  IMAD R8, R8, c[0x0][0x388], RZ ;  /* 0x0000e20008087a24 */ /* 0x000fe200078e02ff */
[----:B------:R-:W-:Y:S01]  /*7b30*/  MOV R25, 0xff800000 ;  /* 0xff80000000197802 */ /* 0x000fe20000000f00 */
[----:B------:R-:W-:Y:S01]  /*7b40*/  BSSY B0, `(.L_x_861) ;  /* 0x0000199000007945 */ /* 0x000fe20003800000 */
[----:B------:R-:W-:-:S02]  /*7b50*/  MOV R24, 0xff800000 ;  /* 0xff80000000187802 */ /* 0x000fc40000000f00 */
[----:B------:R-:W-:-:S03]  /*7b60*/  SHF.R.S32.HI R238, RZ, 0x2, R238 ;  /* 0x00000002ffee7819 */ /* 0x000fc600000114ee */
[----:B------:R-:W-:-:S04]  /*7b70*/  @P5 IMAD.HI.U32 R10, R234, c[0x0][0x4ec], RZ ;  /* 0x00013b00ea0a5a27 */ /* 0x000fc800078e00ff */
[----:B-1----:R-:W-:Y:S01]  /*7b80*/  FADD.FTZ R5, R5, R252 ;  /* 0x000000fc05057221 */ /* 0x002fe20000010000 */
[----:B------:R-:W-:Y:S02]  /*7b90*/  @P5 SHF.R.U32.HI R9, RZ, c[0x0][0x4f0], R10 ;  /* 0x00013c00ff095a19 */ /* 0x000fe4000001160a */
[----:B------:R-:W-:Y:S01]  /*7ba0*/  MOV R10, RZ ;  /* 0x000000ff000a7202 */ /* 0x000fe20000000f00 */
[----:B----4-:R-:W-:Y:S01]  /*7bb0*/  USHF.R.S32.HI UR6, URZ, 0x1f, UR7 ;  /* 0x0000001f3f067899 */ /* 0x010fe20008011407 */
[----:B------:R-:W1:Y:S01]  /*7bc0*/  SHFL.BFLY PT, R13, R5, 0x1, 0x1f ;  /* 0x0c201f00050d7f89 */ /* 0x000e6200000e0000 */
[----:B------:R-:W-:Y:S02]  /*7bd0*/  UIMAD.WIDE.U32 UR10, UR7, UR4, URZ ;  /* 0x00000004070a72a5 */ /* 0x000fe4000f8e003f */
[----:B------:R-:W-:-:S04]  /*7be0*/  UIMAD UR8, UR6, UR4, URZ ;  /* 0x00000004060872a4 */ /* 0x000fc8000f8e023f */
[----:B------:R-:W-:Y:S01]  /*7bf0*/  UIMAD UR8, UR7, UR5, UR8 ;  /* 0x00000005070872a4 */ /* 0x000fe2000f8e0208 */
[----:B------:R-:W-:Y:S02]  /*7c00*/  MOV R16, UR10 ;  /* 0x0000000a00107c02 */ /* 0x000fe40008000f00 */
[----:B------:R-:W-:Y:S01]  /*7c10*/  ULDC.64 UR4, c[0x0][0x3e8] ;  /* 0x0000fa0000047ab9 */ /* 0x000fe20000000a00 */
[----:B------:R-:W-:Y:S01]  /*7c20*/  MOV R17, UR11 ;  /* 0x0000000b00117c02 */ /* 0x000fe20008000f00 */
[----:B------:R-:W-:Y:S02]  /*7c30*/  UIMAD.WIDE.U32 UR14, UR7, UR4, URZ ;  /* 0x00000004070e72a5 */ /* 0x000fe4000f8e003f */
[----:B------:R-:W-:Y:S02]  /*7c40*/  UIMAD UR6, UR6, UR4, URZ ;  /* 0x00000004060672a4 */ /* 0x000fe4000f8e023f */
[----:B------:R-:W-:Y:S02]  /*7c50*/  UIADD3 UR8, UR11, UR8, URZ ;  /* 0x000000080b087290 */ /* 0x000fe4000fffe03f */
[----:B------:R-:W-:Y:S01]  /*7c60*/  MOV R18, UR14 ;  /* 0x0000000e00127c02 */ /* 0x000fe20008000f00 */
[----:B------:R-:W-:Y:S01]  /*7c70*/  UIMAD UR5, UR7, UR5, UR6 ;  /* 0x00000005070572a4 */ /* 0x000fe2000f8e0206 */
[----:B------:R-:W-:-:S02]  /*7c80*/  MOV R19, UR15 ;  /* 0x0000000f00137c02 */ /* 0x000fc40008000f00 */
[----:B------:R-:W-:Y:S01]  /*7c90*/  IMAD.U32 R17, RZ, RZ, UR8 ;  /* 0x00000008ff117e24 */ /* 0x000fe2000f8e00ff */
[----:B------:R-:W-:Y:S01]  /*7ca0*/  UIADD3 UR5, UR15, UR5, URZ ;  /* 0x000000050f057290 */ /* 0x000fe2000fffe03f */
[----:B-1----:R-:W-:Y:S01]  /*7cb0*/  FADD.FTZ R5, R5, R13 ;  /* 0x0000000d05057221 */ /* 0x002fe20000010000 */
[----:B------:R-:W-:Y:S01]  /*7cc0*/  IADD3 R13, -R9, RZ, RZ ;  /* 0x000000ff090d7210 */ /* 0x000fe20007ffe1ff */
[----:B------:R-:W-:Y:S03]  /*7cd0*/  BAR.SYNC.DEFER_BLOCKING 0x1, 0x80 ;  /* 0x0042000000007b1d */ /* 0x000fe60000010000 */
[----:B------:R-:W-:Y:S02]  /*7ce0*/  FSETP.NE.FTZ.AND P1, PT, R5, RZ, PT ;  /* 0x000000ff0500720b */ /* 0x000fe40003f35000 */
[----:B------:R-:W-:Y:S01]  /*7cf0*/  MOV R15, UR5 ;  /* 0x00000005000f7c02 */ /* 0x000fe20008000f00 */
[----:B--2---:R-:W1:Y:S04]  /*7d00*/  SHFL.BFLY PT, R2, R4, 0x2, 0x1f ;  /* 0x0c401f0004027f89 */ /* 0x004e6800000e0000 */
[----:B-----5:R-:W2:Y:S01]  /*7d10*/  SHFL.BFLY PT, R3, R6, 0x2, 0x1f ;  /* 0x0c401f0006037f89 */ /* 0x020ea200000e0000 */
[----:B-1----:R-:W-:-:S03]  /*7d20*/  FADD.FTZ R2, R2, R4 ;  /* 0x0000000402027221 */ /* 0x002fc60000010000 */
[----:B------:R-:W1:Y:S04]  /*7d30*/  SHFL.BFLY PT, R4, R249, 0x2, 0x1f ;  /* 0x0c401f00f9047f89 */ /* 0x000e6800000e0000 */
[----:B------:R-:W4:Y:S01]  /*7d40*/  SHFL.BFLY PT, R7, R2, 0x1, 0x1f ;  /* 0x0c201f0002077f89 */ /* 0x000f2200000e0000 */
[----:B--2---:R-:W-:-:S05]  /*7d50*/  FADD.FTZ R3, R3, R6 ;  /* 0x0000000603037221 */ /* 0x004fca0000010000 */
[----:B------:R-:W2:Y:S01]  /*7d60*/  SHFL.BFLY PT, R6, R3, 0x1, 0x1f ;  /* 0x0c201f0003067f89 */ /* 0x000ea200000e0000 */
[----:B-1----:R-:W-:Y:S02]  /*7d70*/  FADD.FTZ R249, R4, R249 ;  /* 0x000000f904f97221 */ /* 0x002fe40000010000 */
[----:B----4-:R-:W-:-:S03]  /*7d80*/  FADD.FTZ R7, R2, R7 ;  /* 0x0000000702077221 */ /* 0x010fc60000010000 */
[----:B------:R-:W1:Y:S01]  /*7d90*/  SHFL.BFLY PT, R4, R249, 0x1, 0x1f ;  /* 0x0c201f00f9047f89 */ /* 0x000e6200000e0000 */
[----:B---3--:R-:W-:Y:S02]  /*7da0*/  SHF.R.S32.HI R2, RZ, 0x1f, R0 ;  /* 0x0000001fff027819 */ /* 0x008fe40000011400 */
[----:B------:R-:W-:Y:S01]  /*7db0*/  FSETP.NE.FTZ.AND P3, PT, R7, RZ, PT ;  /* 0x000000ff0700720b */ /* 0x000fe20003f75000 */
[----:B--2---:R-:W-:Y:S01]  /*7dc0*/  FADD.FTZ R6, R3, R6 ;  /* 0x0000000603067221 */ /* 0x004fe20000010000 */
[CC--:B------:R-:W-:Y:S02]  /*7dd0*/  LEA.HI R3, R2.reuse, R0.reuse, RZ, 0x5 ;  /* 0x0000000002037211 */ /* 0x0c0fe400078f28ff */
[----:B------:R-:W-:Y:S02]  /*7de0*/  LEA.HI R2, R2, R0, RZ, 0x2 ;  /* 0x0000000002027211 */ /* 0x000fe400078f10ff */
[----:B------:R-:W-:Y:S02]  /*7df0*/  LOP3.LUT R12, R3, 0xffffffe0, RZ, 0xc0, !PT ;  /* 0xffffffe0030c7812 */ /* 0x000fe400078ec0ff */
[----:B------:R-:W-:-:S05]  /*7e00*/  LOP3.LUT R14, R2, 0xfffffffc, RZ, 0xc0, !PT ;  /* 0xfffffffc020e7812 */ /* 0x000fca00078ec0ff */
[----:B------:R-:W2:Y:S01]  /*7e10*/  @P3 MUFU.RCP R11, R7 ;  /* 0x00000007000b3308 */ /* 0x000ea20000001000 */
[----:B------:R-:W-:Y:S01]  /*7e20*/  FSETP.NE.FTZ.AND P2, PT, R6, RZ, PT ;  /* 0x000000ff0600720b */ /* 0x000fe20003f55000 */
[----:B------:R-:W-:Y:S01]  /*7e30*/  IMAD.IADD R12, R0, 0x1, -R12 ;  /* 0x00000001000c7824 */ /* 0x000fe200078e0a0c */
[----:B------:R-:W-:Y:S02]  /*7e40*/  IADD3 R0, -R14, R0, RZ ;  /* 0x000000000e007210 */ /* 0x000fe40007ffe1ff */
[----:B------:R-:W-:Y:S01]  /*7e50*/  MOV R14, RZ ;  /* 0x000000ff000e7202 */ /* 0x000fe20000000f00 */
[----:B-1----:R-:W-:Y:S01]  /*7e60*/  FADD.FTZ R4, R249, R4 ;  /* 0x00000004f9047221 */ /* 0x002fe20000010000 */
[----:B------:R-:W-:Y:S01]  /*7e70*/  LOP3.LUT P4, RZ, R12, 0x3, RZ, 0xc0, !PT ;  /* 0x000000030cff7812 */ /* 0x000fe2000788c0ff */
[----:B------:R-:W-:Y:S01]  /*7e80*/  IMAD R12, R13, c[0x0][0x4e8], R234 ;  /* 0x00013a000d0c7a24 */ /* 0x000fe200078e02ea */
[----:B------:R-:W1:Y:S01]  /*7e90*/  @P3 MUFU.LG2 R7, R7 ;  /* 0x0000000700073308 */ /* 0x000e620000000c00 */
[----:B------:R-:W-:Y:S01]  /*7ea0*/  IMAD.MOV.U32 R13, RZ, RZ, RZ ;  /* 0x000000ffff0d7224 */ /* 0x000fe200078e00ff */
[----:B------:R-:W-:-:S02]  /*7eb0*/  FSETP.NE.FTZ.AND P0, PT, R4, RZ, PT ;  /* 0x000000ff0400720b */ /* 0x000fc40003f15000 */
[----:B------:R-:W-:Y:S02]  /*7ec0*/  SHF.R.S32.HI R2, RZ, 0x2, R2 ;  /* 0x00000002ff027819 */ /* 0x000fe40000011402 */
[----:B------:R-:W-:Y:S01]  /*7ed0*/  @P3 MOV R20, 0x3f317218 ;  /* 0x3f31721800143802 */ /* 0x000fe20000000f00 */
[C---:B--2---:R-:W-:Y:S01]  /*7ee0*/  FMUL.FTZ R161, R11.reuse, R161 ;  /* 0x000000a10ba17220 */ /* 0x044fe20000410000 */
[----:B------:R-:W2:Y:S01]  /*7ef0*/  @P1 MUFU.RCP R13, R5 ;  /* 0x00000005000d1308 */ /* 0x000ea20000001000 */
[----:B------:R-:W-:Y:S01]  /*7f00*/  @P2 MOV R19, 0x3f317218 ;  /* 0x3f31721800132802 */ /* 0x000fe20000000f00 */
[----:B------:R-:W-:Y:S01]  /*7f10*/  FMUL.FTZ R160, R11, R160 ;  /* 0x000000a00ba07220 */ /* 0x000fe20000410000 */
[----:B------:R-:W-:Y:S01]  /*7f20*/  SHF.R.S32.HI R3, RZ, 0x5, R3 ;  /* 0x00000005ff037819 */ /* 0x000fe20000011403 */
[----:B------:R-:W-:Y:S02]  /*7f30*/  @P3 FMUL.FTZ R20, R20, c[0x0][0x2d0] ;  /* 0x0000b40014143a20 */ /* 0x000fe40000410000 */
[----:B------:R-:W-:Y:S01]  /*7f40*/  @P2 FMUL.FTZ R19, R19, c[0x0][0x2d0] ;  /* 0x0000b40013132a20 */ /* 0x000fe20000410000 */
[----:B------:R-:W-:Y:S01]  /*7f50*/  F2FP.BF16.PACK_AB R160, R161, R160 ;  /* 0x000000a0a1a0723e */ /* 0x000fe200000010ff */
[----:B------:R-:W3:Y:S01]  /*7f60*/  @P0 MUFU.LG2 R21, R4 ;  /* 0x0000000400150308 */ /* 0x000ee20000000c00 */
[----:B-1----:R-:W-:-:S02]  /*7f70*/  @P3 FMUL.FTZ R7, R7, 0.69314718246459960938 ;  /* 0x3f31721807073820 */ /* 0x002fc40000410000 */
[C---:B------:R-:W-:Y:S02]  /*7f80*/  FMUL.FTZ R149, R11.reuse, R149 ;  /* 0x000000950b957220 */ /* 0x040fe40000410000 */
[----:B------:R-:W-:Y:S02]  /*7f90*/  @P3 FFMA.FTZ R25, R20, R168, R7 ;  /* 0x000000a814193223 */ /* 0x000fe40000010007 */
[----:B------:R-:W-:Y:S01]  /*7fa0*/  FMUL.FTZ R148, R11, R148 ;  /* 0x000000940b947220 */ /* 0x000fe20000410000 */
[----:B------:R1:W4:Y:S01]  /*7fb0*/  @P0 MUFU.RCP R14, R4 ;  /* 0x00000004000e0308 */ /* 0x0003220000001000 */
[C---:B--2---:R-:W-:Y:S02]  /*7fc0*/  FMUL.FTZ R157, R13.reuse, R157 ;  /* 0x0000009d0d9d7220 */ /* 0x044fe40000410000 */
[----:B------:R-:W-:Y:S01]  /*7fd0*/  FMUL.FTZ R156, R13, R156 ;  /* 0x0000009c0d9c7220 */ /* 0x000fe20000410000 */
[----:B------:R-:W-:Y:S01]  /*7fe0*/  F2FP.BF16.PACK_AB R148, R149, R148 ;  /* 0x000000949594723e */ /* 0x000fe200000010ff */
[----:B------:R-:W-:-:S02]  /*7ff0*/  FMUL.FTZ R153, R13, R153 ;  /* 0x000000990d997220 */ /* 0x000fc40000410000 */
[----:B------:R-:W-:Y:S01]  /*8000*/  FMUL.FTZ R152, R13, R152 ;  /* 0x000000980d987220 */ /* 0x000fe20000410000 */
[----:B------:R-:W2:Y:S01]  /*8010*/  @P1 MUFU.LG2 R5, R5 ;  /* 0x0000000500051308 */ /* 0x000ea20000000c00 */
[----:B---3--:R-:W-:Y:S01]  /*8020*/  @P0 FMUL.FTZ R21, R21, 0.69314718246459960938 ;  /* 0x3f31721815150820 */ /* 0x008fe20000410000 */
[----:B------:R-:W-:Y:S01]  /*8030*/  F2FP.BF16.PACK_AB R156, R157, R156 ;  /* 0x0000009c9d9c723e */ /* 0x000fe200000010ff */
[----:B------:R-:W-:Y:S01]  /*8040*/  FMUL.FTZ R69, R11, R69 ;  /* 0x000000450b457220 */ /* 0x000fe20000410000 */
[----:B------:R-:W-:Y:S01]  /*8050*/  F2FP.BF16.PACK_AB R152, R153, R152 ;  /* 0x000000989998723e */ /* 0x000fe200000010ff */
[C---:B------:R-:W-:Y:S02]  /*8060*/  FMUL.FTZ R68, R11.reuse, R68 ;  /* 0x000000440b447220 */ /* 0x040fe40000410000 */
[----:B------:R-:W-:Y:S01]  /*8070*/  FMUL.FTZ R81, R11, R81 ;  /* 0x000000510b517220 */ /* 0x000fe20000410000 */
[----:B------:R-:W-:Y:S01]  /*8080*/  @P2 MUFU.RCP R10, R6 ;  /* 0x00000006000a2308 */ /* 0x000fe20000001000 */
[----:B-1----:R-:W-:Y:S01]  /*8090*/  @P0 IMAD.MOV.U32 R4, RZ, RZ, 0x3f317218 ;  /* 0x3f317218ff040424 */ /* 0x002fe200078e00ff */
[----:B------:R-:W-:Y:S01]  /*80a0*/  F2FP.BF16.PACK_AB R68, R69, R68 ;  /* 0x000000444544723e */ /* 0x000fe200000010ff */
[----:B----4-:R-:W-:-:S02]  /*80b0*/  FMUL.FTZ R159, R14, R159 ;  /* 0x0000009f0e9f7220 */ /* 0x010fc40000410000 */
[----:B------:R-:W-:Y:S02]  /*80c0*/  @P0 FMUL.FTZ R4, R4, c[0x0][0x2d0] ;  /* 0x0000b40004040a20 */ /* 0x000fe40000410000 */
[C---:B------:R-:W-:Y:S01]  /*80d0*/  FMUL.FTZ R158, R14.reuse, R158 ;  /* 0x0000009e0e9e7220 */ /* 0x040fe20000410000 */
[----:B------:R-:W1:Y:S01]  /*80e0*/  @P2 MUFU.LG2 R6, R6 ;  /* 0x0000000600062308 */ /* 0x000e620000000c00 */
[C---:B------:R-:W-:Y:S02]  /*80f0*/  FMUL.FTZ R155, R14.reuse, R155 ;  /* 0x0000009b0e9b7220 */ /* 0x040fe40000410000 */
[C---:B------:R-:W-:Y:S01]  /*8100*/  FMUL.FTZ R154, R14.reuse, R154 ;  /* 0x0000009a0e9a7220 */ /* 0x040fe20000410000 */
[----:B------:R-:W-:Y:S01]  /*8110*/  F2FP.BF16.PACK_AB R158, R159, R158 ;  /* 0x0000009e9f9e723e */ /* 0x000fe200000010ff */
[C---:B------:R-:W-:Y:S02]  /*8120*/  FMUL.FTZ R75, R14.reuse, R75 ;  /* 0x0000004b0e4b7220 */ /* 0x040fe40000410000 */
[C---:B------:R-:W-:Y:S01]  /*8130*/  FMUL.FTZ R74, R14.reuse, R74 ;  /* 0x0000004a0e4a7220 */ /* 0x040fe20000410000 */
[----:B------:R-:W-:Y:S01]  /*8140*/  F2FP.BF16.PACK_AB R154, R155, R154 ;  /* 0x0000009a9b9a723e */ /* 0x000fe200000010ff */
[----:B------:R-:W-:-:S02]  /*8150*/  FMUL.FTZ R79, R14, R79 ;  /* 0x0000004f0e4f7220 */ /* 0x000fc40000410000 */
[C---:B------:R-:W-:Y:S01]  /*8160*/  FMUL.FTZ R78, R14.reuse, R78 ;  /* 0x0000004e0e4e7220 */ /* 0x040fe20000410000 */
[----:B------:R-:W-:Y:S01]  /*8170*/  F2FP.BF16.PACK_AB R74, R75, R74 ;  /* 0x0000004a4b4a723e */ /* 0x000fe200000010ff */
        /* <DEDUP_REMOVED lines=22> */
[----:B------:R-:W-:Y:S01]  /*82e0*/  FMUL.FTZ R130, R14, R130 ;  /* 0x000000820e827220 */ /* 0x000fe20000410000 */
[----:B------:R-:W-:Y:S01]  /*82f0*/  F2FP.BF16.PACK_AB R126, R127, R126 ;  /* 0x0000007e7f7e723e */ /* 0x000fe200000010ff */
[----:B------:R-:W-:Y:S01]  /*8300*/  IMAD.MOV.U32 R14, RZ, RZ, R18 ;  /* 0x000000ffff0e7224 */ /* 0x000fe200078e0012 */
[----:B------:R-:W-:Y:S01]  /*8310*/  @P1 MOV R18, 0x3f317218 ;  /* 0x3f31721800121802 */ /* 0x000fe20000000f00 */
[----:B------:R-:W-:Y:S01]  /*8320*/  @P0 FFMA.FTZ R22, R4, R165, R21 ;  /* 0x000000a504160223 */ /* 0x000fe20000010015 */
[----:B------:R-:W-:Y:S01]  /*8330*/  F2FP.BF16.PACK_AB R130, R131, R130 ;  /* 0x000000828382723e */ /* 0x000fe200000010ff */
[----:B------:R-:W3:Y:S01]  /*8340*/  S2R R4, SR_CTAID.Z ;  /* 0x0000000000047919 */ /* 0x000ee20000002700 */
[----:B--2---:R-:W-:-:S02]  /*8350*/  @P1 FMUL.FTZ R5, R5, 0.69314718246459960938 ;  /* 0x3f31721805051820 */ /* 0x004fc40000410000 */
[----:B------:R-:W-:Y:S02]  /*8360*/  @P1 FMUL.FTZ R18, R18, c[0x0][0x2d0] ;  /* 0x0000b40012121a20 */ /* 0x000fe40000410000 */
[----:B-1----:R-:W-:Y:S02]  /*8370*/  @P2 FMUL.FTZ R6, R6, 0.69314718246459960938 ;  /* 0x3f31721806062820 */ /* 0x002fe40000410000 */
[----:B------:R-:W-:Y:S01]  /*8380*/  @P1 FFMA.FTZ R23, R18, R166, R5 ;  /* 0x000000a612171223 */ /* 0x000fe20000010005 */
[----:B------:R-:W-:Y:S01]  /*8390*/  SHF.R.S32.HI R5, RZ, 0x1f, R2 ;  /* 0x0000001fff057819 */ /* 0x000fe20000011402 */
[----:B------:R-:W-:Y:S01]  /*83a0*/  @P2 FFMA.FTZ R24, R19, R167, R6 ;  /* 0x000000a713182223 */ /* 0x000fe20000010006 */
[----:B------:R-:W-:Y:S01]  /*83b0*/  SHF.R.S32.HI R19, RZ, 0x1f, R3 ;  /* 0x0000001fff137819 */ /* 0x000fe20000011403 */
[C---:B------:R-:W-:Y:S01]  /*83c0*/  FMUL.FTZ R163, R10.reuse, R163 ;  /* 0x000000a30aa37220 */ /* 0x040fe20000410000 */
[----:B------:R-:W-:Y:S01]  /*83d0*/  LEA.HI R5, R5, R2, RZ, 0x3 ;  /* 0x0000000205057211 */ /* 0x000fe200078f18ff */
[----:B------:R-:W-:Y:S01]  /*83e0*/  FMUL.FTZ R162, R10, R162 ;  /* 0x000000a20aa27220 */ /* 0x000fe20000410000 */
[----:B------:R-:W-:Y:S01]  /*83f0*/  LEA.HI R18, R0, R0, RZ, 0x1 ;  /* 0x0000000000127211 */ /* 0x000fe200078f08ff */
[C---:B------:R-:W-:Y:S01]  /*8400*/  FMUL.FTZ R151, R10.reuse, R151 ;  /* 0x000000970a977220 */ /* 0x040fe20000410000 */
[----:B------:R-:W-:Y:S01]  /*8410*/  LOP3.LUT R20, R5, 0xfffffff8, RZ, 0xc0, !PT ;  /* 0xfffffff805147812 */ /* 0x000fe200078ec0ff */
[C---:B------:R-:W-:Y:S01]  /*8420*/  FMUL.FTZ R150, R10.reuse, R150 ;  /* 0x000000960a967220 */ /* 0x040fe20000410000 */
[----:B------:R-:W-:Y:S01]  /*8430*/  LEA.HI R19, R19, R3, RZ, 0x2 ;  /* 0x0000000313137211 */ /* 0x000fe200078f10ff */
[----:B------:R-:W-:Y:S01]  /*8440*/  FMUL.FTZ R71, R10, R71 ;  /* 0x000000470a477220 */ /* 0x000fe20000410000 */
[----:B------:R-:W-:Y:S01]  /*8450*/  IADD3 R20, R2, -R20, RZ ;  /* 0x8000001402147210 */ /* 0x000fe20007ffe0ff */
[----:B------:R-:W-:Y:S01]  /*8460*/  FMUL.FTZ R70, R10, R70 ;  /* 0x000000460a467220 */ /* 0x000fe20000410000 */
[----:B------:R-:W1:Y:S01]  /*8470*/  S2R R2, SR_CTAID.X ;  /* 0x0000000000027919 */ /* 0x000e620000002500 */
[----:B------:R-:W-:Y:S01]  /*8480*/  LOP3.LUT R7, R18, 0x1ffffffe, RZ, 0xc0, !PT ;  /* 0x1ffffffe12077812 */ /* 0x000fe200078ec0ff */
[----:B---3--:R-:W-:Y:S01]  /*8490*/  IMAD.WIDE.U32 R14, R4, c[0x0][0x3f0], R14 ;  /* 0x0000fc00040e7a25 */ /* 0x008fe200078e000e */
[----:B------:R-:W-:-:S02]  /*84a0*/  SHF.R.S32.HI R5, RZ, 0x1f, R4 ;  /* 0x0000001fff057819 */ /* 0x000fc40000011404 */
[----:B------:R-:W-:Y:S01]  /*84b0*/  SHF.L.U32 R18, R18, 0x5, RZ ;  /* 0x0000000512127819 */ /* 0x000fe200000006ff */
[----:B------:R-:W-:Y:S01]  /*84c0*/  IMAD.IADD R7, R0, 0x1, -R7 ;  /* 0x0000000100077824 */ /* 0x000fe200078e0a07 */
[----:B------:R-:W-:Y:S01]  /*84d0*/  LOP3.LUT R19, R19, 0xffffffc, RZ, 0xc0, !PT ;  /* 0x0ffffffc13137812 */ /* 0x000fe200078ec0ff */
[C---:B------:R-:W-:Y:S01]  /*84e0*/  IMAD R6, R5.reuse, c[0x0][0x498], RZ ;  /* 0x0001260005067a24 */ /* 0x040fe200078e02ff */
[----:B------:R-:W-:Y:S01]  /*84f0*/  LOP3.LUT R18, R18, 0xffffffc0, RZ, 0xc0, !PT ;  /* 0xffffffc012127812 */ /* 0x000fe200078ec0ff */
[----:B------:R-:W-:Y:S01]  /*8500*/  IMAD R5, R5, c[0x0][0x3f0], RZ ;  /* 0x0000fc0005057a24 */ /* 0x000fe200078e02ff */
[C---:B------:R-:W-:Y:S01]  /*8510*/  IADD3 R19, R3.reuse, -R19, RZ ;  /* 0x8000001303137210 */ /* 0x040fe20007ffe0ff */
[C---:B------:R-:W-:Y:S01]  /*8520*/  IMAD R6, R4.reuse, c[0x0][0x49c], R6 ;  /* 0x0001270004067a24 */ /* 0x040fe200078e0206 */
[----:B------:R-:W-:Y:S01]  /*8530*/  LEA R3, R3, R0, 0x8 ;  /* 0x0000000003037211 */ /* 0x000fe200078e40ff */
[----:B------:R-:W-:Y:S01]  /*8540*/  IMAD R5, R4, c[0x0][0x3f4], R5 ;  /* 0x0000fd0004057a24 */ /* 0x000fe200078e0205 */
[----:B------:R-:W-:Y:S01]  /*8550*/  LEA R19, R19, R238, 0x4 ;  /* 0x000000ee13137211 */ /* 0x000fe200078e20ff */
[----:B------:R-:W-:Y:S01]  /*8560*/  IMAD R7, R7, 0x8, R18 ;  /* 0x0000000807077824 */ /* 0x000fe200078e0212 */
[----:B------:R-:W-:Y:S01]  /*8570*/  LEA.HI R0, R20, R20, RZ, 0x1 ;  /* 0x0000001414007211 */ /* 0x000fe200078f08ff */
[----:B------:R-:W-:Y:S01]  /*8580*/  IMAD.WIDE.U32 R16, R4, c[0x0][0x498], R16 ;  /* 0x0001260004107a25 */ /* 0x000fe200078e0010 */
[----:B------:R-:W-:-:S02]  /*8590*/  IADD3 R15, R15, R5, RZ ;  /* 0x000000050f0f7210 */ /* 0x000fc40007ffe0ff */
[----:B------:R-:W-:Y:S01]  /*85a0*/  SHF.R.S32.HI R5, RZ, 0x1f, R9 ;  /* 0x0000001fff057819 */ /* 0x000fe20000011409 */
[----:B------:R-:W-:Y:S01]  /*85b0*/  FMUL.FTZ R80, R11, R80 ;  /* 0x000000500b507220 */ /* 0x000fe20000410000 */
[----:B------:R-:W-:Y:S01]  /*85c0*/  IADD3 R7, R19, R7, RZ ;  /* 0x0000000713077210 */ /* 0x000fe20007ffe0ff */
[----:B------:R-:W-:Y:S01]  /*85d0*/  IMAD.WIDE.U32 R14, R9, c[0x0][0x3e0], R14 ;  /* 0x0000f800090e7a25 */ /* 0x000fe200078e000e */
[----:B------:R-:W-:Y:S02]  /*85e0*/  LOP3.LUT R4, R0, 0x3fffffe, RZ, 0xc0, !PT ;  /* 0x03fffffe00047812 */ /* 0x000fe400078ec0ff */
[----:B------:R-:W-:Y:S01]  /*85f0*/  SHF.R.S32.HI R0, RZ, 0x1, R0 ;  /* 0x00000001ff007819 */ /* 0x000fe20000011400 */
[----:B------:R-:W-:Y:S01]  /*8600*/  IMAD R5, R5, c[0x0][0x3e0], RZ ;  /* 0x0000f80005057a24 */ /* 0x000fe200078e02ff */
[----:B------:R-:W-:Y:S01]  /*8610*/  IADD3 R4, R20, -R4, RZ ;  /* 0x8000000414047210 */ /* 0x000fe20007ffe0ff */
[C---:B-1----:R-:W-:Y:S01]  /*8620*/  IMAD R7, R2.reuse, 0x80, R7 ;  /* 0x0000008002077824 */ /* 0x042fe200078e0207 */
[----:B------:R-:W-:Y:S01]  /*8630*/  LEA R19, R2, R19, 0x7 ;  /* 0x0000001302137211 */ /* 0x000fe200078e38ff */
[----:B------:R-:W-:Y:S01]  /*8640*/  IMAD R5, R9, c[0x0][0x3e4], R5 ;  /* 0x0000f90009057a24 */ /* 0x000fe200078e0205 */
[C---:B------:R-:W-:Y:S01]  /*8650*/  LOP3.LUT R2, R0.reuse, 0x1, RZ, 0xc0, !PT ;  /* 0x0000000100027812 */ /* 0x040fe200078ec0ff */
[----:B------:R-:W-:Y:S01]  /*8660*/  @P5 IMAD.HI.U32 R9, R7, c[0x0][0x4ec], RZ ;  /* 0x00013b0007095a27 */ /* 0x000fe200078e00ff */
[----:B------:R-:W-:-:S02]  /*8670*/  LOP3.LUT P1, RZ, R0, 0x2, RZ, 0xc0, !PT ;  /* 0x0000000200ff7812 */ /* 0x000fc4000782c0ff */
[----:B------:R-:W-:Y:S01]  /*8680*/  SHF.L.U32 R0, R0, 0x6, RZ ;  /* 0x0000000600007819 */ /* 0x000fe200000006ff */
[----:B------:R-:W-:Y:S01]  /*8690*/  IMAD.IADD R15, R15, 0x1, R5 ;  /* 0x000000010f0f7824 */ /* 0x000fe200078e0205 */
[----:B------:R-:W-:Y:S01]  /*86a0*/  LEA R3, R4, R3, 0x4 ;  /* 0x0000000304037211 */ /* 0x000fe200078e20ff */
[C---:B------:R-:W-:Y:S01]  /*86b0*/  FMUL.FTZ R83, R10.reuse, R83 ;  /* 0x000000530a537220 */ /* 0x040fe20000410000 */
[----:B------:R-:W-:Y:S01]  /*86c0*/  IADD3 R4, R19, 0x8, RZ ;  /* 0x0000000813047810 */ /* 0x000fe20007ffe0ff */
[----:B------:R-:W-:Y:S01]  /*86d0*/  FMUL.FTZ R82, R10, R82 ;  /* 0x000000520a527220 */ /* 0x000fe20000410000 */
[----:B------:R-:W-:Y:S01]  /*86e0*/  LOP3.LUT R0, R0, 0xc0, RZ, 0xc0, !PT ;  /* 0x000000c000007812 */ /* 0x000fe200078ec0ff */
[C---:B------:R-:W-:Y:S01]  /*86f0*/  FMUL.FTZ R73, R13.reuse, R73 ;  /* 0x000000490d497220 */ /* 0x040fe20000410000 */
[----:B------:R-:W-:Y:S01]  /*8700*/  MOV R18, R7 ;  /* 0x0000000700127202 */ /* 0x000fe20000000f00 */
[C---:B------:R-:W-:Y:S01]  /*8710*/  FMUL.FTZ R72, R13.reuse, R72 ;  /* 0x000000480d487220 */ /* 0x040fe20000410000 */
[----:B------:R-:W-:Y:S01]  /*8720*/  @P5 SHF.R.U32.HI R18, RZ, c[0x0][0x4f0], R9 ;  /* 0x00013c00ff125a19 */ /* 0x000fe20000011609 */
[C---:B------:R-:W-:Y:S01]  /*8730*/  FMUL.FTZ R77, R13.reuse, R77 ;  /* 0x0000004d0d4d7220 */ /* 0x040fe20000410000 */
[----:B------:R-:W-:Y:S01]  /*8740*/  ISETP.GE.OR P0, PT, R4, R8, P4 ;  /* 0x000000080400720c */ /* 0x000fe20002706670 */
[----:B------:R-:W-:Y:S01]  /*8750*/  FMUL.FTZ R76, R13, R76 ;  /* 0x0000004c0d4c7220 */ /* 0x000fe20000410000 */
[----:B------:R-:W-:Y:S01]  /*8760*/  ISETP.NE.U32.AND P2, PT, R2, 0x1, PT ;  /* 0x000000010200780c */ /* 0x000fe20003f45070 */
[C---:B------:R-:W-:Y:S01]  /*8770*/  FMUL.FTZ R85, R11.reuse, R85 ;  /* 0x000000550b557220 */ /* 0x040fe20000410000 */
[----:B------:R-:W-:Y:S01]  /*8780*/  LEA.HI R4, R0, R0, RZ, 0x1d ;  /* 0x0000000000047211 */ /* 0x000fe200078fe8ff */
[----:B------:R-:W-:Y:S01]  /*8790*/  FMUL.FTZ R84, R11, R84 ;  /* 0x000000540b547220 */ /* 0x000fe20000410000 */
[----:B------:R-:W-:Y:S01]  /*87a0*/  IADD3 R2, R19, 0x40, RZ ;  /* 0x0000004013027810 */ /* 0x000fe20007ffe0ff */
[----:B------:R-:W-:Y:S01]  /*87b0*/  FMUL.FTZ R87, R10, R87 ;  /* 0x000000570a577220 */ /* 0x000fe20000410000 */
[----:B------:R-:W-:Y:S01]  /*87c0*/  IADD3 R0, -R18, RZ, RZ ;  /* 0x000000ff12007210 */ /* 0x000fe20007ffe1ff */
[----:B------:R-:W-:Y:S01]  /*87d0*/  FMUL.FTZ R86, R10, R86 ;  /* 0x000000560a567220 */ /* 0x000fe20000410000 */
[----:B------:R-:W-:Y:S01]  /*87e0*/  LEA R3, R3, R4, 0x1 ;  /* 0x0000000403037211 */ /* 0x000fe200078e08ff */
[----:B------:R-:W-:Y:S01]  /*87f0*/  FMUL.FTZ R93, R11, R93 ;  /* 0x0000005d0b5d7220 */ /* 0x000fe20000410000 */
[-C--:B------:R-:W-:Y:S01]  /*8800*/  ISETP.GE.OR P6, PT, R2, R8.reuse, P4 ;  /* 0x000000080200720c */ /* 0x080fe200027c6670 */
[----:B------:R-:W-:Y:S01]  /*8810*/  IMAD R0, R0, c[0x0][0x4e8], R7 ;  /* 0x00013a0000007a24 */ /* 0x000fe200078e0207 */
[----:B------:R-:W-:Y:S01]  /*8820*/  ISETP.GE.OR P3, PT, R19, R8, P4 ;  /* 0x000000081300720c */ /* 0x000fe20002766670 */
[----:B------:R-:W-:Y:S01]  /*8830*/  FMUL.FTZ R92, R11, R92 ;  /* 0x0000005c0b5c7220 */ /* 0x000fe20000410000 */
[----:B------:R-:W-:Y:S01]  /*8840*/  P2R R2, PR, RZ, 0x1 ;  /* 0x00000001ff027803 */ /* 0x000fe20000000000 */
[C---:B------:R-:W-:Y:S01]  /*8850*/  FMUL.FTZ R95, R10.reuse, R95 ;  /* 0x0000005f0a5f7220 */ /* 0x040fe20000410000 */
[----:B------:R-:W-:Y:S01]  /*8860*/  IADD3 R19, R19, 0x48, RZ ;  /* 0x0000004813137810 */ /* 0x000fe20007ffe0ff */
[----:B------:R-:W-:Y:S01]  /*8870*/  FMUL.FTZ R94, R10, R94 ;  /* 0x0000005e0a5e7220 */ /* 0x000fe20000410000 */
[----:B------:R-:W-:Y:S01]  /*8880*/  SHF.R.S32.HI R4, RZ, 0x1f, R18 ;  /* 0x0000001fff047819 */ /* 0x000fe20000011412 */
[C---:B------:R-:W-:Y:S01]  /*8890*/  FMUL.FTZ R89, R13.reuse, R89 ;  /* 0x000000590d597220 */ /* 0x040fe20000410000 */
[----:B------:R-:W-:Y:S01]  /*88a0*/  IADD3 R18, P0, R18, R16, RZ ;  /* 0x0000001012127210 */ /* 0x000fe20007f1e0ff */
[----:B------:R-:W-:Y:S01]  /*88b0*/  FMUL.FTZ R88, R13, R88 ;  /* 0x000000580d587220 */ /* 0x000fe20000410000 */
[----:B------:R-:W-:Y:S01]  /*88c0*/  SHF.L.U32 R3, R3, 0x1, RZ ;  /* 0x0000000103037819 */ /* 0x000fe200000006ff */
[----:B------:R-:W-:Y:S01]  /*88d0*/  FMUL.FTZ R145, R13, R145 ;  /* 0x000000910d917220 */ /* 0x000fe20000410000 */
[----:B------:R-:W-:Y:S01]  /*88e0*/  ISETP.GE.OR P4, PT, R19, R8, P4 ;  /* 0x000000081300720c */ /* 0x000fe20002786670 */
[----:B------:R-:W-:Y:S01]  /*88f0*/  FMUL.FTZ R144, R13, R144 ;  /* 0x000000900d907220 */ /* 0x000fe20000410000 */
[----:B------:R-:W-:Y:S01]  /*8900*/  IADD3.X R19, R4, R17, R6, P0, !PT ;  /* 0x0000001104137210 */ /* 0x000fe200007fe406 */
[----:B------:R-:W-:Y:S01]  /*8910*/  STS [R3+0x80], R160 ;  /* 0x000080a003007388 */ /* 0x000fe20000000800 */
[----:B------:R-:W-:Y:S01]  /*8920*/  IADD3 R6, R3, 0x80, RZ ;  /* 0x0000008003067810 */ /* 0x000fe20007ffe0ff */
[C---:B------:R-:W-:Y:S01]  /*8930*/  FMUL.FTZ R97, R11.reuse, R97 ;  /* 0x000000610b617220 */ /* 0x040fe20000410000 */
[----:B------:R-:W-:Y:S01]  /*8940*/  SHF.R.S32.HI R4, RZ, 0x1f, R0 ;  /* 0x0000001fff047819 */ /* 0x000fe20000011400 */
[----:B------:R-:W-:Y:S01]  /*8950*/  FMUL.FTZ R96, R11, R96 ;  /* 0x000000600b607220 */ /* 0x000fe20000410000 */
[----:B------:R-:W-:Y:S01]  /*8960*/  IADD3 R5, R3, 0x70, RZ ;  /* 0x0000007003057810 */ /* 0x000fe20007ffe0ff */
[----:B------:R-:W-:Y:S01]  /*8970*/  FMUL.FTZ R99, R10, R99 ;  /* 0x000000630a637220 */ /* 0x000fe20000410000 */
[----:B------:R-:W-:Y:S01]  /*8980*/  @P2 IADD3 R5, R6, 0x10, RZ ;  /* 0x0000001006052810 */ /* 0x000fe20007ffe0ff */
[----:B------:R-:W-:Y:S01]  /*8990*/  IMAD R6, R4, c[0x0][0x488], RZ ;  /* 0x0001220004067a24 */ /* 0x000fe200078e02ff */
[----:B------:R-:W-:Y:S01]  /*89a0*/  F2FP.BF16.PACK_AB R162, R163, R162 ;  /* 0x000000a2a3a2723e */ /* 0x000fe200000010ff */
[----:B------:R-:W-:Y:S01]  /*89b0*/  IMAD.MOV.U32 R4, RZ, RZ, 0x20 ;  /* 0x00000020ff047424 */ /* 0x000fe200078e00ff */
[----:B------:R-:W-:Y:S01]  /*89c0*/  F2FP.BF16.PACK_AB R150, R151, R150 ;  /* 0x000000969796723e */ /* 0x000fe200000010ff */
[----:B------:R-:W-:Y:S01]  /*89d0*/  FMUL.FTZ R98, R10, R98 ;  /* 0x000000620a627220 */ /* 0x000fe20000410000 */
[----:B------:R-:W-:Y:S01]  /*89e0*/  F2FP.BF16.PACK_AB R70, R71, R70 ;  /* 0x000000464746723e */ /* 0x000fe200000010ff */
[----:B------:R-:W-:Y:S01]  /*89f0*/  STS [R3+0x280], R162 ;  /* 0x000280a203007388 */ /* 0x000fe20000000800 */
[----:B------:R-:W-:Y:S01]  /*8a00*/  SEL R4, R4, 0xffffffe0, !P1 ;  /* 0xffffffe004047807 */ /* 0x000fe20004800000 */
[----:B------:R-:W-:Y:S01]  /*8a10*/  FMUL.FTZ R105, R11, R105 ;  /* 0x000000690b697220 */ /* 0x000fe20000410000 */
[----:B------:R-:W-:Y:S01]  /*8a20*/  F2FP.BF16.PACK_AB R80, R81, R80 ;  /* 0x000000505150723e */ /* 0x000fe200000010ff */
[----:B------:R-:W-:Y:S01]  /*8a30*/  STS [R5], R148 ;  /* 0x0000009405007388 */ /* 0x000fe20000000800 */
[----:B------:R-:W-:Y:S01]  /*8a40*/  IADD3 R7, R3, R4, RZ ;  /* 0x0000000403077210 */ /* 0x000fe20007ffe0ff */
[----:B------:R-:W-:Y:S01]  /*8a50*/  FMUL.FTZ R104, R11, R104 ;  /* 0x000000680b687220 */ /* 0x000fe20000410000 */
[----:B------:R-:W-:Y:S01]  /*8a60*/  F2FP.BF16.PACK_AB R82, R83, R82 ;  /* 0x000000525352723e */ /* 0x000fe200000010ff */
[----:B------:R-:W-:Y:S01]  /*8a70*/  STS [R5+0x200], R150 ;  /* 0x0002009605007388 */ /* 0x000fe20000000800 */
[----:B------:R-:W-:Y:S01]  /*8a80*/  IADD3 R4, R4, R5, RZ ;  /* 0x0000000504047210 */ /* 0x000fe20007ffe0ff */
[C---:B------:R-:W-:Y:S01]  /*8a90*/  FMUL.FTZ R107, R10.reuse, R107 ;  /* 0x0000006b0a6b7220 */ /* 0x040fe20000410000 */
[----:B------:R-:W-:Y:S01]  /*8aa0*/  F2FP.BF16.PACK_AB R72, R73, R72 ;  /* 0x000000484948723e */ /* 0x000fe200000010ff */
[----:B------:R-:W-:Y:S01]  /*8ab0*/  STS [R3+0x1080], R156 ;  /* 0x0010809c03007388 */ /* 0x000fe20000000800 */
[----:B------:R-:W-:Y:S01]  /*8ac0*/  F2FP.BF16.PACK_AB R76, R77, R76 ;  /* 0x0000004c4d4c723e */ /* 0x000fe200000010ff */
[C---:B------:R-:W-:Y:S01]  /*8ad0*/  FMUL.FTZ R106, R10.reuse, R106 ;  /* 0x0000006a0a6a7220 */ /* 0x040fe20000410000 */
[----:B------:R-:W-:Y:S01]  /*8ae0*/  F2FP.BF16.PACK_AB R84, R85, R84 ;  /* 0x000000545554723e */ /* 0x000fe200000010ff */
[----:B------:R-:W-:Y:S01]  /*8af0*/  STS [R3+0x1280], R158 ;  /* 0x0012809e03007388 */ /* 0x000fe20000000800 */
[----:B------:R-:W-:Y:S01]  /*8b00*/  F2FP.BF16.PACK_AB R86, R87, R86 ;  /* 0x000000565756723e */ /* 0x000fe200000010ff */
[----:B------:R-:W-:Y:S01]  /*8b10*/  FMUL.FTZ R101, R13, R101 ;  /* 0x000000650d657220 */ /* 0x000fe20000410000 */
[----:B------:R-:W-:Y:S01]  /*8b20*/  F2FP.BF16.PACK_AB R92, R93, R92 ;  /* 0x0000005c5d5c723e */ /* 0x000fe200000010ff */
[----:B------:R-:W-:Y:S01]  /*8b30*/  STS [R5+0x1000], R152 ;  /* 0x0010009805007388 */ /* 0x000fe20000000800 */
[----:B------:R-:W-:Y:S01]  /*8b40*/  FMUL.FTZ R100, R13, R100 ;  /* 0x000000640d647220 */ /* 0x000fe20000410000 */
[----:B------:R-:W-:Y:S01]  /*8b50*/  F2FP.BF16.PACK_AB R94, R95, R94 ;  /* 0x0000005e5f5e723e */ /* 0x000fe200000010ff */
[C---:B------:R-:W-:Y:S01]  /*8b60*/  FMUL.FTZ R141, R13.reuse, R141 ;  /* 0x0000008d0d8d7220 */ /* 0x040fe20000410000 */
        /* <DEDUP_REMOVED lines=9> */
[C---:B------:R-:W-:Y:S01]  /*8c00*/  FMUL.FTZ R110, R10.reuse, R110 ;  /* 0x0000006e0a6e7220 */ /* 0x040fe20000410000 */
[----:B------:R-:W-:Y:S01]  /*8c10*/  F2FP.BF16.PACK_AB R96, R97, R96 ;  /* 0x000000606160723e */ /* 0x000fe200000010ff */
[C---:B------:R-:W-:Y:S01]  /*8c20*/  FMUL.FTZ R117, R11.reuse, R117 ;  /* 0x000000750b757220 */ /* 0x040fe20000410000 */
[----:B------:R-:W-:Y:S01]  /*8c30*/  STS [R4], R80 ;  /* 0x0000005004007388 */ /* 0x000fe20000000800 */
[----:B------:R-:W-:Y:S01]  /*8c40*/  FMUL.FTZ R116, R11, R116 ;  /* 0x000000740b747220 */ /* 0x000fe20000410000 */
[----:B------:R-:W-:Y:S01]  /*8c50*/  F2FP.BF16.PACK_AB R98, R99, R98 ;  /* 0x000000626362723e */ /* 0x000fe200000010ff */
[C---:B------:R-:W-:Y:S01]  /*8c60*/  FMUL.FTZ R119, R10.reuse, R119 ;  /* 0x000000770a777220 */ /* 0x040fe20000410000 */
[----:B------:R-:W-:Y:S01]  /*8c70*/  STS [R4+0x200], R82 ;  /* 0x0002005204007388 */ /* 0x000fe20000000800 */
[C---:B------:R-:W-:Y:S01]  /*8c80*/  FMUL.FTZ R118, R10.reuse, R118 ;  /* 0x000000760a767220 */ /* 0x040fe20000410000 */
        /* <DEDUP_REMOVED lines=13> */
[----:B------:R-:W-:Y:S01]  /*8d60*/  FMUL.FTZ R133, R11, R133 ;  /* 0x000000850b857220 */ /* 0x000fe20000410000 */
[----:B------:R-:W-:Y:S01]  /*8d70*/  STS [R4+0x1200], R78 ;  /* 0x0012004e04007388 */ /* 0x000fe20000000800 */
[C---:B------:R-:W-:Y:S01]  /*8d80*/  FMUL.FTZ R123, R10.reuse, R123 ;  /* 0x0000007b0a7b7220 */ /* 0x040fe20000410000 */
[----:B------:R-:W-:Y:S01]  /*8d90*/  F2FP.BF16.PACK_AB R108, R109, R108 ;  /* 0x0000006c6d6c723e */ /* 0x000fe200000010ff */
[C---:B------:R-:W-:Y:S01]  /*8da0*/  FMUL.FTZ R122, R10.reuse, R122 ;  /* 0x0000007a0a7a7220 */ /* 0x040fe20000410000 */
[----:B------:R-:W-:Y:S01]  /*8db0*/  STS [R3+0x2080], R84 ;  /* 0x0020805403007388 */ /* 0x000fe20000000800 */
[----:B------:R-:W-:Y:S01]  /*8dc0*/  FMUL.FTZ R135, R10, R135 ;  /* 0x000000870a877220 */ /* 0x000fe20000410000 */
[----:B------:R-:W-:Y:S01]  /*8dd0*/  F2FP.BF16.PACK_AB R110, R111, R110 ;  /* 0x0000006e6f6e723e */ /* 0x000fe200000010ff */
[----:B------:R-:W-:Y:S01]  /*8de0*/  IMAD.WIDE.U32 R18, R0, c[0x0][0x488], R18 ;  /* 0x0001220000127a25 */ /* 0x000fe200078e0012 */
[----:B------:R-:W-:Y:S01]  /*8df0*/  STS [R3+0x2280], R86 ;  /* 0x0022805603007388 */ /* 0x000fe20000000800 */
[----:B------:R-:W-:-:S02]  /*8e00*/  F2FP.BF16.PACK_AB R116, R117, R116 ;  /* 0x000000747574723e */ /* 0x000fc400000010ff */
[----:B------:R-:W-:Y:S01]  /*8e10*/  IMAD R6, R0, c[0x0][0x48c], R6 ;  /* 0x0001230000067a24 */ /* 0x000fe200078e0206 */
[----:B------:R-:W-:Y:S01]  /*8e20*/  STS [R5+0x2000], R92 ;  /* 0x0020005c05007388 */ /* 0x000fe20000000800 */
[----:B------:R-:W-:Y:S01]  /*8e30*/  FMUL.FTZ R11, R11, R132 ;  /* 0x000000840b0b7220 */ /* 0x000fe20000410000 */
[----:B------:R-:W-:Y:S01]  /*8e40*/  F2FP.BF16.PACK_AB R118, R119, R118 ;  /* 0x000000767776723e */ /* 0x000fe200000010ff */
[----:B------:R-:W-:Y:S01]  /*8e50*/  FMUL.FTZ R10, R10, R134 ;  /* 0x000000860a0a7220 */ /* 0x000fe20000410000 */
        /* <DEDUP_REMOVED lines=9> */
[----:B------:R-:W-:Y:S01]  /*8ef0*/  F2FP.BF16.PACK_AB R120, R121, R120 ;  /* 0x000000787978723e */ /* 0x000fe200000010ff */
[----:B------:R-:W-:Y:S01]  /*8f00*/  IMAD.WIDE.U32 R14, R12, c[0x0][0x3d8], R14 ;  /* 0x0000f6000c0e7a25 */ /* 0x000fe200078e000e */
[----:B------:R-:W-:Y:S01]  /*8f10*/  F2FP.BF16.PACK_AB R122, R123, R122 ;  /* 0x0000007a7b7a723e */ /* 0x000fe200000010ff */
[----:B------:R-:W-:Y:S01]  /*8f20*/  STS [R5+0x3000], R144 ;  /* 0x0030009005007388 */ /* 0x000fe20000000800 */
[----:B------:R-:W-:-:S02]  /*8f30*/  LEA R0, P0, R18, c[0x0][0x450], 0x2 ;  /* 0x0001140012007a11 */ /* 0x000fc400078010ff */
[----:B------:R-:W-:Y:S01]  /*8f40*/  IADD3 R6, R19, R6, RZ ;  /* 0x0000000613067210 */ /* 0x000fe20007ffe0ff */
[----:B------:R-:W-:Y:S01]  /*8f50*/  STS [R5+0x3200], R146 ;  /* 0x0032009205007388 */ /* 0x000fe20000000800 */
[----:B------:R-:W-:Y:S02]  /*8f60*/  F2FP.BF16.PACK_AB R11, R133, R11 ;  /* 0x0000000b850b723e */ /* 0x000fe400000010ff */
[----:B------:R-:W-:Y:S01]  /*8f70*/  F2FP.BF16.PACK_AB R10, R135, R10 ;  /* 0x0000000a870a723e */ /* 0x000fe200000010ff */
[----:B------:R-:W-:Y:S01]  /*8f80*/  STS [R7+0x2080], R96 ;  /* 0x0020806007007388 */ /* 0x000fe20000000800 */
[----:B------:R-:W-:Y:S02]  /*8f90*/  F2FP.BF16.PACK_AB R124, R125, R124 ;  /* 0x0000007c7d7c723e */ /* 0x000fe400000010ff */
[----:B------:R-:W-:Y:S01]  /*8fa0*/  F2FP.BF16.PACK_AB R13, R129, R13 ;  /* 0x0000000d810d723e */ /* 0x000fe200000010ff */
[----:B------:R-:W-:Y:S01]  /*8fb0*/  STS [R7+0x2280], R98 ;  /* 0x0022806207007388 */ /* 0x000fe20000000800 */
[----:B------:R-:W-:-:S02]  /*8fc0*/  LEA.HI.X R6, R18, c[0x0][0x454], R6, 0x2, P0 ;  /* 0x0001150012067a11 */ /* 0x000fc400000f1406 */
[----:B------:R-:W-:Y:S01]  /*8fd0*/  ISETP.NE.AND P5, PT, R2, RZ, PT ;  /* 0x000000ff0200720c */ /* 0x000fe20003fa5270 */
[----:B------:R-:W-:Y:S01]  /*8fe0*/  STS [R4+0x2000], R104 ;  /* 0x0020006804007388 */ /* 0x000fe20000000800 */
[----:B------:R-:W-:-:S03]  /*8ff0*/  SHF.R.S32.HI R2, RZ, 0x1f, R12 ;  /* 0x0000001fff027819 */ /* 0x000fc6000001140c */
[----:B------:R-:W-:Y:S02]  /*9000*/  STS [R4+0x2200], R106 ;  /* 0x0022006a04007388 */ /* 0x000fe40000000800 */
[----:B------:R-:W-:Y:S02]  /*9010*/  IMAD R2, R2, c[0x0][0x3d8], RZ ;  /* 0x0000f60002027a24 */ /* 0x000fe400078e02ff */
[----:B------:R-:W-:Y:S02]  /*9020*/  STS [R7+0x3080], R100 ;  /* 0x0030806407007388 */ /* 0x000fe40000000800 */
[----:B------:R-:W-:Y:S02]  /*9030*/  IMAD R2, R12, c[0x0][0x3dc], R2 ;  /* 0x0000f7000c027a24 */ /* 0x000fe400078e0202 */
[----:B------:R-:W-:Y:S01]  /*9040*/  STS [R7+0x3280], R102 ;  /* 0x0032806607007388 */ /* 0x000fe20000000800 */
[----:B------:R-:W-:Y:S02]  /*9050*/  IMAD.SHL.U32 R12, R233, 0x2, RZ ;  /* 0x00000002e90c7824 */ /* 0x000fe400078e00ff */
[----:B------:R-:W-:Y:S01]  /*9060*/  IADD3 R2, R15, R2, RZ ;  /* 0x000000020f027210 */ /* 0x000fe20007ffe0ff */
        /* <DEDUP_REMOVED lines=19> */
[----:B------:R-:W1:Y:S04]  /*91a0*/  SHFL.IDX PT, R17, R6, RZ, 0x1c1f ;  /* 0x001c1fff06117589 */ /* 0x000e6800000e0000 */
[----:B------:R-:W-:Y:S06]  /*91b0*/  BAR.SYNC.DEFER_BLOCKING 0x1, 0x80 ;  /* 0x0042000000007b1d */ /* 0x000fec0000010000 */
[----:B------:R-:W-:Y:S04]  /*91c0*/  SHFL.IDX PT, R20, R0, 0x1, 0x1c1f ;  /* 0x003c1f0000147f89 */ /* 0x000fe800000e0000 */
[----:B------:R-:W2:Y:S04]  /*91d0*/  SHFL.IDX PT, R21, R6, 0x1, 0x1c1f ;  /* 0x003c1f0006157f89 */ /* 0x000ea800000e0000 */
[----:B------:R-:W-:Y:S04]  /*91e0*/  SHFL.IDX PT, R18, R0, 0x2, 0x1c1f ;  /* 0x005c1f0000127f89 */ /* 0x000fe800000e0000 */
[----:B------:R-:W3:Y:S04]  /*91f0*/  SHFL.IDX PT, R19, R6, 0x2, 0x1c1f ;  /* 0x005c1f0006137f89 */ /* 0x000ee800000e0000 */
[----:B------:R4:W-:Y:S04]  /*9200*/  SHFL.IDX PT, R26, R0, 0x3, 0x1c1f ;  /* 0x007c1f00001a7f89 */ /* 0x0009e800000e0000 */
[----:B------:R-:W5:Y:S04]  /*9210*/  SHFL.IDX PT, R27, R6, 0x3, 0x1c1f ;  /* 0x007c1f00061b7f89 */ /* 0x000f6800000e0000 */
[----:B-1----:R1:W-:Y:S04]  /*9220*/  @!P3 ST.E [R16.64], R25 ;  /* 0x000000191000b985 */ /* 0x0023e8000c10190c */
[----:B------:R-:W1:Y:S04]  /*9230*/  S2R R3, SR_TID.X ;  /* 0x0000000000037919 */ /* 0x000e680000002100 */
[----:B--2---:R2:W-:Y:S04]  /*9240*/  @!P5 ST.E [R20.64], R24 ;  /* 0x000000181400d985 */ /* 0x0045e8000c10190c */
[----:B---3--:R2:W-:Y:S01]  /*9250*/  @!P6 ST.E [R18.64], R23 ;  /* 0x000000171200e985 */ /* 0x0085e2000c10190c */
[----:B----4-:R-:W-:-:S04]  /*9260*/  LEA R0, P0, R14, c[0x0][0x380], 0x1 ;  /* 0x0000e0000e007a11 */ /* 0x010fc800078008ff */
[----:B------:R-:W-:Y:S01]  /*9270*/  LEA.HI.X R10, R14, c[0x0][0x384], R2, 0x1, P0 ;  /* 0x0000e1000e0a7a11 */ /* 0x000fe200000f0c02 */
[----:B-----5:R2:W-:Y:S01]  /*9280*/  @!P4 ST.E [R26.64], R22 ;  /* 0x000000161a00c985 */ /* 0x0205e2000c10190c */
[----:B------:R-:W-:-:S03]  /*9290*/  ISETP.GE.AND P0, PT, R232, R8, PT ;  /* 0x00000008e800720c */ /* 0x000fc60003f06270 */
[----:B------:R2:W3:Y:S04]  /*92a0*/  LDS.128 R44, [R12+0x880] ;  /* 0x000880000c2c7984 */ /* 0x0004e80000000c00 */
[----:B------:R2:W4:Y:S01]  /*92b0*/  LDS.128 R40, [R12+0x1080] ;  /* 0x001080000c287984 */ /* 0x0005220000000c00 */
[----:B-1----:R-:W-:-:S03]  /*92c0*/  SHF.R.S32.HI R2, RZ, 0x1f, R3 ;  /* 0x0000001fff027819 */ /* 0x002fc60000011403 */
[----:B------:R2:W1:Y:S01]  /*92d0*/  LDS.128 R36, [R12+0x1880] ;  /* 0x001880000c247984 */ /* 0x0004620000000c00 */
[----:B------:R-:W-:-:S03]  /*92e0*/  LEA.HI R2, R2, R3, RZ, 0x2 ;  /* 0x0000000302027211 */ /* 0x000fc600078f10ff */
[----:B------:R2:W1:Y:S01]  /*92f0*/  LDS.128 R32, [R12+0x2880] ;  /* 0x002880000c207984 */ /* 0x0004620000000c00 */
[----:B------:R-:W-:-:S03]  /*9300*/  LOP3.LUT R2, R2, 0xfffffffc, RZ, 0xc0, !PT ;  /* 0xfffffffc02027812 */ /* 0x000fc600078ec0ff */
[----:B------:R2:W1:Y:S01]  /*9310*/  LDS.128 R28, [R12+0x3080] ;  /* 0x003080000c1c7984 */ /* 0x0004620000000c00 */
[----:B------:R-:W-:-:S03]  /*9320*/  IADD3 R2, -R2, R3, RZ ;  /* 0x0000000302027210 */ /* 0x000fc60007ffe1ff */
[----:B------:R2:W1:Y:S01]  /*9330*/  LDS.128 R24, [R12+0x3880] ;  /* 0x003880000c187984 */ /* 0x0004620000000c00 */
[----:B------:R-:W-:-:S03]  /*9340*/  SHF.L.U32 R2, R2, 0x3, RZ ;  /* 0x0000000302027819 */ /* 0x000fc600000006ff */
[----:B------:R2:W1:Y:S04]  /*9350*/  LDS.128 R20, [R12+0x4880] ;  /* 0x004880000c147984 */ /* 0x0004680000000c00 */
[----:B------:R2:W1:Y:S04]  /*9360*/  LDS.128 R16, [R12+0x5080] ;  /* 0x005080000c107984 */ /* 0x0004680000000c00 */
[----:B------:R2:W1:Y:S04]  /*9370*/  LDS.128 R4, [R12+0x5880] ;  /* 0x005880000c047984 */ /* 0x0004680000000c00 */
[----:B------:R2:W1:Y:S04]  /*9380*/  SHFL.IDX PT, R56, R0, RZ, 0x1c1f ;  /* 0x001c1fff00387589 */ /* 0x00046800000e0000 */
[----:B------:R2:W1:Y:S01]  /*9390*/  SHFL.IDX PT, R57, R10, RZ, 0x1c1f ;  /* 0x001c1fff0a397589 */ /* 0x00046200000e0000 */
[----:B------:R-:W-:Y:S05]  /*93a0*/  @P0 BRA `(.L_x_862) ;  /* 0x0000012000000947 */ /* 0x000fea0003800000 */
[----:B---3--:R-:W3:Y:S01]  /*93b0*/  LDS.128 R52, [R12+0x80] ;  /* 0x000080000c347984 */ /* 0x008ee20000000c00 */
[----:B------:R-:W-:-:S02]  /*93c0*/  ISETP.GE.AND P1, PT, R237, c[0x0][0x3c8], PT ;  /* 0x0000f200ed007a0c */ /* 0x000fc40003f26270 */
[----:B------:R-:W-:Y:S01]  /*93d0*/  ISETP.GE.AND P0, PT, R236, c[0x0][0x3c8], PT ;  /* 0x0000f200ec007a0c */ /* 0x000fe20003f06270 */
[----:B------:R-:W5:Y:S01]  /*93e0*/  LDS.128 R48, [R12+0x2080] ;  /* 0x002080000c307984 */ /* 0x000f620000000c00 */
[----:B------:R-:W-:-:S03]  /*93f0*/  ISETP.GE.AND P2, PT, R2, c[0x0][0x3c8], PT ;  /* 0x0000f20002007a0c */ /* 0x000fc60003f46270 */
[----:B--2---:R-:W2:Y:S06]  /*9400*/  LDS.128 R12, [R12+0x4080] ;  /* 0x004080000c0c7984 */ /* 0x004eac0000000c00 */
[----:B------:R-:W-:Y:S02]  /*9410*/  @!P1 SHF.R.S32.HI R9, RZ, 0x1f, R237 ;  /* 0x0000001fff099819 */ /* 0x000fe400000114ed */
[----:B------:R-:W-:Y:S02]  /*9420*/  @!P0 SHF.R.S32.HI R3, RZ, 0x1f, R236 ;  /* 0x0000001fff038819 */ /* 0x000fe400000114ec */
[----:B------:R-:W-:Y:S01]  /*9430*/  @!P1 LEA.HI R9, R9, R237, RZ, 0x3 ;  /* 0x000000ed09099211 */ /* 0x000fe200078f18ff */
[----:B-1----:R-:W-:Y:S01]  /*9440*/  @!P2 IMAD.WIDE R58, R2, 0x2, R56 ;  /* 0x00000002023aa825 */ /* 0x002fe200078e0238 */
[----:B------:R-:W-:-:S02]  /*9450*/  @!P0 LEA.HI R3, R3, R236, RZ, 0x3 ;  /* 0x000000ec03038211 */ /* 0x000fc400078f18ff */
[----:B------:R-:W-:Y:S02]  /*9460*/  @!P1 LOP3.LUT R9, R9, 0xfffffff8, RZ, 0xc0, !PT ;  /* 0xfffffff809099812 */ /* 0x000fe400078ec0ff */
[----:B------:R-:W-:-:S03]  /*9470*/  @!P0 LOP3.LUT R3, R3, 0xfffffff8, RZ, 0xc0, !PT ;  /* 0xfffffff803038812 */ /* 0x000fc600078ec0ff */
[----:B------:R-:W-:-:S04]  /*9480*/  @!P1 IMAD.WIDE R60, R9, 0x2, R56 ;  /* 0x00000002093c9825 */ /* 0x000fc800078e0238 */
[----:B------:R-:W-:Y:S01]  /*9490*/  @!P0 IMAD.WIDE R56, R3, 0x2, R56 ;  /* 0x0000000203388825 */ /* 0x000fe200078e0238 */
[----:B---3--:R1:W-:Y:S04]  /*94a0*/  @!P2 ST.E.128 [R58.64], R52 ;  /* 0x000000343a00a985 */ /* 0x0083e8000c101d0c */
[----:B-----5:R1:W-:Y:S04]  /*94b0*/  @!P1 ST.E.128 [R60.64], R48 ;  /* 0x000000303c009985 */ /* 0x0203e8000c101d0c */
[----:B--2---:R1:W-:Y:S02]  /*94c0*/  @!P0 ST.E.128 [R56.64], R12 ;  /* 0x0000000c38008985 */ /* 0x0043e4000c101d0c */
.L_x_862:
[----:B---3--:R-:W-:Y:S05]  /*94d0*/  BSYNC B0 ;  /* 0x0000000000007941 */ /* 0x008fea0003800000 */
.L_x_861:
[----:B------:R-:W-:Y:S01]  /*94e0*/  IADD3 R3, R232, 0x20, RZ ;  /* 0x00000020e8037810 */ /* 0x000fe20007ffe0ff */
[----:B-1----:R1:W3:Y:S01]  /*94f0*/  SHFL.IDX PT, R13, R10, 0x1, 0x1c1f ;  /* 0x003c1f000a0d7f89 */ /* 0x0022e200000e0000 */
[----:B------:R-:W-:Y:S02]  /*9500*/  BSSY B0, `(.L_x_863) ;  /* 0x0000013000007945 */ /* 0x000fe40003800000 */
[----:B------:R-:W-:Y:S01]  /*9510*/  ISETP.GE.AND P0, PT, R3, R8, PT ;  /* 0x000000080300720c */ /* 0x000fe20003f06270 */
[----:B--2---:R1:W2:-:S12]  /*9520*/  SHFL.IDX PT, R12, R0, 0x1, 0x1c1f ;  /* 0x003c1f00000c7f89 */ /* 0x00429800000e0000 */
        /* <DEDUP_REMOVED lines=16> */
.L_x_864:
[----:B------:R-:W-:Y:S05]  /*9630*/  BSYNC B0 ;  /* 0x0000000000007941 */ /* 0x000fea0003800000 */
.L_x_863:
[----:B------:R-:W-:Y:S01]  /*9640*/  IADD3 R3, R232, 0x40, RZ ;  /* 0x00000040e8037810 */ /* 0x000fe20007ffe0ff */
[----:B--23--:R2:W3:Y:S01]  /*9650*/  SHFL.IDX PT, R13, R10, 0x2, 0x1c1f ;  /* 0x005c1f000a0d7f89 */ /* 0x00c4e200000e0000 */
        /* <DEDUP_REMOVED lines=19> */
.L_x_866:
[----:B------:R-:W-:Y:S05]  /*9790*/  BSYNC B0 ;  /* 0x0000000000007941 */ /* 0x000fea0003800000 */
.L_x_865:
[----:B------:R-:W-:Y:S01]  /*97a0*/  IADD3 R232, R232, 0x60, RZ ;  /* 0x00000060e8e87810 */ /* 0x000fe20007ffe0ff */
[----:B------:R2:W4:Y:S03]  /*97b0*/  SHFL.IDX PT, R11, R10, 0x3, 0x1c1f ;  /* 0x007c1f000a0b7f89 */ /* 0x00052600000e0000 */
[----:B------:R-:W-:Y:S01]  /*97c0*/  ISETP.GE.AND P0, PT, R232, R8, PT ;  /* 0x00000008e800720c */ /* 0x000fe20003f06270 */
[----:B-12---:R1:W2:-:S12]  /*97d0*/  SHFL.IDX PT, R10, R0, 0x3, 0x1c1f ;  /* 0x007c1f00000a7f89 */ /* 0x00629800000e0000 */
[----:B------:R-:W-:Y:S05]  /*97e0*/  @P0 EXIT ;  /* 0x000000000000094d */ /* 0x000fea0003800000 */
[----:B------:R-:W-:Y:S02]  /*97f0*/  ISETP.GE.AND P0, PT, R237, c[0x0][0x3c8], PT ;  /* 0x0000f200ed007a0c */ /* 0x000fe40003f06270 */
[----:B------:R-:W-:-:S11]  /*9800*/  ISETP.GE.AND P1, PT, R2, c[0x0][0x3c8], PT ;  /* 0x0000f20002007a0c */ /* 0x000fd60003f26270 */
[----:B-1----:R-:W-:Y:S02]  /*9810*/  @!P0 SHF.R.S32.HI R0, RZ, 0x1f, R237 ;  /* 0x0000001fff008819 */ /* 0x002fe400000114ed */
[----:B--2-4-:R-:W-:Y:S02]  /*9820*/  @!P1 IMAD.WIDE R2, R2, 0x2, R10 ;  /* 0x0000000202029825 */ /* 0x014fe400078e020a */
        /* <DEDUP_REMOVED lines=13> */
.L_x_867:
        /* <DEDUP_REMOVED lines=16> */
.L_x_1724:


//--------------------- .text._ZN7cutlass13device_kernelIN5flash19enable_sm80_to_sm89INS1_16FlashAttnFwdSm80INS1_25CollectiveMainloopFwdSm80ILi4ELi1ELb0EN4cute5tupleIJNS5_1CILi128EEENS7_ILi64EEENS7_ILi96EEEEEELi96ENS_10bfloat16_tEfNS_4arch4Sm80ELb0ELb0ELb0ELb1ELb1ELb0ELb1ELb0EEENS1_21CollectiveEpilogueFwdINS6_IJS8_SA_S9_EEENS6_IJNS7_ILi1EEESI_SI_EEESC_SE_Li128ELb1ELb1ELb0ELb0EEENS1_19SingleTileSchedulerILb1ELb0ELb1ELi128EEEEEEEEEvNT_6ParamsE --------------------------
	.section	.text._ZN7cutlass13device_kernelIN5flash19enable_sm80_to_sm89INS1_16FlashAttnFwdSm80INS1_25CollectiveMainloopFwdSm80ILi4ELi1ELb0EN4cute5tupleIJNS5_1CILi128EEENS7_ILi64EEENS7_ILi96EEEEEELi96ENS_10bfloat16_tEfNS_4arch4Sm80ELb0ELb0ELb0ELb1ELb1ELb0ELb1ELb0EEENS1_21CollectiveEpilogueFwdINS6_IJS8_SA_S9_EEENS6_IJNS7_ILi1EEESI_SI_EEESC_SE_Li128ELb1ELb1ELb0ELb0EEENS1_19SingleTileSchedulerILb1ELb0ELb1ELi128EEEEEEEEEvNT_6ParamsE,"ax",@progbits
	.sectioninfo	@"SHI_REGISTERS=255"
	.align	128
.text._ZN7cutlass13device_kernelIN5flash19enable_sm80_to_sm89INS1_16FlashAttnFwdSm80INS1_25CollectiveMainloopFwdSm80ILi4ELi1ELb0EN4cute5tupleIJNS5_1CILi128EEENS7_ILi64EEENS7_ILi96EEEEEELi96ENS_10bfloat16_tEfNS_4arch4Sm80ELb0ELb0ELb0ELb1ELb1ELb0ELb1ELb0EEENS1_21CollectiveEpilogueFwdINS6_IJS8_SA_S9_EEENS6_IJNS7_ILi1EEESI_SI_EEESC_SE_Li128ELb1ELb1ELb0ELb0EEENS1_19SingleTileSchedulerILb1ELb0ELb1ELi128EEEEEEEEEvNT_6ParamsE:
        .type           _ZN7cutlass13device_kernelIN5flash19enable_sm80_to_sm89INS1_16FlashAttnFwdSm80INS1_25CollectiveMainloopFwdSm80ILi4ELi1ELb0EN4cute5tupleIJNS5_1CILi128EEENS7_ILi64EEENS7_ILi96EEEEEELi96ENS_10bfloat16_tEfNS_4arch4Sm80ELb0ELb0ELb0ELb1ELb1ELb0ELb1ELb0EEENS1_21CollectiveEpilogueFwdINS6_IJS8_SA_S9_EEENS6_IJNS7_ILi1EEESI_SI_EEESC_SE_Li128ELb1ELb1ELb0ELb0EEENS1_19SingleTileSchedulerILb1ELb0ELb1ELi128EEEEEEEEEvNT_6ParamsE,@function
        .size           _ZN7cutlass13device_kernelIN5flash19enable_sm80_to_sm89INS1_16FlashAttnFwdSm80INS1_25CollectiveMainloopFwdSm80ILi4ELi1ELb0EN4cute5tupleIJNS5_1CILi128EEENS7_ILi64EEENS7_ILi96EEEEEELi96ENS_10bfloat16_tEfNS_4arch4Sm80ELb0ELb0ELb0ELb1ELb1ELb0ELb1ELb0EEENS1_21CollectiveEpilogueFwdINS6_IJS8_SA_S9_EEENS6_IJNS7_ILi1EEESI_SI_EEESC_SE_Li128ELb1ELb1ELb0ELb0EEENS1_19SingleTileSchedulerILb1ELb0ELb1ELi128EEEEEEEEEvNT_6ParamsE,(.L_x_1725 - _ZN7cutlass13device_kernelIN5flash19enable_sm80_to_sm89INS1_16FlashAttnFwdSm80INS1_25CollectiveMainloopFwdSm80ILi4ELi1ELb0EN4cute5tupleIJNS5_1CILi128EEENS7_ILi64EEENS7_ILi96EEEEEELi96ENS_10bfloat16_tEfNS_4arch4Sm80ELb0ELb0ELb0ELb1ELb1ELb0ELb1ELb0EEENS1_21CollectiveEpilogueFwdINS6_IJS8_SA_S9_EEENS6_IJNS7_ILi1EEESI_SI_EEESC_SE_Li128ELb1ELb1ELb0ELb0EEENS1_19SingleTileSchedulerILb1ELb0ELb1ELi128EEEEEEEEEvNT_6ParamsE)
        .other          _ZN7cutlass13device_kernelIN5flash19enable_sm80_to_sm89INS1_16FlashAttnFwdSm80INS1_25CollectiveMainloopFwdSm80ILi4ELi1ELb0EN4cute5tupleIJNS5_1CILi128EEENS7_ILi64EEENS7_ILi96EEEEEELi96ENS_10bfloat16_tEfNS_4arch4Sm80ELb0ELb0ELb0ELb1ELb1ELb0ELb1ELb0EEENS1_21CollectiveEpilogueFwdINS6_IJS8_SA_S9_EEENS6_IJNS7_ILi1EEESI_SI_EEESC_SE_Li128ELb1ELb1ELb0ELb0EEENS1_19SingleTileSchedulerILb1ELb0ELb1ELi128EEEEEEEEEvNT_6ParamsE,@"STO_CUDA_ENTRY STV_DEFAULT"
_ZN7cutlass13device_kernelIN5flash19enable_sm80_to_sm89INS1_16FlashAttnFwdSm80INS1_25CollectiveMainloopFwdSm80ILi4ELi1ELb0EN4cute5tupleIJNS5_1CILi128EEENS7_ILi64EEENS7_ILi96EEEEEELi96ENS_10bfloat16_tEfNS_4arch4Sm80ELb0ELb0ELb0ELb1ELb1ELb0ELb1ELb0EEENS1_21CollectiveEpilogueFwdINS6_IJS8_SA_S9_EEENS6_IJNS7_ILi1EEESI_SI_EEESC_SE_Li128ELb1ELb1ELb0ELb0EEENS1_19SingleTileSchedulerILb1ELb0ELb1ELi128EEEEEEEEEvNT_6ParamsE:
        /* <DEDUP_REMOVED lines=17> */
.L_x_869:
        /* <DEDUP_REMOVED lines=8> */
.L_x_871:
[----:B------:R-:W-:-:S05]  /*0190*/  MOV R0, c[0x0][0x54c] ;  /* 0x0001530000007a02 */ /* 0x000fca0000000f00 */
.L_x_870:
[----:B-----5:R-:W-:Y:S01]  /*01a0*/  IMAD R0, R0, c[0x0][0x548], RZ ;  /* 0x0001520000007a24 */ /* 0x020fe200078e02ff */
[----:B-1----:R-:W-:-:S04]  /*01b0*/  SHF.L.U32 R2, R48, 0x7, RZ ;  /* 0x0000000730027819 */ /* 0x002fc800000006ff */
[----:B------:R-:W-:-:S04]  /*01c0*/  ISETP.GE.AND P0, PT, R2, R0, PT ;  /* 0x000000000200720c */ /* 0x000fc80003f06270 */
[----:B------:R-:W-:-:S05]  /*01d0*/  SEL R0, R5, 0xffffffff, !P0 ;  /* 0xffffffff05007807 */ /* 0x000fca0004000000 */
[----:B------:R1:W-:Y:S01]  /*01e0*/  STL [R1+0xc], R0 ;  /* 0x00000c0001007387 */ /* 0x0003e20000100800 */
[----:B------:R-:W-:Y:S05]  /*01f0*/  BRA `(.L_x_872) ;  /* 0x0000013000007947 */ /* 0x000fea0003800000 */
.L_x_868:
[----:B---3--:R-:W-:-:S04]  /*0200*/  ISETP.NE.U32.AND P0, PT, RZ, c[0x0][0x568], PT ;  /* 0x00015a00ff007a0c */ /* 0x008fc80003f05070 */
[----:B------:R-:W-:-:S13]  /*0210*/  ISETP.NE.AND.EX P0, PT, RZ, c[0x0][0x56c], PT, P0 ;  /* 0x00015b00ff007a0c */ /* 0x000fda0003f05300 */
[----:B------:R-:W-:Y:S05]  /*0220*/  @!P0 BRA `(.L_x_873) ;  /* 0x0000002000008947 */ /* 0x000fea0003800000 */
[----:B------:R1:W5:Y:S01]  /*0230*/  LDG.E R0, [R2.64] ;  /* 0x0000000602007981 */ /* 0x000362000c1e1900 */
[----:B------:R-:W-:Y:S05]  /*0240*/  BRA `(.L_x_874) ;  /* 0x0000009000007947 */ /* 0x000fea0003800000 */
.L_x_873:
        /* <DEDUP_REMOVED lines=8> */
.L_x_875:
[----:B------:R-:W-:-:S05]  /*02d0*/  MOV R0, c[0x0][0x54c] ;  /* 0x0001530000007a02 */ /* 0x000fca0000000f00 */
.L_x_874:
[----:B-----5:R-:W-:Y:S01]  /*02e0*/  IMAD R0, R0, c[0x0][0x548], RZ ;  /* 0x0001520000007a24 */ /* 0x020fe200078e02ff */
[----:B-1----:R-:W-:-:S04]  /*02f0*/  SHF.L.U32 R2, R48, 0x7, RZ ;  /* 0x0000000730027819 */ /* 0x002fc800000006ff */
[----:B------:R-:W-:-:S04]  /*0300*/  ISETP.GE.AND P0, PT, R2, R0, PT ;  /* 0x000000000200720c */ /* 0x000fc80003f06270 */
[----:B------:R-:W-:-:S05]  /*0310*/  SEL R0, R5, 0xffffffff, !P0 ;  /* 0xffffffff05007807 */ /* 0x000fca0004000000 */
[----:B------:R1:W-:Y:S04]  /*0320*/  STL [R1+0xc], R0 ;  /* 0x00000c0001007387 */ /* 0x0003e80000100800 */
.L_x_872:
        /* <DEDUP_REMOVED lines=15> */
[----:B------:R2:W5:Y:S04]  /*0420*/  @P1 LDG.E R251, [R6.64] ;  /* 0x0000000606fb1981 */ /* 0x000568000c1e1900 */
[----:B------:R2:W5:Y:S04]  /*0430*/  @P2 LDG.E R8, [R4.64] ;  /* 0x0000000604082981 */ /* 0x000568000c1e1900 */
[----:B------:R2:W5:Y:S01]  /*0440*/  @P0 LDG.E R13, [R2.64] ;  /* 0x00000006020d0981 */ /* 0x000562000c1e1900 */
[----:B------:R-:W-:-:S02]  /*0450*/  ULDC UR5, c[0x0][0x2ac] ;  /* 0x0000ab0000057ab9 */ /* 0x000fc40000000800 */
[----:B------:R-:W-:Y:S01]  /*0460*/  ULDC UR4, c[0x0][0x1d0] ;  /* 0x0000740000047ab9 */ /* 0x000fe20000000800 */
[----:B------:R-:W3:Y:S01]  /*0470*/  S2R R49, SR_CTAID.Y ;  /* 0x0000000000317919 */ /* 0x000ee20000002600 */
[----:B------:R-:W-:-:S06]  /*0480*/  UIMAD UR4, UR5, UR4, URZ ;  /* 0x00000004050472a4 */ /* 0x000fcc000f8e023f */
[----:B-1----:R-:W-:Y:S01]  /*0490*/  IMAD.U32 R0, RZ, RZ, UR4 ;  /* 0x00000004ff007e24 */ /* 0x002fe2000f8e00ff */
[----:B---3--:R-:W-:Y:S01]  /*04a0*/  SHF.R.S32.HI R52, RZ, 0x1f, R49 ;  /* 0x0000001fff347819 */ /* 0x008fe20000011431 */
[----:B------:R-:W-:Y:S05]  /*04b0*/  @P0 BRA `(.L_x_876) ;  /* 0x0000004000000947 */ /* 0x000fea0003800000 */
[----:B--2---:R-:W-:Y:S05]  /*04c0*/  @!P2 BRA `(.L_x_876) ;  /* 0x000000300000a947 */ /* 0x004fea0003800000 */
[----:B------:R-:W2:Y:S04]  /*04d0*/  LDG.E R3, [R4.64] ;  /* 0x0000000604037981 */ /* 0x000ea8000c1e1900 */
[----:B------:R-:W2:Y:S02]  /*04e0*/  LDG.E R2, [R4.64+0x4] ;  /* 0x0000040604027981 */ /* 0x000ea4000c1e1900 */
[----:B--2--5:R-:W-:Y:S02]  /*04f0*/  IADD3 R13, -R3, R2, RZ ;  /* 0x00000002030d7210 */ /* 0x024fe40007ffe1ff */
.L_x_876:
[----:B--2---:R-:W-:-:S04]  /*0500*/  ISETP.NE.U32.AND P0, PT, RZ, c[0x0][0x368], PT ;  /* 0x0000da00ff007a0c */ /* 0x004fc80003f05070 */
[----:B------:R-:W-:-:S13]  /*0510*/  ISETP.NE.AND.EX P0, PT, RZ, c[0x0][0x36c], PT, P0 ;  /* 0x0000db00ff007a0c */ /* 0x000fda0003f05300 */
[----:B------:R-:W-:Y:S05]  /*0520*/  @!P0 BRA `(.L_x_877) ;  /* 0x0000003000008947 */ /* 0x000fea0003800000 */
[----:B------:R-:W-:-:S05]  /*0530*/  IMAD.WIDE R2, R56, R9, c[0x0][0x368] ;  /* 0x0000da0038027625 */ /* 0x000fca00078e0209 */
[----:B------:R1:W5:Y:S01]  /*0540*/  LDG.E R0, [R2.64] ;  /* 0x0000000602007981 */ /* 0x000362000c1e1900 */
[----:B------:R-:W-:Y:S05]  /*0550*/  BRA `(.L_x_878) ;  /* 0x0000007000007947 */ /* 0x000fea0003800000 */
.L_x_877:
[----:B------:R-:W-:-:S04]  /*0560*/  ISETP.NE.U32.AND P0, PT, RZ, c[0x0][0x350], PT ;  /* 0x0000d400ff007a0c */ /* 0x000fc80003f05070 */
[----:B------:R-:W-:-:S13]  /*0570*/  ISETP.NE.AND.EX P0, PT, RZ, c[0x0][0x354], PT, P0 ;  /* 0x0000d500ff007a0c */ /* 0x000fda0003f05300 */
[----:B------:R-:W-:Y:S05]  /*0580*/  @!P0 BRA `(.L_x_878) ;  /* 0x0000004000008947 */ /* 0x000fea0003800000 */
[----:B------:R-:W-:-:S05]  /*0590*/  IMAD.WIDE R2, R56, R9, c[0x0][0x350] ;  /* 0x0000d40038027625 */ /* 0x000fca00078e0209 */
[----:B------:R-:W2:Y:S04]  /*05a0*/  LDG.E R4, [R2.64] ;  /* 0x0000000602047981 */ /* 0x000ea8000c1e1900 */
[----:B------:R-:W2:Y:S02]  /*05b0*/  LDG.E R0, [R2.64+0x4] ;  /* 0x0000040602007981 */ /* 0x000ea4000c1e1900 */
[----:B--2---:R-:W-:-:S05]  /*05c0*/  IADD3 R0, -R4, R0, RZ ;  /* 0x0000000004007210 */ /* 0x004fca0007ffe1ff */
.L_x_878:
        /* <DEDUP_REMOVED lines=11> */
[----:B-1----:R-:W-:Y:S01]  /*0680*/  SHF.R.S32.HI R2, RZ, 0x1f, R0 ;  /* 0x0000001fff027819 */ /* 0x002fe20000011400 */
        /* <DEDUP_REMOVED lines=83> */
[CC--:B------:R-:W-:Y:S01]  /*0bc0*/  LEA.HI R20, R10.reuse, R153.reuse, RZ, 0x4 ;  /* 0x000000990a147211 */ /* 0x0c0fe200078f20ff */
[----:B------:R-:W-:Y:S01]  /*0bd0*/  IMAD R231, R9, 0x20, R17 ;  /* 0x0000002009e77824 */ /* 0x000fe200078e0211 */
[----:B------:R-:W-:Y:S01]  /*0be0*/  SHF.R.S32.HI R22, RZ, 0x3, R24 ;  /* 0x00000003ff167819 */ /* 0x000fe20000011418 */
[----:B------:R-:W-:Y:S01]  /*0bf0*/  IMAD R5, R49, c[0x0][0x1bc], R5 ;  /* 0x00006f0031057a24 */ /* 0x000fe200078e0205 */
[----:B------:R-:W-:Y:S01]  /*0c00*/  SHF.R.S32.HI R159, RZ, 0x6, R29 ;  /* 0x00000006ff9f7819 */ /* 0x000fe2000001141d */
[----:B------:R-:W-:Y:S01]  /*0c10*/  IMAD.SHL.U32 R60, R9, 0x8, RZ ;  /* 0x00000008093c7824 */ /* 0x000fe200078e00ff */
[----:B------:R-:W-:Y:S01]  /*0c20*/  LEA.HI R138, R10, R153, RZ, 0x5 ;  /* 0x000000990a8a7211 */ /* 0x000fe200078f28ff */
[----:B------:R-:W-:-:S02]  /*0c30*/  IMAD R16, R48, 0x80, R17 ;  /* 0x0000008030107824 */ /* 0x000fc400078e0211 */
[----:B-1----:R-:W-:Y:S01]  /*0c40*/  IMAD.WIDE.U32 R2, R8, c[0x0][0x178], RZ ;  /* 0x00005e0008027a25 */ /* 0x002fe200078e00ff */
[----:B------:R1:W-:Y:S01]  /*0c50*/  STL [R1+0x10], R159 ;  /* 0x0000109f01007387 */ /* 0x0003e20000100800 */
[----:B------:R-:W-:Y:S02]  /*0c60*/  SHF.R.S32.HI R23, RZ, 0x5, R138 ;  /* 0x00000005ff177819 */ /* 0x000fe4000001148a */
[----:B------:R-:W-:Y:S01]  /*0c70*/  IMAD.IADD R3, R3, 0x1, R0 ;  /* 0x0000000103037824 */ /* 0x000fe200078e0200 */
[----:B------:R-:W-:Y:S01]  /*0c80*/  SHF.R.S32.HI R0, RZ, 0x1f, R56 ;  /* 0x0000001fff007819 */ /* 0x000fe20000011438 */
[----:B------:R-:W-:Y:S01]  /*0c90*/  IMAD R8, R48, 0x80, R231 ;  /* 0x0000008030087824 */ /* 0x000fe200078e02e7 */
[----:B------:R-:W-:Y:S01]  /*0ca0*/  IADD3 R19, R60, 0x20, RZ ;  /* 0x000000203c137810 */ /* 0x000fe20007ffe0ff */
[----:B------:R-:W-:Y:S01]  /*0cb0*/  IMAD.WIDE.U32 R2, R49, c[0x0][0x1b8], R2 ;  /* 0x00006e0031027a25 */ /* 0x000fe200078e0002 */
[----:B------:R-:W-:Y:S02]  /*0cc0*/  SEL R6, R0, RZ, !P2 ;  /* 0x000000ff00067207 */ /* 0x000fe40005000000 */
[----:B------:R-:W-:Y:S01]  /*0cd0*/  IADD3 R55, R60, 0x40, RZ ;  /* 0x000000403c377810 */ /* 0x000fe20007ffe0ff */
[----:B------:R-:W-:Y:S01]  /*0ce0*/  @P0 IMAD.HI.U32 R7, R8, c[0x0][0x2c8], RZ ;  /* 0x0000b20008070a27 */ /* 0x000fe200078e00ff */
[----:B------:R-:W-:-:S02]  /*0cf0*/  ISETP.GE.AND P4, PT, R60, c[0x0][0x198], PT ;  /* 0x000066003c007a0c */ /* 0x000fc40003f86270 */
[----:B------:R-:W-:Y:S01]  /*0d00*/  ISETP.GE.AND P3, PT, R19, c[0x0][0x198], PT ;  /* 0x0000660013007a0c */ /* 0x000fe20003f66270 */
[----:B------:R-:W-:Y:S01]  /*0d10*/  IMAD.IADD R3, R3, 0x1, R5 ;  /* 0x0000000103037824 */ /* 0x000fe200078e0205 */
[----:B------:R-:W-:Y:S01]  /*0d20*/  ISETP.GE.AND P2, PT, R55, c[0x0][0x198], PT ;  /* 0x0000660037007a0c */ /* 0x000fe20003f46270 */
[----:B------:R-:W-:Y:S01]  /*0d30*/  IMAD.MOV.U32 R0, RZ, RZ, R8 ;  /* 0x000000ffff007224 */ /* 0x000fe200078e0008 */
[----:B------:R-:W-:Y:S01]  /*0d40*/  @P0 SHF.R.U32.HI R0, RZ, c[0x0][0x2cc], R7 ;  /* 0x0000b300ff000a19 */ /* 0x000fe20000011607 */
[----:B------:R-:W-:Y:S02]  /*0d50*/  IMAD R5, R6, c[0x0][0x1c0], RZ ;  /* 0x0000700006057a24 */ /* 0x000fe400078e02ff */
        /* <DEDUP_REMOVED lines=30> */
[----:B------:R1:W2:Y:S01]  /*0f40*/  SHFL.IDX PT, R2, R12, RZ, 0x1c1f ;  /* 0x001c1fff0c027589 */ /* 0x0002a200000e0000 */
        /* <DEDUP_REMOVED lines=26> */
.L_x_881:
[----:B-123--:R-:W-:Y:S05]  /*10f0*/  BSYNC B0 ;  /* 0x0000000000007941 */ /* 0x00efea0003800000 */
.L_x_880:
        /* <DEDUP_REMOVED lines=20> */
.L_x_883:
[----:B------:R-:W-:Y:S05]  /*1240*/  BSYNC B0 ;  /* 0x0000000000007941 */ /* 0x000fea0003800000 */
.L_x_882:
        /* <DEDUP_REMOVED lines=20> */
.L_x_885:
[----:B------:R-:W-:Y:S05]  /*1390*/  BSYNC B0 ;  /* 0x0000000000007941 */ /* 0x000fea0003800000 */
.L_x_884:
[----:B------:R-:W-:Y:S01]  /*13a0*/  IMAD.MOV.U32 R162, RZ, RZ, c[0x0][0x2b8] ;  /* 0x0000ae00ffa27624 */ /* 0x000fe200078e00ff */
[----:B---3--:R-:W-:Y:S01]  /*13b0*/  SHFL.IDX PT, R2, R12, 0x3, 0x1c1f ;  /* 0x007c1f000c027f89 */ /* 0x008fe200000e0000 */
[----:B------:R-:W-:Y:S01]  /*13c0*/  IMAD R0, R159, 0x40, R231 ;  /* 0x000000409f007824 */ /* 0x000fe200078e02e7 */
[----:B-----5:R-:W-:Y:S01]  /*13d0*/  SHF.R.S32.HI R5, RZ, 0x1f, R14 ;  /* 0x0000001fff057819 */ /* 0x020fe2000001140e */
[----:B------:R-:W-:Y:S01]  /*13e0*/  IMAD.WIDE.U32 R160, R14, c[0x0][0x2b0], RZ ;  /* 0x0000ac000ea07a25 */ /* 0x000fe200078e00ff */
[----:B------:R-:W-:Y:S01]  /*13f0*/  ISETP.NE.AND P5, PT, R162, 0x1, PT ;  /* 0x00000001a200780c */ /* 0x000fe20003fa5270 */
[----:B----4-:R-:W3:Y:S01]  /*1400*/  SHFL.IDX PT, R3, R11, 0x3, 0x1c1f ;  /* 0x007c1f000b037f89 */ /* 0x010ee200000e0000 */
[----:B------:R-:W-:Y:S01]  /*1410*/  IADD3 R0, R0, -0x40, RZ ;  /* 0xffffffc000007810 */ /* 0x000fe20007ffe0ff */
[----:B------:R-:W-:Y:S01]  /*1420*/  IMAD R5, R5, c[0x0][0x2b0], RZ ;  /* 0x0000ac0005057a24 */ /* 0x000fe200078e02ff */
[----:B------:R-:W-:Y:S01]  /*1430*/  IADD3 R7, R16, 0x60, RZ ;  /* 0x0000006010077810 */ /* 0x000fe20007ffe0ff */
[----:B------:R-:W-:Y:S01]  /*1440*/  IMAD.SHL.U32 R221, R221, 0x2, RZ ;  /* 0x00000002dddd7824 */ /* 0x000fe200078e00ff */
[C---:B------:R-:W-:Y:S01]  /*1450*/  ISETP.GE.AND P1, PT, R0.reuse, R61, PT ;  /* 0x0000003d0000720c */ /* 0x040fe20003f26270 */
[----:B------:R-:W-:Y:S01]  /*1460*/  IMAD.IADD R10, R0, 0x1, R251 ;  /* 0x00000001000a7824 */ /* 0x000fe200078e02fb */
[----:B------:R-:W-:Y:S01]  /*1470*/  ISETP.GE.AND P0, PT, R7, R13, PT ;  /* 0x0000000d0700720c */ /* 0x000fe20003f06270 */
[----:B------:R-:W-:Y:S01]  /*1480*/  IMAD R8, R14, c[0x0][0x2b4], R5 ;  /* 0x0000ad000e087a24 */ /* 0x000fe200078e0205 */
[----:B------:R-:W-:Y:S01]  /*1490*/  SHF.R.S32.HI R9, RZ, 0x1f, R55 ;  /* 0x0000001fff097819 */ /* 0x000fe20000011437 */
[----:B------:R-:W-:Y:S01]  /*14a0*/  IMAD.MOV.U32 R0, RZ, RZ, R10 ;  /* 0x000000ffff007224 */ /* 0x000fe200078e000a */
[----:B------:R-:W-:Y:S01]  /*14b0*/  ISETP.GT.OR P1, PT, R231, 0x3f, P1 ;  /* 0x0000003fe700780c */ /* 0x000fe20000f24670 */
[----:B------:R-:W-:Y:S01]  /*14c0*/  @P5 IMAD.HI.U32 R6, R10, c[0x0][0x2bc], RZ ;  /* 0x0000af000a065a27 */ /* 0x000fe200078e00ff */
[----:B------:R-:W-:Y:S01]  /*14d0*/  LEA.HI R9, R9, R55, RZ, 0x3 ;  /* 0x0000003709097211 */ /* 0x000fe200078f18ff */
[----:B------:R-:W-:Y:S02]  /*14e0*/  STL.64 [R1], R160 ;  /* 0x000000a001007387 */ /* 0x000fe40000100a00 */
[----:B------:R-:W-:Y:S01]  /*14f0*/  IMAD.IADD R158, R161, 0x1, R8 ;  /* 0x00000001a19e7824 */ /* 0x000fe200078e0208 */
[----:B------:R-:W-:Y:S01]  /*1500*/  @P5 SHF.R.U32.HI R0, RZ, c[0x0][0x2c0], R6 ;  /* 0x0000b000ff005a19 */ /* 0x000fe20000011606 */
[----:B------:R-:W-:Y:S01]  /*1510*/  IMAD.MOV.U32 R222, RZ, RZ, RZ ;  /* 0x000000ffffde7224 */ /* 0x000fe200078e00ff */
[----:B------:R-:W-:-:S02]  /*1520*/  SHF.R.S32.HI R6, RZ, 0x1f, R19 ;  /* 0x0000001fff067819 */ /* 0x000fc40000011413 */
[----:B------:R-:W-:Y:S01]  /*1530*/  LOP3.LUT R189, R9, 0xfffffff8, RZ, 0xc0, !PT ;  /* 0xfffffff809bd7812 */ /* 0x000fe200078ec0ff */
[----:B------:R-:W-:Y:S01]  /*1540*/  IMAD.WIDE.U32 R156, R49, c[0x0][0x1e8], RZ ;  /* 0x00007a00319c7a25 */ /* 0x000fe200078e00ff */
[----:B------:R-:W-:Y:S01]  /*1550*/  LEA.HI R5, R6, R19, RZ, 0x3 ;  /* 0x0000001306057211 */ /* 0x000fe200078f18ff */
[----:B------:R-:W-:Y:S02]  /*1560*/  STL [R1+0x8], R158 ;  /* 0x0000089e01007387 */ /* 0x000fe40000100800 */
[--C-:B---3--:R-:W-:Y:S01]  /*1570*/  @!P0 IMAD.WIDE R6, R60, 0x2, R2.reuse ;  /* 0x000000023c068825 */ /* 0x108fe200078e0202 */
[----:B------:R-:W-:Y:S02]  /*1580*/  LOP3.LUT R190, R5, 0xfffffff8, RZ, 0xc0, !PT ;  /* 0xfffffff805be7812 */ /* 0x000fe400078ec0ff */
[----:B------:R-:W-:Y:S02]  /*1590*/  @!P1 IADD3 R5, P5, R0, R160, RZ ;  /* 0x000000a000059210 */ /* 0x000fe40007fbe0ff */
[----:B------:R-:W-:Y:S01]  /*15a0*/  @!PT LDS RZ, [RZ] ;  /* 0x00000000fffff984 */ /* 0x000fe20000000800 */
[----:B------:R3:W-:Y:S01]  /*15b0*/  @!P0 LDGSTS.E.BYPASS.LTC128B.128 [R221+0x7900], [R6.64], !P4 ;  /* 0x0790000006dd8fae */ /* 0x0007e2000e101d46 */
[----:B------:R-:W-:-:S04]  /*15c0*/  @!P0 IMAD.WIDE R8, R190, 0x2, R2 ;  /* 0x00000002be088825 */ /* 0x000fc800078e0202 */
[----:B------:R-:W-:Y:S01]  /*15d0*/  @!P0 IMAD.WIDE R2, R189, 0x2, R2 ;  /* 0x00000002bd028825 */ /* 0x000fe200078e0202 */
[----:B------:R4:W-:Y:S04]  /*15e0*/  @!P0 LDGSTS.E.BYPASS.LTC128B.128 [R221+0x9900], [R8.64], !P3 ;  /* 0x0990000008dd8fae */ /* 0x0009e8000d901d46 */
[----:B------:R1:W-:Y:S04]  /*15f0*/  @!P0 LDGSTS.E.BYPASS.LTC128B.128 [R221+0xb900], [R2.64], !P2 ;  /* 0x0b90000002dd8fae */ /* 0x0003e8000d101d46 */
[----:B------:R-:W0:Y:S01]  /*1600*/  LDGDEPBAR ;  /* 0x00000000000079af */ /* 0x000e220000000000 */
[----:B---3--:R-:W-:-:S02]  /*1610*/  @!P1 LEA.HI.X.SX32 R7, R0, R158, 0x1, P5 ;  /* 0x0000009e00079211 */ /* 0x008fc400028f0eff */
[----:B------:R-:W-:-:S04]  /*1620*/  @!P1 LEA R6, P4, R5, c[0x0][0x2a0], 0x2 ;  /* 0x0000a80005069a11 */ /* 0x000fc800078810ff */
[----:B------:R-:W-:Y:S01]  /*1630*/  @!P1 LEA.HI.X R7, R5, c[0x0][0x2a4], R7, 0x2, P4 ;  /* 0x0000a90005079a11 */ /* 0x000fe200020f1407 */
[----:B------:R-:W-:Y:S06]  /*1640*/  BAR.SYNC.DEFER_BLOCKING 0x0 ;  /* 0x0000000000007b1d */ /* 0x000fec0000010000 */
[----:B------:R-:W4:Y:S01]  /*1650*/  @!P1 LDG.E R222, [R6.64] ;  /* 0x0000000606de9981 */ /* 0x000f22000c1e1900 */
[----:B------:R-:W-:Y:S01]  /*1660*/  IMAD.MOV R0, RZ, RZ, -R0 ;  /* 0x000000ffff007224 */ /* 0x000fe200078e0a00 */
[----:B------:R-:W-:Y:S02]  /*1670*/  SHF.R.S32.HI R14, RZ, 0x4, R20 ;  /* 0x00000004ff0e7819 */ /* 0x000fe40000011414 */
[----:B-12---:R-:W-:Y:S01]  /*1680*/  LOP3.LUT R12, R24, 0xfffffff8, RZ, 0xc0, !PT ;  /* 0xfffffff8180c7812 */ /* 0x006fe200078ec0ff */
[----:B------:R-:W-:Y:S01]  /*1690*/  IMAD R223, R0, c[0x0][0x2b8], R10 ;  /* 0x0000ae0000df7a24 */ /* 0x000fe200078e020a */
[----:B------:R-:W-:Y:S01]  /*16a0*/  ISETP.GE.AND P6, PT, R60, c[0x0][0x1d4], PT ;  /* 0x000075003c007a0c */ /* 0x000fe20003fc6270 */
[----:B------:R-:W-:Y:S01]  /*16b0*/  IMAD.WIDE.U32 R24, R49, c[0x0][0x210], RZ ;  /* 0x0000840031187a25 */ /* 0x000fe200078e00ff */
[----:B------:R-:W-:-:S02]  /*16c0*/  ISETP.GE.AND P5, PT, R19, c[0x0][0x1d4], PT ;  /* 0x0000750013007a0c */ /* 0x000fc40003fa6270 */
[----:B------:R-:W-:Y:S01]  /*16d0*/  SHF.R.S32.HI R5, RZ, 0x1f, R223 ;  /* 0x0000001fff057819 */ /* 0x000fe200000114df */
[----:B------:R-:W-:Y:S01]  /*16e0*/  IMAD.WIDE.U32 R2, R223, c[0x0][0x1e0], RZ ;  /* 0x00007800df027a25 */ /* 0x000fe200078e00ff */
[----:B------:R-:W-:Y:S02]  /*16f0*/  SHF.R.S32.HI R10, RZ, 0x1f, R18 ;  /* 0x0000001fff0a7819 */ /* 0x000fe40000011412 */
[----:B------:R-:W-:Y:S01]  /*1700*/  ISETP.GE.AND P4, PT, R55, c[0x0][0x1d4], PT ;  /* 0x0000750037007a0c */ /* 0x000fe20003f86270 */
[C---:B------:R-:W-:Y:S01]  /*1710*/  IMAD R0, R5.reuse, c[0x0][0x1e0], RZ ;  /* 0x0000780005007a24 */ /* 0x040fe200078e02ff */
[----:B------:R-:W-:Y:S01]  /*1720*/  ISETP.GE.AND P2, PT, R60, c[0x0][0x1d4], PT ;  /* 0x000075003c007a0c */ /* 0x000fe20003f46270 */
[----:B------:R-:W-:Y:S01]  /*1730*/  IMAD R5, R5, c[0x0][0x208], RZ ;  /* 0x0000820005057a24 */ /* 0x000fe200078e02ff */
[----:B------:R-:W-:Y:S01]  /*1740*/  SHF.R.S32.HI R155, RZ, 0x1f, R60 ;  /* 0x0000001fff9b7819 */ /* 0x000fe2000001143c */
[C---:B------:R-:W-:Y:S01]  /*1750*/  IMAD R0, R223.reuse, c[0x0][0x1e4], R0 ;  /* 0x00007900df007a24 */ /* 0x040fe200078e0200 */
[----:B------:R-:W-:Y:S01]  /*1760*/  SHF.R.S32.HI R154, RZ, 0x1f, R190 ;  /* 0x0000001fff9a7819 */ /* 0x000fe200000114be */
[----:B------:R-:W-:Y:S01]  /*1770*/  IMAD R5, R223, c[0x0][0x20c], R5 ;  /* 0x00008300df057a24 */ /* 0x000fe200078e0205 */
[----:B------:R-:W-:Y:S01]  /*1780*/  SHF.R.S32.HI R152, RZ, 0x1f, R189 ;  /* 0x0000001fff987819 */ /* 0x000fe200000114bd */
[----:B------:R-:W-:-:S02]  /*1790*/  IMAD.IADD R3, R3, 0x1, R0 ;  /* 0x0000000103037824 */ /* 0x000fc400078e0200 */
[----:B------:R-:W-:Y:S02]  /*17a0*/  IMAD R0, R52, c[0x0][0x1e8], RZ ;  /* 0x00007a0034007a24 */ /* 0x000fe400078e02ff */
[----:B------:R-:W-:Y:S02]  /*17b0*/  IMAD.IADD R12, R153, 0x1, -R12 ;  /* 0x00000001990c7824 */ /* 0x000fe400078e0a0c */
[----:B------:R-:W-:-:S03]  /*17c0*/  IMAD R0, R49, c[0x0][0x1ec], R0 ;  /* 0x00007b0031007a24 */ /* 0x000fc600078e0200 */
[----:B------:R-:W-:Y:S01]  /*17d0*/  LEA.HI R13, R12, R12, RZ, 0x1 ;  /* 0x0000000c0c0d7211 */ /* 0x000fe200078f08ff */
[----:B------:R-:W-:Y:S01]  /*17e0*/  IMAD.IADD R252, R157, 0x1, R0 ;  /* 0x000000019dfc7824 */ /* 0x000fe200078e0200 */
[----:B----4-:R-:W-:Y:S01]  /*17f0*/  SHF.R.S32.HI R9, RZ, 0x1f, R222 ;  /* 0x0000001fff097819 */ /* 0x010fe200000114de */
[----:B------:R-:W-:-:S04]  /*1800*/  IMAD.WIDE.U32 R6, R222, c[0x0][0x1f0], R2 ;  /* 0x00007c00de067a25 */ /* 0x000fc800078e0002 */
[----:B------:R-:W-:Y:S01]  /*1810*/  IMAD R8, R9, c[0x0][0x1f0], RZ ;  /* 0x00007c0009087a24 */ /* 0x000fe200078e02ff */
[----:B------:R-:W-:Y:S01]  /*1820*/  IADD3 R0, P0, R156, R6, RZ ;  /* 0x000000069c007210 */ /* 0x000fe20007f1e0ff */
[----:B------:R-:W-:-:S04]  /*1830*/  IMAD.WIDE.U32 R2, R223, c[0x0][0x208], RZ ;  /* 0x00008200df027a25 */ /* 0x000fc800078e00ff */
[----:B------:R-:W-:Y:S02]  /*1840*/  IMAD R8, R222, c[0x0][0x1f4], R8 ;  /* 0x00007d00de087a24 */ /* 0x000fe400078e0208 */
[----:B------:R-:W-:Y:S01]  /*1850*/  IMAD.IADD R3, R3, 0x1, R5 ;  /* 0x0000000103037824 */ /* 0x000fe200078e0205 */
[----:B------:R-:W-:Y:S02]  /*1860*/  LOP3.LUT R5, R15, 0x7fffffe, RZ, 0xc0, !PT ;  /* 0x07fffffe0f057812 */ /* 0x000fe400078ec0ff */
[----:B------:R-:W-:Y:S01]  /*1870*/  IADD3.X R6, R252, R7, R8, P0, !PT ;  /* 0x00000007fc067210 */ /* 0x000fe200007fe408 */
[----:B------:R-:W-:Y:S01]  /*1880*/  IMAD.WIDE.U32 R2, R222, c[0x0][0x218], R2 ;  /* 0x00008600de027a25 */ /* 0x000fe200078e0002 */
[----:B------:R-:W-:Y:S02]  /*1890*/  LEA R16, P0, R0, c[0x0][0x1c8], 0x1 ;  /* 0x0000720000107a11 */ /* 0x000fe400078008ff */
[----:B------:R-:W-:Y:S01]  /*18a0*/  LEA.HI R8, R20, R14, RZ, 0x1 ;  /* 0x0000000e14087211 */ /* 0x000fe200078f08ff */
[----:B------:R-:W-:Y:S01]  /*18b0*/  IMAD.IADD R136, R18, 0x1, -R5 ;  /* 0x0000000112887824 */ /* 0x000fe200078e0a05 */
[----:B------:R-:W-:-:S02]  /*18c0*/  LEA.HI.X R15, R0, c[0x0][0x1cc], R6, 0x1, P0 ;  /* 0x00007300000f7a11 */ /* 0x000fc400000f0c06 */
[----:B------:R-:W-:Y:S01]  /*18d0*/  LEA R0, R159, 0xffffffc0, 0x6 ;  /* 0xffffffc09f007811 */ /* 0x000fe200078e30ff */
[----:B------:R-:W-:Y:S01]  /*18e0*/  SHFL.IDX PT, R6, R16, RZ, 0x1c1f ;  /* 0x001c1fff10067589 */ /* 0x000fe200000e0000 */
[----:B------:R-:W-:Y:S02]  /*18f0*/  LOP3.LUT R8, R8, 0xfffffffe, RZ, 0xc0, !PT ;  /* 0xfffffffe08087812 */ /* 0x000fe400078ec0ff */
[----:B------:R-:W-:Y:S01]  /*1900*/  LEA.HI R20, R10, R18, RZ, 0x3 ;  /* 0x000000120a147211 */ /* 0x000fe200078f18ff */
[----:B------:R-:W1:Y:S01]  /*1910*/  SHFL.IDX PT, R7, R15, RZ, 0x1c1f ;  /* 0x001c1fff0f077589 */ /* 0x000e6200000e0000 */
[----:B------:R-:W-:Y:S02]  /*1920*/  IMAD.IADD R137, R61, 0x1, -R0 ;  /* 0x000000013d897824 */ /* 0x000fe400078e0a00 */
[----:B------:R-:W-:Y:S02]  /*1930*/  IMAD R0, R52, c[0x0][0x210], RZ ;  /* 0x0000840034007a24 */ /* 0x000fe400078e02ff */
[----:B------:R-:W-:-:S02]  /*1940*/  IMAD.IADD R54, R137, 0x1, -R17 ;  /* 0x0000000189367824 */ /* 0x000fc400078e0a11 */
[----:B------:R-:W-:Y:S02]  /*1950*/  IMAD R5, R49, c[0x0][0x214], R0 ;  /* 0x0000850031057a24 */ /* 0x000fe400078e0200 */
[----:B------:R-:W-:Y:S01]  /*1960*/  IMAD R0, R9, c[0x0][0x218], RZ ;  /* 0x0000860009007a24 */ /* 0x000fe200078e02ff */
[----:B------:R-:W-:Y:S01]  /*1970*/  ISETP.GE.AND P1, PT, R54, 0x1, PT ;  /* 0x000000013600780c */ /* 0x000fe20003f26270 */
[----:B------:R-:W-:Y:S01]  /*1980*/  IMAD.IADD R11, R25, 0x1, R5 ;  /* 0x00000001190b7824 */ /* 0x000fe200078e0205 */
[----:B------:R-:W-:Y:S01]  /*1990*/  IADD3 R5, P0, R24, R2, RZ ;  /* 0x0000000218057210 */ /* 0x000fe20007f1e0ff */
[----:B------:R-:W-:Y:S02]  /*19a0*/  IMAD R0, R222, c[0x0][0x21c], R0 ;  /* 0x00008700de007a24 */ /* 0x000fe400078e0200 */
[----:B------:R-:W-:-:S03]  /*19b0*/  IMAD.IADD R14, R14, 0x1, -R8 ;  /* 0x000000010e0e7824 */ /* 0x000fc600078e0a08 */
[----:B------:R-:W-:Y:S02]  /*19c0*/  IADD3.X R0, R11, R3, R0, P0, !PT ;  /* 0x000000030b007210 */ /* 0x000fe400007fe400 */
[----:B------:R-:W-:Y:S02]  /*19d0*/  LEA R10, P0, R5, c[0x0][0x1f8], 0x1 ;  /* 0x00007e00050a7a11 */ /* 0x000fe400078008ff */
[----:B------:R-:W-:Y:S01]  /*19e0*/  LOP3.LUT R11, R13, 0x7fffffe, RZ, 0xc0, !PT ;  /* 0x07fffffe0d0b7812 */ /* 0x000fe200078ec0ff */
[----:B-1----:R-:W-:Y:S01]  /*19f0*/  @P1 IMAD.WIDE R8, R60, 0x2, R6 ;  /* 0x000000023c081825 */ /* 0x002fe200078e0206 */
[----:B------:R-:W-:Y:S01]  /*1a00*/  LEA.HI.X R0, R5, c[0x0][0x1fc], R0, 0x1, P0 ;  /* 0x00007f0005007a11 */ /* 0x000fe200000f0c00 */
[----:B------:R-:W-:Y:S01]  /*1a10*/  SHFL.IDX PT, R17, R10, RZ, 0x1c1f ;  /* 0x001c1fff0a117589 */ /* 0x000fe200000e0000 */
[----:B------:R-:W-:Y:S01]  /*1a20*/  ISETP.GT.AND P0, PT, R54, 0x20, PT ;  /* 0x000000203600780c */ /* 0x000fe20003f04270 */
[----:B------:R-:W-:Y:S02]  /*1a30*/  @P1 IMAD.WIDE R2, R190, 0x2, R6 ;  /* 0x00000002be021825 */ /* 0x000fe400078e0206 */
[----:B------:R1:W-:Y:S02]  /*1a40*/  @P1 LDGSTS.E.BYPASS.LTC128B.128 [R221+0x3100], [R8.64], !P6 ;  /* 0x0310000008dd1fae */ /* 0x0003e4000f101d46 */
[----:B------:R-:W-:-:S02]  /*1a50*/  IMAD.IADD R18, R12, 0x1, -R11 ;  /* 0x000000010c127824 */ /* 0x000fc400078e0a0b */
[----:B------:R2:W-:Y:S01]  /*1a60*/  @P1 LDGSTS.E.BYPASS.LTC128B.128 [R221+0x4100], [R2.64], !P5 ;  /* 0x0410000002dd1fae */ /* 0x0005e2000e901d46 */
[----:B------:R-:W-:Y:S02]  /*1a70*/  IMAD.SHL.U32 R5, R21, 0x40, RZ ;  /* 0x0000004015057824 */ /* 0x000fe400078e00ff */
[----:B------:R-:W-:Y:S01]  /*1a80*/  @P1 IMAD.WIDE R6, R189, 0x2, R6 ;  /* 0x00000002bd061825 */ /* 0x000fe200078e0206 */
[----:B------:R-:W-:Y:S02]  /*1a90*/  SHFL.IDX PT, R12, R0, RZ, 0x1c1f ;  /* 0x001c1fff000c7589 */ /* 0x000fe400000e0000 */
[----:B------:R-:W-:Y:S01]  /*1aa0*/  LOP3.LUT R5, R5, 0xc0, RZ, 0xc0, !PT ;  /* 0x000000c005057812 */ /* 0x000fe200078ec0ff */
[C---:B------:R-:W-:Y:S01]  /*1ab0*/  IMAD R18, R14.reuse, 0x8, R18 ;  /* 0x000000080e127824 */ /* 0x040fe200078e0212 */
        /* <DEDUP_REMOVED lines=11> */
[C---:B------:R-:W-:Y:S01]  /*1b70*/  LOP3.LUT P3, RZ, R0.reuse, 0x2, RZ, 0xc0, !PT ;  /* 0x0000000200ff7812 */ /* 0x040fe2000786c0ff */
[----:B------:R-:W-:-:S05]  /*1b80*/  IMAD.SHL.U32 R0, R0, 0x40, RZ ;  /* 0x0000004000007824 */ /* 0x000fca00078e00ff */
[----:B------:R-:W-:-:S04]  /*1b90*/  LOP3.LUT R0, R0, 0xc0, RZ, 0xc0, !PT ;  /* 0x000000c000007812 */ /* 0x000fc800078ec0ff */
[----:B------:R-:W-:Y:S02]  /*1ba0*/  LOP3.LUT R5, R0, 0x8, R9, 0xf8, !PT ;  /* 0x0000000800057812 */ /* 0x000fe400078ef809 */
[----:B------:R-:W-:-:S04]  /*1bb0*/  SHF.R.U32.HI R0, RZ, 0x3, R0 ;  /* 0x00000003ff007819 */ /* 0x000fc80000011600 */
[----:B------:R-:W-:Y:S01]  /*1bc0*/  LOP3.LUT R5, R5, R0, RZ, 0x3c, !PT ;  /* 0x0000000005057212 */ /* 0x000fe200078e3cff */
[----:B------:R-:W-:Y:S02]  /*1bd0*/  IMAD.SHL.U32 R0, R20, 0x20, RZ ;  /* 0x0000002014007824 */ /* 0x000fe400078e00ff */
[----:B----4-:R-:W-:-:S03]  /*1be0*/  @P0 IMAD.WIDE R6, R60, 0x2, R2 ;  /* 0x000000023c060825 */ /* 0x010fc600078e0202 */
[----:B------:R-:W-:Y:S01]  /*1bf0*/  LOP3.LUT R62, R0, 0xffffff00, RZ, 0xc0, !PT ;  /* 0xffffff00003e7812 */ /* 0x000fe200078ec0ff */
[--C-:B------:R-:W-:Y:S01]  /*1c00*/  @P0 IMAD.WIDE R8, R190, 0x2, R2.reuse ;  /* 0x00000002be080825 */ /* 0x100fe200078e0202 */
[----:B------:R1:W-:Y:S03]  /*1c10*/  @P0 LDGSTS.E.BYPASS.LTC128B.128 [R221+0x3900], [R6.64], !P6 ;  /* 0x0390000006dd0fae */ /* 0x0003e6000f101d46 */
[----:B------:R-:W-:Y:S01]  /*1c20*/  @P0 IMAD.WIDE R2, R189, 0x2, R2 ;  /* 0x00000002bd020825 */ /* 0x000fe200078e0202 */
[----:B------:R2:W-:Y:S03]  /*1c30*/  @P0 LDGSTS.E.BYPASS.LTC128B.128 [R221+0x4900], [R8.64], !P5 ;  /* 0x0490000008dd0fae */ /* 0x0005e6000e901d46 */
[----:B------:R-:W-:Y:S01]  /*1c40*/  IMAD.WIDE R14, R60, 0x2, RZ ;  /* 0x000000023c0e7825 */ /* 0x000fe200078e02ff */
[----:B------:R3:W-:Y:S03]  /*1c50*/  @P0 LDGSTS.E.BYPASS.LTC128B.128 [R221+0x5900], [R2.64], !P4 ;  /* 0x0590000002dd0fae */ /* 0x0007e6000e101d46 */
[----:B------:R-:W-:Y:S01]  /*1c60*/  IMAD R0, R23, 0x200, R62 ;  /* 0x0000020017007824 */ /* 0x000fe200078e023e */
[----:B------:R-:W0:Y:S01]  /*1c70*/  LDGDEPBAR ;  /* 0x00000000000079af */ /* 0x000e220000000000 */
[----:B------:R-:W-:-:S02]  /*1c80*/  IADD3 R58, P1, R17, R14, RZ ;  /* 0x0000000e113a7210 */ /* 0x000fc40007f3e0ff */
[----:B------:R-:W-:-:S03]  /*1c90*/  IMAD R0, R136, 0x20, R0 ;  /* 0x0000002088007824 */ /* 0x000fc600078e0200 */
[----:B------:R-:W-:Y:S01]  /*1ca0*/  IMAD.X R59, R12, 0x1, R15, P1 ;  /* 0x000000010c3b7824 */ /* 0x000fe200008e060f */
[----:B------:R-:W-:Y:S02]  /*1cb0*/  IADD3 R56, P1, R14, R10, RZ ;  /* 0x0000000a0e387210 */ /* 0x000fe40007f3e0ff */
[----:B------:R-:W-:-:S03]  /*1cc0*/  IADD3 R0, R63, R0, RZ ;  /* 0x000000003f007210 */ /* 0x000fc60007ffe0ff */
[----:B------:R-:W-:Y:S02]  /*1cd0*/  IMAD.X R57, R15, 0x1, R11, P1 ;  /* 0x000000010f397824 */ /* 0x000fe400008e060b */
[----:B------:R-:W-:Y:S02]  /*1ce0*/  IMAD.SHL.U32 R219, R0, 0x2, RZ ;  /* 0x0000000200db7824 */ /* 0x000fe400078e00ff */
[----:B-1----:R-:W-:-:S04]  /*1cf0*/  IMAD.WIDE R6, R190, 0x2, RZ ;  /* 0x00000002be067825 */ /* 0x002fc800078e02ff */
[----:B--2---:R-:W-:Y:S01]  /*1d00*/  IMAD.WIDE R8, R189, 0x2, RZ ;  /* 0x00000002bd087825 */ /* 0x004fe200078e02ff */
[----:B------:R-:W-:Y:S02]  /*1d10*/  IADD3 R52, P1, R17, R6, RZ ;  /* 0x0000000611347210 */ /* 0x000fe40007f3e0ff */
[----:B------:R-:W-:Y:S01]  /*1d20*/  IADD3 R50, P0, R6, R10, RZ ;  /* 0x0000000a06327210 */ /* 0x000fe20007f1e0ff */
[----:B------:R-:W-:-:S04]  /*1d30*/  DEPBAR.LE SB0, 0x1 ;  /* 0x000080400000791a */ /* 0x000fc80000000000 */
[----:B------:R-:W-:-:S04]  /*1d40*/  DEPBAR.LE SB0, 0x0 ;  /* 0x000080000000791a */ /* 0x000fc80000000000 */
[----:B------:R-:W-:Y:S01]  /*1d50*/  BAR.SYNC.DEFER_BLOCKING 0x0 ;  /* 0x0000000000007b1d */ /* 0x000fe20000010000 */
[----:B---3--:R-:W-:Y:S02]  /*1d60*/  IMAD.U32 R3, R18, 0x20, R5 ;  /* 0x0000002012037824 */ /* 0x008fe400078e0005 */
[C---:B------:R-:W-:Y:S01]  /*1d70*/  IMAD.X R53, R12.reuse, 0x1, R7, P1 ;  /* 0x000000010c357824 */ /* 0x040fe200008e0607 */
[----:B------:R-:W-:Y:S01]  /*1d80*/  IADD3 R48, P1, R17, R8, RZ ;  /* 0x0000000811307210 */ /* 0x000fe20007f3e0ff */
[----:B------:R-:W-:Y:S02]  /*1d90*/  IMAD.SHL.U32 R139, R3, 0x2, RZ ;  /* 0x00000002038b7824 */ /* 0x000fe400078e00ff */
[----:B------:R-:W-:Y:S02]  /*1da0*/  IMAD.MOV.U32 R2, RZ, RZ, 0x10 ;  /* 0x00000010ff027424 */ /* 0x000fe400078e00ff */
[----:B------:R-:W-:Y:S01]  /*1db0*/  IMAD.X R49, R12, 0x1, R9, P1 ;  /* 0x000000010c317824 */ /* 0x000fe200008e0609 */
[----:B------:R-:W-:Y:S01]  /*1dc0*/  ISETP.GE.AND P1, PT, R19, c[0x0][0x1d4], PT ;  /* 0x0000750013007a0c */ /* 0x000fe20003f26270 */
[----:B------:R-:W-:Y:S01]  /*1dd0*/  IMAD.X R51, R7, 0x1, R11, P0 ;  /* 0x0000000107337824 */ /* 0x000fe200000e060b */
[----:B------:R-:W-:Y:S01]  /*1de0*/  IADD3 R6, P0, R8, R10, RZ ;  /* 0x0000000a08067210 */ /* 0x000fe20007f1e0ff */
[----:B------:R-:W-:Y:S01]  /*1df0*/  IMAD R220, R4, 0x2, R219 ;  /* 0x0000000204dc7824 */ /* 0x000fe200078e02db */
[----:B------:R-:W-:-:S03]  /*1e00*/  SEL R2, R2, 0xfffffff0, !P3 ;  /* 0xfffffff002027807 */ /* 0x000fc60005800000 */
[----:B------:R-:W-:Y:S01]  /*1e10*/  IMAD.X R7, R9, 0x1, R11, P0 ;  /* 0x0000000109077824 */ /* 0x000fe200000e060b */
[----:B------:R-:W-:Y:S01]  /*1e20*/  ISETP.LT.OR P0, PT, R54, 0x1, P2 ;  /* 0x000000013600780c */ /* 0x000fe20001701670 */
[----:B------:R-:W-:Y:S01]  /*1e30*/  IMAD R0, R2, 0x2, R139 ;  /* 0x0000000202007824 */ /* 0x000fe200078e028b */
[C---:B------:R-:W-:Y:S01]  /*1e40*/  ISETP.LT.OR P2, PT, R54.reuse, 0x21, P2 ;  /* 0x000000213600780c */ /* 0x040fe20001741670 */
[----:B------:R-:W-:Y:S04]  /*1e50*/  LDSM.16.M88.4 R16, [R219+0x7100] ;  /* 0x00710000db10783b */ /* 0x000fe80000000200 */
[----:B------:R-:W1:Y:S04]  /*1e60*/  LDSM.16.M88.4 R36, [R139+0x3100] ;  /* 0x003100008b24783b */ /* 0x000e680000000200 */
[----:B------:R-:W2:Y:S04]  /*1e70*/  LDSM.16.M88.4 R20, [R219+0x6100] ;  /* 0x00610000db14783b */ /* 0x000ea80000000200 */
[----:B------:R-:W3:Y:S04]  /*1e80*/  LDSM.16.M88.4 R32, [R139+0x3500] ;  /* 0x003500008b20783b */ /* 0x000ee80000000200 */
[----:B------:R-:W4:Y:S04]  /*1e90*/  LDSM.16.M88.4 R28, [R139+0x3900] ;  /* 0x003900008b1c783b */ /* 0x000f280000000200 */
[----:B------:R-:W2:Y:S04]  /*1ea0*/  LDSM.16.M88.4 R24, [R139+0x3d00] ;  /* 0x003d00008b18783b */ /* 0x000ea80000000200 */
[----:B------:R-:W-:Y:S04]  /*1eb0*/  LDSM.16.M88.4 R40, [R0+0x3500] ;  /* 0x003500000028783b */ /* 0x000fe80000000200 */
[----:B------:R-:W3:Y:S04]  /*1ec0*/  LDSM.16.M88.4 R8, [R220+0x7100] ;  /* 0x00710000dc08783b */ /* 0x000ee80000000200 */
[----:B------:R-:W3:Y:S04]  /*1ed0*/  LDSM.16.M88.4 R44, [R0+0x3100] ;  /* 0x00310000002c783b */ /* 0x000ee80000000200 */
[----:B------:R-:W3:Y:S04]  /*1ee0*/  LDSM.16.M88.4 R64, [R0+0x3900] ;  /* 0x003900000040783b */ /* 0x000ee80000000200 */
[----:B------:R4:W3:Y:S04]  /*1ef0*/  LDSM.16.M88.4 R68, [R0+0x3d00] ;  /* 0x003d00000044783b */ /* 0x0008e80000000200 */
        /* <DEDUP_REMOVED lines=8> */
[----:B------:R-:W-:Y:S08]  /*1f80*/  HMMA.16816.F32.BF16 R108, R16, R38, RZ ;  /* 0x00000026106c723c */ /* 0x000ff000000418ff */
[----:B--2---:R-:W-:Y:S01]  /*1f90*/  HMMA.16816.F32.BF16 R96, R20, R36, RZ ;  /* 0x000000241460723c */ /* 0x004fe200000418ff */
[----:B------:R2:W-:Y:S01]  /*1fa0*/  LDGSTS.E.BYPASS.LTC128B.128 [R221+0x1100], [R52.64], !P0 ;  /* 0x0110000034dd7fae */ /* 0x0005e2000c101d46 */
[----:B------:R-:W-:-:S02]  /*1fb0*/  ISETP.GE.AND P0, PT, R55, c[0x0][0x1d4], PT ;  /* 0x0000750037007a0c */ /* 0x000fc40003f06270 */
[----:B----4-:R-:W-:Y:S02]  /*1fc0*/  IADD3 R0, R139, 0x3100, RZ ;  /* 0x000031008b007810 */ /* 0x010fe40007ffe0ff */
[C---:B------:R-:W-:Y:S02]  /*1fd0*/  ISETP.LT.OR P3, PT, R54.reuse, 0x1, P0 ;  /* 0x000000013600780c */ /* 0x040fe40000761670 */
[----:B------:R-:W-:Y:S01]  /*1fe0*/  HMMA.16816.F32.BF16 R92, R20, R38, RZ ;  /* 0x00000026145c723c */ /* 0x000fe200000418ff */
[----:B------:R-:W-:Y:S01]  /*1ff0*/  ISETP.LT.OR P0, PT, R54, 0x21, P0 ;  /* 0x000000213600780c */ /* 0x000fe20000701670 */
[----:B------:R-:W-:Y:S02]  /*2000*/  IMAD R218, R2, 0x2, R0 ;  /* 0x0000000202da7824 */ /* 0x000fe400078e0200 */
[----:B------:R-:W-:-:S04]  /*2010*/  IMAD R0, R136, 0x20, R62 ;  /* 0x0000002088007824 */ /* 0x000fc800078e023e */
[----:B---3--:R-:W-:Y:S01]  /*2020*/  HMMA.16816.F32.BF16 R80, R16, R32, RZ ;  /* 0x000000201050723c */ /* 0x008fe200000418ff */
[----:B------:R-:W-:Y:S02]  /*2030*/  IMAD.IADD R0, R63, 0x1, R0 ;  /* 0x000000013f007824 */ /* 0x000fe400078e0200 */
[----:B------:R3:W-:Y:S01]  /*2040*/  LDGSTS.E.BYPASS.LTC128B.128 [R221+0x2100], [R48.64], !P3 ;  /* 0x0210000030dd7fae */ /* 0x0007e2000d901d46 */
[----:B------:R-:W-:-:S03]  /*2050*/  ISETP.GT.AND P3, PT, R231, 0x3f, PT ;  /* 0x0000003fe700780c */ /* 0x000fc60003f64270 */
[----:B------:R1:W-:Y:S01]  /*2060*/  LDGSTS.E.BYPASS.LTC128B.128 [R221+0x900], [R56.64], !P2 ;  /* 0x0090000038dd7fae */ /* 0x0003e2000d101d46 */
[----:B------:R-:W-:Y:S01]  /*2070*/  HMMA.16816.F32.BF16 R116, R16, R34, RZ ;  /* 0x000000221074723c */ /* 0x000fe200000418ff */
[----:B------:R-:W-:Y:S02]  /*2080*/  ISETP.GE.AND P2, PT, R61, 0x41, PT ;  /* 0x000000413d00780c */ /* 0x000fe40003f46270 */
[----:B------:R3:W-:Y:S04]  /*2090*/  LDGSTS.E.BYPASS.LTC128B.128 [R221+0x1900], [R50.64], !P1 ;  /* 0x0190000032dd7fae */ /* 0x0007e8000c901d46 */
[----:B------:R4:W-:Y:S01]  /*20a0*/  LDGSTS.E.BYPASS.LTC128B.128 [R221+0x2900], [R6.64], !P0 ;  /* 0x0290000006dd7fae */ /* 0x0009e2000c101d46 */
[C---:B------:R-:W-:Y:S03]  /*20b0*/  HMMA.16816.F32.BF16 R36, R20.reuse, R32, RZ ;  /* 0x000000201424723c */ /* 0x040fe600000418ff */
[----:B--2---:R-:W-:Y:S04]  /*20c0*/  LDSM.16.M88.4 R52, [R139+0x4500] ;  /* 0x004500008b34783b */ /* 0x004fe80000000200 */
[----:B------:R-:W0:Y:S01]  /*20d0*/  LDGDEPBAR ;  /* 0x00000000000079af */ /* 0x000e220000000000 */
[----:B------:R-:W-:Y:S08]  /*20e0*/  HMMA.16816.F32.BF16 R88, R20, R34, RZ ;  /* 0x000000221458723c */ /* 0x000ff000000418ff */
[C---:B------:R-:W-:Y:S01]  /*20f0*/  HMMA.16816.F32.BF16 R76, R16.reuse, R28, RZ ;  /* 0x0000001c104c723c */ /* 0x040fe200000418ff */
[----:B-1----:R-:W-:Y:S04]  /*2100*/  LDSM.16.M88.4 R56, [R139+0x4100] ;  /* 0x004100008b38783b */ /* 0x002fe80000000200 */
[----:B---3--:R-:W-:Y:S03]  /*2110*/  LDSM.16.M88.4 R48, [R218+0x1800] ;  /* 0x00180000da30783b */ /* 0x008fe60000000200 */
[----:B------:R-:W-:Y:S08]  /*2120*/  HMMA.16816.F32.BF16 R112, R16, R30, RZ ;  /* 0x0000001e1070723c */ /* 0x000ff000000418ff */
[C---:B------:R-:W-:Y:S08]  /*2130*/  HMMA.16816.F32.BF16 R32, R20.reuse, R28, RZ ;  /* 0x0000001c1420723c */ /* 0x040ff000000418ff */
[----:B------:R-:W-:Y:S08]  /*2140*/  HMMA.16816.F32.BF16 R104, R20, R30, RZ ;  /* 0x0000001e1468723c */ /* 0x000ff000000418ff */
[C---:B------:R-:W-:Y:S08]  /*2150*/  HMMA.16816.F32.BF16 R72, R16.reuse, R24, RZ ;  /* 0x000000181048723c */ /* 0x040ff000000418ff */
[----:B------:R-:W-:Y:S01]  /*2160*/  HMMA.16816.F32.BF16 R100, R16, R26, RZ ;  /* 0x0000001a1064723c */ /* 0x000fe200000418ff */
[----:B------:R-:W1:Y:S07]  /*2170*/  LDSM.16.M88.4 R16, [R219+0x9100] ;  /* 0x00910000db10783b */ /* 0x000e6e0000000200 */
[C---:B------:R-:W-:Y:S08]  /*2180*/  HMMA.16816.F32.BF16 R28, R20.reuse, R24, RZ ;  /* 0x00000018141c723c */ /* 0x040ff000000418ff */
[----:B------:R-:W-:Y:S01]  /*2190*/  HMMA.16816.F32.BF16 R24, R20, R26, RZ ;  /* 0x0000001a1418723c */ /* 0x000fe200000418ff */
[----:B------:R-:W-:Y:S07]  /*21a0*/  LDSM.16.M88.4 R20, [R139+0x4d00] ;  /* 0x004d00008b14783b */ /* 0x000fee0000000200 */
[C---:B------:R-:W-:Y:S08]  /*21b0*/  HMMA.16816.F32.BF16 R120, R8.reuse, R40, R80 ;  /* 0x000000280878723c */ /* 0x040ff00000041850 */
[C---:B------:R-:W-:Y:S08]  /*21c0*/  HMMA.16816.F32.BF16 R80, R8.reuse, R42, R116 ;  /* 0x0000002a0850723c */ /* 0x040ff00000041874 */
[C---:B------:R-:W-:Y:S08]  /*21d0*/  HMMA.16816.F32.BF16 R84, R8.reuse, R44, R84 ;  /* 0x0000002c0854723c */ /* 0x040ff00000041854 */
[C---:B------:R-:W-:Y:S08]  /*21e0*/  HMMA.16816.F32.BF16 R140, R8.reuse, R64, R76 ;  /* 0x00000040088c723c */ /* 0x040ff0000004184c */
[C---:B------:R-:W-:Y:S08]  /*21f0*/  HMMA.16816.F32.BF16 R132, R8.reuse, R68, R72 ;  /* 0x000000440884723c */ /* 0x040ff00000041848 */
[----:B------:R-:W-:Y:S08]  /*2200*/  HMMA.16816.F32.BF16 R108, R8, R46, R108 ;  /* 0x0000002e086c723c */ /* 0x000ff0000004186c */
[C---:B------:R-:W-:Y:S08]  /*2210*/  HMMA.16816.F32.BF16 R96, R12.reuse, R44, R96 ;  /* 0x0000002c0c60723c */ /* 0x040ff00000041860 */
[C---:B------:R-:W-:Y:S01]  /*2220*/  HMMA.16816.F32.BF16 R116, R12.reuse, R40, R36 ;  /* 0x000000280c74723c */ /* 0x040fe20000041824 */
[----:B------:R-:W2:Y:S07]  /*2230*/  LDSM.16.M88.4 R36, [R139+0x4900] ;  /* 0x004900008b24783b */ /* 0x000eae0000000200 */
[C---:B------:R-:W-:Y:S01]  /*2240*/  HMMA.16816.F32.BF16 R124, R12.reuse, R64, R32 ;  /* 0x000000400c7c723c */ /* 0x040fe20000041820 */
[----:B------:R-:W-:Y:S07]  /*2250*/  LDSM.16.M88.4 R32, [R218+0x1000] ;  /* 0x00100000da20783b */ /* 0x000fee0000000200 */
[C---:B------:R-:W-:Y:S01]  /*2260*/  HMMA.16816.F32.BF16 R128, R12.reuse, R68, R28 ;  /* 0x000000440c80723c */ /* 0x040fe2000004181c */
[----:B------:R-:W-:Y:S07]  /*2270*/  LDSM.16.M88.4 R28, [R218+0x1400] ;  /* 0x00140000da1c783b */ /* 0x000fee0000000200 */
[C---:B------:R-:W-:Y:S08]  /*2280*/  HMMA.16816.F32.BF16 R44, R12.reuse, R46, R92 ;  /* 0x0000002e0c2c723c */ /* 0x040ff0000004185c */
[C---:B------:R-:W-:Y:S08]  /*2290*/  HMMA.16816.F32.BF16 R40, R12.reuse, R42, R88 ;  /* 0x0000002a0c28723c */ /* 0x040ff00000041858 */
[C---:B------:R-:W-:Y:S08]  /*22a0*/  HMMA.16816.F32.BF16 R72, R12.reuse, R66, R104 ;  /* 0x000000420c48723c */ /* 0x040ff00000041868 */
[----:B------:R-:W-:Y:S01]  /*22b0*/  HMMA.16816.F32.BF16 R76, R12, R70, R24 ;  /* 0x000000460c4c723c */ /* 0x000fe20000041818 */
[----:B------:R-:W3:Y:S04]  /*22c0*/  LDSM.16.M88.4 R12, [R219+0x8100] ;  /* 0x00810000db0c783b */ /* 0x000ee80000000200 */
[----:B------:R-:W2:Y:S03]  /*22d0*/  LDSM.16.M88.4 R24, [R220+0x8100] ;  /* 0x00810000dc18783b */ /* 0x000ea60000000200 */
[C---:B------:R-:W-:Y:S01]  /*22e0*/  HMMA.16816.F32.BF16 R112, R8.reuse, R66, R112 ;  /* 0x000000420870723c */ /* 0x040fe20000041870 */
[----:B------:R-:W-:Y:S07]  /*22f0*/  LDSM.16.M88.4 R64, [R218+0x1c00] ;  /* 0x001c0000da40783b */ /* 0x000fee0000000200 */
[----:B------:R-:W-:Y:S01]  /*2300*/  HMMA.16816.F32.BF16 R100, R8, R70, R100 ;  /* 0x000000460864723c */ /* 0x000fe20000041864 */
[----:B------:R-:W3:Y:S07]  /*2310*/  LDSM.16.M88.4 R8, [R220+0x9100] ;  /* 0x00910000dc08783b */ /* 0x000eee0000000200 */
[C---:B-1----:R-:W-:Y:S08]  /*2320*/  HMMA.16816.F32.BF16 R92, R16.reuse, R56, R84 ;  /* 0x00000038105c723c */ /* 0x042ff00000041854 */
[C---:B------:R-:W-:Y:S08]  /*2330*/  HMMA.16816.F32.BF16 R88, R16.reuse, R58, R108 ;  /* 0x0000003a1058723c */ /* 0x040ff0000004186c */
[C---:B------:R-:W-:Y:S08]  /*2340*/  HMMA.16816.F32.BF16 R84, R16.reuse, R52, R120 ;  /* 0x000000341054723c */ /* 0x040ff00000041878 */
[C---:B------:R-:W-:Y:S08]  /*2350*/  HMMA.16816.F32.BF16 R80, R16.reuse, R54, R80 ;  /* 0x000000361050723c */ /* 0x040ff00000041850 */
[C---:B--2---:R-:W-:Y:S08]  /*2360*/  HMMA.16816.F32.BF16 R104, R16.reuse, R36, R140 ;  /* 0x000000241068723c */ /* 0x044ff0000004188c */
[C---:B------:R-:W-:Y:S08]  /*2370*/  HMMA.16816.F32.BF16 R108, R16.reuse, R20, R132 ;  /* 0x00000014106c723c */ /* 0x040ff00000041884 */
[C---:B------:R-:W-:Y:S08]  /*2380*/  HMMA.16816.F32.BF16 R112, R16.reuse, R38, R112 ;  /* 0x000000261070723c */ /* 0x040ff00000041870 */
[----:B------:R-:W-:Y:S08]  /*2390*/  HMMA.16816.F32.BF16 R100, R16, R22, R100 ;  /* 0x000000161064723c */ /* 0x000ff00000041864 */
[C---:B---3--:R-:W-:Y:S08]  /*23a0*/  HMMA.16816.F32.BF16 R96, R12.reuse, R56, R96 ;  /* 0x000000380c60723c */ /* 0x048ff00000041860 */
[C---:B------:R-:W-:Y:S08]  /*23b0*/  HMMA.16816.F32.BF16 R56, R12.reuse, R58, R44 ;  /* 0x0000003a0c38723c */ /* 0x040ff0000004182c */
[C---:B------:R-:W-:Y:S08]  /*23c0*/  HMMA.16816.F32.BF16 R16, R12.reuse, R36, R124 ;  /* 0x000000240c10723c */ /* 0x040ff0000004187c */
[C---:B------:R-:W-:Y:S08]  /*23d0*/  HMMA.16816.F32.BF16 R44, R12.reuse, R52, R116 ;  /* 0x000000340c2c723c */ /* 0x040ff00000041874 */
[C---:B------:R-:W-:Y:S01]  /*23e0*/  HMMA.16816.F32.BF16 R40, R12.reuse, R54, R40 ;  /* 0x000000360c28723c */ /* 0x040fe20000041828 */
[----:B------:R-:W-:Y:S07]  /*23f0*/  LDSM.16.M88.4 R52, [R139+0x5100] ;  /* 0x005100008b34783b */ /* 0x000fee0000000200 */
[C---:B------:R-:W-:Y:S01]  /*2400*/  HMMA.16816.F32.BF16 R68, R12.reuse, R38, R72 ;  /* 0x000000260c44723c */ /* 0x040fe20000041848 */
[----:B------:R-:W-:Y:S07]  /*2410*/  LDSM.16.M88.4 R36, [R139+0x5d00] ;  /* 0x005d00008b24783b */ /* 0x000fee0000000200 */
[C---:B------:R-:W-:Y:S08]  /*2420*/  HMMA.16816.F32.BF16 R72, R12.reuse, R20, R128 ;  /* 0x000000140c48723c */ /* 0x040ff00000041880 */
[----:B------:R-:W-:Y:S01]  /*2430*/  HMMA.16816.F32.BF16 R76, R12, R22, R76 ;  /* 0x000000160c4c723c */ /* 0x000fe2000004184c */
[----:B------:R-:W1:Y:S04]  /*2440*/  LDSM.16.M88.4 R20, [R219+0xb100] ;  /* 0x00b10000db14783b */ /* 0x000e680000000200 */
[----:B------:R-:W-:Y:S03]  /*2450*/  LDSM.16.M88.4 R12, [R220+0xa100] ;  /* 0x00a10000dc0c783b */ /* 0x000fe60000000200 */
[C---:B------:R-:W-:Y:S08]  /*2460*/  HMMA.16816.F32.BF16 R124, R24.reuse, R34, R56 ;  /* 0x00000022187c723c */ /* 0x040ff00000041838 */
[C---:B------:R-:W-:Y:S01]  /*2470*/  HMMA.16816.F32.BF16 R116, R24.reuse, R48, R16 ;  /* 0x000000301874723c */ /* 0x040fe20000041810 */
[----:B------:R-:W2:Y:S07]  /*2480*/  LDSM.16.M88.4 R16, [R219+0xa100] ;  /* 0x00a10000db10783b */ /* 0x000eae0000000200 */
[C---:B------:R-:W-:Y:S01]  /*2490*/  HMMA.16816.F32.BF16 R56, R24.reuse, R28, R44 ;  /* 0x0000001c1838723c */ /* 0x040fe2000004182c */
[----:B------:R-:W3:Y:S07]  /*24a0*/  LDSM.16.M88.4 R44, [R139+0x5500] ;  /* 0x005500008b2c783b */ /* 0x000eee0000000200 */
[----:B------:R-:W-:Y:S01]  /*24b0*/  HMMA.16816.F32.BF16 R120, R24, R30, R40 ;  /* 0x0000001e1878723c */ /* 0x000fe20000041828 */
[----:B------:R-:W1:Y:S07]  /*24c0*/  LDSM.16.M88.4 R40, [R139+0x5900] ;  /* 0x005900008b28783b */ /* 0x000e6e0000000200 */
[C---:B------:R-:W-:Y:S08]  /*24d0*/  HMMA.16816.F32.BF16 R92, R8.reuse, R32, R92 ;  /* 0x00000020085c723c */ /* 0x040ff0000004185c */
[----:B------:R-:W-:Y:S08]  /*24e0*/  HMMA.16816.F32.BF16 R148, R8, R34, R88 ;  /* 0x000000220894723c */ /* 0x000ff00000041858 */
[----:B------:R-:W-:Y:S01]  /*24f0*/  HMMA.16816.F32.BF16 R128, R24, R32, R96 ;  /* 0x000000201880723c */ /* 0x000fe20000041860 */
[----:B------:R-:W-:Y:S07]  /*2500*/  LDSM.16.M88.4 R32, [R218+0x2400] ;  /* 0x00240000da20783b */ /* 0x000fee0000000200 */
[C---:B------:R-:W-:Y:S08]  /*2510*/  HMMA.16816.F32.BF16 R144, R8.reuse, R28, R84 ;  /* 0x0000001c0890723c */ /* 0x040ff00000041854 */
[C---:B------:R-:W-:Y:S01]  /*2520*/  HMMA.16816.F32.BF16 R140, R8.reuse, R30, R80 ;  /* 0x0000001e088c723c */ /* 0x040fe20000041850 */
[----:B------:R-:W-:Y:S07]  /*2530*/  LDSM.16.M88.4 R28, [R218+0x2800] ;  /* 0x00280000da1c783b */ /* 0x000fee0000000200 */
[C---:B------:R-:W-:Y:S08]  /*2540*/  HMMA.16816.F32.BF16 R88, R8.reuse, R48, R104 ;  /* 0x000000300858723c */ /* 0x040ff00000041868 */
[C---:B------:R-:W-:Y:S08]  /*2550*/  HMMA.16816.F32.BF16 R84, R8.reuse, R50, R112 ;  /* 0x000000320854723c */ /* 0x040ff00000041870 */
[C---:B------:R-:W-:Y:S08]  /*2560*/  HMMA.16816.F32.BF16 R80, R8.reuse, R64, R108 ;  /* 0x000000400850723c */ /* 0x040ff0000004186c */
[----:B------:R-:W-:Y:S01]  /*2570*/  HMMA.16816.F32.BF16 R132, R8, R66, R100 ;  /* 0x000000420884723c */ /* 0x000fe20000041864 */
[----:B------:R-:W-:Y:S07]  /*2580*/  LDSM.16.M88.4 R8, [R220+0xb100] ;  /* 0x00b10000dc08783b */ /* 0x000fee0000000200 */
[C---:B------:R-:W-:Y:S01]  /*2590*/  HMMA.16816.F32.BF16 R112, R24.reuse, R50, R68 ;  /* 0x000000321870723c */ /* 0x040fe20000041844 */
[----:B------:R-:W3:Y:S07]  /*25a0*/  LDSM.16.M88.4 R48, [R218+0x2000] ;  /* 0x00200000da30783b */ /* 0x000eee0000000200 */
[C---:B------:R-:W-:Y:S08]  /*25b0*/  HMMA.16816.F32.BF16 R108, R24.reuse, R64, R72 ;  /* 0x00000040186c723c */ /* 0x040ff00000041848 */
[----:B------:R-:W-:Y:S01]  /*25c0*/  HMMA.16816.F32.BF16 R76, R24, R66, R76 ;  /* 0x00000042184c723c */ /* 0x000fe2000004184c */
[----:B------:R-:W4:Y:S01]  /*25d0*/  LDSM.16.M88.4 R24, [R218+0x2c00] ;  /* 0x002c0000da18783b */ /* 0x000f220000000200 */
[----:B------:R-:W-:-:S06]  /*25e0*/  DEPBAR.LE SB0, 0x0 ;  /* 0x000080000000791a */ /* 0x000fcc0000000000 */
[C---:B-1----:R-:W-:Y:S08]  /*25f0*/  HMMA.16816.F32.BF16 R104, R20.reuse, R52, R92 ;  /* 0x000000341468723c */ /* 0x042ff0000004185c */
[----:B------:R-:W-:Y:S08]  /*2600*/  HMMA.16816.F32.BF16 R100, R20, R54, R148 ;  /* 0x000000361464723c */ /* 0x000ff00000041894 */
[C---:B--2---:R-:W-:Y:S08]  /*2610*/  HMMA.16816.F32.BF16 R68, R16.reuse, R52, R128 ;  /* 0x000000341044723c */ /* 0x044ff00000041880 */
[----:B------:R-:W-:Y:S08]  /*2620*/  HMMA.16816.F32.BF16 R64, R16, R54, R124 ;  /* 0x000000361040723c */ /* 0x000ff0000004187c */
[C---:B---3--:R-:W-:Y:S08]  /*2630*/  HMMA.16816.F32.BF16 R96, R20.reuse, R44, R144 ;  /* 0x0000002c1460723c */ /* 0x048ff00000041890 */
[----:B------:R-:W-:Y:S08]  /*2640*/  HMMA.16816.F32.BF16 R92, R20, R46, R140 ;  /* 0x0000002e145c723c */ /* 0x000ff0000004188c */
[C---:B------:R-:W-:Y:S08]  /*2650*/  HMMA.16816.F32.BF16 R56, R16.reuse, R44, R56 ;  /* 0x0000002c1038723c */ /* 0x040ff00000041838 */
[----:B------:R-:W-:Y:S08]  /*2660*/  HMMA.16816.F32.BF16 R52, R16, R46, R120 ;  /* 0x0000002e1034723c */ /* 0x000ff00000041878 */
[C---:B------:R-:W-:Y:S08]  /*2670*/  HMMA.16816.F32.BF16 R88, R20.reuse, R40, R88 ;  /* 0x000000281458723c */ /* 0x040ff00000041858 */
[----:B------:R-:W-:Y:S08]  /*2680*/  HMMA.16816.F32.BF16 R84, R20, R42, R84 ;  /* 0x0000002a1454723c */ /* 0x000ff00000041854 */
[----:B------:R-:W-:Y:S08]  /*2690*/  HMMA.16816.F32.BF16 R44, R16, R40, R116 ;  /* 0x00000028102c723c */ /* 0x000ff00000041874 */
[C---:B------:R-:W-:Y:S08]  /*26a0*/  HMMA.16816.F32.BF16 R80, R20.reuse, R36, R80 ;  /* 0x000000241450723c */ /* 0x040ff00000041850 */
[----:B------:R-:W-:Y:S08]  /*26b0*/  HMMA.16816.F32.BF16 R72, R20, R38, R132 ;  /* 0x000000261448723c */ /* 0x000ff00000041884 */
[C---:B------:R-:W-:Y:S08]  /*26c0*/  HMMA.16816.F32.BF16 R40, R16.reuse, R42, R112 ;  /* 0x0000002a1028723c */ /* 0x040ff00000041870 */
[C---:B------:R-:W-:Y:S08]  /*26d0*/  HMMA.16816.F32.BF16 R20, R16.reuse, R36, R108 ;  /* 0x000000241014723c */ /* 0x040ff0000004186c */
[----:B------:R-:W-:Y:S08]  /*26e0*/  HMMA.16816.F32.BF16 R16, R16, R38, R76 ;  /* 0x000000261010723c */ /* 0x000ff0000004184c */
[C---:B------:R-:W-:Y:S08]  /*26f0*/  HMMA.16816.F32.BF16 R104, R8.reuse, R48, R104 ;  /* 0x000000300868723c */ /* 0x040ff00000041868 */
[----:B------:R-:W-:Y:S08]  /*2700*/  HMMA.16816.F32.BF16 R100, R8, R50, R100 ;  /* 0x000000320864723c */ /* 0x000ff00000041864 */
[C---:B------:R-:W-:Y:S08]  /*2710*/  HMMA.16816.F32.BF16 R68, R12.reuse, R48, R68 ;  /* 0x000000300c44723c */ /* 0x040ff00000041844 */
[----:B------:R-:W-:Y:S08]  /*2720*/  HMMA.16816.F32.BF16 R76, R12, R50, R64 ;  /* 0x000000320c4c723c */ /* 0x000ff00000041840 */
[----:B----4-:R-:W-:Y:S08]  /*2730*/  HMMA.16816.F32.BF16 R108, R8, R26, R72 ;  /* 0x0000001a086c723c */ /* 0x010ff00000041848 */
[----:B------:R-:W-:Y:S08]  /*2740*/  HMMA.16816.F32.BF16 R48, R12, R30, R40 ;  /* 0x0000001e0c30723c */ /* 0x000ff00000041828 */
[----:B------:R-:W-:Y:S08]  /*2750*/  HMMA.16816.F32.BF16 R80, R8, R24, R80 ;  /* 0x000000180850723c */ /* 0x000ff00000041850 */
[C---:B------:R-:W-:Y:S08]  /*2760*/  HMMA.16816.F32.BF16 R72, R12.reuse, R32, R56 ;  /* 0x000000200c48723c */ /* 0x040ff00000041838 */
[----:B------:R-:W-:Y:S08]  /*2770*/  HMMA.16816.F32.BF16 R40, R12, R24, R20 ;  /* 0x000000180c28723c */ /* 0x000ff00000041814 */
        /* <DEDUP_REMOVED lines=9> */
[----:B------:R-:W-:Y:S01]  /*2810*/  ISETP.NE.AND P1, PT, R162, 0x1, PT ;  /* 0x00000001a200780c */ /* 0x000fe20003f25270 */
[----:B------:R-:W-:-:S02]  /*2820*/  IMAD R3, R159, 0x40, R251 ;  /* 0x000000409f037824 */ /* 0x000fc400078e02fb */
        /* <DEDUP_REMOVED lines=17> */
[----:B------:R-:W-:Y:S01]  /*2940*/  SEL R20, RZ, 0x10, P4 ;  /* 0x00000010ff147807 */ /* 0x000fe20002000000 */
[----:B------:R-:W-:Y:S01]  /*2950*/  IMAD.SHL.U32 R17, R189, 0x2, RZ ;  /* 0x00000002bd117824 */ /* 0x000fe200078e00ff */
[----:B------:R-:W-:-:S02]  /*2960*/  SHF.R.S32.HI R2, RZ, 0x1f, R223 ;  /* 0x0000001fff027819 */ /* 0x000fc400000114df */
[----:B------:R-:W-:Y:S02]  /*2970*/  SHF.L.U64.HI R18, R190, 0x1, R154 ;  /* 0x00000001be127819 */ /* 0x000fe4000001029a */
[----:B------:R-:W-:Y:S01]  /*2980*/  SHF.L.U64.HI R19, R189, 0x1, R152 ;  /* 0x00000001bd137819 */ /* 0x000fe20000010298 */
[----:B------:R-:W-:Y:S02]  /*2990*/  IMAD R5, R2, c[0x0][0x1e0], RZ ;  /* 0x0000780002057a24 */ /* 0x000fe400078e02ff */
[----:B------:R-:W-:-:S04]  /*29a0*/  IMAD.WIDE.U32 R2, R223, c[0x0][0x1e0], RZ ;  /* 0x00007800df027a25 */ /* 0x000fc800078e00ff */
[----:B------:R-:W-:-:S04]  /*29b0*/  IMAD R5, R223, c[0x0][0x1e4], R5 ;  /* 0x00007900df057a24 */ /* 0x000fc800078e0205 */
        /* <DEDUP_REMOVED lines=13> */
[----:B-1----:R-:W-:Y:S02]  /*2a90*/  IADD3 R14, P1, P0, R6, R2, R8 ;  /* 0x00000002060e7210 */ /* 0x002fe4000783e008 */
[----:B------:R-:W-:Y:S02]  /*2aa0*/  IADD3 R6, -R21, 0x10, RZ ;  /* 0x0000001015067810 */ /* 0x000fe40007ffe1ff */
[----:B--2---:R-:W-:-:S02]  /*2ab0*/  IADD3.X R15, RZ, R3, R9, P1, P0 ;  /* 0x00000003ff0f7210 */ /* 0x004fc40000fe0409 */
[----:B------:R-:W-:-:S04]  /*2ac0*/  LOP3.LUT R6, R6, 0xf, RZ, 0xc0, !PT ;  /* 0x0000000f06067812 */ /* 0x000fc800078ec0ff */
[----:B------:R-:W-:Y:S02]  /*2ad0*/  IADD3 R12, P1, P0, R6, R2, R16 ;  /* 0x00000002060c7210 */ /* 0x000fe4000783e010 */
[----:B------:R-:W-:Y:S02]  /*2ae0*/  IADD3 R6, -R20, 0x10, RZ ;  /* 0x0000001014067810 */ /* 0x000fe40007ffe1ff */
[----:B------:R-:W-:Y:S02]  /*2af0*/  IADD3.X R13, RZ, R3, R18, P1, P0 ;  /* 0x00000003ff0d7210 */ /* 0x000fe40000fe0412 */
[----:B------:R-:W-:-:S04]  /*2b00*/  LOP3.LUT R6, R6, 0xf, RZ, 0xc0, !PT ;  /* 0x0000000f06067812 */ /* 0x000fc800078ec0ff */
        /* <DEDUP_REMOVED lines=19> */
.L_x_886:
[----:B-1----:R-:W-:Y:S01]  /*2c40*/  LOP3.LUT R2, R138, 0xffffffe0, RZ, 0xc0, !PT ;  /* 0xffffffe08a027812 */ /* 0x002fe200078ec0ff */
[----:B------:R-:W-:Y:S01]  /*2c50*/  IMAD.SHL.U32 R216, R0, 0x2, RZ ;  /* 0x0000000200d87824 */ /* 0x000fe200078e00ff */
[----:B------:R-:W0:Y:S03]  /*2c60*/  LDGDEPBAR ;  /* 0x00000000000079af */ /* 0x000e260000000000 */
[----:B------:R-:W-:Y:S01]  /*2c70*/  IMAD.IADD R2, R153, 0x1, -R2 ;  /* 0x0000000199027824 */ /* 0x000fe200078e0a02 */
[----:B------:R-:W-:Y:S01]  /*2c80*/  LDSM.16.MT88.4 R20, [R216+0x1100] ;  /* 0x00110000d814783b */ /* 0x000fe20000004200 */
        /* <DEDUP_REMOVED lines=92> */
[----:B------:R-:W-:Y:S01]  /*3250*/  FMNMX.FTZ R5, R62, R5, !PT ;  /* 0x000000053e057209 */ /* 0x000fe20007810000 */
[----:B------:R-:W-:Y:S01]  /*3260*/  LDSM.16.MT88.4 R40, [R217+0x2100] ;  /* 0x00210000d928783b */ /* 0x000fe20000004200 */
[----:B------:R-:W-:Y:S02]  /*3270*/  ISETP.GT.AND P0, PT, R2, 0x38, PT ;  /* 0x000000380200780c */ /* 0x000fe40003f04270 */
[----:B------:R-:W-:Y:S02]  /*3280*/  FMNMX.FTZ R3, R210, R3, !PT ;  /* 0x00000003d2037209 */ /* 0x000fe40007810000 */
        /* <DEDUP_REMOVED lines=68> */
[----:B------:R2:W-:Y:S01]  /*36d0*/  MUFU.EX2 R185, R3 ;  /* 0x0000000300b97308 */ /* 0x0005e20000000800 */
[----:B-1----:R-:W-:-:S07]  /*36e0*/  FMNMX.FTZ R2, R9, R8, !PT ;  /* 0x0000000809027209 */ /* 0x002fce0007810000 */
[----:B------:R1:W3:Y:S01]  /*36f0*/  MUFU.EX2 R18, R6 ;  /* 0x0000000600127308 */ /* 0x0002e20000000800 */
        /* <DEDUP_REMOVED lines=83> */
[----:B---3--:R-:W-:-:S04]  /*3c30*/  FFMA.FTZ R4, R54, c[0x0][0x2d0], -R12 ;  /* 0x0000b40036047a23 */ /* 0x008fc8000001080c */
[----:B------:R3:W4:Y:S03]  /*3c40*/  MUFU.EX2 R243, R4 ;  /* 0x0000000400f37308 */ /* 0x0007260000000800 */
[C---:B------:R-:W-:Y:S01]  /*3c50*/  HMMA.16816.F32.BF16 R156, R8.reuse, R34, RZ ;  /* 0x00000022089c723c */ /* 0x040fe200000418ff */
[----:B------:R-:W-:Y:S07]  /*3c60*/  LDSM.16.MT88.4 R32, [R216+0x2500] ;  /* 0x00250000d820783b */ /* 0x000fee0000004200 */
[----:B------:R-:W-:Y:S01]  /*3c70*/  HMMA.16816.F32.BF16 R44, R8, R40, RZ ;  /* 0x00000028082c723c */ /* 0x000fe200000418ff */
[----:B---3--:R-:W-:-:S07]  /*3c80*/  FFMA.FTZ R4, R55, c[0x0][0x2d0], -R3 ;  /* 0x0000b40037047a23 */ /* 0x008fce0000010803 */
[C---:B------:R-:W-:Y:S01]  /*3c90*/  HMMA.16816.F32.BF16 R160, R8.reuse, R42, RZ ;  /* 0x0000002a08a0723c */ /* 0x040fe200000418ff */
[----:B----4-:R-:W-:Y:S01]  /*3ca0*/  F2FP.BF16.PACK_AB R6, R243, R244 ;  /* 0x000000f4f306723e */ /* 0x010fe200000010ff */
[----:B------:R3:W-:Y:S06]  /*3cb0*/  MUFU.EX2 R234, R4 ;  /* 0x0000000400ea7308 */ /* 0x0007ec0000000800 */
[----:B------:R-:W-:Y:S01]  /*3cc0*/  HMMA.16816.F32.BF16 R52, R8, R28, RZ ;  /* 0x0000001c0834723c */ /* 0x000fe200000418ff */
[----:B------:R-:W4:Y:S06]  /*3cd0*/  LDSM.16.MT88.4 R28, [R217+0x1500] ;  /* 0x00150000d91c783b */ /* 0x000f2c0000004200 */
[----:B------:R-:W-:-:S02]  /*3ce0*/  FFMA.FTZ R8, R123, c[0x0][0x2d0], -R0 ;  /* 0x0000b4007b087a23 */ /* 0x000fc40000010800 */
[----:B---3--:R-:W-:Y:S02]  /*3cf0*/  FFMA.FTZ R4, R61, c[0x0][0x2d0], -R3 ;  /* 0x0000b4003d047a23 */ /* 0x008fe40000010803 */
[----:B------:R3:W-:Y:S08]  /*3d00*/  MUFU.EX2 R228, R8 ;  /* 0x0000000800e47308 */ /* 0x0007f00000000800 */
[----:B------:R5:W1:Y:S01]  /*3d10*/  MUFU.EX2 R250, R4 ;  /* 0x0000000400fa7308 */ /* 0x000a620000000800 */
[----:B---3--:R-:W-:-:S07]  /*3d20*/  FFMA.FTZ R8, R122, c[0x0][0x2d0], -R0 ;  /* 0x0000b4007a087a23 */ /* 0x008fce0000010800 */
[----:B------:R3:W-:Y:S01]  /*3d30*/  MUFU.EX2 R227, R8 ;  /* 0x0000000800e37308 */ /* 0x0007e20000000800 */
[----:B-----5:R-:W-:Y:S01]  /*3d40*/  FFMA.FTZ R4, R62, c[0x0][0x2d0], -R3 ;  /* 0x0000b4003e047a23 */ /* 0x020fe20000010803 */
[----:B-1----:R-:W-:-:S06]  /*3d50*/  F2FP.BF16.PACK_AB R5, R250, R234 ;  /* 0x000000eafa05723e */ /* 0x002fcc00000010ff */
[----:B------:R1:W-:Y:S01]  /*3d60*/  MUFU.EX2 R236, R4 ;  /* 0x0000000400ec7308 */ /* 0x0003e20000000800 */
[----:B---3--:R-:W-:-:S07]  /*3d70*/  FFMA.FTZ R8, R127, c[0x0][0x2d0], -R13 ;  /* 0x0000b4007f087a23 */ /* 0x008fce000001080d */
[----:B------:R3:W-:Y:S01]  /*3d80*/  MUFU.EX2 R214, R8 ;  /* 0x0000000800d67308 */ /* 0x0007e20000000800 */
[----:B-1----:R-:W-:-:S07]  /*3d90*/  FFMA.FTZ R4, R63, c[0x0][0x2d0], -R3 ;  /* 0x0000b4003f047a23 */ /* 0x002fce0000010803 */
[----:B------:R1:W5:Y:S01]  /*3da0*/  MUFU.EX2 R235, R4 ;  /* 0x0000000400eb7308 */ /* 0x0003620000000800 */
[----:B---3--:R-:W-:-:S07]  /*3db0*/  FFMA.FTZ R8, R126, c[0x0][0x2d0], -R13 ;  /* 0x0000b4007e087a23 */ /* 0x008fce000001080d */
[----:B------:R3:W-:Y:S01]  /*3dc0*/  MUFU.EX2 R248, R8 ;  /* 0x0000000800f87308 */ /* 0x0007e20000000800 */
[----:B-1----:R-:W-:Y:S01]  /*3dd0*/  FFMA.FTZ R4, R120, c[0x0][0x2d0], -R0 ;  /* 0x0000b40078047a23 */ /* 0x002fe20000010800 */
[----:B-----5:R-:W-:-:S06]  /*3de0*/  F2FP.BF16.PACK_AB R7, R235, R236 ;  /* 0x000000eceb07723e */ /* 0x020fcc00000010ff */
[----:B------:R1:W-:Y:S01]  /*3df0*/  MUFU.EX2 R229, R4 ;  /* 0x0000000400e57308 */ /* 0x0003e20000000800 */
[----:B---3--:R-:W-:-:S07]  /*3e00*/  FFMA.FTZ R8, R125, c[0x0][0x2d0], -R13 ;  /* 0x0000b4007d087a23 */ /* 0x008fce000001080d */
[----:B------:R3:W-:Y:S01]  /*3e10*/  MUFU.EX2 R213, R8 ;  /* 0x0000000800d57308 */ /* 0x0007e20000000800 */
[----:B-1----:R-:W-:-:S07]  /*3e20*/  FFMA.FTZ R4, R121, c[0x0][0x2d0], -R0 ;  /* 0x0000b40079047a23 */ /* 0x002fce0000010800 */
[----:B------:R1:W5:Y:S01]  /*3e30*/  MUFU.EX2 R247, R4 ;  /* 0x0000000400f77308 */ /* 0x0003620000000800 */
[----:B---3--:R-:W-:-:S07]  /*3e40*/  FFMA.FTZ R8, R124, c[0x0][0x2d0], -R13 ;  /* 0x0000b4007c087a23 */ /* 0x008fce000001080d */
[----:B------:R3:W3:Y:S01]  /*3e50*/  MUFU.EX2 R212, R8 ;  /* 0x0000000800d47308 */ /* 0x0006e20000000800 */
[----:B-1----:R-:W-:-:S07]  /*3e60*/  F2FP.BF16.PACK_AB R4, R249, R240 ;  /* 0x000000f0f904723e */ /* 0x002fce00000010ff */
[----:B--2---:R-:W-:Y:S01]  /*3e70*/  HMMA.16816.F32.BF16 R172, R4, R24, R116 ;  /* 0x0000001804ac723c */ /* 0x004fe20000041874 */
[----:B---3--:R-:W-:-:S07]  /*3e80*/  FFMA.FTZ R8, R134, c[0x0][0x2d0], -R12 ;  /* 0x0000b40086087a23 */ /* 0x008fce000001080c */
[C---:B------:R-:W-:Y:S01]  /*3e90*/  HMMA.16816.F32.BF16 R164, R4.reuse, R20, R112 ;  /* 0x0000001404a4723c */ /* 0x040fe20000041870 */
[----:B------:R1:W-:Y:S07]  /*3ea0*/  MUFU.EX2 R206, R8 ;  /* 0x0000000800ce7308 */ /* 0x0003ee0000000800 */
[C---:B------:R-:W-:Y:S08]  /*3eb0*/  HMMA.16816.F32.BF16 R120, R4.reuse, R16, R108 ;  /* 0x000000100478723c */ /* 0x040ff0000004186c */
        /* <DEDUP_REMOVED lines=14> */
[----:B-1----:R-:W-:-:S07]  /*3fa0*/  FFMA.FTZ R8, R168, c[0x0][0x2d0], -R3 ;  /* 0x0000b400a8087a23 */ /* 0x002fce0000010803 */
[----:B------:R-:W-:Y:S01]  /*3fb0*/  HMMA.16816.F32.BF16 R88, R4, R38, R68 ;  /* 0x000000260458723c */ /* 0x000fe20000041844 */
[----:B------:R1:W-:Y:S06]  /*3fc0*/  MUFU.EX2 R194, R8 ;  /* 0x0000000800c27308 */ /* 0x0003ec0000000800 */
[----:B-----5:R-:W-:Y:S02]  /*3fd0*/  F2FP.BF16.PACK_AB R4, R247, R229 ;  /* 0x000000e5f704723e */ /* 0x020fe400000010ff */
[----:B------:R-:W-:Y:S02]  /*3fe0*/  F2FP.BF16.PACK_AB R5, R248, R214 ;  /* 0x000000d6f805723e */ /* 0x000fe400000010ff */
[----:B------:R-:W-:-:S02]  /*3ff0*/  F2FP.BF16.PACK_AB R6, R227, R228 ;  /* 0x000000e4e306723e */ /* 0x000fc400000010ff */
[----:B------:R-:W-:Y:S01]  /*4000*/  F2FP.BF16.PACK_AB R7, R212, R213 ;  /* 0x000000d5d407723e */ /* 0x000fe200000010ff */
[----:B-1----:R-:W-:-:S06]  /*4010*/  FFMA.FTZ R8, R169, c[0x0][0x2d0], -R3 ;  /* 0x0000b400a9087a23 */ /* 0x002fcc0000010803 */
[C---:B------:R-:W-:Y:S08]  /*4020*/  HMMA.16816.F32.BF16 R200, R4.reuse, R36, R44 ;  /* 0x0000002404c8723c */ /* 0x040ff0000004182c */
[C---:B------:R-:W-:Y:S07]  /*4030*/  HMMA.16816.F32.BF16 R44, R4.reuse, R18, R128 ;  /* 0x00000012042c723c */ /* 0x040fee0000041880 */
[----:B------:R-:W-:Y:S01]  /*4040*/  IMAD.MOV.U32 R128, RZ, RZ, R14 ;  /* 0x000000ffff807224 */ /* 0x000fe200078e000e */
[----:B------:R-:W-:Y:S01]  /*4050*/  HMMA.16816.F32.BF16 R40, R4, R30, R152 ;  /* 0x0000001e0428723c */ /* 0x000fe20000041898 */
[----:B------:R-:W-:-:S02]  /*4060*/  FFMA.FTZ R14, R170, c[0x0][0x2d0], -R3 ;  /* 0x0000b400aa0e7a23 */ /* 0x000fc40000010803 */
[----:B------:R-:W-:Y:S02]  /*4070*/  IMAD.MOV.U32 R129, RZ, RZ, R193 ;  /* 0x000000ffff817224 */ /* 0x000fe400078e00c1 */
[----:B------:R1:W3:Y:S01]  /*4080*/  MUFU.EX2 R193, R8 ;  /* 0x0000000800c17308 */ /* 0x0002e20000000800 */
[----:B------:R-:W-:Y:S02]  /*4090*/  IMAD.MOV.U32 R131, RZ, RZ, R198 ;  /* 0x000000ffff837224 */ /* 0x000fe400078e00c6 */
[----:B------:R-:W-:Y:S01]  /*40a0*/  IMAD.MOV.U32 R153, RZ, RZ, R191 ;  /* 0x000000ffff997224 */ /* 0x000fe200078e00bf */
[----:B------:R-:W-:Y:S01]  /*40b0*/  HMMA.16816.F32.BF16 R80, R4, R24, R72 ;  /* 0x000000180450723c */ /* 0x000fe20000041848 */
[----:B------:R-:W-:Y:S02]  /*40c0*/  IMAD.MOV.U32 R154, RZ, RZ, R192 ;  /* 0x000000ffff9a7224 */ /* 0x000fe400078e00c0 */
[----:B------:R-:W-:Y:S01]  /*40d0*/  IMAD.MOV.U32 R152, RZ, RZ, R188 ;  /* 0x000000ffff987224 */ /* 0x000fe200078e00bc */
[----:B------:R4:W-:Y:S01]  /*40e0*/  MUFU.EX2 R191, R14 ;  /* 0x0000000e00bf7308 */ /* 0x0009e20000000800 */
[----:B------:R-:W-:-:S02]  /*40f0*/  IMAD.MOV.U32 R130, RZ, RZ, R197 ;  /* 0x000000ffff827224 */ /* 0x000fc400078e00c5 */
[----:B------:R-:W-:Y:S01]  /*4100*/  IMAD.MOV.U32 R155, RZ, RZ, R196 ;  /* 0x000000ffff9b7224 */ /* 0x000fe200078e00c4 */
[C---:B------:R-:W-:Y:S01]  /*4110*/  HMMA.16816.F32.BF16 R76, R4.reuse, R20, R64 ;  /* 0x00000014044c723c */ /* 0x040fe20000041840 */
[----:B-1----:R-:W1:Y:S07]  /*4120*/  LDSM.16.MT88.4 R8, [R217+0x900] ;  /* 0x00090000d908783b */ /* 0x002e6e0000004200 */
[----:B------:R-:W-:Y:S01]  /*4130*/  HMMA.16816.F32.BF16 R72, R4, R16, R56 ;  /* 0x000000100448723c */ /* 0x000fe20000041838 */
[----:B------:R-:W5:Y:S01]  /*4140*/  LDSM.16.MT88.4 R16, [R216+0x900] ;  /* 0x00090000d810783b */ /* 0x000f620000004200 */
[----:B----4-:R-:W-:-:S04]  /*4150*/  FFMA.FTZ R14, R171, c[0x0][0x2d0], -R3 ;  /* 0x0000b400ab0e7a23 */ /* 0x010fc80000010803 */
[----:B------:R4:W1:Y:S02]  /*4160*/  MUFU.EX2 R192, R14 ;  /* 0x0000000e00c07308 */ /* 0x0008640000000800 */
[C---:B------:R-:W-:Y:S01]  /*4170*/  HMMA.16816.F32.BF16 R68, R4.reuse, R28, R52 ;  /* 0x0000001c0444723c */ /* 0x040fe20000041834 */
[----:B------:R-:W-:Y:S07]  /*4180*/  LDSM.16.MT88.4 R28, [R216+0x2900] ;  /* 0x00290000d81c783b */ /* 0x000fee0000004200 */
[----:B------:R-:W-:Y:S01]  /*4190*/  HMMA.16816.F32.BF16 R64, R4, R32, R48 ;  /* 0x000000200440723c */ /* 0x000fe20000041830 */
[----:B----4-:R-:W-:-:S07]  /*41a0*/  FFMA.FTZ R14, R176, c[0x0][0x2d0], -R0 ;  /* 0x0000b400b00e7a23 */ /* 0x010fce0000010800 */
[C---:B------:R-:W-:Y:S01]  /*41b0*/  HMMA.16816.F32.BF16 R56, R4.reuse, R26, R144 ;  /* 0x0000001a0438723c */ /* 0x040fe20000041890 */
[----:B------:R-:W-:Y:S01]  /*41c0*/  LDSM.16.MT88.4 R24, [R217+0x1900] ;  /* 0x00190000d918783b */ /* 0x000fe20000004200 */
[----:B------:R4:W-:Y:S06]  /*41d0*/  MUFU.EX2 R188, R14 ;  /* 0x0000000e00bc7308 */ /* 0x0009ec0000000800 */
[C---:B------:R-:W-:Y:S01]  /*41e0*/  HMMA.16816.F32.BF16 R48, R4.reuse, R22, R140 ;  /* 0x000000160430723c */ /* 0x040fe2000004188c */
[----:B------:R-:W5:Y:S07]  /*41f0*/  LDSM.16.MT88.4 R20, [R216+0x1900] ;  /* 0x00190000d814783b */ /* 0x000f6e0000004200 */
[----:B------:R-:W-:Y:S01]  /*4200*/  HMMA.16816.F32.BF16 R52, R4, R34, R156 ;  /* 0x000000220434723c */ /* 0x000fe2000004189c */
[----:B------:R-:W5:Y:S01]  /*4210*/  LDSM.16.MT88.4 R32, [R217+0x2900] ;  /* 0x00290000d920783b */ /* 0x000f620000004200 */
[----:B----4-:R-:W-:-:S04]  /*4220*/  FFMA.FTZ R14, R177, c[0x0][0x2d0], -R0 ;  /* 0x0000b400b10e7a23 */ /* 0x010fc80000010800 */
[----:B------:R4:W4:Y:S02]  /*4230*/  MUFU.EX2 R133, R14 ;  /* 0x0000000e00857308 */ /* 0x0009240000000800 */
[----:B------:R-:W-:Y:S07]  /*4240*/  HMMA.16816.F32.BF16 R36, R4, R38, R160 ;  /* 0x000000260424723c */ /* 0x000fee00000418a0 */
[----:B--2---:R-:W-:Y:S02]  /*4250*/  F2FP.BF16.PACK_AB R4, R205, R206 ;  /* 0x000000cecd04723e */ /* 0x004fe400000010ff */
[----:B---3--:R-:W-:-:S02]  /*4260*/  F2FP.BF16.PACK_AB R5, R193, R194 ;  /* 0x000000c2c105723e */ /* 0x008fc400000010ff */
[----:B------:R-:W-:Y:S02]  /*4270*/  F2FP.BF16.PACK_AB R6, R195, R204 ;  /* 0x000000ccc306723e */ /* 0x000fe400000010ff */
[----:B-1----:R-:W-:Y:S01]  /*4280*/  F2FP.BF16.PACK_AB R7, R192, R191 ;  /* 0x000000bfc007723e */ /* 0x002fe200000010ff */
[----:B----4-:R-:W-:-:S04]  /*4290*/  FFMA.FTZ R14, R179, c[0x0][0x2d0], -R0 ;  /* 0x0000b400b30e7a23 */ /* 0x010fc80000010800 */
[----:B------:R1:W-:Y:S02]  /*42a0*/  MUFU.EX2 R134, R14 ;  /* 0x0000000e00867308 */ /* 0x0003e40000000800 */
[C---:B------:R-:W-:Y:S08]  /*42b0*/  HMMA.16816.F32.BF16 R124, R4.reuse, R8, R164 ;  /* 0x00000008047c723c */ /* 0x040ff000000418a4 */
[----:B-----5:R-:W-:Y:S01]  /*42c0*/  HMMA.16816.F32.BF16 R140, R4, R16, R172 ;  /* 0x00000010048c723c */ /* 0x020fe200000418ac */
[----:B-1----:R-:W-:-:S07]  /*42d0*/  FFMA.FTZ R14, R178, c[0x0][0x2d0], -R0 ;  /* 0x0000b400b20e7a23 */ /* 0x002fce0000010800 */
[C---:B------:R-:W-:Y:S01]  /*42e0*/  HMMA.16816.F32.BF16 R156, R4.reuse, R20, R120 ;  /* 0x00000014049c723c */ /* 0x040fe20000041878 */
[----:B------:R1:W-:Y:S07]  /*42f0*/  MUFU.EX2 R138, R14 ;  /* 0x0000000e008a7308 */ /* 0x0003ee0000000800 */
[C---:B------:R-:W-:Y:S01]  /*4300*/  HMMA.16816.F32.BF16 R168, R4.reuse, R24, R116 ;  /* 0x0000001804a8723c */ /* 0x040fe20000041874 */
[----:B------:R-:W-:Y:S07]  /*4310*/  LDSM.16.MT88.4 R116, [R216+0x2d00] ;  /* 0x002d0000d874783b */ /* 0x000fee0000004200 */
[----:B------:R-:W-:Y:S01]  /*4320*/  HMMA.16816.F32.BF16 R112, R4, R28, R112 ;  /* 0x0000001c0470723c */ /* 0x000fe20000041870 */
[----:B-1----:R-:W-:-:S04]  /*4330*/  FFMA.FTZ R14, R180, c[0x0][0x2d0], -R13 ;  /* 0x0000b400b40e7a23 */ /* 0x002fc8000001080d */
[----:B------:R1:W-:Y:S03]  /*4340*/  MUFU.EX2 R132, R14 ;  /* 0x0000000e00847308 */ /* 0x0003e60000000800 */
[C---:B------:R-:W-:Y:S08]  /*4350*/  HMMA.16816.F32.BF16 R196, R4.reuse, R32, R108 ;  /* 0x0000002004c4723c */ /* 0x040ff0000004186c */
[----:B------:R-:W-:Y:S01]  /*4360*/  HMMA.16816.F32.BF16 R148, R4, R18, R148 ;  /* 0x000000120494723c */ /* 0x000fe20000041894 */
[----:B-1----:R-:W-:-:S07]  /*4370*/  FFMA.FTZ R14, R181, c[0x0][0x2d0], -R13 ;  /* 0x0000b400b50e7a23 */ /* 0x002fce000001080d */
[C---:B------:R-:W-:Y:S01]  /*4380*/  HMMA.16816.F32.BF16 R84, R4.reuse, R10, R104 ;  /* 0x0000000a0454723c */ /* 0x040fe20000041868 */
[----:B------:R-:W-:Y:S01]  /*4390*/  LDSM.16.MT88.4 R104, [R217+0x1d00] ;  /* 0x001d0000d968783b */ /* 0x000fe20000004200 */
[----:B------:R1:W2:Y:S06]  /*43a0*/  MUFU.EX2 R63, R14 ;  /* 0x0000000e003f7308 */ /* 0x0002ac0000000800 */
[C---:B------:R-:W-:Y:S08]  /*43b0*/  HMMA.16816.F32.BF16 R100, R4.reuse, R22, R100 ;  /* 0x000000160464723c */ /* 0x040ff00000041864 */
[----:B------:R-:W-:Y:S01]  /*43c0*/  HMMA.16816.F32.BF16 R160, R4, R26, R96 ;  /* 0x0000001a04a0723c */ /* 0x000fe20000041860 */
[----:B-1----:R-:W-:-:S04]  /*43d0*/  FFMA.FTZ R14, R183, c[0x0][0x2d0], -R13 ;  /* 0x0000b400b70e7a23 */ /* 0x002fc8000001080d */
[----:B------:R1:W-:Y:S03]  /*43e0*/  MUFU.EX2 R62, R14 ;  /* 0x0000000e003e7308 */ /* 0x0003e60000000800 */
[C---:B------:R-:W-:Y:S01]  /*43f0*/  HMMA.16816.F32.BF16 R164, R4.reuse, R30, R92 ;  /* 0x0000001e04a4723c */ /* 0x040fe2000004185c */
[----:B------:R-:W3:Y:S07]  /*4400*/  LDSM.16.MT88.4 R92, [R216+0x1d00] ;  /* 0x001d0000d85c783b */ /* 0x000eee0000004200 */
[----:B------:R-:W-:Y:S01]  /*4410*/  HMMA.16816.F32.BF16 R144, R4, R34, R88 ;  /* 0x000000220490723c */ /* 0x000fe20000041858 */
[----:B-1----:R-:W-:-:S06]  /*4420*/  FFMA.FTZ R14, R182, c[0x0][0x2d0], -R13 ;  /* 0x0000b400b60e7a23 */ /* 0x002fcc000001080d */
[----:B------:R-:W-:Y:S01]  /*4430*/  F2FP.BF16.PACK_AB R4, R133, R188 ;  /* 0x000000bc8504723e */ /* 0x000fe200000010ff */
[----:B------:R-:W-:Y:S01]  /*4440*/  IMAD.MOV.U32 R91, RZ, RZ, R187 ;  /* 0x000000ffff5b7224 */ /* 0x000fe200078e00bb */
[----:B--2---:R-:W-:Y:S01]  /*4450*/  F2FP.BF16.PACK_AB R5, R63, R132 ;  /* 0x000000843f05723e */ /* 0x004fe200000010ff */
[----:B------:R-:W1:Y:S01]  /*4460*/  MUFU.EX2 R61, R14 ;  /* 0x0000000e003d7308 */ /* 0x000e620000000800 */
[----:B------:R-:W-:Y:S01]  /*4470*/  F2FP.BF16.PACK_AB R6, R138, R134 ;  /* 0x000000868a06723e */ /* 0x000fe200000010ff */
[----:B------:R-:W-:Y:S02]  /*4480*/  IMAD.MOV.U32 R90, RZ, RZ, R186 ;  /* 0x000000ffff5a7224 */ /* 0x000fe400078e00ba */
[----:B------:R-:W-:Y:S02]  /*4490*/  IMAD.MOV.U32 R89, RZ, RZ, R185 ;  /* 0x000000ffff597224 */ /* 0x000fe400078e00b9 */
[----:B------:R-:W-:Y:S01]  /*44a0*/  IMAD.MOV.U32 R88, RZ, RZ, R184 ;  /* 0x000000ffff587224 */ /* 0x000fe200078e00b8 */
[----:B-1----:R-:W-:Y:S01]  /*44b0*/  F2FP.BF16.PACK_AB R7, R61, R62 ;  /* 0x0000003e3d07723e */ /* 0x002fe200000010ff */
[----:B------:R-:W-:-:S06]  /*44c0*/  IMAD.MOV.U32 R14, RZ, RZ, R130 ;  /* 0x000000ffff0e7224 */ /* 0x000fcc00078e0082 */
[C---:B------:R-:W-:Y:S07]  /*44d0*/  HMMA.16816.F32.BF16 R176, R4.reuse, R8, R76 ;  /* 0x0000000804b0723c */ /* 0x040fee000004184c */
[----:B------:R-:W-:Y:S01]  /*44e0*/  FFMA.FTZ R8, R210, c[0x0][0x2d0], -R12 ;  /* 0x0000b400d2087a23 */ /* 0x000fe2000001080c */
[----:B------:R-:W-:Y:S01]  /*44f0*/  HMMA.16816.F32.BF16 R172, R4, R10, R48 ;  /* 0x0000000a04ac723c */ /* 0x000fe20000041830 */
[----:B------:R-:W-:Y:S02]  /*4500*/  IMAD.MOV.U32 R79, RZ, RZ, R131 ;  /* 0x000000ffff4f7224 */ /* 0x000fe400078e0083 */
[----:B------:R1:W-:Y:S01]  /*4510*/  MUFU.EX2 R49, R8 ;  /* 0x0000000800317308 */ /* 0x0003e20000000800 */
[----:B------:R-:W-:-:S02]  /*4520*/  IMAD.MOV.U32 R210, RZ, RZ, R129 ;  /* 0x000000ffffd27224 */ /* 0x000fc400078e0081 */
[----:B------:R-:W-:Y:S02]  /*4530*/  IMAD.MOV.U32 R9, RZ, RZ, R152 ;  /* 0x000000ffff097224 */ /* 0x000fe400078e0098 */
[C---:B------:R-:W-:Y:S01]  /*4540*/  HMMA.16816.F32.BF16 R180, R4.reuse, R18, R56 ;  /* 0x0000001204b4723c */ /* 0x040fe20000041838 */
[----:B------:R-:W-:Y:S02]  /*4550*/  IMAD.MOV.U32 R10, RZ, RZ, R154 ;  /* 0x000000ffff0a7224 */ /* 0x000fe400078e009a */
[----:B------:R-:W-:Y:S02]  /*4560*/  IMAD.MOV.U32 R51, RZ, RZ, R128 ;  /* 0x000000ffff337224 */ /* 0x000fe400078e0080 */
[----:B------:R-:W-:Y:S02]  /*4570*/  IMAD.MOV.U32 R11, RZ, RZ, R153 ;  /* 0x000000ffff0b7224 */ /* 0x000fe400078e0099 */
[----:B------:R-:W-:Y:S01]  /*4580*/  IMAD.MOV.U32 R50, RZ, RZ, R155 ;  /* 0x000000ffff327224 */ /* 0x000fe200078e009b */
[----:B------:R-:W-:Y:S01]  /*4590*/  HMMA.16816.F32.BF16 R56, R4, R22, R44 ;  /* 0x000000160438723c */ /* 0x000fe2000004182c */
[----:B------:R-:W-:Y:S01]  /*45a0*/  LDSM.16.MT88.4 R152, [R216+0xd00] ;  /* 0x000d0000d898783b */ /* 0x000fe20000004200 */
[----:B-1----:R-:W-:-:S02]  /*45b0*/  FFMA.FTZ R8, R209, c[0x0][0x2d0], -R12 ;  /* 0x0000b400d1087a23 */ /* 0x002fc4000001080c */
[----:B------:R-:W-:Y:S02]  /*45c0*/  IMAD.MOV.U32 R209, RZ, RZ, R11 ;  /* 0x000000ffffd17224 */ /* 0x000fe400078e000b */
[----:B------:R1:W2:Y:S02]  /*45d0*/  MUFU.EX2 R48, R8 ;  /* 0x0000000800307308 */ /* 0x0002a40000000800 */
[C---:B------:R-:W-:Y:S01]  /*45e0*/  HMMA.16816.F32.BF16 R96, R4.reuse, R24, R68 ;  /* 0x000000180460723c */ /* 0x040fe20000041844 */
[----:B------:R-:W-:Y:S02]  /*45f0*/  IMAD.MOV.U32 R47, RZ, RZ, R9 ;  /* 0x000000ffff2f7224 */ /* 0x000fe400078e0009 */
[----:B------:R-:W-:Y:S02]  /*4600*/  IMAD.MOV.U32 R45, RZ, RZ, R88 ;  /* 0x000000ffff2d7224 */ /* 0x000fe400078e0058 */
[----:B------:R-:W-:Y:S02]  /*4610*/  IMAD.MOV.U32 R46, RZ, RZ, R90 ;  /* 0x000000ffff2e7224 */ /* 0x000fe400078e005a */
[----:B------:R-:W-:Y:S01]  /*4620*/  IMAD.MOV.U32 R11, RZ, RZ, R91 ;  /* 0x000000ffff0b7224 */ /* 0x000fe200078e005b */
[----:B------:R-:W-:Y:S01]  /*4630*/  HMMA.16816.F32.BF16 R108, R4, R20, R72 ;  /* 0x00000014046c723c */ /* 0x000fe20000041848 */
[----:B------:R-:W-:-:S02]  /*4640*/  FADD.FTZ R9, R239, R238 ;  /* 0x000000eeef097221 */ /* 0x000fc40000010000 */
[----:B-1----:R-:W-:-:S05]  /*4650*/  FFMA.FTZ R8, R208, c[0x0][0x2d0], -R12 ;  /* 0x0000b400d0087a23 */ /* 0x002fca000001080c */
[----:B------:R-:W-:Y:S01]  /*4660*/  HMMA.16816.F32.BF16 R184, R4, R16, R80 ;  /* 0x0000001004b8723c */ /* 0x000fe20000041850 */
[----:B------:R-:W1:Y:S01]  /*4670*/  LDSM.16.MT88.4 R80, [R217+0xd00] ;  /* 0x000d0000d950783b */ /* 0x000e620000004200 */
[----:B--2---:R-:W-:Y:S01]  /*4680*/  F2FP.BF16.PACK_AB R128, R48, R49 ;  /* 0x000000313080723e */ /* 0x004fe200000010ff */
[----:B------:R2:W-:Y:S01]  /*4690*/  MUFU.EX2 R44, R8 ;  /* 0x00000008002c7308 */ /* 0x0005e20000000800 */
[----:B------:R-:W-:-:S04]  /*46a0*/  IMAD.MOV.U32 R208, RZ, RZ, R89 ;  /* 0x000000ffffd07224 */ /* 0x000fc800078e0059 */
[C---:B------:R-:W-:Y:S08]  /*46b0*/  HMMA.16816.F32.BF16 R40, R4.reuse, R26, R40 ;  /* 0x0000001a0428723c */ /* 0x040ff00000041828 */
[----:B------:R-:W-:Y:S01]  /*46c0*/  HMMA.16816.F32.BF16 R64, R4, R28, R64 ;  /* 0x0000001c0440723c */ /* 0x000fe20000041840 */
[----:B--2---:R-:W-:-:S04]  /*46d0*/  FFMA.FTZ R8, R207, c[0x0][0x2d0], -R12 ;  /* 0x0000b400cf087a23 */ /* 0x004fc8000001080c */
[----:B------:R2:W4:Y:S03]  /*46e0*/  MUFU.EX2 R24, R8 ;  /* 0x0000000800187308 */ /* 0x0005260000000800 */
[C---:B------:R-:W-:Y:S08]  /*46f0*/  HMMA.16816.F32.BF16 R52, R4.reuse, R30, R52 ;  /* 0x0000001e0434723c */ /* 0x040ff00000041834 */
[----:B------:R-:W-:Y:S01]  /*4700*/  HMMA.16816.F32.BF16 R120, R4, R32, R200 ;  /* 0x000000200478723c */ /* 0x000fe200000418c8 */
[----:B--2---:R-:W-:-:S07]  /*4710*/  FFMA.FTZ R8, R224, c[0x0][0x2d0], -R3 ;  /* 0x0000b400e0087a23 */ /* 0x004fce0000010803 */
[----:B------:R-:W-:Y:S01]  /*4720*/  HMMA.16816.F32.BF16 R36, R4, R34, R36 ;  /* 0x000000220424723c */ /* 0x000fe20000041824 */
[----:B------:R-:W2:Y:S01]  /*4730*/  LDSM.16.MT88.4 R4, [R217+0x2d00] ;  /* 0x002d0000d904783b */ /* 0x000ea20000004200 */
        /* <DEDUP_REMOVED lines=22> */
[C---:B--2---:R-:W-:Y:S01]  /*48a0*/  HMMA.16816.F32.BF16 R124, R128.reuse, R4, R196 ;  /* 0x00000004807c723c */ /* 0x044fe200000418c4 */
[----:B------:R1:W-:Y:S07]  /*48b0*/  MUFU.EX2 R17, R3 ;  /* 0x0000000300117308 */ /* 0x0003ee0000000800 */
[C---:B------:R-:W-:Y:S01]  /*48c0*/  HMMA.16816.F32.BF16 R140, R128.reuse, R152, R140 ;  /* 0x00000098808c723c */ /* 0x040fe2000004188c */
[----:B------:R2:W3:Y:S07]  /*48d0*/  MUFU.EX2 R16, R0 ;  /* 0x0000000000107308 */ /* 0x0004ee0000000800 */
[----:B------:R-:W-:Y:S01]  /*48e0*/  HMMA.16816.F32.BF16 R148, R128, R154, R148 ;  /* 0x0000009a8094723c */ /* 0x000fe20000041894 */
[----:B-1----:R-:W-:-:S07]  /*48f0*/  FADD.FTZ R3, R47, R46 ;  /* 0x0000002e2f037221 */ /* 0x002fce0000010000 */
[----:B------:R-:W-:Y:S01]  /*4900*/  HMMA.16816.F32.BF16 R160, R128, R106, R160 ;  /* 0x0000006a80a0723c */ /* 0x000fe200000418a0 */
[----:B--2---:R-:W-:Y:S01]  /*4910*/  FFMA.FTZ R0, R79, c[0x0][0x2d0], -R13 ;  /* 0x0000b4004f007a23 */ /* 0x004fe2000001080d */
[----:B---3--:R-:W-:-:S03]  /*4920*/  F2FP.BF16.PACK_AB R170, R16, R17 ;  /* 0x0000001110aa723e */ /* 0x008fc600000010ff */
        /* <DEDUP_REMOVED lines=8> */
[----:B--2---:R-:W-:Y:S01]  /*49b0*/  F2FP.BF16.PACK_AB R169, R14, R12 ;  /* 0x0000000c0ea9723e */ /* 0x004fe200000010ff */
[----:B------:R-:W-:-:S02]  /*49c0*/  IMAD.MOV.U32 R210, RZ, RZ, R10 ;  /* 0x000000ffffd27224 */ /* 0x000fc400078e000a */
[----:B------:R-:W-:Y:S02]  /*49d0*/  IMAD.MOV.U32 R10, RZ, RZ, R15 ;  /* 0x000000ffff0a7224 */ /* 0x000fe400078e000f */
[----:B------:R1:W-:Y:S02]  /*49e0*/  MUFU.EX2 R15, R0 ;  /* 0x00000000000f7308 */ /* 0x0003e40000000800 */
[----:B------:R-:W-:Y:S02]  /*49f0*/  FADD.FTZ R10, R10, R8 ;  /* 0x000000080a0a7221 */ /* 0x000fe40000010000 */
[----:B-1----:R-:W-:-:S04]  /*4a00*/  FFMA.FTZ R0, R230, c[0x0][0x2d0], -R13 ;  /* 0x0000b400e6007a23 */ /* 0x002fc8000001080d */
[----:B------:R1:W2:Y:S02]  /*4a10*/  MUFU.EX2 R13, R0 ;  /* 0x00000000000d7308 */ /* 0x0002a40000000800 */
[----:B-1----:R-:W-:Y:S01]  /*4a20*/  FADD.FTZ R0, R246, R242 ;  /* 0x000000f2f6007221 */ /* 0x002fe20000010000 */
[----:B--2---:R-:W-:-:S03]  /*4a30*/  F2FP.BF16.PACK_AB R171, R13, R15 ;  /* 0x0000000f0dab723e */ /* 0x004fc600000010ff */
        /* <DEDUP_REMOVED lines=63> */
[----:B------:R-:W-:Y:S02]  /*4e30*/  FADD.FTZ R247, R16, R247 ;  /* 0x000000f710f77221 */ /* 0x000fe40000010000 */
[----:B------:R-:W-:Y:S02]  /*4e40*/  FADD.FTZ R248, R13, R248 ;  /* 0x000000f80df87221 */ /* 0x000fe40000010000 */
[----:B------:R-:W-:-:S02]  /*4e50*/  FADD.FTZ R249, R24, R249 ;  /* 0x000000f918f97221 */ /* 0x000fc40000010000 */
[----:B------:R-:W-:Y:S01]  /*4e60*/  FADD.FTZ R250, R21, R250 ;  /* 0x000000fa15fa7221 */ /* 0x000fe20000010000 */
[----:B------:R-:W-:Y:S05]  /*4e70*/  @!P2 BRA `(.L_x_887) ;  /* 0x000032000000a947 */ /* 0x000fea0003800000 */
[----:B------:R-:W2:Y:S01]  /*4e80*/  LDL.LU R50, [R1+0x10] ;  /* 0x0000100001327983 */ /* 0x000ea20000300800 */
[----:B------:R-:W-:Y:S01]  /*4e90*/  SHF.R.S32.HI R51, RZ, 0x1f, R60 ;  /* 0x0000001fff337819 */ /* 0x000fe2000001143c */
[----:B------:R-:W-:Y:S02]  /*4ea0*/  IMAD.SHL.U32 R229, R60, 0x2, RZ ;  /* 0x000000023ce57824 */ /* 0x000fe400078e00ff */
[----:B------:R-:W-:Y:S01]  /*4eb0*/  IMAD.SHL.U32 R227, R190, 0x2, RZ ;  /* 0x00000002bee37824 */ /* 0x000fe200078e00ff */
[----:B------:R-:W-:Y:S01]  /*4ec0*/  SHF.L.U64.HI R230, R60, 0x1, R51 ;  /* 0x000000013ce67819 */ /* 0x000fe20000010233 */
[C---:B------:R-:W-:Y:S01]  /*4ed0*/  IMAD.SHL.U32 R225, R189.reuse, 0x2, RZ ;  /* 0x00000002bde17824 */ /* 0x040fe200078e00ff */
[----:B------:R-:W-:Y:S01]  /*4ee0*/  SHF.R.S32.HI R51, RZ, 0x1f, R189 ;  /* 0x0000001fff337819 */ /* 0x000fe200000114bd */
[----:B------:R-:W-:Y:S02]  /*4ef0*/  IMAD.MOV.U32 R3, RZ, RZ, R136 ;  /* 0x000000ffff037224 */ /* 0x000fe400078e0088 */
[----:B------:R-:W-:Y:S01]  /*4f00*/  IMAD.MOV.U32 R0, RZ, RZ, R137 ;  /* 0x000000ffff007224 */ /* 0x000fe200078e0089 */
[----:B------:R-:W-:Y:S01]  /*4f10*/  SHF.L.U64.HI R226, R189, 0x1, R51 ;  /* 0x00000001bde27819 */ /* 0x000fe20000010233 */
[----:B------:R-:W-:-:S02]  /*4f20*/  IMAD.MOV.U32 R138, RZ, RZ, R2 ;  /* 0x000000ffff8a7224 */ /* 0x000fc400078e0002 */
[----:B------:R-:W-:Y:S01]  /*4f30*/  IMAD.MOV.U32 R132, RZ, RZ, R135 ;  /* 0x000000ffff847224 */ /* 0x000fe200078e0087 */
[----:B--2---:R-:W-:Y:S02]  /*4f40*/  IADD3 R224, R50, -0x2, RZ ;  /* 0xfffffffe32e07810 */ /* 0x004fe40007ffe0ff */
[----:B------:R-:W-:-:S04]  /*4f50*/  SHF.R.S32.HI R50, RZ, 0x1f, R190 ;  /* 0x0000001fff327819 */ /* 0x000fc800000114be */
[----:B------:R-:W-:Y:S01]  /*4f60*/  SHF.L.U64.HI R228, R190, 0x1, R50 ;  /* 0x00000001bee47819 */ /* 0x000fe20000010232 */
[----:B------:R-:W-:Y:S05]  /*4f70*/  BRA `(.L_x_888) ;  /* 0x0000037000007947 */ /* 0x000fea0003800000 */
.L_x_890:
[----:B------:R-:W2:Y:S01]  /*4f80*/  LDL.64 R234, [R1] ;  /* 0x0000000001ea7983 */ /* 0x000ea20000100a00 */
[----:B------:R-:W-:Y:S02]  /*4f90*/  IMAD.MOV.U32 R222, RZ, RZ, RZ ;  /* 0x000000ffffde7224 */ /* 0x000fe400078e00ff */
[----:B------:R-:W-:Y:S01]  /*4fa0*/  IMAD.MOV.U32 R233, RZ, RZ, c[0x0][0x2b8] ;  /* 0x0000ae00ffe97624 */ /* 0x000fe200078e00ff */
[----:B------:R-:W3:Y:S01]  /*4fb0*/  LDL R232, [R1+0x8] ;  /* 0x0000080001e87983 */ /* 0x000ee20000100800 */
[----:B------:R-:W-:Y:S03]  /*4fc0*/  IMAD R133, R224, 0x40, R251 ;  /* 0x00000040e0857824 */ /* 0x000fe600078e02fb */
[----:B------:R-:W-:Y:S02]  /*4fd0*/  ISETP.NE.AND P2, PT, R233, 0x1, PT ;  /* 0x00000001e900780c */ /* 0x000fe40003f45270 */
[----:B------:R-:W-:Y:S05]  /*4fe0*/  IADD3 R133, R133, -0x40, R231 ;  /* 0xffffffc085857810 */ /* 0x000fea0007ffe0e7 */
[--C-:B------:R-:W-:Y:S06]  /*4ff0*/  IMAD.MOV.U32 R2, RZ, RZ, R133.reuse ;  /* 0x000000ffff027224 */ /* 0x100fec00078e0085 */
[----:B------:R-:W-:Y:S05]  /*5000*/  @P2 IMAD.HI.U32 R134, R133, c[0x0][0x2bc], RZ ;  /* 0x0000af0085862a27 */ /* 0x000fea00078e00ff */
[----:B------:R-:W-:Y:S04]  /*5010*/  @P2 SHF.R.U32.HI R2, RZ, c[0x0][0x2c0], R134 ;  /* 0x0000b000ff022a19 */ /* 0x000fe80000011686 */
[C---:B--2---:R-:W-:Y:S04]  /*5020*/  @!P3 IADD3 R135, P0, R2.reuse, R234, RZ ;  /* 0x000000ea0287b210 */ /* 0x044fe80007f1e0ff */
[----:B---3--:R-:W-:Y:S01]  /*5030*/  @!P3 LEA.HI.X.SX32 R136, R2, R232, 0x1, P0 ;  /* 0x000000e80288b211 */ /* 0x008fe200000f0eff */
[----:B------:R-:W-:Y:S01]  /*5040*/  IMAD.MOV R2, RZ, RZ, -R2 ;  /* 0x000000ffff027224 */ /* 0x000fe200078e0a02 */
[----:B------:R-:W1:Y:S01]  /*5050*/  S2R R232, SR_CTAID.Y ;  /* 0x0000000000e87919 */ /* 0x000e620000002600 */
[C---:B------:R-:W-:Y:S02]  /*5060*/  @!P3 LEA R134, P0, R135.reuse, c[0x0][0x2a0], 0x2 ;  /* 0x0000a8008786ba11 */ /* 0x040fe400078010ff */
[----:B------:R-:W-:Y:S02]  /*5070*/  IMAD R223, R2, c[0x0][0x2b8], R133 ;  /* 0x0000ae0002df7a24 */ /* 0x000fe400078e0285 */
[----:B------:R-:W-:Y:S03]  /*5080*/  @!P3 LEA.HI.X R135, R135, c[0x0][0x2a4], R136, 0x2, P0 ;  /* 0x0000a9008787ba11 */ /* 0x000fe600000f1488 */
[----:B------:R-:W-:Y:S02]  /*5090*/  SHF.R.S32.HI R2, RZ, 0x1f, R223 ;  /* 0x0000001fff027819 */ /* 0x000fe400000114df */
[----:B------:R2:W3:Y:S03]  /*50a0*/  @!P3 LDG.E R222, [R134.64] ;  /* 0x0000000686deb981 */ /* 0x0004e6000c1e1900 */
[----:B------:R-:W-:Y:S04]  /*50b0*/  IMAD R2, R2, c[0x0][0x1e0], RZ ;  /* 0x0000780002027a24 */ /* 0x000fe800078e02ff */
[C---:B------:R-:W-:Y:S02]  /*50c0*/  IMAD R2, R223.reuse, c[0x0][0x1e4], R2 ;  /* 0x00007900df027a24 */ /* 0x040fe400078e0202 */
[----:B-1----:R-:W-:Y:S04]  /*50d0*/  IMAD.WIDE.U32 R232, R232, c[0x0][0x1e8], RZ ;  /* 0x00007a00e8e87a25 */ /* 0x002fe800078e00ff */
[----:B--2---:R-:W-:Y:S04]  /*50e0*/  IMAD.WIDE.U32 R134, R223, c[0x0][0x1e0], RZ ;  /* 0x00007800df867a25 */ /* 0x004fe800078e00ff */
        /* <DEDUP_REMOVED lines=15> */
[----:B---3--:R-:W-:Y:S02]  /*51e0*/  IADD3 R172, P2, R2, R229, RZ ;  /* 0x000000e502ac7210 */ /* 0x008fe40007f5e0ff */
[C---:B----4-:R-:W-:Y:S01]  /*51f0*/  IADD3.X R137, R135.reuse, R230, RZ, P0, !PT ;  /* 0x000000e687897210 */ /* 0x050fe200007fe4ff */
[----:B------:R-:W-:Y:S01]  /*5200*/  IMAD.X R177, R135, 0x1, R228, P1 ;  /* 0x0000000187b17824 */ /* 0x000fe200008e06e4 */
[-C--:B------:R-:W-:Y:S01]  /*5210*/  IADD3 R174, P0, R134, R225.reuse, RZ ;  /* 0x000000e186ae7210 */ /* 0x080fe20007f1e0ff */
[----:B-----5:R-:W-:Y:S02]  /*5220*/  IMAD.X R173, R133, 0x1, R230, P2 ;  /* 0x0000000185ad7824 */ /* 0x020fe400010e06e6 */
[----:B------:R1:W-:Y:S02]  /*5230*/  LDGSTS.E.BYPASS.LTC128B.128 [R221+0x3100], [R136.64], !P6 ;  /* 0x0310000088dd7fae */ /* 0x0003e4000f101d46 */
[--C-:B------:R-:W-:Y:S01]  /*5240*/  IMAD.X R175, R135, 0x1, R226.reuse, P0 ;  /* 0x0000000187af7824 */ /* 0x100fe200000e06e2 */
[C---:B------:R-:W-:Y:S01]  /*5250*/  IADD3 R134, P0, R2.reuse, R225, RZ ;  /* 0x000000e102867210 */ /* 0x040fe20007f1e0ff */
[----:B------:R2:W-:Y:S04]  /*5260*/  LDGSTS.E.BYPASS.LTC128B.128 [R221+0x4100], [R176.64], !P5 ;  /* 0x04100000b0dd7fae */ /* 0x0005e8000e901d46 */
[----:B------:R2:W-:Y:S01]  /*5270*/  LDGSTS.E.BYPASS.LTC128B.128 [R221+0x5100], [R174.64], !P4 ;  /* 0x05100000aedd7fae */ /* 0x0005e2000e101d46 */
[C---:B------:R-:W-:Y:S03]  /*5280*/  IMAD.X R135, R133.reuse, 0x1, R226, P0 ;  /* 0x0000000185877824 */ /* 0x040fe600000e06e2 */
[----:B------:R2:W-:Y:S01]  /*5290*/  LDGSTS.E.BYPASS.LTC128B.128 [R221+0x3900], [R172.64], !P6 ;  /* 0x03900000acdd7fae */ /* 0x0005e2000f101d46 */
[----:B-1----:R-:W-:Y:S04]  /*52a0*/  IADD3 R136, P1, R2, R227, RZ ;  /* 0x000000e302887210 */ /* 0x002fe80007f3e0ff */
[----:B------:R-:W-:Y:S05]  /*52b0*/  IADD3.X R137, R133, R228, RZ, P1, !PT ;  /* 0x000000e485897210 */ /* 0x000fea0000ffe4ff */
[----:B------:R2:W-:Y:S04]  /*52c0*/  LDGSTS.E.BYPASS.LTC128B.128 [R221+0x4900], [R136.64], !P5 ;  /* 0x0490000088dd7fae */ /* 0x0005e8000e901d46 */
[----:B------:R2:W-:Y:S01]  /*52d0*/  LDGSTS.E.BYPASS.LTC128B.128 [R221+0x5900], [R134.64], !P4 ;  /* 0x0590000086dd7fae */ /* 0x0005e2000e101d46 */
[----:B------:R-:W-:-:S05]  /*52e0*/  BRA `(.L_x_889) ;  /* 0x00000b8000007947 */ /* 0x000fca0003800000 */
.L_x_888:
[----:B------:R-:W-:Y:S04]  /*52f0*/  DEPBAR.LE SB0, 0x0 ;  /* 0x000080000000791a */ /* 0x000fe80000000000 */
[----:B------:R-:W-:Y:S01]  /*5300*/  BAR.SYNC.DEFER_BLOCKING 0x0 ;  /* 0x0000000000007b1d */ /* 0x000fe20000010000 */
[C---:B------:R-:W-:Y:S01]  /*5310*/  IMAD.WIDE.U32 R28, R223.reuse, c[0x0][0x208], RZ ;  /* 0x00008200df1c7a25 */ /* 0x040fe200078e00ff */
[----:B------:R-:W-:Y:S05]  /*5320*/  SHF.R.S32.HI R2, RZ, 0x1f, R223 ;  /* 0x0000001fff027819 */ /* 0x000fea00000114df */
[----:B------:R-:W-:Y:S04]  /*5330*/  IMAD R2, R2, c[0x0][0x208], RZ ;  /* 0x0000820002027a24 */ /* 0x000fe800078e02ff */
[----:B------:R-:W-:Y:S04]  /*5340*/  IMAD R2, R223, c[0x0][0x20c], R2 ;  /* 0x00008300df027a24 */ /* 0x000fe800078e0202 */
[----:B------:R-:W-:Y:S01]  /*5350*/  IMAD.IADD R29, R29, 0x1, R2 ;  /* 0x000000011d1d7824 */ /* 0x000fe200078e0202 */
[----:B------:R-:W-:Y:S03]  /*5360*/  SHF.R.S32.HI R2, RZ, 0x1f, R222 ;  /* 0x0000001fff027819 */ /* 0x000fe600000114de */
[----:B------:R-:W-:Y:S04]  /*5370*/  IMAD.WIDE.U32 R36, R222, c[0x0][0x218], R28 ;  /* 0x00008600de247a25 */ /* 0x000fe800078e001c */
[----:B------:R-:W-:Y:S01]  /*5380*/  IMAD R2, R2, c[0x0][0x218], RZ ;  /* 0x0000860002027a24 */ /* 0x000fe200078e02ff */
[----:B------:R-:W-:Y:S07]  /*5390*/  LDSM.16.M88.4 R64, [R219+0x6100] ;  /* 0x00610000db40783b */ /* 0x000fee0000000200 */
[----:B------:R-:W1:Y:S07]  /*53a0*/  LDSM.16.M88.4 R16, [R139+0x3100] ;  /* 0x003100008b10783b */ /* 0x000e6e0000000200 */
[----:B------:R-:W2:Y:S07]  /*53b0*/  LDSM.16.M88.4 R60, [R219+0x7100] ;  /* 0x00710000db3c783b */ /* 0x000eae0000000200 */
[----:B------:R-:W3:Y:S07]  /*53c0*/  LDSM.16.M88.4 R32, [R139+0x3500] ;  /* 0x003500008b20783b */ /* 0x000eee0000000200 */
[----:B------:R-:W4:Y:S07]  /*53d0*/  LDSM.16.M88.4 R48, [R139+0x3900] ;  /* 0x003900008b30783b */ /* 0x000f2e0000000200 */
[----:B------:R-:W-:Y:S07]  /*53e0*/  LDSM.16.M88.4 R172, [R139+0x3d00] ;  /* 0x003d00008bac783b */ /* 0x000fee0000000200 */
[----:B------:R-:W-:Y:S01]  /*53f0*/  LDSM.16.M88.4 R176, [R220+0x6100] ;  /* 0x00610000dcb0783b */ /* 0x000fe20000000200 */
[-C--:B-1----:R-:W-:Y:S06]  /*5400*/  HMMA.16816.F32.BF16 R4, R64, R16.reuse, RZ ;  /* 0x000000104004723c */ /* 0x082fec00000418ff */
[----:B------:R-:W-:Y:S02]  /*5410*/  LDSM.16.M88.4 R180, [R218] ;  /* 0x00000000dab4783b */ /* 0x000fe40000000200 */
[C---:B--2---:R-:W-:Y:S05]  /*5420*/  HMMA.16816.F32.BF16 R8, R60.reuse, R16, RZ ;  /* 0x000000103c08723c */ /* 0x044fea00000418ff */
[----:B------:R-:W-:Y:S03]  /*5430*/  LDSM.16.M88.4 R184, [R220+0x7100] ;  /* 0x00710000dcb8783b */ /* 0x000fe60000000200 */
[-C--:B------:R-:W-:Y:S04]  /*5440*/  HMMA.16816.F32.BF16 R12, R60, R18.reuse, RZ ;  /* 0x000000123c0c723c */ /* 0x080fe800000418ff */
[----:B------:R-:W1:Y:S04]  /*5450*/  S2R R30, SR_CTAID.Y ;  /* 0x00000000001e7919 */ /* 0x000e680000002600 */
[C---:B------:R-:W-:Y:S03]  /*5460*/  HMMA.16816.F32.BF16 R16, R64.reuse, R18, RZ ;  /* 0x000000124010723c */ /* 0x040fe600000418ff */
[----:B------:R-:W2:Y:S05]  /*5470*/  S2R R38, SR_CTAID.Y ;  /* 0x0000000000267919 */ /* 0x000eaa0000002600 */
[-C--:B---3--:R-:W-:Y:S02]  /*5480*/  HMMA.16816.F32.BF16 R20, R64, R32.reuse, RZ ;  /* 0x000000204014723c */ /* 0x088fe400000418ff */
[----:B------:R-:W-:Y:S06]  /*5490*/  LDSM.16.M88.4 R188, [R218+0x800] ;  /* 0x00080000dabc783b */ /* 0x000fec0000000200 */
[C---:B------:R-:W-:Y:S01]  /*54a0*/  HMMA.16816.F32.BF16 R24, R60.reuse, R32, RZ ;  /* 0x000000203c18723c */ /* 0x040fe200000418ff */
[----:B------:R-:W-:Y:S03]  /*54b0*/  LDSM.16.M88.4 R192, [R218+0xc00] ;  /* 0x000c0000dac0783b */ /* 0x000fe60000000200 */
[----:B-1----:R-:W-:Y:S04]  /*54c0*/  SHF.R.S32.HI R39, RZ, 0x1f, R30 ;  /* 0x0000001fff277819 */ /* 0x002fe8000001141e */
[-C--:B------:R-:W-:Y:S01]  /*54d0*/  HMMA.16816.F32.BF16 R28, R60, R34.reuse, RZ ;  /* 0x000000223c1c723c */ /* 0x080fe200000418ff */
[----:B------:R-:W-:Y:S03]  /*54e0*/  IMAD R39, R39, c[0x0][0x210], RZ ;  /* 0x0000840027277a24 */ /* 0x000fe600078e02ff */
[C---:B--2---:R-:W-:Y:S04]  /*54f0*/  IMAD.WIDE.U32 R40, R38.reuse, c[0x0][0x210], RZ ;  /* 0x0000840026287a25 */ /* 0x044fe800078e00ff */
[C---:B------:R-:W-:Y:S04]  /*5500*/  HMMA.16816.F32.BF16 R32, R64.reuse, R34, RZ ;  /* 0x000000224020723c */ /* 0x040fe800000418ff */
[----:B------:R-:W-:Y:S02]  /*5510*/  IMAD R39, R38, c[0x0][0x214], R39 ;  /* 0x0000850026277a24 */ /* 0x000fe400078e0227 */
[----:B------:R-:W-:Y:S01]  /*5520*/  IMAD R38, R222, c[0x0][0x21c], R2 ;  /* 0x00008700de267a24 */ /* 0x000fe200078e0202 */
[----:B------:R-:W-:Y:S01]  /*5530*/  IADD3 R2, P0, R40, R36, RZ ;  /* 0x0000002428027210 */ /* 0x000fe20007f1e0ff */
[----:B------:R-:W-:Y:S05]  /*5540*/  IMAD.IADD R39, R41, 0x1, R39 ;  /* 0x0000000129277824 */ /* 0x000fea00078e0227 */
[----:B------:R-:W-:Y:S02]  /*5550*/  IADD3.X R40, R39, R37, R38, P0, !PT ;  /* 0x0000002527287210 */ /* 0x000fe400007fe426 */
[-C--:B----4-:R-:W-:Y:S01]  /*5560*/  HMMA.16816.F32.BF16 R36, R64, R48.reuse, RZ ;  /* 0x000000304024723c */ /* 0x090fe200000418ff */
[C---:B------:R-:W-:Y:S04]  /*5570*/  LEA R133, P0, R2.reuse, c[0x0][0x1f8], 0x1 ;  /* 0x00007e0002857a11 */ /* 0x040fe800078008ff */
[----:B------:R-:W-:Y:S01]  /*5580*/  LEA.HI.X R2, R2, c[0x0][0x1fc], R40, 0x1, P0 ;  /* 0x00007f0002027a11 */ /* 0x000fe200000f0c28 */
[----:B------:R-:W1:Y:S02]  /*5590*/  SHFL.IDX PT, R135, R133, RZ, 0x1c1f ;  /* 0x001c1fff85877589 */ /* 0x000e6400000e0000 */
[C---:B------:R-:W-:Y:S05]  /*55a0*/  HMMA.16816.F32.BF16 R40, R60.reuse, R48, RZ ;  /* 0x000000303c28723c */ /* 0x040fea00000418ff */
[----:B------:R-:W2:Y:S03]  /*55b0*/  SHFL.IDX PT, R134, R2, RZ, 0x1c1f ;  /* 0x001c1fff02867589 */ /* 0x000ea600000e0000 */
[-C--:B------:R-:W-:Y:S04]  /*55c0*/  HMMA.16816.F32.BF16 R44, R60, R50.reuse, RZ ;  /* 0x000000323c2c723c */ /* 0x080fe800000418ff */
[----:B------:R-:W3:Y:S04]  /*55d0*/  SHFL.IDX PT, R133, R133, 0x1, 0x1c1f ;  /* 0x003c1f0085857f89 */ /* 0x000ee800000e0000 */
[C---:B------:R-:W-:Y:S03]  /*55e0*/  HMMA.16816.F32.BF16 R48, R64.reuse, R50, RZ ;  /* 0x000000324030723c */ /* 0x040fe600000418ff */
[----:B------:R-:W4:Y:S01]  /*55f0*/  SHFL.IDX PT, R2, R2, 0x1, 0x1c1f ;  /* 0x003c1f0002027f89 */ /* 0x000f2200000e0000 */
[C---:B-1----:R-:W-:Y:S04]  /*5600*/  IADD3 R196, P1, R135.reuse, R229, RZ ;  /* 0x000000e587c47210 */ /* 0x042fe80007f3e0ff */
[-C--:B------:R-:W-:Y:S01]  /*5610*/  HMMA.16816.F32.BF16 R52, R64, R172.reuse, RZ ;  /* 0x000000ac4034723c */ /* 0x080fe200000418ff */
[-C--:B------:R-:W-:Y:S03]  /*5620*/  IADD3 R136, P0, R135, R227.reuse, RZ ;  /* 0x000000e387887210 */ /* 0x080fe60007f1e0ff */
[CC--:B--2---:R-:W-:Y:S02]  /*5630*/  IADD3.X R197, R134.reuse, R230.reuse, RZ, P1, !PT ;  /* 0x000000e686c57210 */ /* 0x0c4fe40000ffe4ff */
[--C-:B------:R-:W-:Y:S02]  /*5640*/  IMAD.X R137, R134, 0x1, R228.reuse, P0 ;  /* 0x0000000186897824 */ /* 0x100fe400000e06e4 */
[C---:B------:R-:W-:Y:S04]  /*5650*/  HMMA.16816.F32.BF16 R56, R60.reuse, R172, RZ ;  /* 0x000000ac3c38723c */ /* 0x040fe800000418ff */
[----:B---3--:R-:W-:Y:S04]  /*5660*/  IADD3 R198, P1, R133, R227, RZ ;  /* 0x000000e385c67210 */ /* 0x008fe80007f3e0ff */
[-C--:B------:R-:W-:Y:S01]  /*5670*/  HMMA.16816.F32.BF16 R60, R60, R174.reuse, RZ ;  /* 0x000000ae3c3c723c */ /* 0x080fe200000418ff */
[----:B----4-:R-:W-:Y:S07]  /*5680*/  IMAD.X R199, R2, 0x1, R228, P1 ;  /* 0x0000000102c77824 */ /* 0x010fee00008e06e4 */
[----:B------:R-:W-:Y:S01]  /*5690*/  HMMA.16816.F32.BF16 R64, R64, R174, RZ ;  /* 0x000000ae4040723c */ /* 0x000fe200000418ff */
[----:B------:R-:W1:Y:S07]  /*56a0*/  LDSM.16.M88.4 R172, [R218+0x400] ;  /* 0x00040000daac783b */ /* 0x000e6e0000000200 */
[-C--:B------:R-:W-:Y:S01]  /*56b0*/  HMMA.16816.F32.BF16 R4, R176, R180.reuse, R4 ;  /* 0x000000b4b004723c */ /* 0x080fe20000041804 */
[----:B------:R-:W-:Y:S01]  /*56c0*/  @!PT LDS RZ, [RZ] ;  /* 0x00000000fffff984 */ /* 0x000fe20000000800 */
[----:B------:R-:W-:Y:S01]  /*56d0*/  @!PT LDS RZ, [RZ] ;  /* 0x00000000fffff984 */ /* 0x000fe20000000800 */
[----:B------:R-:W-:Y:S01]  /*56e0*/  @!PT LDS RZ, [RZ] ;  /* 0x00000000fffff984 */ /* 0x000fe20000000800 */
[----:B------:R2:W-:Y:S07]  /*56f0*/  LDGSTS.E.BYPASS.LTC128B.128 [R221+0x100], [R196.64], !P6 ;  /* 0x00100000c4dd7fae */ /* 0x0005ee000f101d46 */
[C---:B------:R-:W-:Y:S01]  /*5700*/  HMMA.16816.F32.BF16 R8, R184.reuse, R180, R8 ;  /* 0x000000b4b808723c */ /* 0x040fe20000041808 */
[----:B------:R3:W-:Y:S07]  /*5710*/  LDGSTS.E.BYPASS.LTC128B.128 [R221+0x1100], [R136.64], !P5 ;  /* 0x0110000088dd7fae */ /* 0x0007ee000e901d46 */
[-C--:B------:R-:W-:Y:S08]  /*5720*/  HMMA.16816.F32.BF16 R12, R184, R182.reuse, R12 ;  /* 0x000000b6b80c723c */ /* 0x080ff0000004180c */
[C---:B------:R-:W-:Y:S04]  /*5730*/  HMMA.16816.F32.BF16 R16, R176.reuse, R182, R16 ;  /* 0x000000b6b010723c */ /* 0x040fe80000041810 */
[----:B--2---:R-:W-:Y:S04]  /*5740*/  IADD3 R196, P0, R135, R225, RZ ;  /* 0x000000e187c47210 */ /* 0x004fe80007f1e0ff */
[-C--:B-1----:R-:W-:Y:S04]  /*5750*/  HMMA.16816.F32.BF16 R20, R176, R172.reuse, R20 ;  /* 0x000000acb014723c */ /* 0x082fe80000041814 */
[----:B------:R-:W-:Y:S01]  /*5760*/  IMAD.X R197, R134, 0x1, R226, P0 ;  /* 0x0000000186c57824 */ /* 0x000fe200000e06e2 */
[C---:B---3--:R-:W-:Y:S02]  /*5770*/  IADD3 R136, P2, R133.reuse, R229, RZ ;  /* 0x000000e585887210 */ /* 0x048fe40007f5e0ff */
[----:B------:R-:W-:Y:S01]  /*5780*/  IADD3 R134, P0, R133, R225, RZ ;  /* 0x000000e185867210 */ /* 0x000fe20007f1e0ff */
[C---:B------:R-:W-:Y:S01]  /*5790*/  HMMA.16816.F32.BF16 R24, R184.reuse, R172, R24 ;  /* 0x000000acb818723c */ /* 0x040fe20000041818 */
[----:B------:R1:W-:Y:S03]  /*57a0*/  LDGSTS.E.BYPASS.LTC128B.128 [R221+0x2100], [R196.64], !P4 ;  /* 0x02100000c4dd7fae */ /* 0x0003e6000e101d46 */
[C---:B------:R-:W-:Y:S02]  /*57b0*/  IADD3.X R137, R2.reuse, R230, RZ, P2, !PT ;  /* 0x000000e602897210 */ /* 0x040fe400017fe4ff */
[----:B------:R-:W-:Y:S02]  /*57c0*/  IADD3.X R135, R2, R226, RZ, P0, !PT ;  /* 0x000000e202877210 */ /* 0x000fe400007fe4ff */
[-C--:B------:R-:W-:Y:S01]  /*57d0*/  HMMA.16816.F32.BF16 R28, R184, R174.reuse, R28 ;  /* 0x000000aeb81c723c */ /* 0x080fe2000004181c */
[----:B------:R2:W-:Y:S02]  /*57e0*/  LDGSTS.E.BYPASS.LTC128B.128 [R221+0x900], [R136.64], !P6 ;  /* 0x0090000088dd7fae */ /* 0x0005e4000f101d46 */
[----:B------:R-:W-:Y:S05]  /*57f0*/  ISETP.GE.AND P0, PT, R224, 0x1, PT ;  /* 0x00000001e000780c */ /* 0x000fea0003f06270 */
[C---:B------:R-:W-:Y:S01]  /*5800*/  HMMA.16816.F32.BF16 R32, R176.reuse, R174, R32 ;  /* 0x000000aeb020723c */ /* 0x040fe20000041820 */
[----:B------:R1:W-:Y:S07]  /*5810*/  LDGSTS.E.BYPASS.LTC128B.128 [R221+0x1900], [R198.64], !P5 ;  /* 0x01900000c6dd7fae */ /* 0x0003ee000e901d46 */
[-C--:B------:R-:W-:Y:S01]  /*5820*/  HMMA.16816.F32.BF16 R36, R176, R188.reuse, R36 ;  /* 0x000000bcb024723c */ /* 0x080fe20000041824 */
[----:B------:R2:W-:Y:S07]  /*5830*/  LDGSTS.E.BYPASS.LTC128B.128 [R221+0x2900], [R134.64], !P4 ;  /* 0x0290000086dd7fae */ /* 0x0005ee000e101d46 */
[C---:B------:R-:W-:Y:S01]  /*5840*/  HMMA.16816.F32.BF16 R40, R184.reuse, R188, R40 ;  /* 0x000000bcb828723c */ /* 0x040fe20000041828 */
[----:B------:R-:W-:Y:S07]  /*5850*/  LDSM.16.M88.4 R200, [R139+0x4100] ;  /* 0x004100008bc8783b */ /* 0x000fee0000000200 */
[-C--:B------:R-:W-:Y:S01]  /*5860*/  HMMA.16816.F32.BF16 R44, R184, R190.reuse, R44 ;  /* 0x000000beb82c723c */ /* 0x080fe2000004182c */
[----:B------:R-:W0:Y:S07]  /*5870*/  LDGDEPBAR ;  /* 0x00000000000079af */ /* 0x000e2e0000000000 */
[C---:B------:R-:W-:Y:S01]  /*5880*/  HMMA.16816.F32.BF16 R48, R176.reuse, R190, R48 ;  /* 0x000000beb030723c */ /* 0x040fe20000041830 */
[----:B-1----:R-:W1:Y:S07]  /*5890*/  LDSM.16.M88.4 R196, [R219+0x8100] ;  /* 0x00810000dbc4783b */ /* 0x002e6e0000000200 */
[-C--:B------:R-:W-:Y:S01]  /*58a0*/  HMMA.16816.F32.BF16 R52, R176, R192.reuse, R52 ;  /* 0x000000c0b034723c */ /* 0x080fe20000041834 */
[----:B------:R-:W3:Y:S07]  /*58b0*/  LDSM.16.M88.4 R204, [R219+0x9100] ;  /* 0x00910000dbcc783b */ /* 0x000eee0000000200 */
[C---:B------:R-:W-:Y:S01]  /*58c0*/  HMMA.16816.F32.BF16 R56, R184.reuse, R192, R56 ;  /* 0x000000c0b838723c */ /* 0x040fe20000041838 */
[----:B------:R-:W4:Y:S07]  /*58d0*/  LDSM.16.M88.4 R180, [R139+0x4500] ;  /* 0x004500008bb4783b */ /* 0x000f2e0000000200 */
[-C--:B------:R-:W-:Y:S01]  /*58e0*/  HMMA.16816.F32.BF16 R60, R184, R194.reuse, R60 ;  /* 0x000000c2b83c723c */ /* 0x080fe2000004183c */
[----:B------:R-:W5:Y:S07]  /*58f0*/  LDSM.16.M88.4 R172, [R139+0x4900] ;  /* 0x004900008bac783b */ /* 0x000f6e0000000200 */
[----:B------:R-:W-:Y:S01]  /*5900*/  HMMA.16816.F32.BF16 R64, R176, R194, R64 ;  /* 0x000000c2b040723c */ /* 0x000fe20000041840 */
[----:B------:R-:W2:Y:S07]  /*5910*/  LDSM.16.M88.4 R184, [R139+0x4d00] ;  /* 0x004d00008bb8783b */ /* 0x000eae0000000200 */
[----:B------:R-:W-:Y:S01]  /*5920*/  LDSM.16.M88.4 R176, [R220+0x8100] ;  /* 0x00810000dcb0783b */ /* 0x000fe20000000200 */
[-C--:B-1----:R-:W-:Y:S06]  /*5930*/  HMMA.16816.F32.BF16 R4, R196, R200.reuse, R4 ;  /* 0x000000c8c404723c */ /* 0x082fec0000041804 */
[----:B------:R-:W1:Y:S02]  /*5940*/  LDSM.16.M88.4 R188, [R218+0x1000] ;  /* 0x00100000dabc783b */ /* 0x000e640000000200 */
[C---:B---3--:R-:W-:Y:S05]  /*5950*/  HMMA.16816.F32.BF16 R8, R204.reuse, R200, R8 ;  /* 0x000000c8cc08723c */ /* 0x048fea0000041808 */
[----:B------:R-:W3:Y:S03]  /*5960*/  LDSM.16.M88.4 R192, [R220+0x9100] ;  /* 0x00910000dcc0783b */ /* 0x000ee60000000200 */
[-C--:B------:R-:W-:Y:S04]  /*5970*/  HMMA.16816.F32.BF16 R12, R204, R202.reuse, R12 ;  /* 0x000000cacc0c723c */ /* 0x080fe8000004180c */
[----:B------:R-:W-:Y:S04]  /*5980*/  LDSM.16.M88.4 R208, [R218+0x1800] ;  /* 0x00180000dad0783b */ /* 0x000fe80000000200 */
[C---:B------:R-:W-:Y:S03]  /*5990*/  HMMA.16816.F32.BF16 R16, R196.reuse, R202, R16 ;  /* 0x000000cac410723c */ /* 0x040fe60000041810 */
[----:B------:R-:W1:Y:S05]  /*59a0*/  LDSM.16.M88.4 R200, [R218+0x1400] ;  /* 0x00140000dac8783b */ /* 0x000e6a0000000200 */
[-C--:B----4-:R-:W-:Y:S02]  /*59b0*/  HMMA.16816.F32.BF16 R20, R196, R180.reuse, R20 ;  /* 0x000000b4c414723c */ /* 0x090fe40000041814 */
[----:B------:R-:W4:Y:S06]  /*59c0*/  LDSM.16.M88.4 R212, [R218+0x1c00] ;  /* 0x001c0000dad4783b */ /* 0x000f2c0000000200 */
        /* <DEDUP_REMOVED lines=8> */
[----:B------:R-:W5:Y:S07]  /*5a50*/  LDSM.16.M88.4 R172, [R219+0xa100] ;  /* 0x00a10000dbac783b */ /* 0x000f6e0000000200 */
[-C--:B--2---:R-:W-:Y:S08]  /*5a60*/  HMMA.16816.F32.BF16 R52, R196, R184.reuse, R52 ;  /* 0x000000b8c434723c */ /* 0x084ff00000041834 */
[C---:B------:R-:W-:Y:S08]  /*5a70*/  HMMA.16816.F32.BF16 R56, R204.reuse, R184, R56 ;  /* 0x000000b8cc38723c */ /* 0x040ff00000041838 */
[-C--:B------:R-:W-:Y:S01]  /*5a80*/  HMMA.16816.F32.BF16 R60, R204, R186.reuse, R60 ;  /* 0x000000bacc3c723c */ /* 0x080fe2000004183c */
[----:B------:R-:W-:Y:S07]  /*5a90*/  LDSM.16.M88.4 R204, [R220+0xb100] ;  /* 0x00b10000dccc783b */ /* 0x000fee0000000200 */
[----:B------:R-:W-:Y:S01]  /*5aa0*/  HMMA.16816.F32.BF16 R64, R196, R186, R64 ;  /* 0x000000bac440723c */ /* 0x000fe20000041840 */
[----:B------:R-:W2:Y:S07]  /*5ab0*/  LDSM.16.M88.4 R184, [R219+0xb100] ;  /* 0x00b10000dbb8783b */ /* 0x000eae0000000200 */
[-C--:B-1----:R-:W-:Y:S01]  /*5ac0*/  HMMA.16816.F32.BF16 R4, R176, R188.reuse, R4 ;  /* 0x000000bcb004723c */ /* 0x082fe20000041804 */
[----:B------:R-:W-:Y:S07]  /*5ad0*/  LDSM.16.M88.4 R196, [R139+0x5d00] ;  /* 0x005d00008bc4783b */ /* 0x000fee0000000200 */
[C---:B---3--:R-:W-:Y:S08]  /*5ae0*/  HMMA.16816.F32.BF16 R8, R192.reuse, R188, R8 ;  /* 0x000000bcc008723c */ /* 0x048ff00000041808 */
        /* <DEDUP_REMOVED lines=12> */
[----:B------:R-:W-:Y:S07]  /*5bb0*/  LDSM.16.M88.4 R208, [R218+0x2400] ;  /* 0x00240000dad0783b */ /* 0x000fee0000000200 */
[-C--:B----4-:R-:W-:Y:S08]  /*5bc0*/  HMMA.16816.F32.BF16 R52, R176, R212.reuse, R52 ;  /* 0x000000d4b034723c */ /* 0x090ff00000041834 */
[C---:B------:R-:W-:Y:S08]  /*5bd0*/  HMMA.16816.F32.BF16 R56, R192.reuse, R212, R56 ;  /* 0x000000d4c038723c */ /* 0x040ff00000041838 */
[-C--:B------:R-:W-:Y:S01]  /*5be0*/  HMMA.16816.F32.BF16 R60, R192, R214.reuse, R60 ;  /* 0x000000d6c03c723c */ /* 0x080fe2000004183c */
[----:B------:R-:W3:Y:S07]  /*5bf0*/  LDSM.16.M88.4 R192, [R139+0x5900] ;  /* 0x005900008bc0783b */ /* 0x000eee0000000200 */
[----:B------:R-:W-:Y:S01]  /*5c00*/  HMMA.16816.F32.BF16 R64, R176, R214, R64 ;  /* 0x000000d6b040723c */ /* 0x000fe20000041840 */
[----:B------:R-:W4:Y:S07]  /*5c10*/  LDSM.16.M88.4 R176, [R220+0xa100] ;  /* 0x00a10000dcb0783b */ /* 0x000f2e0000000200 */
[-C--:B-----5:R-:W-:Y:S01]  /*5c20*/  HMMA.16816.F32.BF16 R4, R172, R180.reuse, R4 ;  /* 0x000000b4ac04723c */ /* 0x0a0fe20000041804 */
[----:B------:R-:W5:Y:S07]  /*5c30*/  LDSM.16.M88.4 R212, [R218+0x2800] ;  /* 0x00280000dad4783b */ /* 0x000f6e0000000200 */
[C---:B--2---:R-:W-:Y:S08]  /*5c40*/  HMMA.16816.F32.BF16 R8, R184.reuse, R180, R8 ;  /* 0x000000b4b808723c */ /* 0x044ff00000041808 */
[-C--:B------:R-:W-:Y:S08]  /*5c50*/  HMMA.16816.F32.BF16 R12, R184, R182.reuse, R12 ;  /* 0x000000b6b80c723c */ /* 0x080ff0000004180c */
[C---:B------:R-:W-:Y:S01]  /*5c60*/  HMMA.16816.F32.BF16 R16, R172.reuse, R182, R16 ;  /* 0x000000b6ac10723c */ /* 0x040fe20000041810 */
[----:B------:R-:W2:Y:S01]  /*5c70*/  LDSM.16.M88.4 R180, [R218+0x2c00] ;  /* 0x002c0000dab4783b */ /* 0x000ea20000000200 */
[----:B------:R-:W-:Y:S06]  /*5c80*/  DEPBAR.LE SB0, 0x0 ;  /* 0x000080000000791a */ /* 0x000fec0000000000 */
[-C--:B-1----:R-:W-:Y:S01]  /*5c90*/  HMMA.16816.F32.BF16 R20, R172, R188.reuse, R20 ;  /* 0x000000bcac14723c */ /* 0x082fe20000041814 */
[----:B------:R-:W-:Y:S07]  /*5ca0*/  BAR.SYNC.DEFER_BLOCKING 0x0 ;  /* 0x0000000000007b1d */ /* 0x000fee0000010000 */
        /* <DEDUP_REMOVED lines=19> */
[-C--:B-----5:R-:W-:Y:S08]  /*5de0*/  HMMA.16816.F32.BF16 R36, R176, R212.reuse, R36 ;  /* 0x000000d4b024723c */ /* 0x0a0ff00000041824 */
[C---:B------:R-:W-:Y:S08]  /*5df0*/  HMMA.16816.F32.BF16 R40, R204.reuse, R212, R40 ;  /* 0x000000d4cc28723c */ /* 0x040ff00000041828 */
[-C--:B------:R-:W-:Y:S08]  /*5e00*/  HMMA.16816.F32.BF16 R44, R204, R214.reuse, R44 ;  /* 0x000000d6cc2c723c */ /* 0x080ff0000004182c */
[C---:B------:R-:W-:Y:S08]  /*5e10*/  HMMA.16816.F32.BF16 R48, R176.reuse, R214, R48 ;  /* 0x000000d6b030723c */ /* 0x040ff00000041830 */
[-C--:B--2---:R-:W-:Y:S08]  /*5e20*/  HMMA.16816.F32.BF16 R52, R176, R180.reuse, R52 ;  /* 0x000000b4b034723c */ /* 0x084ff00000041834 */
[C---:B------:R-:W-:Y:S08]  /*5e30*/  HMMA.16816.F32.BF16 R56, R204.reuse, R180, R56 ;  /* 0x000000b4cc38723c */ /* 0x040ff00000041838 */
[-C--:B------:R-:W-:Y:S08]  /*5e40*/  HMMA.16816.F32.BF16 R60, R204, R182.reuse, R60 ;  /* 0x000000b6cc3c723c */ /* 0x080ff0000004183c */
[----:B------:R-:W-:Y:S01]  /*5e50*/  HMMA.16816.F32.BF16 R64, R176, R182, R64 ;  /* 0x000000b6b040723c */ /* 0x000fe20000041840 */
[----:B------:R-:W-:-:S07]  /*5e60*/  @P0 BRA `(.L_x_890) ;  /* 0xfffff11000000947 */ /* 0x000fce000383ffff */
.L_x_889:
[----:B------:R-:W-:Y:S01]  /*5e70*/  FMNMX.FTZ R2, R4, R0, !PT ;  /* 0x0000000004027209 */ /* 0x000fe20007810000 */
[----:B--2---:R-:W-:Y:S01]  /*5e80*/  LDSM.16.MT88.4 R176, [R217+0x100] ;  /* 0x00010000d9b0783b */ /* 0x004fe20000004200 */
        /* <DEDUP_REMOVED lines=57> */
[----:B--2---:R-:W-:Y:S01]  /*6220*/  FMNMX.FTZ R134, R134, R136, !PT ;  /* 0x0000008886867209 */ /* 0x004fe20007810000 */
[----:B------:R-:W1:Y:S01]  /*6230*/  SHFL.BFLY PT, R137, R2, 0x1, 0x1f ;  /* 0x0c201f0002897f89 */ /* 0x000e6200000e0000 */
[----:B------:R-:W-:Y:S02]  /*6240*/  FMNMX.FTZ R133, R61, R133, !PT ;  /* 0x000000853d857209 */ /* 0x000fe40007810000 */
[----:B------:R-:W-:Y:S02]  /*6250*/  FMNMX.FTZ R135, R31, R135, !PT ;  /* 0x000000871f877209 */ /* 0x000fe40007810000 */
[----:B------:R-:W-:Y:S02]  /*6260*/  ISETP.GT.AND P0, PT, R224, RZ, PT ;  /* 0x000000ffe000720c */ /* 0x000fe40003f04270 */
[----:B------:R-:W-:Y:S01]  /*6270*/  FMNMX.FTZ R135, R42, R135, !PT ;  /* 0x000000872a877209 */ /* 0x000fe20007810000 */
[----:B------:R-:W2:Y:S03]  /*6280*/  SHFL.BFLY PT, R136, R134, 0x1, 0x1f ;  /* 0x0c201f0086887f89 */ /* 0x000ea600000e0000 */
[----:B------:R-:W-:Y:S04]  /*6290*/  FMNMX.FTZ R135, R43, R135, !PT ;  /* 0x000000872b877209 */ /* 0x000fe80007810000 */
[----:B------:R-:W-:Y:S01]  /*62a0*/  FMNMX.FTZ R135, R46, R135, !PT ;  /* 0x000000872e877209 */ /* 0x000fe20007810000 */
[----:B------:R-:W3:Y:S01]  /*62b0*/  SHFL.BFLY PT, R172, R133, 0x2, 0x1f ;  /* 0x0c401f0085ac7f89 */ /* 0x000ee200000e0000 */
[----:B-1----:R-:W-:Y:S02]  /*62c0*/  FMNMX.FTZ R137, R2, R137, !PT ;  /* 0x0000008902897209 */ /* 0x002fe40007810000 */
[----:B------:R-:W-:Y:S03]  /*62d0*/  FMNMX.FTZ R2, R47, R135, !PT ;  /* 0x000000872f027209 */ /* 0x000fe60007810000 */
[C---:B------:R-:W-:Y:S01]  /*62e0*/  FADD.FTZ R0, -R137.reuse, R0 ;  /* 0x0000000089007221 */ /* 0x040fe20000010100 */
[----:B------:R-:W-:Y:S01]  /*62f0*/  FMNMX.FTZ R135, R58, R2, !PT ;  /* 0x000000023a877209 */ /* 0x000fe20007810000 */
[----:B------:R-:W-:Y:S01]  /*6300*/  FMUL.FTZ R180, R137, c[0x0][0x2d0] ;  /* 0x0000b40089b47a20 */ /* 0x000fe20000410000 */
[----:B--2---:R-:W-:Y:S01]  /*6310*/  FMNMX.FTZ R136, R134, R136, !PT ;  /* 0x0000008886887209 */ /* 0x004fe20007810000 */
[----:B------:R-:W-:Y:S01]  /*6320*/  FMUL.FTZ R2, R0, c[0x0][0x2d0] ;  /* 0x0000b40000027a20 */ /* 0x000fe20000410000 */
[----:B------:R-:W-:Y:S01]  /*6330*/  FMNMX.FTZ R0, R59, R135, !PT ;  /* 0x000000873b007209 */ /* 0x000fe20007810000 */
[--C-:B------:R-:W-:Y:S02]  /*6340*/  FFMA.FTZ R16, R16, c[0x0][0x2d0], -R180.reuse ;  /* 0x0000b40010107a23 */ /* 0x100fe400000108b4 */
[----:B------:R1:W2:Y:S01]  /*6350*/  MUFU.EX2 R134, R2 ;  /* 0x0000000200867308 */ /* 0x0002a20000000800 */
[----:B------:R-:W-:Y:S01]  /*6360*/  FMNMX.FTZ R0, R62, R0, !PT ;  /* 0x000000003e007209 */ /* 0x000fe20007810000 */
[----:B------:R-:W-:Y:S01]  /*6370*/  FMUL.FTZ R181, R136, c[0x0][0x2d0] ;  /* 0x0000b40088b57a20 */ /* 0x000fe20000410000 */
[----:B---3--:R-:W-:Y:S01]  /*6380*/  FMNMX.FTZ R133, R133, R172, !PT ;  /* 0x000000ac85857209 */ /* 0x008fe20007810000 */
[--C-:B------:R-:W-:Y:S01]  /*6390*/  FFMA.FTZ R17, R17, c[0x0][0x2d0], -R180.reuse ;  /* 0x0000b40011117a23 */ /* 0x100fe200000108b4 */
[----:B------:R-:W-:Y:S01]  /*63a0*/  FMNMX.FTZ R0, R63, R0, !PT ;  /* 0x000000003f007209 */ /* 0x000fe20007810000 */
[--C-:B------:R-:W-:Y:S02]  /*63b0*/  FFMA.FTZ R18, R18, c[0x0][0x2d0], -R181.reuse ;  /* 0x0000b40012127a23 */ /* 0x100fe400000108b5 */
[----:B------:R-:W3:Y:S01]  /*63c0*/  SHFL.BFLY PT, R172, R133, 0x1, 0x1f ;  /* 0x0c201f0085ac7f89 */ /* 0x000ee200000e0000 */
[--C-:B------:R-:W-:Y:S01]  /*63d0*/  FFMA.FTZ R19, R19, c[0x0][0x2d0], -R181.reuse ;  /* 0x0000b40013137a23 */ /* 0x100fe200000108b5 */
[----:B------:R2:W-:Y:S01]  /*63e0*/  MUFU.EX2 R244, R16 ;  /* 0x0000001000f47308 */ /* 0x0005e20000000800 */
[--C-:B------:R-:W-:Y:S02]  /*63f0*/  FFMA.FTZ R4, R4, c[0x0][0x2d0], -R180.reuse ;  /* 0x0000b40004047a23 */ /* 0x100fe400000108b4 */
[--C-:B------:R-:W-:Y:S02]  /*6400*/  FFMA.FTZ R5, R5, c[0x0][0x2d0], -R180.reuse ;  /* 0x0000b40005057a23 */ /* 0x100fe400000108b4 */
[--C-:B------:R-:W-:Y:S02]  /*6410*/  FFMA.FTZ R6, R6, c[0x0][0x2d0], -R181.reuse ;  /* 0x0000b40006067a23 */ /* 0x100fe400000108b5 */
[--C-:B------:R-:W-:Y:S02]  /*6420*/  FFMA.FTZ R7, R7, c[0x0][0x2d0], -R181.reuse ;  /* 0x0000b40007077a23 */ /* 0x100fe400000108b5 */
[--C-:B------:R-:W-:Y:S01]  /*6430*/  FFMA.FTZ R36, R36, c[0x0][0x2d0], -R180.reuse ;  /* 0x0000b40024247a23 */ /* 0x100fe200000108b4 */
[----:B------:R4:W-:Y:S01]  /*6440*/  MUFU.EX2 R246, R17 ;  /* 0x0000001100f67308 */ /* 0x0009e20000000800 */
[--C-:B------:R-:W-:Y:S02]  /*6450*/  FFMA.FTZ R37, R37, c[0x0][0x2d0], -R180.reuse ;  /* 0x0000b40025257a23 */ /* 0x100fe400000108b4 */
[----:B------:R-:W-:Y:S02]  /*6460*/  FFMA.FTZ R38, R38, c[0x0][0x2d0], -R181 ;  /* 0x0000b40026267a23 */ /* 0x000fe400000108b5 */
[----:B-1----:R-:W-:Y:S02]  /*6470*/  FADD.FTZ R2, -R136, R3 ;  /* 0x0000000388027221 */ /* 0x002fe40000010100 */
[----:B------:R-:W1:Y:S01]  /*6480*/  SHFL.BFLY PT, R3, R0, 0x2, 0x1f ;  /* 0x0c401f0000037f89 */ /* 0x000e6200000e0000 */
[--C-:B------:R-:W-:Y:S02]  /*6490*/  FFMA.FTZ R39, R39, c[0x0][0x2d0], -R181.reuse ;  /* 0x0000b40027277a23 */ /* 0x100fe400000108b5 */
[----:B------:R-:W-:Y:S01]  /*64a0*/  FMUL.FTZ R2, R2, c[0x0][0x2d0] ;  /* 0x0000b40002027a20 */ /* 0x000fe20000410000 */
[----:B------:R-:W-:Y:S01]  /*64b0*/  MUFU.EX2 R242, R18 ;  /* 0x0000001200f27308 */ /* 0x000fe20000000800 */
[----:B---3--:R-:W-:Y:S01]  /*64c0*/  FMNMX.FTZ R135, R133, R172, !PT ;  /* 0x000000ac85877209 */ /* 0x008fe20007810000 */
[--C-:B------:R-:W-:Y:S02]  /*64d0*/  FFMA.FTZ R48, R48, c[0x0][0x2d0], -R180.reuse ;  /* 0x0000b40030307a23 */ /* 0x100fe400000108b4 */
[----:B------:R-:W-:Y:S01]  /*64e0*/  LDSM.16.MT88.4 R172, [R216+0x100] ;  /* 0x00010000d8ac783b */ /* 0x000fe20000004200 */
[----:B--2---:R-:W-:Y:S02]  /*64f0*/  FMUL.FTZ R16, R134, R152 ;  /* 0x0000009886107220 */ /* 0x004fe40000410000 */
[----:B------:R-:W-:Y:S02]  /*6500*/  FMUL.FTZ R182, R135, c[0x0][0x2d0] ;  /* 0x0000b40087b67a20 */ /* 0x000fe40000410000 */
[----:B------:R-:W-:Y:S01]  /*6510*/  FFMA.FTZ R49, R49, c[0x0][0x2d0], -R180 ;  /* 0x0000b40031317a23 */ /* 0x000fe200000108b4 */
[----:B------:R2:W3:Y:S01]  /*6520*/  MUFU.EX2 R133, R2 ;  /* 0x0000000200857308 */ /* 0x0004e20000000800 */
[--C-:B------:R-:W-:Y:S02]  /*6530*/  FFMA.FTZ R12, R12, c[0x0][0x2d0], -R182.reuse ;  /* 0x0000b4000c0c7a23 */ /* 0x100fe400000108b6 */
[--C-:B------:R-:W-:Y:S02]  /*6540*/  FFMA.FTZ R13, R13, c[0x0][0x2d0], -R182.reuse ;  /* 0x0000b4000d0d7a23 */ /* 0x100fe400000108b6 */
[--C-:B------:R-:W-:Y:S02]  /*6550*/  FFMA.FTZ R8, R8, c[0x0][0x2d0], -R182.reuse ;  /* 0x0000b40008087a23 */ /* 0x100fe400000108b6 */
[--C-:B------:R-:W-:Y:S02]  /*6560*/  FFMA.FTZ R9, R9, c[0x0][0x2d0], -R182.reuse ;  /* 0x0000b40009097a23 */ /* 0x100fe400000108b6 */
[----:B----4-:R-:W-:Y:S01]  /*6570*/  FMUL.FTZ R17, R134, R153 ;  /* 0x0000009986117220 */ /* 0x010fe20000410000 */
[----:B-1----:R-:W-:Y:S01]  /*6580*/  FMNMX.FTZ R0, R0, R3, !PT ;  /* 0x0000000300007209 */ /* 0x002fe20007810000 */
[----:B------:R1:W-:Y:S01]  /*6590*/  MUFU.EX2 R241, R19 ;  /* 0x0000001300f17308 */ /* 0x0003e20000000800 */
[--C-:B------:R-:W-:Y:S02]  /*65a0*/  FFMA.FTZ R50, R50, c[0x0][0x2d0], -R181.reuse ;  /* 0x0000b40032327a23 */ /* 0x100fe400000108b5 */
[--C-:B------:R-:W-:Y:S02]  /*65b0*/  FFMA.FTZ R51, R51, c[0x0][0x2d0], -R181.reuse ;  /* 0x0000b40033337a23 */ /* 0x100fe400000108b5 */
[--C-:B------:R-:W-:Y:S02]  /*65c0*/  FFMA.FTZ R40, R40, c[0x0][0x2d0], -R182.reuse ;  /* 0x0000b40028287a23 */ /* 0x100fe400000108b6 */
[----:B------:R-:W-:Y:S02]  /*65d0*/  FFMA.FTZ R41, R41, c[0x0][0x2d0], -R182 ;  /* 0x0000b40029297a23 */ /* 0x000fe400000108b6 */
[--C-:B------:R-:W-:Y:S01]  /*65e0*/  FFMA.FTZ R52, R52, c[0x0][0x2d0], -R180.reuse ;  /* 0x0000b40034347a23 */ /* 0x100fe200000108b4 */
[----:B------:R4:W-:Y:S01]  /*65f0*/  MUFU.EX2 R243, R4 ;  /* 0x0000000400f37308 */ /* 0x0009e20000000800 */
[----:B------:R-:W-:Y:S02]  /*6600*/  FFMA.FTZ R53, R53, c[0x0][0x2d0], -R180 ;  /* 0x0000b40035357a23 */ /* 0x000fe400000108b4 */
[----:B--2---:R-:W-:Y:S02]  /*6610*/  FADD.FTZ R2, -R135, R132 ;  /* 0x0000008487027221 */ /* 0x004fe40000010100 */
[----:B---3--:R-:W-:Y:S02]  /*6620*/  FMUL.FTZ R18, R133, R154 ;  /* 0x0000009a85127220 */ /* 0x008fe40000410000 */
[----:B------:R-:W-:Y:S02]  /*6630*/  FMUL.FTZ R2, R2, c[0x0][0x2d0] ;  /* 0x0000b40002027a20 */ /* 0x000fe40000410000 */
[--C-:B------:R-:W-:Y:S01]  /*6640*/  FFMA.FTZ R54, R54, c[0x0][0x2d0], -R181.reuse ;  /* 0x0000b40036367a23 */ /* 0x100fe200000108b5 */
[----:B------:R-:W2:Y:S01]  /*6650*/  MUFU.EX2 R245, R5 ;  /* 0x0000000500f57308 */ /* 0x000ea20000000800 */
[--C-:B------:R-:W-:Y:S02]  /*6660*/  FFMA.FTZ R55, R55, c[0x0][0x2d0], -R181.reuse ;  /* 0x0000b40037377a23 */ /* 0x100fe400000108b5 */
[--C-:B------:R-:W-:Y:S02]  /*6670*/  FFMA.FTZ R56, R56, c[0x0][0x2d0], -R182.reuse ;  /* 0x0000b40038387a23 */ /* 0x100fe400000108b6 */
[----:B-1----:R-:W-:Y:S02]  /*6680*/  FMUL.FTZ R19, R133, R155 ;  /* 0x0000009b85137220 */ /* 0x002fe40000410000 */
[----:B------:R-:W-:Y:S01]  /*6690*/  LDSM.16.MT88.4 R152, [R217+0x1100] ;  /* 0x00110000d998783b */ /* 0x000fe20000004200 */
[----:B------:R-:W-:Y:S02]  /*66a0*/  FFMA.FTZ R57, R57, c[0x0][0x2d0], -R182 ;  /* 0x0000b40039397a23 */ /* 0x000fe400000108b6 */
[----:B------:R1:W3:Y:S01]  /*66b0*/  MUFU.EX2 R132, R2 ;  /* 0x0000000200847308 */ /* 0x0002e20000000800 */
[--C-:B------:R-:W-:Y:S02]  /*66c0*/  FFMA.FTZ R20, R20, c[0x0][0x2d0], -R180.reuse ;  /* 0x0000b40014147a23 */ /* 0x100fe400000108b4 */
[----:B------:R-:W-:Y:S02]  /*66d0*/  FFMA.FTZ R21, R21, c[0x0][0x2d0], -R180 ;  /* 0x0000b40015157a23 */ /* 0x000fe400000108b4 */
[----:B----4-:R-:W-:Y:S02]  /*66e0*/  FMUL.FTZ R4, R134, R144 ;  /* 0x0000009086047220 */ /* 0x010fe40000410000 */
[----:B------:R-:W-:Y:S02]  /*66f0*/  FFMA.FTZ R22, R22, c[0x0][0x2d0], -R181 ;  /* 0x0000b40016167a23 */ /* 0x000fe400000108b5 */
[C---:B------:R-:W-:Y:S01]  /*6700*/  FMUL.FTZ R84, R134.reuse, R84 ;  /* 0x0000005486547220 */ /* 0x040fe20000410000 */
[----:B------:R4:W-:Y:S01]  /*6710*/  MUFU.EX2 R239, R6 ;  /* 0x0000000600ef7308 */ /* 0x0009e20000000800 */
[C---:B------:R-:W-:Y:S02]  /*6720*/  FMUL.FTZ R85, R134.reuse, R85 ;  /* 0x0000005586557220 */ /* 0x040fe40000410000 */
[----:B------:R-:W-:Y:S01]  /*6730*/  FMUL.FTZ R86, R133, R86 ;  /* 0x0000005685567220 */ /* 0x000fe20000410000 */
[----:B--2---:R-:W-:Y:S01]  /*6740*/  F2FP.BF16.PACK_AB R144, R245, R243 ;  /* 0x000000f3f590723e */ /* 0x004fe200000010ff */
[C---:B------:R-:W-:Y:S02]  /*6750*/  FMUL.FTZ R5, R134.reuse, R145 ;  /* 0x0000009186057220 */ /* 0x040fe40000410000 */
[C---:B------:R-:W-:Y:S02]  /*6760*/  FMUL.FTZ R87, R133.reuse, R87 ;  /* 0x0000005785577220 */ /* 0x040fe40000410000 */
[C---:B------:R-:W-:Y:S01]  /*6770*/  FMUL.FTZ R92, R134.reuse, R92 ;  /* 0x0000005c865c7220 */ /* 0x040fe20000410000 */
[----:B------:R-:W2:Y:S01]  /*6780*/  MUFU.EX2 R240, R7 ;  /* 0x0000000700f07308 */ /* 0x000ea20000000800 */
[----:B------:R-:W-:Y:S02]  /*6790*/  FMUL.FTZ R93, R134, R93 ;  /* 0x0000005d865d7220 */ /* 0x000fe40000410000 */
[C---:B------:R-:W-:Y:S01]  /*67a0*/  FMUL.FTZ R94, R133.reuse, R94 ;  /* 0x0000005e855e7220 */ /* 0x040fe20000410000 */
[----:B-1----:R-:W1:Y:S01]  /*67b0*/  SHFL.BFLY PT, R2, R0, 0x1, 0x1f ;  /* 0x0c201f0000027f89 */ /* 0x002e6200000e0000 */
[C---:B---3--:R-:W-:Y:S02]  /*67c0*/  FMUL.FTZ R88, R132.reuse, R88 ;  /* 0x0000005884587220 */ /* 0x048fe40000410000 */
[----:B------:R-:W-:Y:S02]  /*67d0*/  FMUL.FTZ R89, R132, R89 ;  /* 0x0000005984597220 */ /* 0x000fe40000410000 */
[C---:B------:R-:W-:Y:S01]  /*67e0*/  FMUL.FTZ R95, R133.reuse, R95 ;  /* 0x0000005f855f7220 */ /* 0x040fe20000410000 */
[----:B------:R3:W-:Y:S01]  /*67f0*/  MUFU.EX2 R237, R12 ;  /* 0x0000000c00ed7308 */ /* 0x0007e20000000800 */
[C---:B------:R-:W-:Y:S02]  /*6800*/  FMUL.FTZ R96, R134.reuse, R96 ;  /* 0x0000006086607220 */ /* 0x040fe40000410000 */
[----:B------:R-:W-:Y:S02]  /*6810*/  FMUL.FTZ R97, R134, R97 ;  /* 0x0000006186617220 */ /* 0x000fe40000410000 */
[C---:B----4-:R-:W-:Y:S01]  /*6820*/  FMUL.FTZ R6, R133.reuse, R146 ;  /* 0x0000009285067220 */ /* 0x050fe20000410000 */
[----:B------:R-:W-:Y:S01]  /*6830*/  F2FP.BF16.PACK_AB R146, R246, R244 ;  /* 0x000000f4f692723e */ /* 0x000fe200000010ff */
[C---:B------:R-:W-:Y:S02]  /*6840*/  FMUL.FTZ R98, R133.reuse, R98 ;  /* 0x0000006285627220 */ /* 0x040fe40000410000 */
[C---:B------:R-:W-:Y:S01]  /*6850*/  FMUL.FTZ R99, R133.reuse, R99 ;  /* 0x0000006385637220 */ /* 0x040fe20000410000 */
[----:B------:R-:W-:Y:S01]  /*6860*/  MUFU.EX2 R238, R13 ;  /* 0x0000000d00ee7308 */ /* 0x000fe20000000800 */
[C---:B------:R-:W-:Y:S02]  /*6870*/  FMUL.FTZ R100, R132.reuse, R100 ;  /* 0x0000006484647220 */ /* 0x040fe40000410000 */
[----:B------:R-:W-:Y:S01]  /*6880*/  FMUL.FTZ R101, R132, R101 ;  /* 0x0000006584657220 */ /* 0x000fe20000410000 */
[----:B--2---:R-:W-:Y:S01]  /*6890*/  F2FP.BF16.PACK_AB R145, R240, R239 ;  /* 0x000000eff091723e */ /* 0x004fe200000010ff */
[----:B------:R-:W-:Y:S01]  /*68a0*/  FMUL.FTZ R7, R133, R147 ;  /* 0x0000009385077220 */ /* 0x000fe20000410000 */
[----:B------:R-:W-:Y:S01]  /*68b0*/  F2FP.BF16.PACK_AB R147, R241, R242 ;  /* 0x000000f2f193723e */ /* 0x000fe200000010ff */
[----:B------:R-:W-:Y:S01]  /*68c0*/  FMUL.FTZ R104, R134, R104 ;  /* 0x0000006886687220 */ /* 0x000fe20000410000 */
[----:B-1----:R-:W-:Y:S01]  /*68d0*/  FMNMX.FTZ R2, R2, R0, !PT ;  /* 0x0000000002027209 */ /* 0x002fe20007810000 */
[----:B------:R-:W-:Y:S01]  /*68e0*/  FMUL.FTZ R105, R134, R105 ;  /* 0x0000006986697220 */ /* 0x000fe20000410000 */
[----:B------:R1:W-:Y:S01]  /*68f0*/  MUFU.EX2 R235, R8 ;  /* 0x0000000800eb7308 */ /* 0x0003e20000000800 */
[----:B------:R-:W-:Y:S02]  /*6900*/  FMUL.FTZ R106, R133, R106 ;  /* 0x0000006a856a7220 */ /* 0x000fe40000410000 */
[-C--:B------:R-:W-:Y:S05]  /*6910*/  HMMA.16816.F32.BF16 R4, R144, R172.reuse, R4 ;  /* 0x000000ac9004723c */ /* 0x080fea0000041804 */
[C---:B------:R-:W-:Y:S02]  /*6920*/  FADD.FTZ R0, -R2.reuse, R138 ;  /* 0x0000008a02007221 */ /* 0x040fe40000010100 */
[----:B------:R-:W-:Y:S01]  /*6930*/  FMUL.FTZ R3, R2, c[0x0][0x2d0] ;  /* 0x0000b40002037a20 */ /* 0x000fe20000410000 */
[----:B------:R-:W2:Y:S01]  /*6940*/  MUFU.EX2 R236, R9 ;  /* 0x0000000900ec7308 */ /* 0x000ea20000000800 */
[----:B------:R-:W-:Y:S03]  /*6950*/  FMUL.FTZ R0, R0, c[0x0][0x2d0] ;  /* 0x0000b40000007a20 */ /* 0x000fe60000410000 */
[--C-:B------:R-:W-:Y:S02]  /*6960*/  FFMA.FTZ R14, R14, c[0x0][0x2d0], -R3.reuse ;  /* 0x0000b4000e0e7a23 */ /* 0x100fe40000010803 */
[--C-:B------:R-:W-:Y:S02]  /*6970*/  FFMA.FTZ R15, R15, c[0x0][0x2d0], -R3.reuse ;  /* 0x0000b4000f0f7a23 */ /* 0x100fe40000010803 */
[--C-:B------:R-:W-:Y:S02]  /*6980*/  FFMA.FTZ R10, R10, c[0x0][0x2d0], -R3.reuse ;  /* 0x0000b4000a0a7a23 */ /* 0x100fe40000010803 */
[--C-:B------:R-:W-:Y:S01]  /*6990*/  FFMA.FTZ R11, R11, c[0x0][0x2d0], -R3.reuse ;  /* 0x0000b4000b0b7a23 */ /* 0x100fe20000010803 */
[----:B------:R-:W4:Y:S01]  /*69a0*/  MUFU.EX2 R0, R0 ;  /* 0x0000000000007308 */ /* 0x000f220000000800 */
[C---:B---3--:R-:W-:Y:S02]  /*69b0*/  FMUL.FTZ R12, R132.reuse, R148 ;  /* 0x00000094840c7220 */ /* 0x048fe40000410000 */
[C---:B-1----:R-:W-:Y:S02]  /*69c0*/  FMUL.FTZ R8, R132.reuse, R140 ;  /* 0x0000008c84087220 */ /* 0x042fe40000410000 */
[----:B------:R-:W-:Y:S02]  /*69d0*/  FMUL.FTZ R13, R132, R149 ;  /* 0x00000095840d7220 */ /* 0x000fe40000410000 */
[--C-:B------:R-:W-:Y:S02]  /*69e0*/  FFMA.FTZ R42, R42, c[0x0][0x2d0], -R3.reuse ;  /* 0x0000b4002a2a7a23 */ /* 0x100fe40000010803 */
[--C-:B------:R-:W-:Y:S01]  /*69f0*/  FFMA.FTZ R43, R43, c[0x0][0x2d0], -R3.reuse ;  /* 0x0000b4002b2b7a23 */ /* 0x100fe20000010803 */
[----:B------:R1:W-:Y:S01]  /*6a00*/  MUFU.EX2 R233, R14 ;  /* 0x0000000e00e97308 */ /* 0x0003e20000000800 */
[--C-:B------:R-:W-:Y:S01]  /*6a10*/  FFMA.FTZ R58, R58, c[0x0][0x2d0], -R3.reuse ;  /* 0x0000b4003a3a7a23 */ /* 0x100fe20000010803 */
[----:B--2---:R-:W-:Y:S01]  /*6a20*/  F2FP.BF16.PACK_AB R140, R236, R235 ;  /* 0x000000ebec8c723e */ /* 0x004fe200000010ff */
[----:B------:R-:W-:Y:S02]  /*6a30*/  FMUL.FTZ R9, R132, R141 ;  /* 0x0000008d84097220 */ /* 0x000fe40000410000 */
[----:B------:R-:W-:Y:S02]  /*6a40*/  FFMA.FTZ R59, R59, c[0x0][0x2d0], -R3 ;  /* 0x0000b4003b3b7a23 */ /* 0x000fe40000010803 */
[----:B------:R-:W-:Y:S03]  /*6a50*/  FFMA.FTZ R138, R23, c[0x0][0x2d0], -R181 ;  /* 0x0000b400178a7a23 */ /* 0x000fe600000108b5 */
[----:B------:R2:W-:Y:S01]  /*6a60*/  MUFU.EX2 R234, R15 ;  /* 0x0000000f00ea7308 */ /* 0x0005e20000000800 */
[C---:B------:R-:W-:Y:S02]  /*6a70*/  FMUL.FTZ R107, R133.reuse, R107 ;  /* 0x0000006b856b7220 */ /* 0x040fe40000410000 */
[----:B------:R-:W-:Y:S02]  /*6a80*/  FMUL.FTZ R108, R134, R108 ;  /* 0x0000006c866c7220 */ /* 0x000fe40000410000 */
[C---:B----4-:R-:W-:Y:S02]  /*6a90*/  FMUL.FTZ R23, R0.reuse, R159 ;  /* 0x0000009f00177220 */ /* 0x050fe40000410000 */
[C---:B------:R-:W-:Y:S02]  /*6aa0*/  FMUL.FTZ R90, R0.reuse, R90 ;  /* 0x0000005a005a7220 */ /* 0x040fe40000410000 */
[C---:B------:R-:W-:Y:S01]  /*6ab0*/  FMUL.FTZ R91, R0.reuse, R91 ;  /* 0x0000005b005b7220 */ /* 0x040fe20000410000 */
[----:B------:R3:W-:Y:S01]  /*6ac0*/  MUFU.EX2 R215, R10 ;  /* 0x0000000a00d77308 */ /* 0x0007e20000000800 */
[C---:B------:R-:W-:Y:S02]  /*6ad0*/  FMUL.FTZ R102, R0.reuse, R102 ;  /* 0x0000006600667220 */ /* 0x040fe40000410000 */
[C---:B------:R-:W-:Y:S02]  /*6ae0*/  FMUL.FTZ R103, R0.reuse, R103 ;  /* 0x0000006700677220 */ /* 0x040fe40000410000 */
[----:B-1----:R-:W-:Y:S02]  /*6af0*/  FMUL.FTZ R14, R0, R150 ;  /* 0x00000096000e7220 */ /* 0x002fe40000410000 */
[----:B------:R-:W-:Y:S02]  /*6b00*/  FMUL.FTZ R109, R134, R109 ;  /* 0x0000006d866d7220 */ /* 0x000fe40000410000 */
[C---:B------:R-:W-:Y:S01]  /*6b10*/  FMUL.FTZ R110, R133.reuse, R110 ;  /* 0x0000006e856e7220 */ /* 0x040fe20000410000 */
[----:B------:R-:W1:Y:S01]  /*6b20*/  MUFU.EX2 R232, R11 ;  /* 0x0000000b00e87308 */ /* 0x000e620000000800 */
[C---:B------:R-:W-:Y:S02]  /*6b30*/  FMUL.FTZ R111, R133.reuse, R111 ;  /* 0x0000006f856f7220 */ /* 0x040fe40000410000 */
[----:B------:R-:W-:Y:S02]  /*6b40*/  FMUL.FTZ R112, R132, R112 ;  /* 0x0000007084707220 */ /* 0x000fe40000410000 */
[----:B--2---:R-:W-:Y:S02]  /*6b50*/  FMUL.FTZ R15, R0, R151 ;  /* 0x00000097000f7220 */ /* 0x004fe40000410000 */
[----:B------:R-:W2:Y:S01]  /*6b60*/  LDSM.16.MT88.4 R148, [R216+0x1100] ;  /* 0x00110000d894783b */ /* 0x000ea20000004200 */
[----:B------:R-:W-:Y:S02]  /*6b70*/  FMUL.FTZ R113, R132, R113 ;  /* 0x0000007184717220 */ /* 0x000fe40000410000 */
[----:B------:R-:W-:Y:S01]  /*6b80*/  MUFU.EX2 R197, R36 ;  /* 0x0000002400c57308 */ /* 0x000fe20000000800 */
[C---:B------:R-:W-:Y:S02]  /*6b90*/  FMUL.FTZ R114, R0.reuse, R114 ;  /* 0x0000007200727220 */ /* 0x040fe40000410000 */
[C---:B------:R-:W-:Y:S02]  /*6ba0*/  FMUL.FTZ R115, R0.reuse, R115 ;  /* 0x0000007300737220 */ /* 0x040fe40000410000 */
[----:B---3--:R-:W-:Y:S01]  /*6bb0*/  FMUL.FTZ R10, R0, R142 ;  /* 0x0000008e000a7220 */ /* 0x008fe20000410000 */
[----:B------:R-:W-:Y:S01]  /*6bc0*/  F2FP.BF16.PACK_AB R142, R238, R237 ;  /* 0x000000edee8e723e */ /* 0x000fe200000010ff */
[C---:B------:R-:W-:Y:S02]  /*6bd0*/  FMUL.FTZ R116, R134.reuse, R116 ;  /* 0x0000007486747220 */ /* 0x040fe40000410000 */
[----:B------:R-:W-:Y:S01]  /*6be0*/  FMUL.FTZ R117, R134, R117 ;  /* 0x0000007586757220 */ /* 0x000fe20000410000 */
[----:B------:R-:W-:Y:S01]  /*6bf0*/  MUFU.EX2 R198, R37 ;  /* 0x0000002500c67308 */ /* 0x000fe20000000800 */
[C---:B------:R-:W-:Y:S02]  /*6c00*/  FMUL.FTZ R118, R133.reuse, R118 ;  /* 0x0000007685767220 */ /* 0x040fe40000410000 */
[C---:B------:R-:W-:Y:S01]  /*6c10*/  FMUL.FTZ R119, R133.reuse, R119 ;  /* 0x0000007785777220 */ /* 0x040fe20000410000 */
[----:B-1----:R-:W-:Y:S01]  /*6c20*/  F2FP.BF16.PACK_AB R141, R232, R215 ;  /* 0x000000d7e88d723e */ /* 0x002fe200000010ff */
[----:B------:R-:W-:Y:S01]  /*6c30*/  FMUL.FTZ R11, R0, R143 ;  /* 0x0000008f000b7220 */ /* 0x000fe20000410000 */
[----:B------:R-:W-:Y:S01]  /*6c40*/  F2FP.BF16.PACK_AB R143, R234, R233 ;  /* 0x000000e9ea8f723e */ /* 0x000fe200000010ff */
[C---:B------:R-:W-:Y:S02]  /*6c50*/  FMUL.FTZ R120, R134.reuse, R120 ;  /* 0x0000007886787220 */ /* 0x040fe40000410000 */
[----:B------:R-:W-:Y:S01]  /*6c60*/  FMUL.FTZ R121, R134, R121 ;  /* 0x0000007986797220 */ /* 0x000fe20000410000 */
[----:B------:R-:W-:Y:S01]  /*6c70*/  MUFU.EX2 R195, R38 ;  /* 0x0000002600c37308 */ /* 0x000fe20000000800 */
[C---:B------:R-:W-:Y:S02]  /*6c80*/  FMUL.FTZ R122, R133.reuse, R122 ;  /* 0x0000007a857a7220 */ /* 0x040fe40000410000 */
[C---:B------:R-:W-:Y:S04]  /*6c90*/  HMMA.16816.F32.BF16 R8, R140.reuse, R172, R8 ;  /* 0x000000ac8c08723c */ /* 0x040fe80000041808 */
[C---:B------:R-:W-:Y:S02]  /*6ca0*/  FMUL.FTZ R123, R133.reuse, R123 ;  /* 0x0000007b857b7220 */ /* 0x040fe40000410000 */
[C---:B------:R-:W-:Y:S01]  /*6cb0*/  FMUL.FTZ R124, R132.reuse, R124 ;  /* 0x0000007c847c7220 */ /* 0x040fe20000410000 */
[----:B------:R1:W-:Y:S01]  /*6cc0*/  MUFU.EX2 R196, R39 ;  /* 0x0000002700c47308 */ /* 0x0003e20000000800 */
[-C--:B------:R-:W-:Y:S04]  /*6cd0*/  HMMA.16816.F32.BF16 R12, R140, R174.reuse, R12 ;  /* 0x000000ae8c0c723c */ /* 0x080fe8000004180c */
[----:B------:R-:W-:Y:S02]  /*6ce0*/  FMUL.FTZ R125, R132, R125 ;  /* 0x0000007d847d7220 */ /* 0x000fe40000410000 */
[----:B------:R-:W-:Y:S02]  /*6cf0*/  FMUL.FTZ R126, R0, R126 ;  /* 0x0000007e007e7220 */ /* 0x000fe40000410000 */
[C---:B------:R-:W-:Y:S01]  /*6d00*/  HMMA.16816.F32.BF16 R16, R144.reuse, R174, R16 ;  /* 0x000000ae9010723c */ /* 0x040fe20000041810 */
[----:B------:R-:W-:Y:S03]  /*6d10*/  MUFU.EX2 R193, R48 ;  /* 0x0000003000c17308 */ /* 0x000fe60000000800 */
[C---:B------:R-:W-:Y:S02]  /*6d20*/  FMUL.FTZ R68, R134.reuse, R68 ;  /* 0x0000004486447220 */ /* 0x040fe40000410000 */
[----:B------:R-:W-:Y:S02]  /*6d30*/  FMUL.FTZ R69, R134, R69 ;  /* 0x0000004586457220 */ /* 0x000fe40000410000 */
[C---:B------:R-:W-:Y:S03]  /*6d40*/  FMUL.FTZ R70, R133.reuse, R70 ;  /* 0x0000004685467220 */ /* 0x040fe60000410000 */
[----:B------:R-:W-:Y:S01]  /*6d50*/  MUFU.EX2 R194, R49 ;  /* 0x0000003100c27308 */ /* 0x000fe20000000800 */
[----:B------:R-:W-:Y:S02]  /*6d60*/  FMUL.FTZ R71, R133, R71 ;  /* 0x0000004785477220 */ /* 0x000fe40000410000 */
[----:B------:R-:W-:Y:S01]  /*6d70*/  FMUL.FTZ R127, R0, R127 ;  /* 0x0000007f007f7220 */ /* 0x000fe20000410000 */
[----:B-1----:R-:W-:Y:S01]  /*6d80*/  LDSM.16.MT88.4 R36, [R216+0x2500] ;  /* 0x00250000d824783b */ /* 0x002fe20000004200 */
[C---:B------:R-:W-:Y:S02]  /*6d90*/  FMUL.FTZ R128, R132.reuse, R128 ;  /* 0x0000008084807220 */ /* 0x040fe40000410000 */
[C---:B------:R-:W-:Y:S01]  /*6da0*/  FMUL.FTZ R129, R132.reuse, R129 ;  /* 0x0000008184817220 */ /* 0x040fe20000410000 */
[-C--:B------:R-:W-:Y:S02]  /*6db0*/  HMMA.16816.F32.BF16 R68, R144, R176.reuse, R68 ;  /* 0x000000b09044723c */ /* 0x080fe40000041844 */
[----:B------:R1:W-:Y:S01]  /*6dc0*/  MUFU.EX2 R214, R20 ;  /* 0x0000001400d67308 */ /* 0x0003e20000000800 */
[C---:B------:R-:W-:Y:S02]  /*6dd0*/  FMUL.FTZ R72, R132.reuse, R72 ;  /* 0x0000004884487220 */ /* 0x040fe40000410000 */
[----:B------:R-:W-:Y:S02]  /*6de0*/  FMUL.FTZ R73, R132, R73 ;  /* 0x0000004984497220 */ /* 0x000fe40000410000 */
[C---:B------:R-:W-:Y:S02]  /*6df0*/  FMUL.FTZ R74, R0.reuse, R74 ;  /* 0x0000004a004a7220 */ /* 0x040fe40000410000 */
[C---:B------:R-:W-:Y:S03]  /*6e00*/  FMUL.FTZ R75, R0.reuse, R75 ;  /* 0x0000004b004b7220 */ /* 0x040fe60000410000 */
[----:B------:R-:W-:Y:S01]  /*6e10*/  MUFU.EX2 R192, R50 ;  /* 0x0000003200c07308 */ /* 0x000fe20000000800 */
[C---:B------:R-:W-:Y:S02]  /*6e20*/  FMUL.FTZ R130, R0.reuse, R130 ;  /* 0x0000008200827220 */ /* 0x040fe40000410000 */
[----:B------:R-:W-:Y:S01]  /*6e30*/  FMUL.FTZ R131, R0, R131 ;  /* 0x0000008300837220 */ /* 0x000fe20000410000 */
[C---:B------:R-:W-:Y:S04]  /*6e40*/  HMMA.16816.F32.BF16 R72, R140.reuse, R176, R72 ;  /* 0x000000b08c48723c */ /* 0x040fe80000041848 */
[C---:B------:R-:W-:Y:S02]  /*6e50*/  FMUL.FTZ R76, R132.reuse, R76 ;  /* 0x0000004c844c7220 */ /* 0x040fe40000410000 */
[----:B------:R-:W-:Y:S01]  /*6e60*/  FMUL.FTZ R77, R132, R77 ;  /* 0x0000004d844d7220 */ /* 0x000fe20000410000 */
[----:B------:R3:W-:Y:S01]  /*6e70*/  MUFU.EX2 R213, R21 ;  /* 0x0000001500d57308 */ /* 0x0007e20000000800 */
[C---:B------:R-:W-:Y:S04]  /*6e80*/  FMUL.FTZ R78, R0.reuse, R78 ;  /* 0x0000004e004e7220 */ /* 0x040fe80000410000 */
[----:B------:R-:W-:Y:S02]  /*6e90*/  FMUL.FTZ R79, R0, R79 ;  /* 0x0000004f004f7220 */ /* 0x000fe40000410000 */
[----:B-1----:R-:W-:Y:S02]  /*6ea0*/  FMUL.FTZ R20, R132, R156 ;  /* 0x0000009c84147220 */ /* 0x002fe40000410000 */
[--C-:B------:R-:W-:Y:S01]  /*6eb0*/  FFMA.FTZ R44, R44, c[0x0][0x2d0], -R182.reuse ;  /* 0x0000b4002c2c7a23 */ /* 0x100fe200000108b6 */
[----:B------:R1:W-:Y:S01]  /*6ec0*/  MUFU.EX2 R191, R51 ;  /* 0x0000003300bf7308 */ /* 0x0003e20000000800 */
[----:B------:R-:W-:Y:S01]  /*6ed0*/  FFMA.FTZ R45, R45, c[0x0][0x2d0], -R182 ;  /* 0x0000b4002d2d7a23 */ /* 0x000fe200000108b6 */
[-C--:B------:R-:W-:Y:S03]  /*6ee0*/  HMMA.16816.F32.BF16 R76, R140, R178.reuse, R76 ;  /* 0x000000b28c4c723c */ /* 0x080fe6000004184c */
[C---:B------:R-:W-:Y:S02]  /*6ef0*/  FMUL.FTZ R80, R134.reuse, R80 ;  /* 0x0000005086507220 */ /* 0x040fe40000410000 */
[----:B------:R-:W-:Y:S02]  /*6f00*/  FMUL.FTZ R81, R134, R81 ;  /* 0x0000005186517220 */ /* 0x000fe40000410000 */
[C---:B------:R-:W-:Y:S01]  /*6f10*/  FMUL.FTZ R82, R133.reuse, R82 ;  /* 0x0000005285527220 */ /* 0x040fe20000410000 */
[----:B------:R4:W-:Y:S01]  /*6f20*/  MUFU.EX2 R212, R22 ;  /* 0x0000001600d47308 */ /* 0x0009e20000000800 */
[----:B------:R-:W-:Y:S03]  /*6f30*/  FMUL.FTZ R83, R133, R83 ;  /* 0x0000005385537220 */ /* 0x000fe60000410000 */
[----:B---3--:R-:W-:Y:S02]  /*6f40*/  FMUL.FTZ R21, R132, R157 ;  /* 0x0000009d84157220 */ /* 0x008fe40000410000 */
[--C-:B------:R-:W-:Y:S02]  /*6f50*/  FFMA.FTZ R46, R46, c[0x0][0x2d0], -R3.reuse ;  /* 0x0000b4002e2e7a23 */ /* 0x100fe40000010803 */
[C---:B------:R-:W-:Y:S02]  /*6f60*/  HMMA.16816.F32.BF16 R80, R144.reuse, R178, R80 ;  /* 0x000000b29050723c */ /* 0x040fe40000041850 */
[----:B------:R-:W-:Y:S02]  /*6f70*/  MUFU.EX2 R190, R40 ;  /* 0x0000002800be7308 */ /* 0x000fe40000000800 */
[----:B------:R-:W-:Y:S01]  /*6f80*/  FFMA.FTZ R47, R47, c[0x0][0x2d0], -R3 ;  /* 0x0000b4002f2f7a23 */ /* 0x000fe20000010803 */
[----:B-1----:R-:W-:Y:S01]  /*6f90*/  LDSM.16.MT88.4 R48, [R217+0x2500] ;  /* 0x00250000d930783b */ /* 0x002fe20000004200 */
[--C-:B------:R-:W-:Y:S02]  /*6fa0*/  FFMA.FTZ R65, R65, c[0x0][0x2d0], -R180.reuse ;  /* 0x0000b40041417a23 */ /* 0x100fe400000108b4 */
[-C--:B--2---:R-:W-:Y:S04]  /*6fb0*/  HMMA.16816.F32.BF16 R84, R144, R148.reuse, R84 ;  /* 0x000000949054723c */ /* 0x084fe80000041854 */
[----:B------:R-:W-:Y:S01]  /*6fc0*/  MUFU.EX2 R189, R41 ;  /* 0x0000002900bd7308 */ /* 0x000fe20000000800 */
[--C-:B------:R-:W-:Y:S02]  /*6fd0*/  FFMA.FTZ R66, R66, c[0x0][0x2d0], -R181.reuse ;  /* 0x0000b40042427a23 */ /* 0x100fe400000108b5 */
[--C-:B------:R-:W-:Y:S01]  /*6fe0*/  FFMA.FTZ R67, R67, c[0x0][0x2d0], -R181.reuse ;  /* 0x0000b40043437a23 */ /* 0x100fe200000108b5 */
[C---:B------:R-:W-:Y:S04]  /*6ff0*/  HMMA.16816.F32.BF16 R88, R140.reuse, R148, R88 ;  /* 0x000000948c58723c */ /* 0x040fe80000041858 */
[----:B----4-:R-:W-:Y:S02]  /*7000*/  FMUL.FTZ R22, R0, R158 ;  /* 0x0000009e00167220 */ /* 0x010fe40000410000 */
[--C-:B------:R-:W-:Y:S01]  /*7010*/  FFMA.FTZ R32, R32, c[0x0][0x2d0], -R180.reuse ;  /* 0x0000b40020207a23 */ /* 0x100fe200000108b4 */
[----:B------:R-:W-:Y:S01]  /*7020*/  LDSM.16.MT88.4 R156, [R217+0x500] ;  /* 0x00050000d99c783b */ /* 0x000fe20000004200 */
[----:B------:R-:W-:Y:S01]  /*7030*/  FFMA.FTZ R33, R33, c[0x0][0x2d0], -R180 ;  /* 0x0000b40021217a23 */ /* 0x000fe200000108b4 */
[----:B------:R-:W-:Y:S02]  /*7040*/  MUFU.EX2 R188, R42 ;  /* 0x0000002a00bc7308 */ /* 0x000fe40000000800 */
[-C--:B------:R-:W-:Y:S03]  /*7050*/  HMMA.16816.F32.BF16 R20, R140, R150.reuse, R20 ;  /* 0x000000968c14723c */ /* 0x080fe60000041814 */
[----:B------:R-:W-:Y:S02]  /*7060*/  FFMA.FTZ R34, R34, c[0x0][0x2d0], -R181 ;  /* 0x0000b40022227a23 */ /* 0x000fe400000108b5 */
[--C-:B------:R-:W-:Y:S02]  /*7070*/  FFMA.FTZ R24, R24, c[0x0][0x2d0], -R182.reuse ;  /* 0x0000b40018187a23 */ /* 0x100fe400000108b6 */
[--C-:B------:R-:W-:Y:S01]  /*7080*/  FFMA.FTZ R25, R25, c[0x0][0x2d0], -R182.reuse ;  /* 0x0000b40019197a23 */ /* 0x100fe200000108b6 */
[C---:B------:R-:W-:Y:S01]  /*7090*/  HMMA.16816.F32.BF16 R92, R144.reuse, R150, R92 ;  /* 0x00000096905c723c */ /* 0x040fe2000004185c */
[----:B------:R1:W-:Y:S01]  /*70a0*/  MUFU.EX2 R211, R138 ;  /* 0x0000008a00d37308 */ /* 0x0003e20000000800 */
[----:B------:R-:W2:Y:S02]  /*70b0*/  LDSM.16.MT88.4 R148, [R216+0x2100] ;  /* 0x00210000d894783b */ /* 0x000ea40000004200 */
[--C-:B------:R-:W-:Y:S02]  /*70c0*/  FFMA.FTZ R26, R26, c[0x0][0x2d0], -R3.reuse ;  /* 0x0000b4001a1a7a23 */ /* 0x100fe40000010803 */
[--C-:B------:R-:W-:Y:S02]  /*70d0*/  FFMA.FTZ R28, R28, c[0x0][0x2d0], -R182.reuse ;  /* 0x0000b4001c1c7a23 */ /* 0x100fe400000108b6 */
[-C--:B------:R-:W-:Y:S03]  /*70e0*/  HMMA.16816.F32.BF16 R96, R144, R152.reuse, R96 ;  /* 0x000000989060723c */ /* 0x080fe60000041860 */
[----:B------:R3:W-:Y:S01]  /*70f0*/  MUFU.EX2 R210, R32 ;  /* 0x0000002000d27308 */ /* 0x0007e20000000800 */
[----:B------:R-:W-:Y:S02]  /*7100*/  FFMA.FTZ R29, R29, c[0x0][0x2d0], -R182 ;  /* 0x0000b4001d1d7a23 */ /* 0x000fe400000108b6 */
[--C-:B------:R-:W-:Y:S02]  /*7110*/  FFMA.FTZ R30, R30, c[0x0][0x2d0], -R3.reuse ;  /* 0x0000b4001e1e7a23 */ /* 0x100fe40000010803 */
[C---:B------:R-:W-:Y:S04]  /*7120*/  HMMA.16816.F32.BF16 R100, R140.reuse, R152, R100 ;  /* 0x000000988c64723c */ /* 0x040fe80000041864 */
[----:B------:R-:W-:Y:S01]  /*7130*/  FFMA.FTZ R31, R31, c[0x0][0x2d0], -R3 ;  /* 0x0000b4001f1f7a23 */ /* 0x000fe20000010803 */
[----:B------:R4:W-:Y:S01]  /*7140*/  MUFU.EX2 R209, R33 ;  /* 0x0000002100d17308 */ /* 0x0009e20000000800 */
[----:B------:R-:W-:Y:S02]  /*7150*/  FFMA.FTZ R64, R64, c[0x0][0x2d0], -R180 ;  /* 0x0000b40040407a23 */ /* 0x000fe400000108b4 */
[--C-:B------:R-:W-:Y:S04]  /*7160*/  FFMA.FTZ R60, R60, c[0x0][0x2d0], -R182.reuse ;  /* 0x0000b4003c3c7a23 */ /* 0x100fe800000108b6 */
[----:B-1----:R-:W-:Y:S02]  /*7170*/  FFMA.FTZ R138, R35, c[0x0][0x2d0], -R181 ;  /* 0x0000b400238a7a23 */ /* 0x002fe400000108b5 */
[----:B------:R-:W-:Y:S01]  /*7180*/  FMUL.FTZ R35, R0, R163 ;  /* 0x000000a300237220 */ /* 0x000fe20000410000 */
[----:B------:R1:W-:Y:S01]  /*7190*/  MUFU.EX2 R208, R34 ;  /* 0x0000002200d07308 */ /* 0x0003e20000000800 */
[----:B------:R-:W-:Y:S02]  /*71a0*/  FFMA.FTZ R61, R61, c[0x0][0x2d0], -R182 ;  /* 0x0000b4003d3d7a23 */ /* 0x000fe400000108b6 */
[----:B------:R-:W-:Y:S02]  /*71b0*/  FFMA.FTZ R62, R62, c[0x0][0x2d0], -R3 ;  /* 0x0000b4003e3e7a23 */ /* 0x000fe40000010803 */
[C---:B---3--:R-:W-:Y:S05]  /*71c0*/  FMUL.FTZ R32, R132.reuse, R160 ;  /* 0x000000a084207220 */ /* 0x048fea0000410000 */
[----:B------:R3:W-:Y:S01]  /*71d0*/  MUFU.EX2 R206, R24 ;  /* 0x0000001800ce7308 */ /* 0x0007e20000000800 */
[----:B----4-:R-:W-:Y:S09]  /*71e0*/  FMUL.FTZ R33, R132, R161 ;  /* 0x000000a184217220 */ /* 0x010ff20000410000 */
[----:B------:R4:W-:Y:S01]  /*71f0*/  MUFU.EX2 R205, R25 ;  /* 0x0000001900cd7308 */ /* 0x0009e20000000800 */
[----:B-1----:R-:W-:Y:S09]  /*7200*/  FMUL.FTZ R34, R0, R162 ;  /* 0x000000a200227220 */ /* 0x002ff20000410000 */
[----:B------:R1:W-:Y:S01]  /*7210*/  MUFU.EX2 R187, R43 ;  /* 0x0000002b00bb7308 */ /* 0x0003e20000000800 */
[-C--:B------:R-:W-:Y:S03]  /*7220*/  HMMA.16816.F32.BF16 R32, R140, R154.reuse, R32 ;  /* 0x0000009a8c20723c */ /* 0x080fe60000041820 */
[C---:B---3--:R-:W-:Y:S05]  /*7230*/  FMUL.FTZ R24, R132.reuse, R164 ;  /* 0x000000a484187220 */ /* 0x048fea0000410000 */
[C---:B------:R-:W-:Y:S01]  /*7240*/  HMMA.16816.F32.BF16 R104, R144.reuse, R154, R104 ;  /* 0x0000009a9068723c */ /* 0x040fe20000041868 */
[----:B------:R3:W-:Y:S01]  /*7250*/  MUFU.EX2 R204, R26 ;  /* 0x0000001a00cc7308 */ /* 0x0007e20000000800 */
[----:B------:R-:W5:Y:S02]  /*7260*/  LDSM.16.MT88.4 R152, [R217+0x2100] ;  /* 0x00210000d998783b */ /* 0x000f640000004200 */
[C---:B----4-:R-:W-:Y:S02]  /*7270*/  FMUL.FTZ R25, R132.reuse, R165 ;  /* 0x000000a584197220 */ /* 0x050fe40000410000 */
[----:B------:R-:W-:Y:S02]  /*7280*/  FFMA.FTZ R132, R132, R249, R235 ;  /* 0x000000f984847223 */ /* 0x000fe400000100eb */
[-C--:B--2---:R-:W-:Y:S03]  /*7290*/  HMMA.16816.F32.BF16 R108, R144, R148.reuse, R108 ;  /* 0x00000094906c723c */ /* 0x084fe6000004186c */
[----:B------:R2:W-:Y:S01]  /*72a0*/  MUFU.EX2 R207, R138 ;  /* 0x0000008a00cf7308 */ /* 0x0005e20000000800 */
[----:B-1----:R-:W-:Y:S04]  /*72b0*/  LDSM.16.MT88.4 R40, [R216+0x900] ;  /* 0x00090000d828783b */ /* 0x002fe80000004200 */
[C---:B------:R-:W-:Y:S05]  /*72c0*/  HMMA.16816.F32.BF16 R112, R140.reuse, R148, R112 ;  /* 0x000000948c70723c */ /* 0x040fea0000041870 */
[----:B------:R1:W-:Y:S01]  /*72d0*/  MUFU.EX2 R202, R28 ;  /* 0x0000001c00ca7308 */ /* 0x0003e20000000800 */
[C---:B---3--:R-:W-:Y:S09]  /*72e0*/  FMUL.FTZ R26, R0.reuse, R166 ;  /* 0x000000a6001a7220 */ /* 0x048ff20000410000 */
[----:B------:R3:W-:Y:S01]  /*72f0*/  MUFU.EX2 R201, R29 ;  /* 0x0000001d00c97308 */ /* 0x0007e20000000800 */
[--C-:B--2---:R-:W-:Y:S02]  /*7300*/  FFMA.FTZ R138, R27, c[0x0][0x2d0], -R3.reuse ;  /* 0x0000b4001b8a7a23 */ /* 0x104fe40000010803 */
[C---:B------:R-:W-:Y:S02]  /*7310*/  FMUL.FTZ R27, R0.reuse, R167 ;  /* 0x000000a7001b7220 */ /* 0x040fe40000410000 */
[----:B------:R-:W-:Y:S05]  /*7320*/  FFMA.FTZ R3, R63, c[0x0][0x2d0], -R3 ;  /* 0x0000b4003f037a23 */ /* 0x000fea0000010803 */
[----:B------:R-:W-:Y:S01]  /*7330*/  MUFU.EX2 R179, R52 ;  /* 0x0000003400b37308 */ /* 0x000fe20000000800 */
[----:B------:R-:W-:Y:S01]  /*7340*/  FFMA.FTZ R0, R0, R250, R215 ;  /* 0x000000fa00007223 */ /* 0x000fe200000100d7 */
[-C--:B------:R-:W-:Y:S03]  /*7350*/  HMMA.16816.F32.BF16 R24, R140, R150.reuse, R24 ;  /* 0x000000968c18723c */ /* 0x080fe60000041818 */
[----:B-1----:R-:W-:Y:S02]  /*7360*/  FMUL.FTZ R28, R134, R168 ;  /* 0x000000a8861c7220 */ /* 0x002fe40000410000 */
[----:B------:R-:W-:Y:S03]  /*7370*/  FADD.FTZ R0, R232, R0 ;  /* 0x00000000e8007221 */ /* 0x000fe60000010000 */
[----:B------:R-:W1:Y:S01]  /*7380*/  MUFU.EX2 R178, R53 ;  /* 0x0000003500b27308 */ /* 0x000e620000000800 */
[C---:B------:R-:W-:Y:S01]  /*7390*/  HMMA.16816.F32.BF16 R116, R144.reuse, R150, R116 ;  /* 0x000000969074723c */ /* 0x040fe20000041874 */
[----:B------:R-:W2:Y:S03]  /*73a0*/  LDSM.16.MT88.4 R148, [R216+0x500] ;  /* 0x00050000d894783b */ /* 0x000ea60000004200 */
[C---:B---3--:R-:W-:Y:S02]  /*73b0*/  FMUL.FTZ R29, R134.reuse, R169 ;  /* 0x000000a9861d7220 */ /* 0x048fe40000410000 */
[----:B------:R-:W-:Y:S02]  /*73c0*/  FFMA.FTZ R134, R134, R247, R243 ;  /* 0x000000f786867223 */ /* 0x000fe400000100f3 */
[-C--:B-----5:R-:W-:Y:S01]  /*73d0*/  HMMA.16816.F32.BF16 R120, R144, R152.reuse, R120 ;  /* 0x000000989078723c */ /* 0x0a0fe20000041878 */
[----:B------:R3:W-:Y:S03]  /*73e0*/  MUFU.EX2 R200, R30 ;  /* 0x0000001e00c87308 */ /* 0x0007e60000000800 */
[----:B------:R-:W-:Y:S04]  /*73f0*/  FADD.FTZ R0, R233, R0 ;  /* 0x00000000e9007221 */ /* 0x000fe80000010000 */
[C---:B------:R-:W-:Y:S03]  /*7400*/  HMMA.16816.F32.BF16 R124, R140.reuse, R152, R124 ;  /* 0x000000988c7c723c */ /* 0x040fe6000004187c */
[----:B------:R4:W-:Y:S01]  /*7410*/  MUFU.EX2 R199, R31 ;  /* 0x0000001f00c77308 */ /* 0x0009e20000000800 */
[----:B------:R-:W-:Y:S01]  /*7420*/  FADD.FTZ R0, R234, R0 ;  /* 0x00000000ea007221 */ /* 0x000fe20000010000 */
[----:B-1----:R-:W-:Y:S03]  /*7430*/  F2FP.BF16.PACK_AB R168, R178, R179 ;  /* 0x000000b3b2a8723e */ /* 0x002fe600000010ff */
[-C--:B------:R-:W-:Y:S05]  /*7440*/  HMMA.16816.F32.BF16 R128, R140, R154.reuse, R128 ;  /* 0x0000009a8c80723c */ /* 0x080fea0000041880 */
[----:B------:R-:W1:Y:S02]  /*7450*/  MUFU.EX2 R203, R138 ;  /* 0x0000008a00cb7308 */ /* 0x000e640000000800 */
[----:B------:R-:W-:Y:S01]  /*7460*/  F2FP.BF16.PACK_AB R140, R213, R214 ;  /* 0x000000d6d58c723e */ /* 0x000fe200000010ff */
[----:B---3--:R-:W-:Y:S01]  /*7470*/  FMUL.FTZ R30, R133, R170 ;  /* 0x000000aa851e7220 */ /* 0x008fe20000410000 */
[----:B------:R-:W-:Y:S03]  /*7480*/  F2FP.BF16.PACK_AB R141, R211, R212 ;  /* 0x000000d4d38d723e */ /* 0x000fe600000010ff */
[----:B------:R-:W-:Y:S03]  /*7490*/  F2FP.BF16.PACK_AB R142, R209, R210 ;  /* 0x000000d2d18e723e */ /* 0x000fe600000010ff */
[----:B------:R-:W-:Y:S01]  /*74a0*/  MUFU.EX2 R177, R54 ;  /* 0x0000003600b17308 */ /* 0x000fe20000000800 */
[----:B------:R-:W-:Y:S01]  /*74b0*/  F2FP.BF16.PACK_AB R143, R207, R208 ;  /* 0x000000d0cf8f723e */ /* 0x000fe200000010ff */
[C---:B----4-:R-:W-:Y:S02]  /*74c0*/  FMUL.FTZ R31, R133.reuse, R171 ;  /* 0x000000ab851f7220 */ /* 0x050fe40000410000 */
[----:B------:R-:W-:Y:S06]  /*74d0*/  FFMA.FTZ R133, R133, R248, R239 ;  /* 0x000000f885857223 */ /* 0x000fec00000100ef */
[----:B------:R3:W4:Y:S01]  /*74e0*/  MUFU.EX2 R176, R55 ;  /* 0x0000003700b07308 */ /* 0x0007220000000800 */
[----:B------:R-:W-:Y:S01]  /*74f0*/  HMMA.16816.F32.BF16 R28, R144, R154, R28 ;  /* 0x0000009a901c723c */ /* 0x000fe2000004181c */
[----:B------:R-:W5:Y:S06]  /*7500*/  LDSM.16.MT88.4 R152, [R216+0x1500] ;  /* 0x00150000d898783b */ /* 0x000f6c0000004200 */
[----:B------:R-:W-:Y:S01]  /*7510*/  F2FP.BF16.PACK_AB R144, R205, R206 ;  /* 0x000000cecd90723e */ /* 0x000fe200000010ff */
[-C--:B--2---:R-:W-:Y:S01]  /*7520*/  HMMA.16816.F32.BF16 R4, R140, R148.reuse, R4 ;  /* 0x000000948c04723c */ /* 0x084fe20000041804 */
[----:B------:R-:W-:Y:S04]  /*7530*/  MUFU.EX2 R138, R56 ;  /* 0x00000038008a7308 */ /* 0x000fe80000000800 */
[----:B-1----:R-:W-:Y:S02]  /*7540*/  F2FP.BF16.PACK_AB R145, R203, R204 ;  /* 0x000000cccb91723e */ /* 0x002fe400000010ff */
[----:B------:R-:W-:Y:S02]  /*7550*/  F2FP.BF16.PACK_AB R146, R201, R202 ;  /* 0x000000cac992723e */ /* 0x000fe400000010ff */
[----:B------:R-:W-:Y:S02]  /*7560*/  F2FP.BF16.PACK_AB R147, R199, R200 ;  /* 0x000000c8c793723e */ /* 0x000fe400000010ff */
[----:B------:R1:W-:Y:S01]  /*7570*/  MUFU.EX2 R186, R44 ;  /* 0x0000002c00ba7308 */ /* 0x0003e20000000800 */
[----:B---3--:R-:W-:Y:S04]  /*7580*/  LDSM.16.MT88.4 R52, [R216+0x2900] ;  /* 0x00290000d834783b */ /* 0x008fe80000004200 */
[C---:B------:R-:W-:Y:S04]  /*7590*/  HMMA.16816.F32.BF16 R8, R144.reuse, R148, R8 ;  /* 0x000000949008723c */ /* 0x040fe80000041808 */
[----:B----4-:R-:W-:Y:S01]  /*75a0*/  F2FP.BF16.PACK_AB R169, R176, R177 ;  /* 0x000000b1b0a9723e */ /* 0x010fe200000010ff */
[----:B------:R2:W3:Y:S03]  /*75b0*/  MUFU.EX2 R185, R45 ;  /* 0x0000002d00b97308 */ /* 0x0004e60000000800 */
[-C--:B------:R-:W-:Y:S07]  /*75c0*/  HMMA.16816.F32.BF16 R12, R144, R150.reuse, R12 ;  /* 0x00000096900c723c */ /* 0x080fee000004180c */
[----:B------:R3:W-:Y:S01]  /*75d0*/  MUFU.EX2 R184, R46 ;  /* 0x0000002e00b87308 */ /* 0x0007e20000000800 */
[C---:B------:R-:W-:Y:S01]  /*75e0*/  HMMA.16816.F32.BF16 R16, R140.reuse, R150, R16 ;  /* 0x000000968c10723c */ /* 0x040fe20000041810 */
[----:B------:R-:W4:Y:S03]  /*75f0*/  LDSM.16.MT88.4 R148, [R217+0x1500] ;  /* 0x00150000d994783b */ /* 0x000f260000004200 */
[----:B-1----:R-:W-:Y:S04]  /*7600*/  F2FP.BF16.PACK_AB R44, R189, R190 ;  /* 0x000000bebd2c723e */ /* 0x002fe800000010ff */
[-C--:B------:R-:W-:Y:S01]  /*7610*/  HMMA.16816.F32.BF16 R68, R140, R156.reuse, R68 ;  /* 0x0000009c8c44723c */ /* 0x080fe20000041844 */
[----:B------:R-:W1:Y:S03]  /*7620*/  MUFU.EX2 R183, R47 ;  /* 0x0000002f00b77308 */ /* 0x000e660000000800 */
[----:B--2---:R-:W-:Y:S04]  /*7630*/  F2FP.BF16.PACK_AB R45, R187, R188 ;  /* 0x000000bcbb2d723e */ /* 0x004fe800000010ff */
[C---:B------:R-:W-:Y:S03]  /*7640*/  HMMA.16816.F32.BF16 R72, R144.reuse, R156, R72 ;  /* 0x0000009c9048723c */ /* 0x040fe60000041848 */
[----:B------:R-:W-:Y:S01]  /*7650*/  MUFU.EX2 R174, R65 ;  /* 0x0000004100ae7308 */ /* 0x000fe20000000800 */
[----:B---3--:R-:W-:Y:S04]  /*7660*/  F2FP.BF16.PACK_AB R46, R185, R186 ;  /* 0x000000bab92e723e */ /* 0x008fe800000010ff */
[-C--:B------:R-:W-:Y:S05]  /*7670*/  HMMA.16816.F32.BF16 R76, R144, R158.reuse, R76 ;  /* 0x0000009e904c723c */ /* 0x080fea000004184c */
[----:B------:R-:W-:Y:S03]  /*7680*/  MUFU.EX2 R65, R59 ;  /* 0x0000003b00417308 */ /* 0x000fe60000000800 */
[C---:B------:R-:W-:Y:S04]  /*7690*/  HMMA.16816.F32.BF16 R80, R140.reuse, R158, R80 ;  /* 0x0000009e8c50723c */ /* 0x040fe80000041850 */
[----:B-1----:R-:W-:Y:S03]  /*76a0*/  F2FP.BF16.PACK_AB R47, R183, R184 ;  /* 0x000000b8b72f723e */ /* 0x002fe600000010ff */
[----:B------:R-:W-:Y:S01]  /*76b0*/  MUFU.EX2 R173, R66 ;  /* 0x0000004200ad7308 */ /* 0x000fe20000000800 */
[-C--:B-----5:R-:W-:Y:S08]  /*76c0*/  HMMA.16816.F32.BF16 R84, R140, R152.reuse, R84 ;  /* 0x000000988c54723c */ /* 0x0a0ff00000041854 */
[C---:B------:R-:W-:Y:S01]  /*76d0*/  HMMA.16816.F32.BF16 R88, R144.reuse, R152, R88 ;  /* 0x000000989058723c */ /* 0x040fe20000041858 */
[----:B------:R-:W-:Y:S07]  /*76e0*/  MUFU.EX2 R66, R58 ;  /* 0x0000003a00427308 */ /* 0x000fee0000000800 */
[-C--:B------:R-:W-:Y:S03]  /*76f0*/  HMMA.16816.F32.BF16 R20, R144, R154.reuse, R20 ;  /* 0x0000009a9014723c */ /* 0x080fe60000041814 */
[----:B------:R-:W1:Y:S05]  /*7700*/  MUFU.EX2 R172, R67 ;  /* 0x0000004300ac7308 */ /* 0x000e6a0000000800 */
[C---:B------:R-:W-:Y:S01]  /*7710*/  HMMA.16816.F32.BF16 R92, R140.reuse, R154, R92 ;  /* 0x0000009a8c5c723c */ /* 0x040fe2000004185c */
[----:B------:R-:W-:Y:S04]  /*7720*/  LDSM.16.MT88.4 R152, [R216+0xd00] ;  /* 0x000d0000d898783b */ /* 0x000fe80000004200 */
[----:B------:R2:W-:Y:S03]  /*7730*/  MUFU.EX2 R67, R57 ;  /* 0x0000003900437308 */ /* 0x0005e60000000800 */
[-C--:B----4-:R-:W-:Y:S07]  /*7740*/  HMMA.16816.F32.BF16 R96, R140, R148.reuse, R96 ;  /* 0x000000948c60723c */ /* 0x090fee0000041860 */
[----:B------:R-:W3:Y:S01]  /*7750*/  MUFU.EX2 R175, R64 ;  /* 0x0000004000af7308 */ /* 0x000ee20000000800 */
[C---:B------:R-:W-:Y:S04]  /*7760*/  HMMA.16816.F32.BF16 R100, R144.reuse, R148, R100 ;  /* 0x000000949064723c */ /* 0x040fe80000041864 */
[----:B-1----:R-:W-:Y:S04]  /*7770*/  F2FP.BF16.PACK_AB R171, R172, R173 ;  /* 0x000000adacab723e */ /* 0x002fe800000010ff */
[-C--:B------:R-:W-:Y:S01]  /*7780*/  HMMA.16816.F32.BF16 R32, R144, R150.reuse, R32 ;  /* 0x000000969020723c */ /* 0x080fe20000041820 */
[----:B------:R-:W-:Y:S01]  /*7790*/  MUFU.EX2 R64, R60 ;  /* 0x0000003c00407308 */ /* 0x000fe20000000800 */
[----:B--2---:R-:W-:Y:S06]  /*77a0*/  LDSM.16.MT88.4 R56, [R217+0x1d00] ;  /* 0x001d0000d938783b */ /* 0x004fec0000004200 */
[C---:B------:R-:W-:Y:S03]  /*77b0*/  HMMA.16816.F32.BF16 R104, R140.reuse, R150, R104 ;  /* 0x000000968c68723c */ /* 0x040fe60000041868 */
[----:B------:R-:W1:Y:S01]  /*77c0*/  MUFU.EX2 R61, R61 ;  /* 0x0000003d003d7308 */ /* 0x000e620000000800 */
[----:B---3--:R-:W-:Y:S04]  /*77d0*/  F2FP.BF16.PACK_AB R170, R174, R175 ;  /* 0x000000afaeaa723e */ /* 0x008fe800000010ff */
[-C--:B------:R-:W-:Y:S05]  /*77e0*/  HMMA.16816.F32.BF16 R108, R140, R36.reuse, R108 ;  /* 0x000000248c6c723c */ /* 0x080fea000004186c */
[----:B------:R-:W-:Y:S03]  /*77f0*/  MUFU.EX2 R62, R62 ;  /* 0x0000003e003e7308 */ /* 0x000fe60000000800 */
[C---:B------:R-:W-:Y:S07]  /*7800*/  HMMA.16816.F32.BF16 R112, R144.reuse, R36, R112 ;  /* 0x000000249070723c */ /* 0x040fee0000041870 */
[----:B------:R-:W-:Y:S01]  /*7810*/  F2FP.BF16.PACK_AB R36, R198, R197 ;  /* 0x000000c5c624723e */ /* 0x000fe200000010ff */
[-C--:B------:R-:W-:Y:S01]  /*7820*/  HMMA.16816.F32.BF16 R24, R144, R38.reuse, R24 ;  /* 0x000000269018723c */ /* 0x080fe20000041818 */
[----:B------:R2:W3:Y:S03]  /*7830*/  MUFU.EX2 R60, R3 ;  /* 0x00000003003c7308 */ /* 0x0004e60000000800 */
[----:B------:R-:W-:Y:S04]  /*7840*/  F2FP.BF16.PACK_AB R37, R196, R195 ;  /* 0x000000c3c425723e */ /* 0x000fe800000010ff */
[C---:B------:R-:W-:Y:S07]  /*7850*/  HMMA.16816.F32.BF16 R116, R140.reuse, R38, R116 ;  /* 0x000000268c74723c */ /* 0x040fee0000041874 */
[----:B------:R-:W-:Y:S01]  /*7860*/  F2FP.BF16.PACK_AB R38, R194, R193 ;  /* 0x000000c1c226723e */ /* 0x000fe200000010ff */
[-C--:B------:R-:W-:Y:S04]  /*7870*/  HMMA.16816.F32.BF16 R120, R140, R48.reuse, R120 ;  /* 0x000000308c78723c */ /* 0x080fe80000041878 */
[----:B------:R-:W-:Y:S04]  /*7880*/  F2FP.BF16.PACK_AB R39, R191, R192 ;  /* 0x000000c0bf27723e */ /* 0x000fe800000010ff */
[C---:B------:R-:W-:Y:S04]  /*7890*/  HMMA.16816.F32.BF16 R124, R144.reuse, R48, R124 ;  /* 0x00000030907c723c */ /* 0x040fe8000004187c */
[----:B--2---:R-:W-:Y:S04]  /*78a0*/  FADD.FTZ R3, R240, R133 ;  /* 0x00000085f0037221 */ /* 0x004fe80000010000 */
[-C--:B------:R-:W-:Y:S01]  /*78b0*/  HMMA.16816.F32.BF16 R128, R144, R50.reuse, R128 ;  /* 0x000000329080723c */ /* 0x080fe20000041880 */
[----:B------:R-:W2:Y:S03]  /*78c0*/  LDSM.16.MT88.4 R144, [R217+0x900] ;  /* 0x00090000d990783b */ /* 0x000ea60000004200 */
[----:B------:R-:W-:Y:S04]  /*78d0*/  FADD.FTZ R3, R242, R3 ;  /* 0x00000003f2037221 */ /* 0x000fe80000010000 */
[----:B------:R-:W-:Y:S01]  /*78e0*/  HMMA.16816.F32.BF16 R28, R140, R50, R28 ;  /* 0x000000328c1c723c */ /* 0x000fe2000004181c */
[----:B------:R-:W4:Y:S03]  /*78f0*/  LDSM.16.MT88.4 R48, [R216+0x1900] ;  /* 0x00190000d830783b */ /* 0x000f260000004200 */
[----:B------:R-:W-:Y:S04]  /*7900*/  FADD.FTZ R3, R241, R3 ;  /* 0x00000003f1037221 */ /* 0x000fe80000010000 */
[-C--:B------:R-:W-:Y:S05]  /*7910*/  HMMA.16816.F32.BF16 R4, R36, R40.reuse, R4 ;  /* 0x000000282404723c */ /* 0x080fea0000041804 */
[----:B------:R-:W-:Y:S03]  /*7920*/  FADD.FTZ R3, R212, R3 ;  /* 0x00000003d4037221 */ /* 0x000fe60000010000 */
[C---:B------:R-:W-:Y:S04]  /*7930*/  HMMA.16816.F32.BF16 R8, R44.reuse, R40, R8 ;  /* 0x000000282c08723c */ /* 0x040fe80000041808 */
[----:B------:R-:W-:Y:S04]  /*7940*/  FADD.FTZ R3, R211, R3 ;  /* 0x00000003d3037221 */ /* 0x000fe80000010000 */
[-C--:B------:R-:W-:Y:S08]  /*7950*/  HMMA.16816.F32.BF16 R12, R44, R42.reuse, R12 ;  /* 0x0000002a2c0c723c */ /* 0x080ff0000004180c */
[C---:B------:R-:W-:Y:S01]  /*7960*/  HMMA.16816.F32.BF16 R16, R36.reuse, R42, R16 ;  /* 0x0000002a2410723c */ /* 0x040fe20000041810 */
[----:B------:R-:W5:Y:S07]  /*7970*/  LDSM.16.MT88.4 R40, [R217+0x1900] ;  /* 0x00190000d928783b */ /* 0x000f6e0000004200 */
[-C--:B--2---:R-:W-:Y:S08]  /*7980*/  HMMA.16816.F32.BF16 R68, R36, R144.reuse, R68 ;  /* 0x000000902444723c */ /* 0x084ff00000041844 */
[C---:B------:R-:W-:Y:S08]  /*7990*/  HMMA.16816.F32.BF16 R72, R44.reuse, R144, R72 ;  /* 0x000000902c48723c */ /* 0x040ff00000041848 */
[-C--:B------:R-:W-:Y:S08]  /*79a0*/  HMMA.16816.F32.BF16 R76, R44, R146.reuse, R76 ;  /* 0x000000922c4c723c */ /* 0x080ff0000004184c */
[C---:B------:R-:W-:Y:S08]  /*79b0*/  HMMA.16816.F32.BF16 R80, R36.reuse, R146, R80 ;  /* 0x000000922450723c */ /* 0x040ff00000041850 */
[-C--:B----4-:R-:W-:Y:S08]  /*79c0*/  HMMA.16816.F32.BF16 R84, R36, R48.reuse, R84 ;  /* 0x000000302454723c */ /* 0x090ff00000041854 */
[C---:B------:R-:W-:Y:S08]  /*79d0*/  HMMA.16816.F32.BF16 R88, R44.reuse, R48, R88 ;  /* 0x000000302c58723c */ /* 0x040ff00000041858 */
[-C--:B------:R-:W-:Y:S08]  /*79e0*/  HMMA.16816.F32.BF16 R20, R44, R50.reuse, R20 ;  /* 0x000000322c14723c */ /* 0x080ff00000041814 */
[C---:B------:R-:W-:Y:S01]  /*79f0*/  HMMA.16816.F32.BF16 R92, R36.reuse, R50, R92 ;  /* 0x00000032245c723c */ /* 0x040fe2000004185c */
[----:B------:R-:W2:Y:S07]  /*7a00*/  LDSM.16.MT88.4 R48, [R217+0x2900] ;  /* 0x00290000d930783b */ /* 0x000eae0000004200 */
[-C--:B-----5:R-:W-:Y:S08]  /*7a10*/  HMMA.16816.F32.BF16 R96, R36, R40.reuse, R96 ;  /* 0x000000282460723c */ /* 0x0a0ff00000041860 */
[C---:B------:R-:W-:Y:S08]  /*7a20*/  HMMA.16816.F32.BF16 R100, R44.reuse, R40, R100 ;  /* 0x000000282c64723c */ /* 0x040ff00000041864 */
[-C--:B------:R-:W-:Y:S08]  /*7a30*/  HMMA.16816.F32.BF16 R32, R44, R42.reuse, R32 ;  /* 0x0000002a2c20723c */ /* 0x080ff00000041820 */
[C---:B------:R-:W-:Y:S01]  /*7a40*/  HMMA.16816.F32.BF16 R104, R36.reuse, R42, R104 ;  /* 0x0000002a2468723c */ /* 0x040fe20000041868 */
[----:B------:R-:W4:Y:S07]  /*7a50*/  LDSM.16.MT88.4 R40, [R217+0xd00] ;  /* 0x000d0000d928783b */ /* 0x000f2e0000004200 */
[-C--:B------:R-:W-:Y:S08]  /*7a60*/  HMMA.16816.F32.BF16 R108, R36, R52.reuse, R108 ;  /* 0x00000034246c723c */ /* 0x080ff0000004186c */
[C---:B------:R-:W-:Y:S08]  /*7a70*/  HMMA.16816.F32.BF16 R112, R44.reuse, R52, R112 ;  /* 0x000000342c70723c */ /* 0x040ff00000041870 */
[-C--:B------:R-:W-:Y:S08]  /*7a80*/  HMMA.16816.F32.BF16 R24, R44, R54.reuse, R24 ;  /* 0x000000362c18723c */ /* 0x080ff00000041818 */
[C---:B------:R-:W-:Y:S01]  /*7a90*/  HMMA.16816.F32.BF16 R116, R36.reuse, R54, R116 ;  /* 0x000000362474723c */ /* 0x040fe20000041874 */
[----:B------:R-:W5:Y:S07]  /*7aa0*/  LDSM.16.MT88.4 R52, [R216+0x1d00] ;  /* 0x001d0000d834783b */ /* 0x000f6e0000004200 */
[-C--:B--2---:R-:W-:Y:S08]  /*7ab0*/  HMMA.16816.F32.BF16 R120, R36, R48.reuse, R120 ;  /* 0x000000302478723c */ /* 0x084ff00000041878 */
[C---:B------:R-:W-:Y:S08]  /*7ac0*/  HMMA.16816.F32.BF16 R124, R44.reuse, R48, R124 ;  /* 0x000000302c7c723c */ /* 0x040ff0000004187c */
[-C--:B------:R-:W-:Y:S01]  /*7ad0*/  HMMA.16816.F32.BF16 R128, R44, R50.reuse, R128 ;  /* 0x000000322c80723c */ /* 0x080fe20000041880 */
[----:B------:R-:W2:Y:S07]  /*7ae0*/  LDSM.16.MT88.4 R44, [R216+0x2d00] ;  /* 0x002d0000d82c783b */ /* 0x000eae0000004200 */
[----:B------:R-:W-:Y:S07]  /*7af0*/  HMMA.16816.F32.BF16 R28, R36, R50, R28 ;  /* 0x00000032241c723c */ /* 0x000fee000004181c */
[----:B------:R-:W-:Y:S01]  /*7b00*/  F2FP.BF16.PACK_AB R36, R67, R138 ;  /* 0x0000008a4324723e */ /* 0x000fe200000010ff */
[-C--:B------:R-:W-:Y:S01]  /*7b10*/  HMMA.16816.F32.BF16 R144, R168, R152.reuse, R4 ;  /* 0x00000098a890723c */ /* 0x080fe20000041804 */
[----:B------:R-:W2:Y:S04]  /*7b20*/  LDSM.16.MT88.4 R4, [R217+0x2d00] ;  /* 0x002d0000d904783b */ /* 0x000ea80000004200 */
[----:B------:R-:W-:Y:S02]  /*7b30*/  F2FP.BF16.PACK_AB R37, R65, R66 ;  /* 0x000000424125723e */ /* 0x000fe400000010ff */
[----:B-1----:R-:W-:Y:S02]  /*7b40*/  F2FP.BF16.PACK_AB R38, R61, R64 ;  /* 0x000000403d26723e */ /* 0x002fe400000010ff */
[----:B---3--:R-:W-:Y:S07]  /*7b50*/  F2FP.BF16.PACK_AB R39, R60, R62 ;  /* 0x0000003e3c27723e */ /* 0x008fee00000010ff */
[C---:B------:R-:W-:Y:S07]  /*7b60*/  HMMA.16816.F32.BF16 R140, R36.reuse, R152, R8 ;  /* 0x00000098248c723c */ /* 0x040fee0000041808 */
[----:B------:R-:W-:Y:S01]  /*7b70*/  FADD.FTZ R8, R245, R134 ;  /* 0x00000086f5087221 */ /* 0x000fe20000010000 */
[-C--:B------:R-:W-:Y:S04]  /*7b80*/  HMMA.16816.F32.BF16 R148, R36, R154.reuse, R12 ;  /* 0x0000009a2494723c */ /* 0x080fe8000004180c */
[----:B------:R-:W-:Y:S01]  /*7b90*/  FADD.FTZ R10, R236, R132 ;  /* 0x00000084ec0a7221 */ /* 0x000fe20000010000 */
[----:B------:R-:W-:Y:S01]  /*7ba0*/  MOV R132, R135 ;  /* 0x0000008700847202 */ /* 0x000fe20000000f00 */
[----:B------:R-:W-:Y:S02]  /*7bb0*/  FADD.FTZ R8, R244, R8 ;  /* 0x00000008f4087221 */ /* 0x000fe40000010000 */
[C---:B------:R-:W-:Y:S04]  /*7bc0*/  HMMA.16816.F32.BF16 R152, R168.reuse, R154, R16 ;  /* 0x0000009aa898723c */ /* 0x040fe80000041810 */
[----:B------:R-:W-:Y:S02]  /*7bd0*/  FADD.FTZ R10, R237, R10 ;  /* 0x0000000aed0a7221 */ /* 0x000fe40000010000 */
[----:B------:R-:W-:Y:S02]  /*7be0*/  FADD.FTZ R8, R246, R8 ;  /* 0x00000008f6087221 */ /* 0x000fe40000010000 */
[-C--:B----4-:R-:W-:Y:S04]  /*7bf0*/  HMMA.16816.F32.BF16 R68, R168, R40.reuse, R68 ;  /* 0x00000028a844723c */ /* 0x090fe80000041844 */
        /* <DEDUP_REMOVED lines=11> */
[-C--:B-----5:R-:W-:Y:S04]  /*7cb0*/  HMMA.16816.F32.BF16 R84, R168, R52.reuse, R84 ;  /* 0x00000034a854723c */ /* 0x0a0fe80000041854 */
        /* <DEDUP_REMOVED lines=23> */
[-C--:B--2---:R-:W-:Y:S04]  /*7e30*/  HMMA.16816.F32.BF16 R108, R168, R44.reuse, R108 ;  /* 0x0000002ca86c723c */ /* 0x084fe8000004186c */
[----:B------:R-:W-:Y:S02]  /*7e40*/  FADD.FTZ R3, R186, R10 ;  /* 0x0000000aba037221 */ /* 0x000fe40000010000 */
[----:B------:R-:W-:Y:S02]  /*7e50*/  FADD.FTZ R0, R184, R9 ;  /* 0x00000009b8007221 */ /* 0x000fe40000010000 */
[C---:B------:R-:W-:Y:S04]  /*7e60*/  HMMA.16816.F32.BF16 R112, R36.reuse, R44, R112 ;  /* 0x0000002c2470723c */ /* 0x040fe80000041870 */
[----:B------:R-:W-:Y:S02]  /*7e70*/  FADD.FTZ R10, R194, R8 ;  /* 0x00000008c20a7221 */ /* 0x000fe40000010000 */
[----:B------:R-:W-:Y:S02]  /*7e80*/  FADD.FTZ R8, R183, R0 ;  /* 0x00000000b7087221 */ /* 0x000fe40000010000 */
[-C--:B------:R-:W-:Y:S04]  /*7e90*/  HMMA.16816.F32.BF16 R164, R36, R46.reuse, R24 ;  /* 0x0000002e24a4723c */ /* 0x080fe80000041818 */
[----:B------:R-:W-:Y:S04]  /*7ea0*/  FADD.FTZ R8, R66, R8 ;  /* 0x0000000842087221 */ /* 0x000fe80000010000 */
[C---:B------:R-:W-:Y:S08]  /*7eb0*/  HMMA.16816.F32.BF16 R116, R168.reuse, R46, R116 ;  /* 0x0000002ea874723c */ /* 0x040ff00000041874 */
[-C--:B------:R-:W-:Y:S08]  /*7ec0*/  HMMA.16816.F32.BF16 R120, R168, R4.reuse, R120 ;  /* 0x00000004a878723c */ /* 0x080ff00000041878 */
        /* <DEDUP_REMOVED lines=22> */
[----:B------:R-:W-:Y:S01]  /*8030*/  FADD.FTZ R249, R61, R5 ;  /* 0x000000053df97221 */ /* 0x000fe20000010000 */
[----:B------:R-:W-:Y:S01]  /*8040*/  MOV R0, R137 ;  /* 0x0000008900007202 */ /* 0x000fe20000000f00 */
[----:B------:R-:W-:Y:S01]  /*8050*/  FADD.FTZ R250, R60, R3 ;  /* 0x000000033cfa7221 */ /* 0x000fe20000010000 */
[----:B------:R-:W-:Y:S01]  /*8060*/  MOV R3, R136 ;  /* 0x0000008800037202 */ /* 0x000fe20000000f00 */
[----:B------:R-:W-:-:S05]  /*8070*/  @P0 BRA `(.L_x_888) ;  /* 0xffffd27000000947 */ /* 0x000fca000383ffff */
.L_x_887:
[----:B------:R-:W1:Y:S01]  /*8080*/  SHFL.BFLY PT, R5, R247, 0x2, 0x1f ;  /* 0x0c401f00f7057f89 */ /* 0x000e6200000e0000 */
[----:B------:R-:W-:-:S02]  /*8090*/  MOV R50, 0xff800000 ;  /* 0xff80000000327802 */ /* 0x000fc40000000f00 */
[----:B------:R-:W-:Y:S01]  /*80a0*/  MOV R51, 0xff800000 ;  /* 0xff80000000337802 */ /* 0x000fe20000000f00 */
[----:B------:R-:W2:Y:S01]  /*80b0*/  SHFL.BFLY PT, R7, R249, 0x2, 0x1f ;  /* 0x0c401f00f9077f89 */ /* 0x000ea200000e0000 */
[----:B------:R-:W-:Y:S02]  /*80c0*/  MOV R53, 0xff800000 ;  /* 0xff80000000357802 */ /* 0x000fe40000000f00 */
[----:B------:R-:W-:Y:S01]  /*80d0*/  MOV R54, 0xff800000 ;  /* 0xff80000000367802 */ /* 0x000fe20000000f00 */
[----:B------:R-:W3:Y:S01]  /*80e0*/  SHFL.BFLY PT, R9, R248, 0x2, 0x1f ;  /* 0x0c401f00f8097f89 */ /* 0x000ee200000e0000 */
[----:B------:R-:W-:-:S03]  /*80f0*/  PLOP3.LUT P4, PT, PT, PT, PT, 0x8, 0x0 ;  /* 0x000000000000781c */ /* 0x000fc60003f8e170 */
[----:B------:R-:W4:Y:S01]  /*8100*/  SHFL.BFLY PT, R6, R250, 0x2, 0x1f ;  /* 0x0c401f00fa067f89 */ /* 0x000f2200000e0000 */
[----:B-1----:R-:W-:Y:S02]  /*8110*/  FADD.FTZ R5, R5, R247 ;  /* 0x000000f705057221 */ /* 0x002fe40000010000 */
        /* <DEDUP_REMOVED lines=139> */
.L_x_879:
        /* <DEDUP_REMOVED lines=151> */
.L_x_892:
        /* <DEDUP_REMOVED lines=151> */
.L_x_894:
[----:B---3--:R-:W-:Y:S05]  /*9cb0*/  BSYNC B0 ;  /* 0x0000000000007941 */ /* 0x008fea0003800000 */
.L_x_893:
        /* <DEDUP_REMOVED lines=23> */
.L_x_896:
[----:B------:R-:W-:Y:S05]  /*9e30*/  BSYNC B0 ;  /* 0x0000000000007941 */ /* 0x000fea0003800000 */
.L_x_895:
        /* <DEDUP_REMOVED lines=23> */
.L_x_898:
[----:B------:R-:W-:Y:S05]  /*9fb0*/  BSYNC B0 ;  /* 0x0000000000007941 */ /* 0x000fea0003800000 */
.L_x_897:
        /* <DEDUP_REMOVED lines=24> */
.L_x_891:
        /* <DEDUP_REMOVED lines=19> */
.L_x_899:
        /* <DEDUP_REMOVED lines=43> */
.L_x_901:
[----:B---3--:R-:W-:Y:S05]  /*a520*/  BSYNC B0 ;  /* 0x0000000000007941 */ /* 0x008fea0003800000 */
.L_x_900:
        /* <DEDUP_REMOVED lines=64> */
.L_x_903:
[----:B------:R-:W-:Y:S05]  /*a930*/  BSYNC B0 ;  /* 0x0000000000007941 */ /* 0x000fea0003800000 */
.L_x_902:
        /* <DEDUP_REMOVED lines=21> */
.L_x_905:
[----:B------:R-:W-:Y:S05]  /*aa90*/  BSYNC B0 ;  /* 0x0000000000007941 */ /* 0x000fea0003800000 */
.L_x_904:
        /* <DEDUP_REMOVED lines=21> */
.L_x_907:
[----:B------:R-:W-:Y:S05]  /*abf0*/  BSYNC B0 ;  /* 0x0000000000007941 */ /* 0x000fea0003800000 */
.L_x_906:
        /* <DEDUP_REMOVED lines=22> */
.L_x_908:
        /* <DEDUP_REMOVED lines=10> */
.L_x_1725:


//--------------------- .text._ZN7cutlass13device_kernelIN5flash19enable_sm80_to_sm89INS1_16FlashAttnFwdSm80INS1_25CollectiveMainloopFwdSm80ILi4ELi1ELb0EN4cute5tupleIJNS5_1CILi128EEENS7_ILi64EEENS7_ILi96EEEEEELi96ENS_10bfloat16_tEfNS_4arch4Sm80ELb0ELb0ELb0ELb1ELb1ELb1ELb1ELb0EEENS1_21CollectiveEpilogueFwdINS6_IJS8_SA_S9_EEENS6_IJNS7_ILi1EEESI_SI_EEESC_SE_Li128ELb1ELb1ELb0ELb0EEENS1_19SingleTileSchedulerILb1ELb0ELb1ELi128EEEEEEEEEvNT_6ParamsE --------------------------
	.section	.text._ZN7cutlass13device_kernelIN5flash19enable_sm80_to_sm89INS1_16FlashAttnFwdSm80INS1_25CollectiveMainloopFwdSm80ILi4ELi1ELb0EN4cute5tupleIJNS5_1CILi128EEENS7_ILi64EEENS7_ILi96EEEEEELi96ENS_10bfloat16_tEfNS_4arch4Sm80ELb0ELb0ELb0ELb1ELb1ELb1ELb1ELb0EEENS1_21CollectiveEpilogueFwdINS6_IJS8_SA_S9_EEENS6_IJNS7_ILi1EEESI_SI_EEESC_SE_Li128ELb1ELb1ELb0ELb0EEENS1_19SingleTileSchedulerILb1ELb0ELb1ELi128EEEEEEEEEvNT_6ParamsE,"ax",@progbits
	.sectioninfo	@"SHI_REGISTERS=255"
	.align	128
.text._ZN7cutlass13device_kernelIN5flash19enable_sm80_to_sm89INS1_16FlashAttnFwdSm80INS1_25CollectiveMainloopFwdSm80ILi4ELi1ELb0EN4cute5tupleIJNS5_1CILi128EEENS7_ILi64EEENS7_ILi96EEEEEELi96ENS_10bfloat16_tEfNS_4arch4Sm80ELb0ELb0ELb0ELb1ELb1ELb1ELb1ELb0EEENS1_21CollectiveEpilogueFwdINS6_IJS8_SA_S9_EEENS6_IJNS7_ILi1EEESI_SI_EEESC_SE_Li128ELb1ELb1ELb0ELb0EEENS1_19SingleTileSchedulerILb1ELb0ELb1ELi128EEEEEEEEEvNT_6ParamsE:
        .type           _ZN7cutlass13device_kernelIN5flash19enable_sm80_to_sm89INS1_16FlashAttnFwdSm80INS1_25CollectiveMainloopFwdSm80ILi4ELi1ELb0EN4cute5tupleIJNS5_1CILi128EEENS7_ILi64EEENS7_ILi96EEEEEELi96ENS_10bfloat16_tEfNS_4arch4Sm80ELb0ELb0ELb0ELb1ELb1ELb1ELb1ELb0EEENS1_21CollectiveEpilogueFwdINS6_IJS8_SA_S9_EEENS6_IJNS7_ILi1EEESI_SI_EEESC_SE_Li128ELb1ELb1ELb0ELb0EEENS1_19SingleTileSchedulerILb1ELb0ELb1ELi128EEEEEEEEEvNT_6ParamsE,@function
        .size           _ZN7cutlass13device_kernelIN5flash19enable_sm80_to_sm89INS1_16FlashAttnFwdSm80INS1_25CollectiveMainloopFwdSm80ILi4ELi1ELb0EN4cute5tupleIJNS5_1CILi128EEENS7_ILi64EEENS7_ILi96EEEEEELi96ENS_10bfloat16_tEfNS_4arch4Sm80ELb0ELb0ELb0ELb1ELb1ELb1ELb1ELb0EEENS1_21CollectiveEpilogueFwdINS6_IJS8_SA_S9_EEENS6_IJNS7_ILi1EEESI_SI_EEESC_SE_Li128ELb1ELb1ELb0ELb0EEENS1_19SingleTileSchedulerILb1ELb0ELb1ELi128EEEEEEEEEvNT_6ParamsE,(.L_x_1726 - _ZN7cutlass13device_kernelIN5flash19enable_sm80_to_sm89INS1_16FlashAttnFwdSm80INS1_25CollectiveMainloopFwdSm80ILi4ELi1ELb0EN4cute5tupleIJNS5_1CILi128EEENS7_ILi64EEENS7_ILi96EEEEEELi96ENS_10bfloat16_tEfNS_4arch4Sm80ELb0ELb0ELb0ELb1ELb1ELb1ELb1ELb0EEENS1_21CollectiveEpilogueFwdINS6_IJS8_SA_S9_EEENS6_IJNS7_ILi1EEESI_SI_EEESC_SE_Li128ELb1ELb1ELb0ELb0EEENS1_19SingleTileSchedulerILb1ELb0ELb1ELi128EEEEEEEEEvNT_6ParamsE)
        .other          _ZN7cutlass13device_kernelIN5flash19enable_sm80_to_sm89INS1_16FlashAttnFwdSm80INS1_25CollectiveMainloopFwdSm80ILi4ELi1ELb0EN4cute5tupleIJNS5_1CILi128EEENS7_ILi64EEENS7_ILi96EEEEEELi96ENS_10bfloat16_tEfNS_4arch4Sm80ELb0ELb0ELb0ELb1ELb1ELb1ELb1ELb0EEENS1_21CollectiveEpilogueFwdINS6_IJS8_SA_S9_EEENS6_IJNS7_ILi1EEESI_SI_EEESC_SE_Li128ELb1ELb1ELb0ELb0EEENS1_19SingleTileSchedulerILb1ELb0ELb1ELi128EEEEEEEEEvNT_6ParamsE,@"STO_CUDA_ENTRY STV_DEFAULT"
_ZN7cutlass13device_kernelIN5flash19enable_sm80_to_sm89INS1_16FlashAttnFwdSm80INS1_25CollectiveMainloopFwdSm80ILi4ELi1ELb0EN4cute5tupleIJNS5_1CILi128EEENS7_ILi64EEENS7_ILi96EEEEEELi96ENS_10bfloat16_tEfNS_4arch4Sm80ELb0ELb0ELb0ELb1ELb1ELb1ELb1ELb0EEENS1_21CollectiveEpilogueFwdINS6_IJS8_SA_S9_EEENS6_IJNS7_ILi1EEESI_SI_EEESC_SE_Li128ELb1ELb1ELb0ELb0EEENS1_19SingleTileSchedulerILb1ELb0ELb1ELi128EEEEEEEEEvNT_6ParamsE:
        /* <DEDUP_REMOVED lines=17> */
.L_x_910:
        /* <DEDUP_REMOVED lines=8> */
.L_x_912:
[----:B------:R-:W-:-:S05]  /*0190*/  MOV R0, c[0x0][0x54c] ;  /* 0x0001530000007a02 */ /* 0x000fca0000000f00 */
.L_x_911:
[----:B-----5:R-:W-:Y:S01]  /*01a0*/  IMAD R0, R0, c[0x0][0x548], RZ ;  /* 0x0001520000007a24 */ /* 0x020fe200078e02ff */
[----:B-1----:R-:W-:-:S04]  /*01b0*/  SHF.L.U32 R2, R174, 0x7, RZ ;  /* 0x00000007ae027819 */ /* 0x002fc800000006ff */
[----:B------:R-:W-:-:S04]  /*01c0*/  ISETP.GE.AND P0, PT, R2, R0, PT ;  /* 0x000000000200720c */ /* 0x000fc80003f06270 */
[----:B------:R-:W-:Y:S01]  /*01d0*/  SEL R251, R5, 0xffffffff, !P0 ;  /* 0xffffffff05fb7807 */ /* 0x000fe20004000000 */
[----:B------:R-:W-:Y:S05]  /*01e0*/  BRA `(.L_x_913) ;  /* 0x0000012000007947 */ /* 0x000fea0003800000 */
.L_x_909:
[----:B---3--:R-:W-:-:S04]  /*01f0*/  ISETP.NE.U32.AND P0, PT, RZ, c[0x0][0x568], PT ;  /* 0x00015a00ff007a0c */ /* 0x008fc80003f05070 */
[----:B------:R-:W-:-:S13]  /*0200*/  ISETP.NE.AND.EX P0, PT, RZ, c[0x0][0x56c], PT, P0 ;  /* 0x00015b00ff007a0c */ /* 0x000fda0003f05300 */
[----:B------:R-:W-:Y:S05]  /*0210*/  @!P0 BRA `(.L_x_914) ;  /* 0x0000002000008947 */ /* 0x000fea0003800000 */
[----:B------:R1:W5:Y:S01]  /*0220*/  LDG.E R0, [R2.64] ;  /* 0x0000000602007981 */ /* 0x000362000c1e1900 */
[----:B------:R-:W-:Y:S05]  /*0230*/  BRA `(.L_x_915) ;  /* 0x0000009000007947 */ /* 0x000fea0003800000 */
.L_x_914:
        /* <DEDUP_REMOVED lines=8> */
.L_x_916:
[----:B------:R-:W-:-:S05]  /*02c0*/  MOV R0, c[0x0][0x54c] ;  /* 0x0001530000007a02 */ /* 0x000fca0000000f00 */
.L_x_915:
[----:B-----5:R-:W-:Y:S01]  /*02d0*/  IMAD R0, R0, c[0x0][0x548], RZ ;  /* 0x0001520000007a24 */ /* 0x020fe200078e02ff */
[----:B-1----:R-:W-:-:S04]  /*02e0*/  SHF.L.U32 R2, R174, 0x7, RZ ;  /* 0x00000007ae027819 */ /* 0x002fc800000006ff */
[----:B------:R-:W-:-:S04]  /*02f0*/  ISETP.GE.AND P0, PT, R2, R0, PT ;  /* 0x000000000200720c */ /* 0x000fc80003f06270 */
[----:B------:R-:W-:-:S04]  /*0300*/  SEL R251, R5, 0xffffffff, !P0 ;  /* 0xffffffff05fb7807 */ /* 0x000fc80004000000 */
.L_x_913:
[----:B------:R-:W-:-:S13]  /*0310*/  ISETP.GE.AND P0, PT, R251, RZ, PT ;  /* 0x000000fffb00720c */ /* 0x000fda0003f06270 */
        /* <DEDUP_REMOVED lines=18> */
[----:B------:R-:W1:Y:S01]  /*0440*/  S2R R36, SR_CTAID.Y ;  /* 0x0000000000247919 */ /* 0x000e620000002600 */
[----:B------:R-:W-:Y:S02]  /*0450*/  ULDC UR5, c[0x0][0x2ac] ;  /* 0x0000ab0000057ab9 */ /* 0x000fe40000000800 */
[----:B------:R-:W-:Y:S01]  /*0460*/  ULDC UR4, c[0x0][0x1d0] ;  /* 0x0000740000047ab9 */ /* 0x000fe20000000800 */
[----:B------:R-:W2:Y:S01]  /*0470*/  @P2 LDG.E R14, [R10.64] ;  /* 0x000000060a0e2981 */ /* 0x000ea2000c1e1900 */
        /* <DEDUP_REMOVED lines=8> */
[----:B-1----:R-:W-:Y:S01]  /*0500*/  SHF.R.S32.HI R37, RZ, 0x1f, R36 ;  /* 0x0000001fff257819 */ /* 0x002fe20000011424 */
[----:B----4-:R-:W-:Y:S01]  /*0510*/  IMAD.U32 R8, RZ, RZ, UR4 ;  /* 0x00000004ff087e24 */ /* 0x010fe2000f8e00ff */
[----:B--2---:R3:W-:Y:S01]  /*0520*/  STL [R1+0xc], R14 ;  /* 0x00000c0e01007387 */ /* 0x0047e20000100800 */
[----:B------:R-:W-:Y:S05]  /*0530*/  @P0 BRA `(.L_x_917) ;  /* 0x0000004000000947 */ /* 0x000fea0003800000 */
[----:B------:R-:W-:Y:S05]  /*0540*/  @!P1 BRA `(.L_x_917) ;  /* 0x0000003000009947 */ /* 0x000fea0003800000 */
[----:B------:R1:W2:Y:S04]  /*0550*/  LDG.E R0, [R6.64] ;  /* 0x0000000606007981 */ /* 0x0002a8000c1e1900 */
[----:B-1-3--:R-:W2:Y:S02]  /*0560*/  LDG.E R6, [R6.64+0x4] ;  /* 0x0000040606067981 */ /* 0x00aea4000c1e1900 */
[----:B--2--5:R-:W-:-:S02]  /*0570*/  IADD3 R161, -R0, R6, RZ ;  /* 0x0000000600a17210 */ /* 0x024fc40007ffe1ff */
.L_x_917:
[----:B------:R-:W-:-:S04]  /*0580*/  ISETP.NE.U32.AND P0, PT, RZ, c[0x0][0x368], PT ;  /* 0x0000da00ff007a0c */ /* 0x000fc80003f05070 */
[----:B------:R-:W-:-:S13]  /*0590*/  ISETP.NE.AND.EX P0, PT, RZ, c[0x0][0x36c], PT, P0 ;  /* 0x0000db00ff007a0c */ /* 0x000fda0003f05300 */
[----:B------:R-:W-:Y:S05]  /*05a0*/  @!P0 BRA `(.L_x_918) ;  /* 0x0000003000008947 */ /* 0x000fea0003800000 */
[----:B---3--:R-:W-:-:S05]  /*05b0*/  IMAD.WIDE R4, R251, R13, c[0x0][0x368] ;  /* 0x0000da00fb047625 */ /* 0x008fca00078e020d */
[----:B------:R1:W5:Y:S01]  /*05c0*/  LDG.E R8, [R4.64] ;  /* 0x0000000604087981 */ /* 0x000362000c1e1900 */
[----:B------:R-:W-:Y:S05]  /*05d0*/  BRA `(.L_x_919) ;  /* 0x0000004000007947 */ /* 0x000fea0003800000 */
.L_x_918:
[----:B------:R-:W-:Y:S05]  /*05e0*/  @!P3 BRA `(.L_x_919) ;  /* 0x000000300000b947 */ /* 0x000fea0003800000 */
[----:B------:R1:W2:Y:S04]  /*05f0*/  LDG.E R0, [R4.64] ;  /* 0x0000000604007981 */ /* 0x0002a8000c1e1900 */
[----:B-1-3--:R-:W2:Y:S02]  /*0600*/  LDG.E R4, [R4.64+0x4] ;  /* 0x0000040604047981 */ /* 0x00aea4000c1e1900 */
[----:B--2---:R-:W-:Y:S02]  /*0610*/  IADD3 R8, -R0, R4, RZ ;  /* 0x0000000400087210 */ /* 0x004fe40007ffe1ff */
.L_x_919:
[----:B-1-3--:R1:W2:Y:S04]  /*0620*/  @P4 LDG.E R5, [R2.64] ;  /* 0x0000000602054981 */ /* 0x00a2a8000c1e1900 */
        /* <DEDUP_REMOVED lines=14> */
[----:B------:R1:W-:Y:S01]  /*0710*/  STL [R1+0x10], R6 ;  /* 0x0000100601007387 */ /* 0x0003e20000100800 */
        /* <DEDUP_REMOVED lines=281> */
.L_x_945:
        /* <DEDUP_REMOVED lines=107> */
.L_x_925:
[----:B------:R-:W-:Y:S05]  /*1f60*/  BSYNC B0 ;  /* 0x0000000000007941 */ /* 0x000fea0003800000 */
.L_x_924:
        /* <DEDUP_REMOVED lines=94> */
.L_x_928:
[----:B------:R-:W-:Y:S05]  /*2550*/  BSYNC B0 ;  /* 0x0000000000007941 */ /* 0x000fea0003800000 */
.L_x_927:
        /* <DEDUP_REMOVED lines=58> */
.L_x_930:
[----:B------:R-:W-:Y:S05]  /*2900*/  BSYNC B0 ;  /* 0x0000000000007941 */ /* 0x000fea0003800000 */
.L_x_929:
        /* <DEDUP_REMOVED lines=58> */
.L_x_932:
[----:B------:R-:W-:Y:S05]  /*2cb0*/  BSYNC B0 ;  /* 0x0000000000007941 */ /* 0x000fea0003800000 */
.L_x_931:
        /* <DEDUP_REMOVED lines=58> */
.L_x_934:
[----:B------:R-:W-:Y:S05]  /*3060*/  BSYNC B0 ;  /* 0x0000000000007941 */ /* 0x000fea0003800000 */
.L_x_933:
        /* <DEDUP_REMOVED lines=58> */
.L_x_936:
[----:B------:R-:W-:Y:S05]  /*3410*/  BSYNC B0 ;  /* 0x0000000000007941 */ /* 0x000fea0003800000 */
.L_x_935:
        /* <DEDUP_REMOVED lines=58> */
.L_x_923:
        /* <DEDUP_REMOVED lines=47> */
.L_x_938:
[----:B------:R-:W-:Y:S05]  /*3ab0*/  BSYNC B0 ;  /* 0x0000000000007941 */ /* 0x000fea0003800000 */
.L_x_937:
        /* <DEDUP_REMOVED lines=158> */
.L_x_940:
[----:B------:R-:W-:Y:S05]  /*44a0*/  BSYNC B0 ;  /* 0x0000000000007941 */ /* 0x000fea0003800000 */
.L_x_939:
        /* <DEDUP_REMOVED lines=123> */
.L_x_942:
[----:B------:R-:W-:Y:S05]  /*4c60*/  BSYNC B0 ;  /* 0x0000000000007941 */ /* 0x000fea0003800000 */
.L_x_941:
        /* <DEDUP_REMOVED lines=126> */
.L_x_922:
        /* <DEDUP_REMOVED lines=38> */
.L_x_926:
[----:B------:R-:W-:Y:S05]  /*56b0*/  BSYNC B1 ;  /* 0x0000000000017941 */ /* 0x000fea0003800000 */
.L_x_921:
        /* <DEDUP_REMOVED lines=84> */
.L_x_944:
[----:B--2---:R-:W-:Y:S05]  /*5c00*/  BSYNC B0 ;  /* 0x0000000000007941 */ /* 0x004fea0003800000 */
.L_x_943:
        /* <DEDUP_REMOVED lines=26> */
.L_x_920:
        /* <DEDUP_REMOVED lines=56> */
[----:B----4-:R-:W-:Y:S01]  /*6130*/  IMAD.MOV.U32 R68, RZ, RZ, RZ ;  /* 0x000000ffff447224 */ /* 0x010fe200078e00ff */
        /* <DEDUP_REMOVED lines=15> */
[----:B------:R-:W-:-:S04]  /*6230*/  ISETP.NE.U32.AND P0, PT, RZ, c[0x0][0x340], PT ;  /* 0x0000d000ff007a0c */ /* 0x000fc80003f05070 */
[----:B------:R-:W-:-:S13]  /*6240*/  ISETP.NE.AND.EX P5, PT, RZ, c[0x0][0x344], PT, P0 ;  /* 0x0000d100ff007a0c */ /* 0x000fda0003fa5300 */
[----:B------:R-:W-:-:S04]  /*6250*/  @P5 IMAD.MOV.U32 R2, RZ, RZ, 0x4 ;  /* 0x00000004ff025424 */ /* 0x000fc800078e00ff */
[----:B------:R-:W-:-:S05]  /*6260*/  @P5 IMAD.WIDE R2, R251, R2, c[0x0][0x340] ;  /* 0x0000d000fb025625 */ /* 0x000fca00078e0202 */
[----:B------:R1:W5:Y:S01]  /*6270*/  @P5 LDG.E R14, [R2.64] ;  /* 0x00000006020e5981 */ /* 0x000362000c1e1900 */
[----:B------:R-:W-:Y:S01]  /*6280*/  SHF.R.S32.HI R0, RZ, 0x1f, R157 ;  /* 0x0000001fff007819 */ /* 0x000fe2000001149d */
[----:B------:R-:W-:Y:S01]  /*6290*/  IMAD.MOV.U32 R5, RZ, RZ, c[0x0][0x2c4] ;  /* 0x0000b100ff057624 */ /* 0x000fe200078e00ff */
[----:B------:R-:W-:Y:S01]  /*62a0*/  SHF.R.S32.HI R10, RZ, 0x1f, R173 ;  /* 0x0000001fff0a7819 */ /* 0x000fe200000114ad */
[----:B------:R-:W2:Y:S01]  /*62b0*/  S2R R6, SR_CTAID.Y ;  /* 0x0000000000067919 */ /* 0x000ea20000002600 */
[----:B------:R-:W-:Y:S01]  /*62c0*/  ISETP.NE.U32.AND P0, PT, RZ, c[0x0][0x348], PT ;  /* 0x0000d200ff007a0c */ /* 0x000fe20003f05070 */
[----:B------:R-:W-:Y:S01]  /*62d0*/  IMAD R0, R0, c[0x0][0x178], RZ ;  /* 0x00005e0000007a24 */ /* 0x000fe200078e02ff */
[CC--:B------:R-:W-:Y:S01]  /*62e0*/  LEA.HI R4, R10.reuse, R173.reuse, RZ, 0x2 ;  /* 0x000000ad0a047211 */ /* 0x0c0fe200078f10ff */
[----:B------:R-:W3:Y:S01]  /*62f0*/  S2R R29, SR_CTAID.Y ;  /* 0x00000000001d7919 */ /* 0x000ee20000002600 */
[----:B------:R-:W-:Y:S01]  /*6300*/  ISETP.NE.AND P1, PT, R5, 0x1, PT ;  /* 0x000000010500780c */ /* 0x000fe20003f25270 */
[----:B------:R-:W-:Y:S01]  /*6310*/  IMAD R0, R157, c[0x0][0x17c], R0 ;  /* 0x00005f009d007a24 */ /* 0x000fe200078e0200 */
[----:B------:R-:W-:Y:S01]  /*6320*/  SHF.R.S32.HI R62, RZ, 0x2, R4 ;  /* 0x00000002ff3e7819 */ /* 0x000fe20000011404 */
[----:B------:R-:W-:Y:S01]  /*6330*/  IMAD R63, R161, c[0x0][0x2c4], RZ ;  /* 0x0000b100a13f7a24 */ /* 0x000fe200078e02ff */
[----:B------:R-:W-:Y:S01]  /*6340*/  ISETP.NE.AND.EX P0, PT, RZ, c[0x0][0x34c], PT, P0 ;  /* 0x0000d300ff007a0c */ /* 0x000fe20003f05300 */
[----:B------:R-:W-:Y:S01]  /*6350*/  BSSY B0, `(.L_x_947) ;  /* 0x0000058000007945 */ /* 0x000fe20003800000 */
[-C--:B------:R-:W-:Y:S01]  /*6360*/  LEA.HI R17, R10, R173.reuse, RZ, 0x3 ;  /* 0x000000ad0a117211 */ /* 0x080fe200078f18ff */
[----:B------:R-:W-:Y:S01]  /*6370*/  IMAD R16, R174, 0x80, R62 ;  /* 0x00000080ae107824 */ /* 0x000fe200078e023e */
[----:B------:R-:W-:-:S02]  /*6380*/  LEA.HI R135, R10, R173, RZ, 0x5 ;  /* 0x000000ad0a877211 */ /* 0x000fc400078f28ff */
[----:B------:R-:W-:Y:S02]  /*6390*/  SHF.R.S32.HI R24, RZ, 0x3, R17 ;  /* 0x00000003ff187819 */ /* 0x000fe40000011411 */
[----:B------:R-:W-:Y:S01]  /*63a0*/  SHF.R.S32.HI R25, RZ, 0x5, R135 ;  /* 0x00000005ff197819 */ /* 0x000fe20000011487 */
[----:B-1----:R-:W-:Y:S01]  /*63b0*/  IMAD.WIDE.U32 R2, R157, c[0x0][0x178], RZ ;  /* 0x00005e009d027a25 */ /* 0x002fe200078e00ff */
[----:B--2---:R-:W-:-:S03]  /*63c0*/  SHF.R.S32.HI R48, RZ, 0x1f, R6 ;  /* 0x0000001fff307819 */ /* 0x004fc60000011406 */
[----:B------:R-:W-:Y:S01]  /*63d0*/  IMAD.IADD R3, R3, 0x1, R0 ;  /* 0x0000000103037824 */ /* 0x000fe200078e0200 */
[----:B------:R-:W-:Y:S02]  /*63e0*/  LOP3.LUT R0, R4, 0xfffffffc, RZ, 0xc0, !PT ;  /* 0xfffffffc04007812 */ /* 0x000fe400078ec0ff */
[----:B------:R-:W-:Y:S01]  /*63f0*/  SEL R4, R251, RZ, !P0 ;  /* 0x000000fffb047207 */ /* 0x000fe20004000000 */
[----:B------:R-:W-:Y:S02]  /*6400*/  IMAD R5, R48, c[0x0][0x1b8], RZ ;  /* 0x00006e0030057a24 */ /* 0x000fe400078e02ff */
[----:B------:R-:W-:Y:S01]  /*6410*/  IMAD.IADD R9, R173, 0x1, -R0 ;  /* 0x00000001ad097824 */ /* 0x000fe200078e0a00 */
[----:B------:R-:W-:Y:S01]  /*6420*/  SHF.R.S32.HI R0, RZ, 0x1f, R251 ;  /* 0x0000001fff007819 */ /* 0x000fe200000114fb */
[----:B---3--:R-:W-:Y:S02]  /*6430*/  IMAD R5, R29, c[0x0][0x1bc], R5 ;  /* 0x00006f001d057a24 */ /* 0x008fe400078e0205 */
[----:B------:R-:W-:Y:S01]  /*6440*/  IMAD R250, R9, 0x20, R62 ;  /* 0x0000002009fa7824 */ /* 0x000fe200078e023e */
[----:B------:R-:W-:Y:S01]  /*6450*/  SEL R6, R0, RZ, !P0 ;  /* 0x000000ff00067207 */ /* 0x000fe20004000000 */
[----:B------:R-:W-:-:S04]  /*6460*/  IMAD.WIDE.U32 R2, R29, c[0x0][0x1b8], R2 ;  /* 0x00006e001d027a25 */ /* 0x000fc800078e0002 */
[----:B------:R-:W-:Y:S02]  /*6470*/  IMAD R8, R174, 0x80, R250 ;  /* 0x00000080ae087824 */ /* 0x000fe400078e02fa */
[----:B------:R-:W-:Y:S02]  /*6480*/  IMAD.IADD R3, R3, 0x1, R5 ;  /* 0x0000000103037824 */ /* 0x000fe400078e0205 */
[----:B------:R-:W-:-:S04]  /*6490*/  @P1 IMAD.HI.U32 R7, R8, c[0x0][0x2c8], RZ ;  /* 0x0000b20008071a27 */ /* 0x000fc800078e00ff */
[----:B------:R-:W-:Y:S01]  /*64a0*/  IMAD.MOV.U32 R0, RZ, RZ, R8 ;  /* 0x000000ffff007224 */ /* 0x000fe200078e0008 */
[----:B------:R-:W-:Y:S01]  /*64b0*/  @P1 SHF.R.U32.HI R0, RZ, c[0x0][0x2cc], R7 ;  /* 0x0000b300ff001a19 */ /* 0x000fe20000011607 */
[----:B------:R-:W-:Y:S01]  /*64c0*/  IMAD R5, R6, c[0x0][0x1c0], RZ ;  /* 0x0000700006057a24 */ /* 0x000fe200078e02ff */
[----:B------:R-:W-:Y:S01]  /*64d0*/  LEA.HI R7, R62, R62, RZ, 0x1 ;  /* 0x0000003e3e077211 */ /* 0x000fe200078f08ff */
[----:B------:R-:W-:-:S04]  /*64e0*/  IMAD.WIDE.U32 R2, R4, c[0x0][0x1c0], R2 ;  /* 0x0000700004027a25 */ /* 0x000fc800078e0002 */
[----:B------:R-:W-:Y:S01]  /*64f0*/  IMAD R6, R4, c[0x0][0x1c4], R5 ;  /* 0x0000710004067a24 */ /* 0x000fe200078e0205 */
[--C-:B------:R-:W-:Y:S01]  /*6500*/  SHF.R.S32.HI R5, RZ, 0x1f, R0.reuse ;  /* 0x0000001fff057819 */ /* 0x100fe20000011400 */
[----:B------:R-:W-:Y:S02]  /*6510*/  IMAD.MOV R4, RZ, RZ, -R0 ;  /* 0x000000ffff047224 */ /* 0x000fe400078e0a00 */
[----:B------:R-:W-:Y:S01]  /*6520*/  IMAD.IADD R3, R3, 0x1, R6 ;  /* 0x0000000103037824 */ /* 0x000fe200078e0206 */
[----:B------:R-:W-:Y:S01]  /*6530*/  LEA.HI R6, R10, R173, RZ, 0x4 ;  /* 0x000000ad0a067211 */ /* 0x000fe200078f20ff */
[----:B------:R-:W-:Y:S02]  /*6540*/  IMAD R5, R5, c[0x0][0x1b0], RZ ;  /* 0x00006c0005057a24 */ /* 0x000fe400078e02ff */
[----:B------:R-:W-:Y:S01]  /*6550*/  IMAD R4, R4, c[0x0][0x2c4], R8 ;  /* 0x0000b10004047a24 */ /* 0x000fe200078e0208 */
[----:B------:R-:W-:Y:S01]  /*6560*/  LOP3.LUT R6, R6, 0xfffffff0, RZ, 0xc0, !PT ;  /* 0xfffffff006067812 */ /* 0x000fe200078ec0ff */
[----:B------:R-:W-:-:S02]  /*6570*/  IMAD R5, R0, c[0x0][0x1b4], R5 ;  /* 0x00006d0000057a24 */ /* 0x000fc400078e0205 */
[----:B------:R-:W-:Y:S01]  /*6580*/  IMAD.WIDE.U32 R2, R0, c[0x0][0x1b0], R2 ;  /* 0x00006c0000027a25 */ /* 0x000fe200078e0002 */
[----:B------:R-:W-:-:S03]  /*6590*/  SHF.R.S32.HI R0, RZ, 0x1f, R4 ;  /* 0x0000001fff007819 */ /* 0x000fc60000011404 */
[----:B------:R-:W-:Y:S02]  /*65a0*/  IMAD.IADD R3, R3, 0x1, R5 ;  /* 0x0000000103037824 */ /* 0x000fe400078e0205 */
[----:B------:R-:W-:Y:S02]  /*65b0*/  IMAD R5, R0, c[0x0][0x1a8], RZ ;  /* 0x00006a0000057a24 */ /* 0x000fe400078e02ff */
[----:B------:R-:W-:Y:S02]  /*65c0*/  IMAD.SHL.U32 R0, R24, 0x40, RZ ;  /* 0x0000004018007824 */ /* 0x000fe400078e00ff */
[----:B------:R-:W-:Y:S02]  /*65d0*/  IMAD.IADD R20, R173, 0x1, -R6 ;  /* 0x00000001ad147824 */ /* 0x000fe400078e0a06 */
[----:B------:R-:W-:Y:S01]  /*65e0*/  IMAD R5, R4, c[0x0][0x1ac], R5 ;  /* 0x00006b0004057a24 */ /* 0x000fe200078e0205 */
[----:B------:R-:W-:Y:S01]  /*65f0*/  LOP3.LUT R0, R0, 0xc0, RZ, 0xc0, !PT ;  /* 0x000000c000007812 */ /* 0x000fe200078ec0ff */
[----:B------:R-:W-:Y:S01]  /*6600*/  IMAD.WIDE.U32 R2, R4, c[0x0][0x1a8], R2 ;  /* 0x00006a0004027a25 */ /* 0x000fe200078e0002 */
[----:B------:R-:W-:-:S02]  /*6610*/  LEA.HI R15, R20, R20, RZ, 0x1 ;  /* 0x00000014140f7211 */ /* 0x000fc400078f08ff */
[----:B------:R-:W-:Y:S01]  /*6620*/  SHF.R.U32.HI R4, RZ, 0x3, R0 ;  /* 0x00000003ff047819 */ /* 0x000fe20000011600 */
[----:B------:R-:W-:Y:S01]  /*6630*/  IMAD.SHL.U32 R132, R9, 0x8, RZ ;  /* 0x0000000809847824 */ /* 0x000fe200078e00ff */
[----:B------:R-:W-:Y:S01]  /*6640*/  LEA R12, P0, R2, c[0x0][0x160], 0x1 ;  /* 0x00005800020c7a11 */ /* 0x000fe200078008ff */
[----:B------:R-:W-:Y:S01]  /*6650*/  IMAD.IADD R5, R3, 0x1, R5 ;  /* 0x0000000103057824 */ /* 0x000fe200078e0205 */
[--C-:B------:R-:W-:Y:S02]  /*6660*/  SHF.R.S32.HI R6, RZ, 0x1, R15.reuse ;  /* 0x00000001ff067819 */ /* 0x100fe4000001140f */
[----:B------:R-:W-:Y:S02]  /*6670*/  LOP3.LUT R0, R0, 0x18, R132, 0xf8, !PT ;  /* 0x0000001800007812 */ /* 0x000fe400078ef884 */
        /* <DEDUP_REMOVED lines=8> */
[----:B------:R-:W-:Y:S02]  /*6700*/  LOP3.LUT R0, R7, 0x7fffffe, RZ, 0xc0, !PT ;  /* 0x07fffffe07007812 */ /* 0x000fe400078ec0ff */
[----:B------:R-:W-:Y:S01]  /*6710*/  IADD3 R69, R132, 0x20, RZ ;  /* 0x0000002084457810 */ /* 0x000fe20007ffe0ff */
[----:B------:R-:W-:Y:S01]  /*6720*/  IMAD.IADD R23, R6, 0x1, -R4 ;  /* 0x0000000106177824 */ /* 0x000fe200078e0a04 */
[----:B------:R-:W-:Y:S01]  /*6730*/  IADD3 R68, R132, 0x40, RZ ;  /* 0x0000004084447810 */ /* 0x000fe20007ffe0ff */
[----:B------:R-:W-:Y:S01]  /*6740*/  IMAD.IADD R0, R62, 0x1, -R0 ;  /* 0x000000013e007824 */ /* 0x000fe200078e0a00 */
[----:B------:R-:W-:Y:S01]  /*6750*/  ISETP.GE.AND P4, PT, R132, c[0x0][0x198], PT ;  /* 0x0000660084007a0c */ /* 0x000fe20003f86270 */
[----:B------:R-:W-:Y:S01]  /*6760*/  IMAD.MOV.U32 R4, RZ, RZ, 0x10 ;  /* 0x00000010ff047424 */ /* 0x000fe200078e00ff */
[----:B------:R-:W-:Y:S01]  /*6770*/  LOP3.LUT P1, RZ, R23, 0x2, RZ, 0xc0, !PT ;  /* 0x0000000217ff7812 */ /* 0x000fe2000782c0ff */
[----:B------:R-:W-:Y:S01]  /*6780*/  IMAD R0, R25, 0x8, R0 ;  /* 0x0000000819007824 */ /* 0x000fe200078e0200 */
[----:B------:R-:W-:-:S02]  /*6790*/  ISETP.GE.AND P3, PT, R69, c[0x0][0x198], PT ;  /* 0x0000660045007a0c */ /* 0x000fc40003f66270 */
[----:B------:R-:W-:Y:S01]  /*67a0*/  ISETP.GE.AND P2, PT, R68, c[0x0][0x198], PT ;  /* 0x0000660044007a0c */ /* 0x000fe20003f46270 */
[----:B------:R-:W-:Y:S01]  /*67b0*/  IMAD.U32 R221, R0, 0x20, R5 ;  /* 0x0000002000dd7824 */ /* 0x000fe200078e0005 */
[----:B------:R-:W-:Y:S01]  /*67c0*/  SEL R4, R4, 0xfffffff0, !P1 ;  /* 0xfffffff004047807 */ /* 0x000fe20004800000 */
        /* <DEDUP_REMOVED lines=16> */
.L_x_948:
[----:B-123--:R-:W-:Y:S05]  /*68d0*/  BSYNC B0 ;  /* 0x0000000000007941 */ /* 0x00efea0003800000 */
.L_x_947:
        /* <DEDUP_REMOVED lines=20> */
.L_x_950:
[----:B------:R-:W-:Y:S05]  /*6a20*/  BSYNC B0 ;  /* 0x0000000000007941 */ /* 0x000fea0003800000 */
.L_x_949:
        /* <DEDUP_REMOVED lines=20> */
.L_x_952:
[----:B------:R-:W-:Y:S05]  /*6b70*/  BSYNC B0 ;  /* 0x0000000000007941 */ /* 0x000fea0003800000 */
.L_x_951:
        /* <DEDUP_REMOVED lines=14> */
[----:B------:R-:W-:Y:S03]  /*6c60*/  STL.64 [R1], R156 ;  /* 0x0000009c01007387 */ /* 0x000fe60000100a00 */
        /* <DEDUP_REMOVED lines=136> */
.L_x_953:
        /* <DEDUP_REMOVED lines=101> */
.L_x_957:
[----:B------:R-:W-:Y:S05]  /*7b40*/  BSYNC B0 ;  /* 0x0000000000007941 */ /* 0x000fea0003800000 */
.L_x_956:
        /* <DEDUP_REMOVED lines=31> */
[C---:B------:R-:W-:Y:S01]  /*7d40*/  IMAD.SHL.U32 R9, R7.reuse, 0x40, RZ ;  /* 0x0000004007097824 */ /* 0x040fe200078e00ff */
        /* <DEDUP_REMOVED lines=107> */
.L_x_961:
[----:B------:R-:W-:Y:S05]  /*8400*/  BSYNC B0 ;  /* 0x0000000000007941 */ /* 0x000fea0003800000 */
.L_x_960:
        /* <DEDUP_REMOVED lines=42> */
.L_x_963:
[----:B------:R-:W-:Y:S05]  /*86b0*/  BSYNC B0 ;  /* 0x0000000000007941 */ /* 0x000fea0003800000 */
.L_x_962:
        /* <DEDUP_REMOVED lines=42> */
.L_x_965:
[----:B------:R-:W-:Y:S05]  /*8960*/  BSYNC B0 ;  /* 0x0000000000007941 */ /* 0x000fea0003800000 */
.L_x_964:
        /* <DEDUP_REMOVED lines=42> */
.L_x_967:
[----:B------:R-:W-:Y:S05]  /*8c10*/  BSYNC B0 ;  /* 0x0000000000007941 */ /* 0x000fea0003800000 */
.L_x_966:
        /* <DEDUP_REMOVED lines=42> */
.L_x_969:
[----:B------:R-:W-:Y:S05]  /*8ec0*/  BSYNC B0 ;  /* 0x0000000000007941 */ /* 0x000fea0003800000 */
.L_x_968:
        /* <DEDUP_REMOVED lines=41> */
.L_x_959:
[----:B------:R-:W-:Y:S05]  /*9160*/  BSYNC B1 ;  /* 0x0000000000017941 */ /* 0x000fea0003800000 */
.L_x_958:
        /* <DEDUP_REMOVED lines=44> */
.L_x_972:
[----:B------:R-:W-:Y:S05]  /*9430*/  BSYNC B0 ;  /* 0x0000000000007941 */ /* 0x000fea0003800000 */
.L_x_971:
        /* <DEDUP_REMOVED lines=42> */
.L_x_974:
[----:B------:R-:W-:Y:S05]  /*96e0*/  BSYNC B0 ;  /* 0x0000000000007941 */ /* 0x000fea0003800000 */
.L_x_973:
        /* <DEDUP_REMOVED lines=42> */
.L_x_976:
[----:B------:R-:W-:Y:S05]  /*9990*/  BSYNC B0 ;  /* 0x0000000000007941 */ /* 0x000fea0003800000 */
.L_x_975:
        /* <DEDUP_REMOVED lines=42> */
.L_x_978:
[----:B------:R-:W-:Y:S05]  /*9c40*/  BSYNC B0 ;  /* 0x0000000000007941 */ /* 0x000fea0003800000 */
.L_x_977:
        /* <DEDUP_REMOVED lines=42> */
.L_x_980:
[----:B------:R-:W-:Y:S05]  /*9ef0*/  BSYNC B0 ;  /* 0x0000000000007941 */ /* 0x000fea0003800000 */
.L_x_979:
        /* <DEDUP_REMOVED lines=42> */
.L_x_955:
        /* <DEDUP_REMOVED lines=50> */
.L_x_982:
[----:B------:R-:W-:Y:S05]  /*a4c0*/  BSYNC B0 ;  /* 0x0000000000007941 */ /* 0x000fea0003800000 */
.L_x_981:
        /* <DEDUP_REMOVED lines=181> */
.L_x_986:
[----:B------:R-:W-:Y:S05]  /*b020*/  BSYNC B0 ;  /* 0x0000000000007941 */ /* 0x000fea0003800000 */
.L_x_985:
        /* <DEDUP_REMOVED lines=109> */
.L_x_988:
[----:B------:R-:W-:Y:S05]  /*b700*/  BSYNC B0 ;  /* 0x0000000000007941 */ /* 0x000fea0003800000 */
.L_x_987:
        /* <DEDUP_REMOVED lines=108> */
.L_x_984:
[----:B------:R-:W-:Y:S05]  /*bdd0*/  BSYNC B1 ;  /* 0x0000000000017941 */ /* 0x000fea0003800000 */
.L_x_983:
        /* <DEDUP_REMOVED lines=108> */
.L_x_990:
[----:B------:R-:W-:Y:S05]  /*c4a0*/  BSYNC B0 ;  /* 0x0000000000007941 */ /* 0x000fea0003800000 */
.L_x_989:
        /* <DEDUP_REMOVED lines=112> */
.L_x_992:
[----:B------:R-:W-:Y:S05]  /*cbb0*/  BSYNC B0 ;  /* 0x0000000000007941 */ /* 0x000fea0003800000 */
.L_x_991:
        /* <DEDUP_REMOVED lines=111> */
.L_x_970:
[----:B------:R-:W-:Y:S05]  /*d2b0*/  BSYNC B2 ;  /* 0x0000000000027941 */ /* 0x000fea0003800000 */
.L_x_954:
[----:B-1----:R-:W-:Y:S01]  /*d2c0*/  IMAD R8, R67, c[0x0][0x208], RZ ;  /* 0x0000820043087a24 */ /* 0x002fe200078e02ff */
[----:B------:R-:W-:-:S04]  /*d2d0*/  DEPBAR.LE SB0, 0x0 ;  /* 0x000080000000791a */ /* 0x000fc80000000000 */
[----:B------:R-:W-:Y:S01]  /*d2e0*/  IMAD.WIDE.U32 R6, R230, c[0x0][0x208], RZ ;  /* 0x00008200e6067a25 */ /* 0x000fe200078e00ff */
[----:B------:R-:W-:Y:S02]  /*d2f0*/  ISETP.GE.AND P2, PT, R132, c[0x0][0x1d4], PT ;  /* 0x0000750084007a0c */ /* 0x000fe40003f46270 */
[----:B------:R-:W-:Y:S01]  /*d300*/  P2R R50, PR, RZ, 0x8 ;  /* 0x00000008ff327803 */ /* 0x000fe20000000000 */
[----:B------:R-:W-:Y:S01]  /*d310*/  IMAD R8, R230, c[0x0][0x20c], R8 ;  /* 0x00008300e6087a24 */ /* 0x000fe200078e0208 */
[----:B------:R-:W-:Y:S01]  /*d320*/  SHF.R.S32.HI R138, RZ, 0x1f, R132 ;  /* 0x0000001fff8a7819 */ /* 0x000fe20000011484 */
[----:B------:R-:W-:-:S04]  /*d330*/  IMAD.WIDE R14, R132, 0x2, RZ ;  /* 0x00000002840e7825 */ /* 0x000fc800078e02ff */
[----:B------:R-:W-:Y:S02]  /*d340*/  IMAD.IADD R7, R7, 0x1, R8 ;  /* 0x0000000107077824 */ /* 0x000fe400078e0208 */
[----:B------:R-:W-:Y:S02]  /*d350*/  IMAD R8, R70, c[0x0][0x218], RZ ;  /* 0x0000860046087a24 */ /* 0x000fe400078e02ff */
[----:B------:R-:W-:-:S04]  /*d360*/  IMAD.WIDE.U32 R6, R229, c[0x0][0x218], R6 ;  /* 0x00008600e5067a25 */ /* 0x000fc800078e0006 */
[----:B------:R-:W-:Y:S01]  /*d370*/  IMAD R8, R229, c[0x0][0x21c], R8 ;  /* 0x00008700e5087a24 */ /* 0x000fe200078e0208 */
[----:B------:R-:W-:Y:S01]  /*d380*/  BAR.SYNC.DEFER_BLOCKING 0x0 ;  /* 0x0000000000007b1d */ /* 0x000fe20000010000 */
[----:B------:R-:W-:Y:S01]  /*d390*/  IADD3 R6, P0, R72, R6, RZ ;  /* 0x0000000648067210 */ /* 0x000fe20007f1e0ff */
[----:B------:R-:W-:Y:S02]  /*d3a0*/  IMAD.SHL.U32 R139, R3, 0x2, RZ ;  /* 0x00000002038b7824 */ /* 0x000fe400078e00ff */
[----:B------:R-:W-:Y:S01]  /*d3b0*/  IMAD.SHL.U32 R219, R0, 0x2, RZ ;  /* 0x0000000200db7824 */ /* 0x000fe200078e00ff */
[----:B------:R-:W-:Y:S01]  /*d3c0*/  IADD3.X R8, R71, R7, R8, P0, !PT ;  /* 0x0000000747087210 */ /* 0x000fe200007fe408 */
[----:B------:R-:W-:Y:S01]  /*d3d0*/  IMAD R0, R2, 0x2, R139 ;  /* 0x0000000202007824 */ /* 0x000fe200078e028b */
[----:B------:R-:W-:Y:S01]  /*d3e0*/  LEA R7, P0, R6, c[0x0][0x1f8], 0x1 ;  /* 0x00007e0006077a11 */ /* 0x000fe200078008ff */
[----:B------:R-:W-:Y:S02]  /*d3f0*/  IMAD R220, R4, 0x2, R219 ;  /* 0x0000000204dc7824 */ /* 0x000fe400078e02db */
[----:B------:R-:W-:Y:S01]  /*d400*/  IMAD.SHL.U32 R221, R221, 0x2, RZ ;  /* 0x00000002dddd7824 */ /* 0x000fe200078e00ff */
        /* <DEDUP_REMOVED lines=8> */
[----:B------:R-:W1:Y:S01]  /*d490*/  LDSM.16.M88.4 R36, [R139+0x3100] ;  /* 0x003100008b24783b */ /* 0x000e620000000200 */
[----:B--2---:R-:W-:Y:S02]  /*d4a0*/  SHF.R.S32.HI R7, RZ, 0x1f, R69 ;  /* 0x0000001fff077819 */ /* 0x004fe40000011445 */
[----:B---3--:R-:W-:Y:S01]  /*d4b0*/  IADD3 R42, P0, R14, R11, RZ ;  /* 0x0000000b0e2a7210 */ /* 0x008fe20007f1e0ff */
[----:B------:R-:W2:Y:S01]  /*d4c0*/  LDSM.16.M88.4 R32, [R139+0x3500] ;  /* 0x003500008b20783b */ /* 0x000ea20000000200 */
[----:B------:R-:W-:Y:S01]  /*d4d0*/  LEA.HI R7, R7, R69, RZ, 0x3 ;  /* 0x0000004507077211 */ /* 0x000fe200078f18ff */
[----:B----4-:R-:W-:Y:S02]  /*d4e0*/  IMAD.X R47, R12, 0x1, R15, P1 ;  /* 0x000000010c2f7824 */ /* 0x010fe400008e060f */
[----:B------:R-:W3:Y:S01]  /*d4f0*/  LDSM.16.M88.4 R28, [R139+0x3900] ;  /* 0x003900008b1c783b */ /* 0x000ee20000000200 */
[----:B-----5:R-:W-:Y:S01]  /*d500*/  SHF.R.S32.HI R6, RZ, 0x1f, R68 ;  /* 0x0000001fff067819 */ /* 0x020fe20000011444 */
[----:B------:R-:W-:Y:S01]  /*d510*/  IMAD.X R43, R15, 0x1, R10, P0 ;  /* 0x000000010f2b7824 */ /* 0x000fe200000e060a */
[----:B------:R-:W-:Y:S01]  /*d520*/  LOP3.LUT R225, R7, 0xfffffff8, RZ, 0xc0, !PT ;  /* 0xfffffff807e17812 */ /* 0x000fe200078ec0ff */
[----:B------:R-:W4:Y:S01]  /*d530*/  LDSM.16.M88.4 R24, [R139+0x3d00] ;  /* 0x003d00008b18783b */ /* 0x000f220000000200 */
[----:B------:R-:W-:-:S02]  /*d540*/  LEA.HI R6, R6, R68, RZ, 0x3 ;  /* 0x0000004406067211 */ /* 0x000fc400078f18ff */
[----:B------:R-:W-:Y:S01]  /*d550*/  SHF.R.S32.HI R137, RZ, 0x1f, R225 ;  /* 0x0000001fff897819 */ /* 0x000fe200000114e1 */
[----:B------:R-:W-:Y:S01]  /*d560*/  IMAD.WIDE R8, R225, 0x2, RZ ;  /* 0x00000002e1087825 */ /* 0x000fe200078e02ff */
[----:B------:R-:W-:Y:S01]  /*d570*/  LOP3.LUT R223, R6, 0xfffffff8, RZ, 0xc0, !PT ;  /* 0xfffffff806df7812 */ /* 0x000fe200078ec0ff */
[----:B------:R-:W-:Y:S03]  /*d580*/  LDSM.16.M88.4 R56, [R0+0x3100] ;  /* 0x003100000038783b */ /* 0x000fe60000000200 */
[----:B------:R-:W-:Y:S01]  /*d590*/  IADD3 R44, P1, R13, R8, RZ ;  /* 0x000000080d2c7210 */ /* 0x000fe20007f3e0ff */
[----:B------:R-:W-:Y:S01]  /*d5a0*/  IMAD.WIDE R6, R223, 0x2, RZ ;  /* 0x00000002df067825 */ /* 0x000fe200078e02ff */
[-C--:B------:R-:W-:Y:S01]  /*d5b0*/  IADD3 R48, P0, R8, R11.reuse, RZ ;  /* 0x0000000b08307210 */ /* 0x080fe20007f1e0ff */
[----:B------:R-:W-:Y:S01]  /*d5c0*/  LDSM.16.M88.4 R52, [R0+0x3500] ;  /* 0x003500000034783b */ /* 0x000fe20000000200 */
[----:B------:R-:W-:Y:S01]  /*d5d0*/  SHF.R.S32.HI R136, RZ, 0x1f, R223 ;  /* 0x0000001fff887819 */ /* 0x000fe200000114df */
[----:B------:R-:W-:Y:S01]  /*d5e0*/  IMAD.X R45, R12, 0x1, R9, P1 ;  /* 0x000000010c2d7824 */ /* 0x000fe200008e0609 */
[----:B------:R-:W-:Y:S01]  /*d5f0*/  IADD3 R40, P1, R13, R6, RZ ;  /* 0x000000060d287210 */ /* 0x000fe20007f3e0ff */
[--C-:B------:R-:W-:Y:S01]  /*d600*/  IMAD.X R49, R9, 0x1, R10.reuse, P0 ;  /* 0x0000000109317824 */ /* 0x100fe200000e060a */
[----:B------:R-:W-:Y:S01]  /*d610*/  IADD3 R6, P0, R6, R11, RZ ;  /* 0x0000000b06067210 */ /* 0x000fe20007f1e0ff */
[----:B------:R-:W-:Y:S02]  /*d620*/  LDSM.16.M88.4 R60, [R0+0x3900] ;  /* 0x00390000003c783b */ /* 0x000fe40000000200 */
[----:B------:R-:W-:Y:S01]  /*d630*/  IMAD.X R41, R12, 0x1, R7, P1 ;  /* 0x000000010c297824 */ /* 0x000fe200008e0607 */
[----:B------:R-:W-:Y:S01]  /*d640*/  ISETP.GE.AND P1, PT, R69, c[0x0][0x1d4], PT ;  /* 0x0000750045007a0c */ /* 0x000fe20003f26270 */
[----:B------:R-:W-:Y:S01]  /*d650*/  IMAD.X R7, R7, 0x1, R10, P0 ;  /* 0x0000000107077824 */ /* 0x000fe200000e060a */
[C---:B------:R-:W-:Y:S01]  /*d660*/  ISETP.LT.OR P0, PT, R112.reuse, 0x1, P2 ;  /* 0x000000017000780c */ /* 0x040fe20001701670 */
[----:B------:R5:W-:Y:S01]  /*d670*/  LDSM.16.M88.4 R64, [R0+0x3d00] ;  /* 0x003d00000040783b */ /* 0x000be20000000200 */
[C---:B------:R-:W-:Y:S01]  /*d680*/  ISETP.LT.OR P2, PT, R112.reuse, 0x21, P2 ;  /* 0x000000217000780c */ /* 0x040fe20001741670 */
[C---:B-1----:R-:W-:Y:S02]  /*d690*/  HMMA.16816.F32.BF16 R72, R16.reuse, R36, RZ ;  /* 0x000000241048723c */ /* 0x042fe400000418ff */
[----:B------:R-:W-:Y:S04]  /*d6a0*/  LDSM.16.M88.4 R12, [R220+0x6100] ;  /* 0x00610000dc0c783b */ /* 0x000fe80000000200 */
[----:B------:R-:W1:Y:S02]  /*d6b0*/  LDSM.16.M88.4 R8, [R220+0x7100] ;  /* 0x00710000dc08783b */ /* 0x000e640000000200 */
[----:B------:R-:W-:Y:S02]  /*d6c0*/  HMMA.16816.F32.BF16 R96, R16, R38, RZ ;  /* 0x000000261060723c */ /* 0x000fe400000418ff */
[----:B------:R-:W-:Y:S01]  /*d6d0*/  @!PT LDS RZ, [RZ] ;  /* 0x00000000fffff984 */ /* 0x000fe20000000800 */
[----:B------:R-:W-:Y:S01]  /*d6e0*/  @!PT LDS RZ, [RZ] ;  /* 0x00000000fffff984 */ /* 0x000fe20000000800 */
[----:B------:R-:W-:Y:S01]  /*d6f0*/  @!PT LDS RZ, [RZ] ;  /* 0x00000000fffff984 */ /* 0x000fe20000000800 */
[----:B------:R3:W-:Y:S01]  /*d700*/  LDGSTS.E.BYPASS.LTC128B.128 [R221+0x100], [R46.64], !P0 ;  /* 0x001000002edd7fae */ /* 0x0007e2000c101d46 */
[----:B------:R-:W-:-:S02]  /*d710*/  ISETP.LT.OR P0, PT, R112, 0x1, P1 ;  /* 0x000000017000780c */ /* 0x000fc40000f01670 */
[----:B------:R-:W-:-:S03]  /*d720*/  ISETP.LT.OR P1, PT, R112, 0x21, P1 ;  /* 0x000000217000780c */ /* 0x000fc60000f21670 */
[----:B------:R-:W-:Y:S01]  /*d730*/  HMMA.16816.F32.BF16 R84, R20, R36, RZ ;  /* 0x000000241454723c */ /* 0x000fe200000418ff */
[----:B-----5:R-:W-:-:S07]  /*d740*/  IADD3 R0, R139, 0x3100, RZ ;  /* 0x000031008b007810 */ /* 0x020fce0007ffe0ff */
[----:B------:R3:W-:Y:S01]  /*d750*/  LDGSTS.E.BYPASS.LTC128B.128 [R221+0x1100], [R44.64], !P0 ;  /* 0x011000002cdd7fae */ /* 0x0007e2000c101d46 */
[----:B------:R-:W-:Y:S01]  /*d760*/  ISETP.GE.AND P0, PT, R68, c[0x0][0x1d4], PT ;  /* 0x0000750044007a0c */ /* 0x000fe20003f06270 */
[----:B------:R-:W-:Y:S01]  /*d770*/  HMMA.16816.F32.BF16 R80, R20, R38, RZ ;  /* 0x000000261450723c */ /* 0x000fe200000418ff */
[----:B------:R-:W-:Y:S02]  /*d780*/  IMAD R218, R2, 0x2, R0 ;  /* 0x0000000202da7824 */ /* 0x000fe400078e0200 */
[C---:B------:R-:W-:Y:S02]  /*d790*/  ISETP.LT.OR P3, PT, R112.reuse, 0x1, P0 ;  /* 0x000000017000780c */ /* 0x040fe40000761670 */
[----:B------:R-:W-:-:S03]  /*d7a0*/  ISETP.LT.OR P0, PT, R112, 0x21, P0 ;  /* 0x000000217000780c */ /* 0x000fc60000701670 */
[C---:B--2---:R-:W-:Y:S08]  /*d7b0*/  HMMA.16816.F32.BF16 R68, R16.reuse, R32, RZ ;  /* 0x000000201044723c */ /* 0x044ff000000418ff */
[----:B------:R4:W-:Y:S01]  /*d7c0*/  LDGSTS.E.BYPASS.LTC128B.128 [R221+0x2100], [R40.64], !P3 ;  /* 0x0210000028dd7fae */ /* 0x0009e2000d901d46 */
[----:B------:R-:W-:Y:S01]  /*d7d0*/  HMMA.16816.F32.BF16 R104, R16, R34, RZ ;  /* 0x000000221068723c */ /* 0x000fe200000418ff */
[----:B------:R-:W-:-:S02]  /*d7e0*/  ISETP.NE.AND P3, PT, R50, RZ, PT ;  /* 0x000000ff3200720c */ /* 0x000fc40003f65270 */
[----:B------:R4:W-:Y:S01]  /*d7f0*/  LDGSTS.E.BYPASS.LTC128B.128 [R221+0x900], [R42.64], !P2 ;  /* 0x009000002add7fae */ /* 0x0009e2000d101d46 */
[----:B------:R-:W-:-:S03]  /*d800*/  ISETP.GE.AND P2, PT, R167, 0x41, PT ;  /* 0x00000041a700780c */ /* 0x000fc60003f46270 */
[----:B------:R2:W-:Y:S01]  /*d810*/  LDGSTS.E.BYPASS.LTC128B.128 [R221+0x1900], [R48.64], !P1 ;  /* 0x0190000030dd7fae */ /* 0x0005e2000c901d46 */
[C---:B------:R-:W-:Y:S03]  /*d820*/  HMMA.16816.F32.BF16 R36, R20.reuse, R32, RZ ;  /* 0x000000201424723c */ /* 0x040fe600000418ff */
[----:B------:R1:W-:Y:S04]  /*d830*/  LDGSTS.E.BYPASS.LTC128B.128 [R221+0x2900], [R6.64], !P0 ;  /* 0x0290000006dd7fae */ /* 0x0003e8000c101d46 */
[----:B------:R-:W0:Y:S01]  /*d840*/  LDGDEPBAR ;  /* 0x00000000000079af */ /* 0x000e220000000000 */
[----:B------:R-:W-:Y:S08]  /*d850*/  HMMA.16816.F32.BF16 R76, R20, R34, RZ ;  /* 0x00000022144c723c */ /* 0x000ff000000418ff */
[C---:B---3--:R-:W-:Y:S08]  /*d860*/  HMMA.16816.F32.BF16 R44, R16.reuse, R28, RZ ;  /* 0x0000001c102c723c */ /* 0x048ff000000418ff */
[C---:B----4-:R-:W-:Y:S01]  /*d870*/  HMMA.16816.F32.BF16 R40, R16.reuse, R24, RZ ;  /* 0x000000181028723c */ /* 0x050fe200000418ff */
[----:B--2---:R-:W-:Y:S07]  /*d880*/  LDSM.16.M88.4 R48, [R218+0x1800] ;  /* 0x00180000da30783b */ /* 0x004fee0000000200 */
[----:B------:R-:W-:Y:S08]  /*d890*/  HMMA.16816.F32.BF16 R100, R16, R30, RZ ;  /* 0x0000001e1064723c */ /* 0x000ff000000418ff */
[C---:B------:R-:W-:Y:S08]  /*d8a0*/  HMMA.16816.F32.BF16 R32, R20.reuse, R28, RZ ;  /* 0x0000001c1420723c */ /* 0x040ff000000418ff */
[----:B------:R-:W-:Y:S08]  /*d8b0*/  HMMA.16816.F32.BF16 R92, R20, R30, RZ ;  /* 0x0000001e145c723c */ /* 0x000ff000000418ff */
[----:B------:R-:W-:Y:S01]  /*d8c0*/  HMMA.16816.F32.BF16 R88, R16, R26, RZ ;  /* 0x0000001a1058723c */ /* 0x000fe200000418ff */
[----:B------:R-:W-:Y:S07]  /*d8d0*/  LDSM.16.M88.4 R16, [R219+0x9100] ;  /* 0x00910000db10783b */ /* 0x000fee0000000200 */
[C---:B------:R-:W-:Y:S08]  /*d8e0*/  HMMA.16816.F32.BF16 R28, R20.reuse, R24, RZ ;  /* 0x00000018141c723c */ /* 0x040ff000000418ff */
[----:B------:R-:W-:Y:S01]  /*d8f0*/  HMMA.16816.F32.BF16 R24, R20, R26, RZ ;  /* 0x0000001a1418723c */ /* 0x000fe200000418ff */
[----:B------:R-:W-:Y:S07]  /*d900*/  LDSM.16.M88.4 R20, [R139+0x4d00] ;  /* 0x004d00008b14783b */ /* 0x000fee0000000200 */
[C---:B-1----:R-:W-:Y:S01]  /*d910*/  HMMA.16816.F32.BF16 R148, R8.reuse, R60, R44 ;  /* 0x0000003c0894723c */ /* 0x042fe2000004182c */
[----:B------:R-:W1:Y:S07]  /*d920*/  LDSM.16.M88.4 R44, [R139+0x4100] ;  /* 0x004100008b2c783b */ /* 0x000e6e0000000200 */
[C---:B------:R-:W-:Y:S01]  /*d930*/  HMMA.16816.F32.BF16 R144, R8.reuse, R64, R40 ;  /* 0x000000400890723c */ /* 0x040fe20000041828 */
[----:B------:R-:W2:Y:S07]  /*d940*/  LDSM.16.M88.4 R40, [R139+0x4500] ;  /* 0x004500008b28783b */ /* 0x000eae0000000200 */
[C---:B------:R-:W-:Y:S08]  /*d950*/  HMMA.16816.F32.BF16 R108, R8.reuse, R56, R72 ;  /* 0x00000038086c723c */ /* 0x040ff00000041848 */
[C---:B------:R-:W-:Y:S08]  /*d960*/  HMMA.16816.F32.BF16 R112, R8.reuse, R52, R68 ;  /* 0x000000340870723c */ /* 0x040ff00000041844 */
[----:B------:R-:W-:Y:S08]  /*d970*/  HMMA.16816.F32.BF16 R104, R8, R54, R104 ;  /* 0x000000360868723c */ /* 0x000ff00000041868 */
[C---:B------:R-:W-:Y:S01]  /*d980*/  HMMA.16816.F32.BF16 R120, R12.reuse, R52, R36 ;  /* 0x000000340c78723c */ /* 0x040fe20000041824 */
[----:B------:R-:W3:Y:S07]  /*d990*/  LDSM.16.M88.4 R36, [R139+0x4900] ;  /* 0x004900008b24783b */ /* 0x000eee0000000200 */
[C---:B------:R-:W-:Y:S08]  /*d9a0*/  HMMA.16816.F32.BF16 R116, R12.reuse, R56, R84 ;  /* 0x000000380c74723c */ /* 0x040ff00000041854 */
        /* <DEDUP_REMOVED lines=8> */
[----:B------:R-:W4:Y:S04]  /*da30*/  LDSM.16.M88.4 R12, [R219+0x8100] ;  /* 0x00810000db0c783b */ /* 0x000f280000000200 */
[----:B------:R-:W-:Y:S03]  /*da40*/  LDSM.16.M88.4 R24, [R220+0x8100] ;  /* 0x00810000dc18783b */ /* 0x000fe60000000200 */
[C---:B------:R-:W-:Y:S08]  /*da50*/  HMMA.16816.F32.BF16 R140, R8.reuse, R62, R100 ;  /* 0x0000003e088c723c */ /* 0x040ff00000041864 */
[C---:B------:R-:W-:Y:S01]  /*da60*/  HMMA.16816.F32.BF16 R96, R8.reuse, R58, R96 ;  /* 0x0000003a0860723c */ /* 0x040fe20000041860 */
[----:B------:R-:W-:Y:S07]  /*da70*/  LDSM.16.M88.4 R56, [R218+0x1c00] ;  /* 0x001c0000da38783b */ /* 0x000fee0000000200 */
[----:B------:R-:W-:Y:S01]  /*da80*/  HMMA.16816.F32.BF16 R100, R8, R66, R88 ;  /* 0x000000420864723c */ /* 0x000fe20000041858 */
[----:B------:R-:W5:Y:S07]  /*da90*/  LDSM.16.M88.4 R8, [R220+0x9100] ;  /* 0x00910000dc08783b */ /* 0x000f6e0000000200 */
[C---:B-1----:R-:W-:Y:S08]  /*daa0*/  HMMA.16816.F32.BF16 R88, R16.reuse, R44, R108 ;  /* 0x0000002c1058723c */ /* 0x042ff0000004186c */
[C---:B--2---:R-:W-:Y:S08]  /*dab0*/  HMMA.16816.F32.BF16 R80, R16.reuse, R40, R112 ;  /* 0x000000281050723c */ /* 0x044ff00000041870 */
[C---:B------:R-:W-:Y:S08]  /*dac0*/  HMMA.16816.F32.BF16 R76, R16.reuse, R42, R104 ;  /* 0x0000002a104c723c */ /* 0x040ff00000041868 */
[C---:B------:R-:W-:Y:S08]  /*dad0*/  HMMA.16816.F32.BF16 R84, R16.reuse, R46, R96 ;  /* 0x0000002e1054723c */ /* 0x040ff00000041860 */
[C---:B---3--:R-:W-:Y:S08]  /*dae0*/  HMMA.16816.F32.BF16 R104, R16.reuse, R36, R148 ;  /* 0x000000241068723c */ /* 0x048ff00000041894 */
[C---:B------:R-:W-:Y:S08]  /*daf0*/  HMMA.16816.F32.BF16 R108, R16.reuse, R20, R144 ;  /* 0x00000014106c723c */ /* 0x040ff00000041890 */
[C---:B------:R-:W-:Y:S08]  /*db00*/  HMMA.16816.F32.BF16 R112, R16.reuse, R38, R140 ;  /* 0x000000261070723c */ /* 0x040ff0000004188c */
[----:B------:R-:W-:Y:S08]  /*db10*/  HMMA.16816.F32.BF16 R100, R16, R22, R100 ;  /* 0x000000161064723c */ /* 0x000ff00000041864 */
[C---:B----4-:R-:W-:Y:S08]  /*db20*/  HMMA.16816.F32.BF16 R96, R12.reuse, R44, R116 ;  /* 0x0000002c0c60723c */ /* 0x050ff00000041874 */
        /* <DEDUP_REMOVED lines=11> */
[C---:B-----5:R-:W-:Y:S08]  /*dbe0*/  HMMA.16816.F32.BF16 R92, R8.reuse, R28, R80 ;  /* 0x0000001c085c723c */ /* 0x060ff00000041850 */
[----:B------:R-:W-:Y:S08]  /*dbf0*/  HMMA.16816.F32.BF16 R80, R8, R50, R112 ;  /* 0x000000320850723c */ /* 0x000ff00000041870 */
[C---:B------:R-:W-:Y:S01]  /*dc00*/  HMMA.16816.F32.BF16 R112, R24.reuse, R48, R16 ;  /* 0x000000301870723c */ /* 0x040fe20000041810 */
[----:B------:R-:W2:Y:S07]  /*dc10*/  LDSM.16.M88.4 R16, [R219+0xa100] ;  /* 0x00a10000db10783b */ /* 0x000eae0000000200 */
[C---:B------:R-:W-:Y:S01]  /*dc20*/  HMMA.16816.F32.BF16 R120, R24.reuse, R28, R44 ;  /* 0x0000001c1878723c */ /* 0x040fe2000004182c */
[----:B------:R-:W3:Y:S07]  /*dc30*/  LDSM.16.M88.4 R44, [R139+0x5500] ;  /* 0x005500008b2c783b */ /* 0x000eee0000000200 */
[----:B------:R-:W-:Y:S01]  /*dc40*/  HMMA.16816.F32.BF16 R116, R24, R30, R40 ;  /* 0x0000001e1874723c */ /* 0x000fe20000041828 */
[----:B------:R-:W4:Y:S07]  /*dc50*/  LDSM.16.M88.4 R40, [R139+0x5900] ;  /* 0x005900008b28783b */ /* 0x000f2e0000000200 */
[C---:B------:R-:W-:Y:S08]  /*dc60*/  HMMA.16816.F32.BF16 R88, R8.reuse, R32, R88 ;  /* 0x000000200858723c */ /* 0x040ff00000041858 */
[----:B------:R-:W-:Y:S08]  /*dc70*/  HMMA.16816.F32.BF16 R144, R8, R34, R84 ;  /* 0x000000220890723c */ /* 0x000ff00000041854 */
[C---:B------:R-:W-:Y:S08]  /*dc80*/  HMMA.16816.F32.BF16 R124, R24.reuse, R32, R96 ;  /* 0x00000020187c723c */ /* 0x040ff00000041860 */
[----:B------:R-:W-:Y:S01]  /*dc90*/  HMMA.16816.F32.BF16 R60, R24, R34, R60 ;  /* 0x00000022183c723c */ /* 0x000fe2000004183c */
[----:B------:R-:W-:Y:S07]  /*dca0*/  LDSM.16.M88.4 R32, [R218+0x2400] ;  /* 0x00240000da20783b */ /* 0x000fee0000000200 */
[C---:B------:R-:W-:Y:S01]  /*dcb0*/  HMMA.16816.F32.BF16 R140, R8.reuse, R30, R76 ;  /* 0x0000001e088c723c */ /* 0x040fe2000004184c */
[----:B------:R-:W-:Y:S07]  /*dcc0*/  LDSM.16.M88.4 R28, [R218+0x2800] ;  /* 0x00280000da1c783b */ /* 0x000fee0000000200 */
[C---:B------:R-:W-:Y:S08]  /*dcd0*/  HMMA.16816.F32.BF16 R84, R8.reuse, R48, R104 ;  /* 0x000000300854723c */ /* 0x040ff00000041868 */
[C---:B------:R-:W-:Y:S08]  /*dce0*/  HMMA.16816.F32.BF16 R76, R8.reuse, R56, R108 ;  /* 0x00000038084c723c */ /* 0x040ff0000004186c */
[----:B------:R-:W-:Y:S01]  /*dcf0*/  HMMA.16816.F32.BF16 R128, R8, R58, R100 ;  /* 0x0000003a0880723c */ /* 0x000fe20000041864 */
[----:B------:R-:W-:Y:S07]  /*dd00*/  LDSM.16.M88.4 R8, [R220+0xb100] ;  /* 0x00b10000dc08783b */ /* 0x000fee0000000200 */
[C---:B------:R-:W-:Y:S01]  /*dd10*/  HMMA.16816.F32.BF16 R108, R24.reuse, R50, R64 ;  /* 0x00000032186c723c */ /* 0x040fe20000041840 */
[----:B------:R-:W5:Y:S07]  /*dd20*/  LDSM.16.M88.4 R48, [R218+0x2000] ;  /* 0x00200000da30783b */ /* 0x000f6e0000000200 */
        /* <DEDUP_REMOVED lines=12> */
[C---:B----4-:R-:W-:Y:S08]  /*ddf0*/  HMMA.16816.F32.BF16 R84, R20.reuse, R40, R84 ;  /* 0x000000281454723c */ /* 0x050ff00000041854 */
[C---:B------:R-:W-:Y:S08]  /*de00*/  HMMA.16816.F32.BF16 R80, R20.reuse, R42, R80 ;  /* 0x0000002a1450723c */ /* 0x040ff00000041850 */
[C---:B------:R-:W-:Y:S08]  /*de10*/  HMMA.16816.F32.BF16 R76, R20.reuse, R36, R76 ;  /* 0x00000024144c723c */ /* 0x040ff0000004184c */
[----:B------:R-:W-:Y:S08]  /*de20*/  HMMA.16816.F32.BF16 R68, R20, R38, R128 ;  /* 0x000000261444723c */ /* 0x000ff00000041880 */
[C---:B------:R-:W-:Y:S08]  /*de30*/  HMMA.16816.F32.BF16 R44, R16.reuse, R40, R112 ;  /* 0x00000028102c723c */ /* 0x040ff00000041870 */
[C---:B------:R-:W-:Y:S08]  /*de40*/  HMMA.16816.F32.BF16 R40, R16.reuse, R42, R108 ;  /* 0x0000002a1028723c */ /* 0x040ff0000004186c */
[C---:B------:R-:W-:Y:S08]  /*de50*/  HMMA.16816.F32.BF16 R20, R16.reuse, R36, R104 ;  /* 0x000000241014723c */ /* 0x040ff00000041868 */
[----:B------:R-:W-:Y:S08]  /*de60*/  HMMA.16816.F32.BF16 R16, R16, R38, R72 ;  /* 0x000000261010723c */ /* 0x000ff00000041848 */
[C---:B-----5:R-:W-:Y:S08]  /*de70*/  HMMA.16816.F32.BF16 R100, R8.reuse, R48, R100 ;  /* 0x000000300864723c */ /* 0x060ff00000041864 */
[C---:B------:R-:W-:Y:S08]  /*de80*/  HMMA.16816.F32.BF16 R96, R8.reuse, R50, R96 ;  /* 0x000000320860723c */ /* 0x040ff00000041860 */
[----:B------:R-:W-:Y:S08]  /*de90*/  HMMA.16816.F32.BF16 R108, R8, R26, R68 ;  /* 0x0000001a086c723c */ /* 0x000ff00000041844 */
[C---:B------:R-:W-:Y:S08]  /*dea0*/  HMMA.16816.F32.BF16 R64, R12.reuse, R48, R64 ;  /* 0x000000300c40723c */ /* 0x040ff00000041840 */
[----:B------:R-:W-:Y:S08]  /*deb0*/  HMMA.16816.F32.BF16 R72, R12, R50, R60 ;  /* 0x000000320c48723c */ /* 0x000ff0000004183c */
[----:B------:R-:W-:Y:S08]  /*dec0*/  HMMA.16816.F32.BF16 R76, R8, R24, R76 ;  /* 0x00000018084c723c */ /* 0x000ff0000004184c */
[C---:B------:R-:W-:Y:S08]  /*ded0*/  HMMA.16816.F32.BF16 R68, R12.reuse, R32, R56 ;  /* 0x000000200c44723c */ /* 0x040ff00000041838 */
        /* <DEDUP_REMOVED lines=12> */
[----:B------:R-:W-:Y:S01]  /*dfa0*/  IMAD.MOV.U32 R229, RZ, RZ, RZ ;  /* 0x000000ffffe57224 */ /* 0x000fe200078e00ff */
[----:B------:R-:W-:-:S04]  /*dfb0*/  IADD3 R2, R250, R172, R158 ;  /* 0x000000acfa027210 */ /* 0x000fc80007ffe09e */
[----:B------:R-:W-:-:S05]  /*dfc0*/  IADD3 R2, R2, -0x80, RZ ;  /* 0xffffff8002027810 */ /* 0x000fca0007ffe0ff */
[----:B------:R-:W-:Y:S02]  /*dfd0*/  IMAD.MOV.U32 R0, RZ, RZ, R2 ;  /* 0x000000ffff007224 */ /* 0x000fe400078e0002 */
        /* <DEDUP_REMOVED lines=17> */
[----:B------:R-:W-:Y:S02]  /*e0f0*/  SHF.L.U64.HI R18, R225, 0x1, R137 ;  /* 0x00000001e1127819 */ /* 0x000fe40000010289 */
[----:B------:R-:W-:Y:S01]  /*e100*/  LOP3.LUT R10, R10, 0xf, RZ, 0xc0, !PT ;  /* 0x0000000f0a0a7812 */ /* 0x000fe200078ec0ff */
[----:B------:R-:W-:Y:S01]  /*e110*/  IMAD R0, R0, c[0x0][0x1e0], RZ ;  /* 0x0000780000007a24 */ /* 0x000fe200078e02ff */
[----:B------:R-:W-:-:S03]  /*e120*/  SHF.L.U64.HI R19, R223, 0x1, R136 ;  /* 0x00000001df137819 */ /* 0x000fc60000010288 */
[----:B------:R-:W-:-:S04]  /*e130*/  IMAD R0, R230, c[0x0][0x1e4], R0 ;  /* 0x00007900e6007a24 */ /* 0x000fc800078e0200 */
        /* <DEDUP_REMOVED lines=13> */
[----:B-1----:R-:W-:Y:S02]  /*e210*/  IADD3 R16, P1, P0, R6, R0, R11 ;  /* 0x0000000006107210 */ /* 0x002fe4000783e00b */
[----:B------:R-:W-:Y:S02]  /*e220*/  IADD3 R6, -R20, 0x10, RZ ;  /* 0x0000001014067810 */ /* 0x000fe40007ffe1ff */
[----:B--2---:R-:W-:Y:S02]  /*e230*/  IADD3.X R17, RZ, R2, R9, P1, P0 ;  /* 0x00000002ff117210 */ /* 0x004fe40000fe0409 */
[----:B------:R-:W-:-:S04]  /*e240*/  LOP3.LUT R6, R6, 0xf, RZ, 0xc0, !PT ;  /* 0x0000000f06067812 */ /* 0x000fc800078ec0ff */
[----:B------:R-:W-:Y:S01]  /*e250*/  IADD3 R14, P1, P0, R6, R0, R8 ;  /* 0x00000000060e7210 */ /* 0x000fe2000783e008 */
[----:B------:R-:W-:-:S03]  /*e260*/  IMAD.SHL.U32 R6, R223, 0x2, RZ ;  /* 0x00000002df067824 */ /* 0x000fc600078e00ff */
        /* <DEDUP_REMOVED lines=20> */
.L_x_993:
[----:B------:R-:W-:Y:S01]  /*e3b0*/  LOP3.LUT R0, R135, 0xffffffe0, RZ, 0xc0, !PT ;  /* 0xffffffe087007812 */ /* 0x000fe200078ec0ff */
        /* <DEDUP_REMOVED lines=11> */
[----:B-1----:R-:W-:Y:S02]  /*e470*/  FSEL R14, R102, -INF , P0 ;  /* 0xff800000660e7808 */ /* 0x002fe40000000000 */
        /* <DEDUP_REMOVED lines=137> */
[----:B------:R-:W-:Y:S02]  /*ed10*/  FSEL R222, R27, -INF , P0 ;  /* 0xff8000001bde7808 */ /* 0x000fe40000000000 */
[----:B------:R-:W-:Y:S01]  /*ed20*/  FMNMX.FTZ R0, R182, R0, !PT ;  /* 0x00000000b6007209 */ /* 0x000fe20007810000 */
[----:B------:R-:W3:Y:S03]  /*ed30*/  SHFL.BFLY PT, R2, R9, 0x1, 0x1f ;  /* 0x0c201f0009027f89 */ /* 0x000ee600000e0000 */
[----:B------:R-:W-:Y:S01]  /*ed40*/  FMNMX.FTZ R0, R181, R0, !PT ;  /* 0x00000000b5007209 */ /* 0x000fe20007810000 */
[----:B------:R-:W-:Y:S01]  /*ed50*/  LDSM.16.MT88.4 R24, [R216+0x100] ;  /* 0x00010000d818783b */ /* 0x000fe20000004200 */
[----:B-1----:R-:W-:-:S02]  /*ed60*/  FMNMX.FTZ R135, R6, R135, !PT ;  /* 0x0000008706877209 */ /* 0x002fc40007810000 */
[----:B------:R-:W-:Y:S02]  /*ed70*/  FMNMX.FTZ R0, R183, R0, !PT ;  /* 0x00000000b7007209 */ /* 0x000fe40007810000 */
[C---:B------:R-:W-:Y:S01]  /*ed80*/  FSETP.NEU.FTZ.AND P0, PT, R135.reuse, -INF , PT ;  /* 0xff8000008700780b */ /* 0x040fe20003f1d000 */
[----:B------:R-:W-:Y:S01]  /*ed90*/  FMUL.FTZ R3, R135, c[0x0][0x2d0] ;  /* 0x0000b40087037a20 */ /* 0x000fe20000410000 */
[----:B------:R-:W-:-:S04]  /*eda0*/  FMNMX.FTZ R6, R245, R0, !PT ;  /* 0x00000000f5067209 */ /* 0x000fc80007810000 */
[----:B------:R-:W-:Y:S02]  /*edb0*/  FMNMX.FTZ R6, R244, R6, !PT ;  /* 0x00000006f4067209 */ /* 0x000fe40007810000 */
[----:B------:R-:W-:Y:S02]  /*edc0*/  FSEL R3, R3, RZ, P0 ;  /* 0x000000ff03037208 */ /* 0x000fe40000000000 */
[----:B------:R-:W-:Y:S02]  /*edd0*/  FMNMX.FTZ R6, R222, R6, !PT ;  /* 0x00000006de067209 */ /* 0x000fe40007810000 */
[----:B--2---:R-:W-:Y:S01]  /*ede0*/  FMNMX.FTZ R8, R7, R8, !PT ;  /* 0x0000000807087209 */ /* 0x004fe20007810000 */
[--C-:B------:R-:W-:Y:S01]  /*edf0*/  FFMA.FTZ R0, R10, c[0x0][0x2d0], -R3.reuse ;  /* 0x0000b4000a007a23 */ /* 0x100fe20000010803 */
[----:B---3--:R-:W-:Y:S01]  /*ee00*/  FMNMX.FTZ R2, R2, R9, !PT ;  /* 0x0000000902027209 */ /* 0x008fe20007810000 */
[----:B------:R-:W-:Y:S01]  /*ee10*/  FFMA.FTZ R7, R12, c[0x0][0x2d0], -R3 ;  /* 0x0000b4000c077a23 */ /* 0x000fe20000010803 */
[----:B------:R-:W1:Y:S01]  /*ee20*/  SHFL.BFLY PT, R9, R6, 0x2, 0x1f ;  /* 0x0c401f0006097f89 */ /* 0x000e6200000e0000 */
[----:B------:R2:W-:Y:S01]  /*ee30*/  MUFU.EX2 R17, R0 ;  /* 0x0000000000117308 */ /* 0x0005e20000000800 */
[----:B------:R-:W-:-:S02]  /*ee40*/  FSETP.NEU.FTZ.AND P0, PT, R2, -INF , PT ;  /* 0xff8000000200780b */ /* 0x000fc40003f1d000 */
[----:B------:R-:W3:Y:S05]  /*ee50*/  SHFL.BFLY PT, R10, R8, 0x1, 0x1f ;  /* 0x0c201f00080a7f89 */ /* 0x000eea00000e0000 */
        /* <DEDUP_REMOVED lines=26> */
[--C-:B------:R-:W-:Y:S01]  /*f000*/  FFMA.FTZ R9, R40, c[0x0][0x2d0], -R12.reuse ;  /* 0x0000b40028097a23 */ /* 0x100fe2000001080c */
[----:B-1----:R-:W-:Y:S01]  /*f010*/  FMNMX.FTZ R136, R6, R7, !PT ;  /* 0x0000000706887209 */ /* 0x002fe20007810000 */
[----:B------:R-:W1:Y:S01]  /*f020*/  LDSM.16.MT88.4 R32, [R216+0x2100] ;  /* 0x00210000d820783b */ /* 0x000e620000004200 */
[----:B---3--:R-:W-:Y:S02]  /*f030*/  F2FP.BF16.PACK_AB R6, R148, R150 ;  /* 0x000000969406723e */ /* 0x008fe400000010ff */
[C---:B------:R-:W-:Y:S01]  /*f040*/  FSETP.NEU.FTZ.AND P0, PT, R136.reuse, -INF , PT ;  /* 0xff8000008800780b */ /* 0x040fe20003f1d000 */
[----:B------:R-:W-:Y:S01]  /*f050*/  FMUL.FTZ R8, R136, c[0x0][0x2d0] ;  /* 0x0000b40088087a20 */ /* 0x000fe20000410000 */
[----:B------:R3:W-:Y:S04]  /*f060*/  MUFU.EX2 R241, R4 ;  /* 0x0000000400f17308 */ /* 0x0007e80000000800 */
[----:B------:R-:W-:Y:S01]  /*f070*/  FSEL R13, R8, RZ, P0 ;  /* 0x000000ff080d7208 */ /* 0x000fe20000000000 */
[----:B------:R-:W-:Y:S01]  /*f080*/  FFMA.FTZ R8, R41, c[0x0][0x2d0], -R12 ;  /* 0x0000b40029087a23 */ /* 0x000fe2000001080c */
[----:B-----5:R-:W-:-:S02]  /*f090*/  F2FP.BF16.PACK_AB R5, R168, R151 ;  /* 0x00000097a805723e */ /* 0x020fc400000010ff */
[----:B------:R-:W-:Y:S01]  /*f0a0*/  MUFU.EX2 R242, R9 ;  /* 0x0000000900f27308 */ /* 0x000fe20000000800 */
[----:B----4-:R-:W-:Y:S01]  /*f0b0*/  F2FP.BF16.PACK_AB R7, R149, R184 ;  /* 0x000000b89507723e */ /* 0x010fe200000010ff */
[----:B---3--:R-:W-:-:S06]  /*f0c0*/  FFMA.FTZ R4, R36, c[0x0][0x2d0], -R12 ;  /* 0x0000b40024047a23 */ /* 0x008fcc000001080c */
[----:B------:R3:W4:Y:S01]  /*f0d0*/  MUFU.EX2 R243, R8 ;  /* 0x0000000800f37308 */ /* 0x0007220000000800 */
[----:B------:R-:W5:Y:S07]  /*f0e0*/  LDSM.16.MT88.4 R36, [R217+0x2100] ;  /* 0x00210000d924783b */ /* 0x000f6e0000004200 */
[----:B------:R1:W-:Y:S01]  /*f0f0*/  MUFU.EX2 R237, R4 ;  /* 0x0000000400ed7308 */ /* 0x0003e20000000800 */
[----:B---3--:R-:W-:Y:S01]  /*f100*/  FFMA.FTZ R8, R42, c[0x0][0x2d0], -R13 ;  /* 0x0000b4002a087a23 */ /* 0x008fe2000001080d */
[----:B----4-:R-:W-:-:S06]  /*f110*/  F2FP.BF16.PACK_AB R10, R243, R242 ;  /* 0x000000f2f30a723e */ /* 0x010fcc00000010ff */
[----:B------:R3:W-:Y:S01]  /*f120*/  MUFU.EX2 R234, R8 ;  /* 0x0000000800ea7308 */ /* 0x0007e20000000800 */
[----:B-1----:R-:W-:-:S07]  /*f130*/  F2FP.BF16.PACK_AB R4, R14, R15 ;  /* 0x0000000f0e04723e */ /* 0x002fce00000010ff */
[C---:B------:R-:W-:Y:S01]  /*f140*/  HMMA.16816.F32.BF16 R120, R4.reuse, R24, RZ ;  /* 0x000000180478723c */ /* 0x040fe200000418ff */
[--C-:B---3--:R-:W-:Y:S02]  /*f150*/  FFMA.FTZ R8, R43, c[0x0][0x2d0], -R13.reuse ;  /* 0x0000b4002b087a23 */ /* 0x108fe4000001080d */
        /* <DEDUP_REMOVED lines=9> */
[----:B-----5:R-:W-:Y:S01]  /*f1f0*/  HMMA.16816.F32.BF16 R96, R4, R36, RZ ;  /* 0x000000240460723c */ /* 0x020fe200000418ff */
        /* <DEDUP_REMOVED lines=32> */
[----:B------:R-:W1:Y:S01]  /*f400*/  LDSM.16.MT88.4 R32, [R216+0x2500] ;  /* 0x00250000d820783b */ /* 0x000e620000004200 */
[----:B---3--:R-:W-:-:S06]  /*f410*/  FFMA.FTZ R4, R86, c[0x0][0x2d0], -R0 ;  /* 0x0000b40056047a23 */ /* 0x008fcc0000010800 */
[C---:B------:R-:W-:Y:S01]  /*f420*/  HMMA.16816.F32.BF16 R44, R8.reuse, R36, RZ ;  /* 0x00000024082c723c */ /* 0x040fe200000418ff */
[----:B-----5:R-:W-:Y:S01]  /*f430*/  F2FP.BF16.PACK_AB R6, R238, R239 ;  /* 0x000000efee06723e */ /* 0x020fe200000010ff */
[----:B------:R3:W-:Y:S06]  /*f440*/  MUFU.EX2 R227, R4 ;  /* 0x0000000400e37308 */ /* 0x0007ec0000000800 */
[----:B------:R-:W-:Y:S01]  /*f450*/  HMMA.16816.F32.BF16 R164, R8, R38, RZ ;  /* 0x0000002608a4723c */ /* 0x000fe200000418ff */
[----:B------:R-:W-:Y:S06]  /*f460*/  LDSM.16.MT88.4 R36, [R217+0x2900] ;  /* 0x00290000d924783b */ /* 0x000fec0000004200 */
[----:B------:R-:W-:-:S02]  /*f470*/  FFMA.FTZ R8, R125, c[0x0][0x2d0], -R12 ;  /* 0x0000b4007d087a23 */ /* 0x000fc4000001080c */
[----:B------:R-:W-:Y:S02]  /*f480*/  IMAD.MOV.U32 R9, RZ, RZ, R168 ;  /* 0x000000ffff097224 */ /* 0x000fe400078e00a8 */
[----:B------:R5:W-:Y:S01]  /*f490*/  MUFU.EX2 R214, R8 ;  /* 0x0000000800d67308 */ /* 0x000be20000000800 */
[----:B---3--:R-:W-:Y:S02]  /*f4a0*/  FFMA.FTZ R4, R87, c[0x0][0x2d0], -R0 ;  /* 0x0000b40057047a23 */ /* 0x008fe40000010800 */
[----:B------:R-:W-:Y:S02]  /*f4b0*/  IMAD.MOV.U32 R11, RZ, RZ, R151 ;  /* 0x000000ffff0b7224 */ /* 0x000fe400078e0097 */
[----:B------:R-:W-:-:S03]  /*f4c0*/  IMAD.MOV.U32 R10, RZ, RZ, R150 ;  /* 0x000000ffff0a7224 */ /* 0x000fc600078e0096 */
[----:B------:R3:W1:Y:S01]  /*f4d0*/  MUFU.EX2 R249, R4 ;  /* 0x0000000400f97308 */ /* 0x0006620000000800 */
[----:B-----5:R-:W-:-:S07]  /*f4e0*/  FFMA.FTZ R8, R124, c[0x0][0x2d0], -R12 ;  /* 0x0000b4007c087a23 */ /* 0x020fce000001080c */
[----:B------:R5:W-:Y:S01]  /*f4f0*/  MUFU.EX2 R213, R8 ;  /* 0x0000000800d57308 */ /* 0x000be20000000800 */
[----:B---3--:R-:W-:Y:S01]  /*f500*/  FFMA.FTZ R4, R116, c[0x0][0x2d0], -R0 ;  /* 0x0000b40074047a23 */ /* 0x008fe20000010800 */
[----:B-1----:R-:W-:-:S06]  /*f510*/  F2FP.BF16.PACK_AB R5, R249, R227 ;  /* 0x000000e3f905723e */ /* 0x002fcc00000010ff */
[----:B------:R1:W-:Y:S01]  /*f520*/  MUFU.EX2 R231, R4 ;  /* 0x0000000400e77308 */ /* 0x0003e20000000800 */
[----:B-----5:R-:W-:Y:S02]  /*f530*/  FFMA.FTZ R8, R129, c[0x0][0x2d0], -R13 ;  /* 0x0000b40081087a23 */ /* 0x020fe4000001080d */
[----:B------:R-:W-:-:S05]  /*f540*/  IMAD.MOV.U32 R129, RZ, RZ, R149 ;  /* 0x000000ffff817224 */ /* 0x000fca00078e0095 */
[----:B------:R3:W-:Y:S01]  /*f550*/  MUFU.EX2 R208, R8 ;  /* 0x0000000800d07308 */ /* 0x0007e20000000800 */
[----:B-1----:R-:W-:-:S07]  /*f560*/  FFMA.FTZ R4, R117, c[0x0][0x2d0], -R0 ;  /* 0x0000b40075047a23 */ /* 0x002fce0000010800 */
[----:B------:R1:W5:Y:S01]  /*f570*/  MUFU.EX2 R228, R4 ;  /* 0x0000000400e47308 */ /* 0x0003620000000800 */
[----:B---3--:R-:W-:Y:S02]  /*f580*/  FFMA.FTZ R8, R128, c[0x0][0x2d0], -R13 ;  /* 0x0000b40080087a23 */ /* 0x008fe4000001080d */
[----:B------:R-:W-:-:S05]  /*f590*/  IMAD.MOV.U32 R128, RZ, RZ, R148 ;  /* 0x000000ffff807224 */ /* 0x000fca00078e0094 */
        /* <DEDUP_REMOVED lines=21> */
[----:B-1----:R-:W-:-:S02]  /*f6f0*/  FFMA.FTZ R8, R131, c[0x0][0x2d0], -R3 ;  /* 0x0000b40083087a23 */ /* 0x002fc40000010803 */
[----:B------:R-:W-:-:S05]  /*f700*/  IMAD.MOV.U32 R131, RZ, RZ, R184 ;  /* 0x000000ffff837224 */ /* 0x000fca00078e00b8 */
        /* <DEDUP_REMOVED lines=16> */
[C---:B------:R-:W-:Y:S01]  /*f810*/  HMMA.16816.F32.BF16 R80, R4.reuse, R24, R68 ;  /* 0x000000180450723c */ /* 0x040fe20000041844 */
[----:B------:R1:W3:Y:S07]  /*f820*/  MUFU.EX2 R187, R8 ;  /* 0x0000000800bb7308 */ /* 0x0002ee0000000800 */
        /* <DEDUP_REMOVED lines=8> */
[----:B------:R1:W4:Y:S07]  /*f8b0*/  MUFU.EX2 R186, R8 ;  /* 0x0000000800ba7308 */ /* 0x00032e0000000800 */
[C---:B------:R-:W-:Y:S01]  /*f8c0*/  HMMA.16816.F32.BF16 R60, R4.reuse, R26, R152 ;  /* 0x0000001a043c723c */ /* 0x040fe20000041898 */
[----:B------:R-:W5:Y:S04]  /*f8d0*/  LDSM.16.MT88.4 R24, [R216+0x900] ;  /* 0x00090000d818783b */ /* 0x000f680000004200 */
[----:B------:R-:W-:Y:S03]  /*f8e0*/  LDSM.16.MT88.4 R152, [R216+0xd00] ;  /* 0x000d0000d898783b */ /* 0x000fe60000004200 */
[C---:B------:R-:W-:Y:S01]  /*f8f0*/  HMMA.16816.F32.BF16 R52, R4.reuse, R22, R144 ;  /* 0x000000160434723c */ /* 0x040fe20000041890 */
[--C-:B-1----:R-:W-:Y:S01]  /*f900*/  FFMA.FTZ R8, R175, c[0x0][0x2d0], -R12.reuse ;  /* 0x0000b400af087a23 */ /* 0x102fe2000001080c */
[----:B------:R-:W-:Y:S03]  /*f910*/  LDSM.16.MT88.4 R20, [R216+0x1900] ;  /* 0x00190000d814783b */ /* 0x000fe60000004200 */
[----:B------:R1:W-:Y:S03]  /*f920*/  MUFU.EX2 R184, R8 ;  /* 0x0000000800b87308 */ /* 0x0003e60000000800 */
[C---:B------:R-:W-:Y:S01]  /*f930*/  HMMA.16816.F32.BF16 R48, R4.reuse, R18, R140 ;  /* 0x000000120430723c */ /* 0x040fe2000004188c */
[----:B------:R-:W5:Y:S07]  /*f940*/  LDSM.16.MT88.4 R16, [R217+0x900] ;  /* 0x00090000d910783b */ /* 0x000f6e0000004200 */
[----:B------:R-:W-:Y:S01]  /*f950*/  HMMA.16816.F32.BF16 R44, R4, R30, R156 ;  /* 0x0000001e042c723c */ /* 0x000fe2000004189c */
[----:B------:R-:W5:Y:S01]  /*f960*/  LDSM.16.MT88.4 R28, [R217+0x1900] ;  /* 0x00190000d91c783b */ /* 0x000f620000004200 */
[----:B-1----:R-:W-:-:S06]  /*f970*/  FFMA.FTZ R8, R176, c[0x0][0x2d0], -R12 ;  /* 0x0000b400b0087a23 */ /* 0x002fcc000001080c */
[C---:B------:R-:W-:Y:S01]  /*f980*/  HMMA.16816.F32.BF16 R56, R4.reuse, R34, R160 ;  /* 0x000000220438723c */ /* 0x040fe200000418a0 */
[----:B------:R1:W1:Y:S01]  /*f990*/  MUFU.EX2 R173, R8 ;  /* 0x0000000800ad7308 */ /* 0x0002620000000800 */
[----:B------:R-:W5:Y:S06]  /*f9a0*/  LDSM.16.MT88.4 R32, [R216+0x2900] ;  /* 0x00290000d820783b */ /* 0x000f6c0000004200 */
[----:B------:R-:W-:Y:S07]  /*f9b0*/  HMMA.16816.F32.BF16 R40, R4, R42, R164 ;  /* 0x0000002a0428723c */ /* 0x000fee00000418a4 */
[----:B--2---:R-:W-:Y:S01]  /*f9c0*/  F2FP.BF16.PACK_AB R4, R191, R200 ;  /* 0x000000c8bf04723e */ /* 0x004fe200000010ff */
[----:B-1----:R-:W-:Y:S01]  /*f9d0*/  FFMA.FTZ R8, R178, c[0x0][0x2d0], -R12 ;  /* 0x0000b400b2087a23 */ /* 0x002fe2000001080c */
[----:B---3--:R-:W-:-:S02]  /*f9e0*/  F2FP.BF16.PACK_AB R5, R187, R188 ;  /* 0x000000bcbb05723e */ /* 0x008fc400000010ff */
[----:B------:R-:W-:Y:S01]  /*f9f0*/  F2FP.BF16.PACK_AB R6, R189, R190 ;  /* 0x000000bebd06723e */ /* 0x000fe200000010ff */
[----:B------:R1:W-:Y:S01]  /*fa00*/  MUFU.EX2 R174, R8 ;  /* 0x0000000800ae7308 */ /* 0x0003e20000000800 */
[----:B----4-:R-:W-:-:S07]  /*fa10*/  F2FP.BF16.PACK_AB R7, R186, R185 ;  /* 0x000000b9ba07723e */ /* 0x010fce00000010ff */
        /* <DEDUP_REMOVED lines=14> */
[----:B------:R1:W2:Y:S07]  /*fb00*/  MUFU.EX2 R138, R8 ;  /* 0x00000008008a7308 */ /* 0x0002ae0000000800 */
        /* <DEDUP_REMOVED lines=8> */
[----:B------:R-:W-:Y:S01]  /*fb90*/  HMMA.16816.F32.BF16 R144, R4, R38, R88 ;  /* 0x000000260490723c */ /* 0x000fe20000041858 */
[----:B------:R-:W1:Y:S06]  /*fba0*/  MUFU.EX2 R133, R8 ;  /* 0x0000000800857308 */ /* 0x000e6c0000000800 */
[----:B------:R-:W-:Y:S01]  /*fbb0*/  F2FP.BF16.PACK_AB R4, R173, R184 ;  /* 0x000000b8ad04723e */ /* 0x000fe200000010ff */
[----:B------:R-:W-:Y:S01]  /*fbc0*/  IMAD.MOV.U32 R88, RZ, RZ, R183 ;  /* 0x000000ffff587224 */ /* 0x000fe200078e00b7 */
[----:B--2---:R-:W-:Y:S01]  /*fbd0*/  F2FP.BF16.PACK_AB R5, R138, R172 ;  /* 0x000000ac8a05723e */ /* 0x004fe200000010ff */
[----:B------:R-:W-:Y:S01]  /*fbe0*/  IMAD.MOV.U32 R91, RZ, RZ, R131 ;  /* 0x000000ffff5b7224 */ /* 0x000fe200078e0083 */
[----:B------:R-:W-:Y:S01]  /*fbf0*/  F2FP.BF16.PACK_AB R6, R175, R174 ;  /* 0x000000aeaf06723e */ /* 0x000fe200000010ff */
[----:B------:R-:W-:-:S02]  /*fc00*/  IMAD.MOV.U32 R90, RZ, RZ, R128 ;  /* 0x000000ffff5a7224 */ /* 0x000fc400078e0080 */
[----:B------:R-:W-:Y:S01]  /*fc10*/  IMAD.MOV.U32 R89, RZ, RZ, R129 ;  /* 0x000000ffff597224 */ /* 0x000fe200078e0081 */
[----:B-1----:R-:W-:Y:S01]  /*fc20*/  F2FP.BF16.PACK_AB R7, R133, R134 ;  /* 0x000000868507723e */ /* 0x002fe200000010ff */
[----:B------:R-:W-:Y:S02]  /*fc30*/  FFMA.FTZ R8, R204, c[0x0][0x2d0], -R3 ;  /* 0x0000b400cc087a23 */ /* 0x000fe40000010803 */
[----:B------:R-:W-:-:S04]  /*fc40*/  IMAD.MOV.U32 R204, RZ, RZ, R89 ;  /* 0x000000ffffcc7224 */ /* 0x000fc800078e0059 */
[C---:B------:R-:W-:Y:S01]  /*fc50*/  HMMA.16816.F32.BF16 R176, R4.reuse, R26, R60 ;  /* 0x0000001a04b0723c */ /* 0x040fe2000004183c */
[----:B------:R1:W-:Y:S07]  /*fc60*/  MUFU.EX2 R27, R8 ;  /* 0x00000008001b7308 */ /* 0x0003ee0000000800 */
[C---:B------:R-:W-:Y:S01]  /*fc70*/  HMMA.16816.F32.BF16 R180, R4.reuse, R24, R80 ;  /* 0x0000001804b4723c */ /* 0x040fe20000041850 */
[----:B------:R-:W2:Y:S07]  /*fc80*/  LDSM.16.MT88.4 R80, [R217+0xd00] ;  /* 0x000d0000d950783b */ /* 0x000eae0000004200 */
[----:B------:R-:W-:Y:S01]  /*fc90*/  HMMA.16816.F32.BF16 R48, R4, R22, R48 ;  /* 0x000000160430723c */ /* 0x000fe20000041830 */
[----:B-1----:R-:W-:-:S02]  /*fca0*/  FFMA.FTZ R8, R203, c[0x0][0x2d0], -R3 ;  /* 0x0000b400cb087a23 */ /* 0x002fc40000010803 */
[----:B------:R-:W-:Y:S02]  /*fcb0*/  IMAD.MOV.U32 R203, RZ, RZ, R90 ;  /* 0x000000ffffcb7224 */ /* 0x000fe400078e005a */
[----:B------:R1:W3:Y:S03]  /*fcc0*/  MUFU.EX2 R26, R8 ;  /* 0x00000008001a7308 */ /* 0x0002e60000000800 */
[C---:B------:R-:W-:Y:S08]  /*fcd0*/  HMMA.16816.F32.BF16 R60, R4.reuse, R18, R52 ;  /* 0x00000012043c723c */ /* 0x040ff00000041834 */
[----:B------:R-:W-:Y:S01]  /*fce0*/  HMMA.16816.F32.BF16 R52, R4, R20, R72 ;  /* 0x000000140434723c */ /* 0x000fe20000041848 */
[--C-:B-1----:R-:W-:Y:S01]  /*fcf0*/  FFMA.FTZ R8, R202, c[0x0][0x2d0], -R3.reuse ;  /* 0x0000b400ca087a23 */ /* 0x102fe20000010803 */
[----:B---3--:R-:W-:Y:S01]  /*fd00*/  F2FP.BF16.PACK_AB R128, R26, R27 ;  /* 0x0000001b1a80723e */ /* 0x008fe200000010ff */
[----:B------:R-:W-:-:S05]  /*fd10*/  FFMA.FTZ R3, R201, c[0x0][0x2d0], -R3 ;  /* 0x0000b400c9037a23 */ /* 0x000fca0000010803 */
[----:B------:R-:W-:Y:S01]  /*fd20*/  HMMA.16816.F32.BF16 R108, R4, R16, R76 ;  /* 0x00000010046c723c */ /* 0x000fe2000004184c */
[----:B------:R1:W-:Y:S01]  /*fd30*/  MUFU.EX2 R25, R8 ;  /* 0x0000000800197308 */ /* 0x0003e20000000800 */
[----:B------:R-:W-:-:S06]  /*fd40*/  IMAD.MOV.U32 R202, RZ, RZ, R91 ;  /* 0x000000ffffca7224 */ /* 0x000fcc00078e005b */
[C---:B------:R-:W-:Y:S01]  /*fd50*/  HMMA.16816.F32.BF16 R96, R4.reuse, R28, R68 ;  /* 0x0000001c0460723c */ /* 0x040fe20000041844 */
[----:B------:R3:W4:Y:S06]  /*fd60*/  MUFU.EX2 R24, R3 ;  /* 0x0000000300187308 */ /* 0x00072c0000000800 */
[----:B------:R-:W-:Y:S01]  /*fd70*/  IMAD.MOV.U32 R28, RZ, RZ, R14 ;  /* 0x000000ffff1c7224 */ /* 0x000fe200078e000e */
[----:B------:R-:W-:Y:S01]  /*fd80*/  HMMA.16816.F32.BF16 R44, R4, R30, R44 ;  /* 0x0000001e042c723c */ /* 0x000fe2000004182c */
[----:B-1----:R-:W-:Y:S02]  /*fd90*/  IMAD.MOV.U32 R8, RZ, RZ, R15 ;  /* 0x000000ffff087224 */ /* 0x002fe400078e000f */
[----:B------:R-:W-:-:S02]  /*fda0*/  IMAD.MOV.U32 R29, RZ, RZ, R9 ;  /* 0x000000ffff1d7224 */ /* 0x000fc400078e0009 */
[----:B------:R-:W-:Y:S02]  /*fdb0*/  FADD.FTZ R9, R234, R233 ;  /* 0x000000e9ea097221 */ /* 0x000fe40000010000 */
[----:B------:R-:W-:Y:S01]  /*fdc0*/  FADD.FTZ R8, R8, R28 ;  /* 0x0000001c08087221 */ /* 0x000fe20000010000 */
[C---:B------:R-:W-:Y:S01]  /*fdd0*/  HMMA.16816.F32.BF16 R64, R4.reuse, R32, R64 ;  /* 0x000000200440723c */ /* 0x040fe20000041840 */
[----:B---3--:R-:W-:Y:S01]  /*fde0*/  FFMA.FTZ R3, R210, c[0x0][0x2d0], -R0 ;  /* 0x0000b400d2037a23 */ /* 0x008fe20000010800 */
[----:B----4-:R-:W-:Y:S01]  /*fdf0*/  F2FP.BF16.PACK_AB R130, R24, R25 ;  /* 0x000000191882723e */ /* 0x010fe200000010ff */
[----:B------:R-:W-:Y:S02]  /*fe00*/  FADD.FTZ R10, R10, R8 ;  /* 0x000000080a0a7221 */ /* 0x000fe40000010000 */
        /* <DEDUP_REMOVED lines=17> */
[----:B-----5:R-:W-:Y:S01]  /*ff20*/  F2FP.BF16.PACK_AB R131, R21, R20 ;  /* 0x000000141583723e */ /* 0x020fe200000010ff */
[----:B------:R-:W-:Y:S02]  /*ff30*/  FADD.FTZ R3, R235, R3 ;  /* 0x00000003eb037221 */ /* 0x000fe40000010000 */
[----:B------:R1:W-:Y:S02]  /*ff40*/  MUFU.EX2 R19, R0 ;  /* 0x0000000000137308 */ /* 0x0003e40000000800 */
[----:B------:R-:W-:-:S02]  /*ff50*/  FADD.FTZ R248, R248, R3 ;  /* 0x00000003f8f87221 */ /* 0x000fc40000010000 */
[----:B--2---:R-:W-:Y:S02]  /*ff60*/  HMMA.16816.F32.BF16 R72, R128, R80, R124 ;  /* 0x000000508048723c */ /* 0x004fe4000004187c */
[----:B------:R-:W-:-:S04]  /*ff70*/  FADD.FTZ R248, R239, R248 ;  /* 0x000000f8eff87221 */ /* 0x000fc80000010000 */
[----:B------:R-:W-:Y:S02]  /*ff80*/  FADD.FTZ R248, R238, R248 ;  /* 0x000000f8eef87221 */ /* 0x000fe40000010000 */
[C---:B----4-:R-:W-:Y:S02]  /*ff90*/  HMMA.16816.F32.BF16 R124, R128.reuse, R4, R192 ;  /* 0x00000004807c723c */ /* 0x050fe400000418c0 */
[----:B------:R-:W-:Y:S02]  /*ffa0*/  FADD.FTZ R248, R200, R248 ;  /* 0x000000f8c8f87221 */ /* 0x000fe40000010000 */
[----:B-1----:R-:W-:Y:S02]  /*ffb0*/  FFMA.FTZ R0, R224, c[0x0][0x2d0], -R12 ;  /* 0x0000b400e0007a23 */ /* 0x002fe4000001080c */
[----:B------:R-:W-:Y:S02]  /*ffc0*/  FADD.FTZ R248, R191, R248 ;  /* 0x000000f8bff87221 */ /* 0x000fe40000010000 */
[----:B------:R1:W2:Y:S01]  /*ffd0*/  MUFU.EX2 R18, R0 ;  /* 0x0000000000127308 */ /* 0x0002a20000000800 */
[----:B------:R-:W-:Y:S01]  /*ffe0*/  HMMA.16816.F32.BF16 R140, R128, R152, R140 ;  /* 0x00000098808c723c */ /* 0x000fe2000004188c */
[----:B------:R-:W-:-:S04]  /*fff0*/  FADD.FTZ R248, R190, R248 ;  /* 0x000000f8bef87221 */ /* 0x000fc80000010000 */
[----:B------:R-:W-:-:S03]  /*10000*/  FADD.FTZ R248, R189, R248 ;  /* 0x000000f8bdf87221 */ /* 0x000fc60000010000 */
[----:B------:R-:W-:Y:S01]  /*10010*/  HMMA.16816.F32.BF16 R148, R128, R154, R148 ;  /* 0x0000009a8094723c */ /* 0x000fe20000041894 */
[----:B------:R-:W-:-:S04]  /*10020*/  FADD.FTZ R248, R27, R248 ;  /* 0x000000f81bf87221 */ /* 0x000fc80000010000 */
[----:B------:R-:W-:Y:S02]  /*10030*/  FADD.FTZ R248, R26, R248 ;  /* 0x000000f81af87221 */ /* 0x000fe40000010000 */
[----:B-1----:R-:W-:Y:S01]  /*10040*/  FFMA.FTZ R0, R232, c[0x0][0x2d0], -R12 ;  /* 0x0000b400e8007a23 */ /* 0x002fe2000001080c */
[----:B------:R-:W-:Y:S01]  /*10050*/  HMMA.16816.F32.BF16 R76, R128, R82, R84 ;  /* 0x00000052804c723c */ /* 0x000fe20000041854 */
[----:B------:R-:W-:Y:S02]  /*10060*/  FADD.FTZ R248, R25, R248 ;  /* 0x000000f819f87221 */ /* 0x000fe40000010000 */
[----:B------:R1:W-:Y:S02]  /*10070*/  MUFU.EX2 R17, R0 ;  /* 0x0000000000117308 */ /* 0x0003e40000000800 */
[----:B------:R-:W-:-:S03]  /*10080*/  FADD.FTZ R248, R24, R248 ;  /* 0x000000f818f87221 */ /* 0x000fc60000010000 */
[C---:B------:R-:W-:Y:S08]  /*10090*/  HMMA.16816.F32.BF16 R160, R128.reuse, R106, R160 ;  /* 0x0000006a80a0723c */ /* 0x040ff000000418a0 */
[----:B------:R-:W-:Y:S01]  /*100a0*/  HMMA.16816.F32.BF16 R164, R128, R118, R164 ;  /* 0x0000007680a4723c */ /* 0x000fe200000418a4 */
[----:B-1----:R-:W-:-:S04]  /*100b0*/  FFMA.FTZ R0, R211, c[0x0][0x2d0], -R12 ;  /* 0x0000b400d3007a23 */ /* 0x002fc8000001080c */
[----:B------:R1:W3:Y:S02]  /*100c0*/  MUFU.EX2 R16, R0 ;  /* 0x0000000000107308 */ /* 0x0002e40000000800 */
[--C-:B-1----:R-:W-:Y:S02]  /*100d0*/  FFMA.FTZ R0, R88, c[0x0][0x2d0], -R13.reuse ;  /* 0x0000b40058007a23 */ /* 0x102fe4000001080d */
[C---:B------:R-:W-:Y:S04]  /*100e0*/  HMMA.16816.F32.BF16 R88, R128.reuse, R92, R156 ;  /* 0x0000005c8058723c */ /* 0x040fe8000004189c */
[----:B------:R1:W-:Y:S04]  /*100f0*/  MUFU.EX2 R12, R0 ;  /* 0x00000000000c7308 */ /* 0x0003e80000000800 */
[C---:B------:R-:W-:Y:S08]  /*10100*/  HMMA.16816.F32.BF16 R156, R128.reuse, R94, R100 ;  /* 0x0000005e809c723c */ /* 0x040ff00000041864 */
[----:B------:R-:W-:Y:S01]  /*10110*/  HMMA.16816.F32.BF16 R100, R128, R104, R112 ;  /* 0x000000688064723c */ /* 0x000fe20000041870 */
[----:B-1----:R-:W-:-:S04]  /*10120*/  FFMA.FTZ R0, R245, c[0x0][0x2d0], -R13 ;  /* 0x0000b400f5007a23 */ /* 0x002fc8000001080d */
[----:B------:R1:W4:Y:S03]  /*10130*/  MUFU.EX2 R14, R0 ;  /* 0x00000000000e7308 */ /* 0x0003260000000800 */
[C---:B------:R-:W-:Y:S07]  /*10140*/  HMMA.16816.F32.BF16 R112, R128.reuse, R116, R168 ;  /* 0x000000748070723c */ /* 0x040fee00000418a8 */
[----:B--2---:R-:W-:Y:S01]  /*10150*/  F2FP.BF16.PACK_AB R168, R18, R19 ;  /* 0x0000001312a8723e */ /* 0x004fe200000010ff */
[----:B------:R-:W-:Y:S01]  /*10160*/  HMMA.16816.F32.BF16 R128, R128, R6, R144 ;  /* 0x000000068080723c */ /* 0x000fe20000041890 */
[----:B---3--:R-:W-:Y:S01]  /*10170*/  F2FP.BF16.PACK_AB R170, R16, R17 ;  /* 0x0000001110aa723e */ /* 0x008fe200000010ff */
[----:B-1----:R-:W-:Y:S01]  /*10180*/  FFMA.FTZ R0, R244, c[0x0][0x2d0], -R13 ;  /* 0x0000b400f4007a23 */ /* 0x002fe2000001080d */
[----:B----4-:R-:W-:-:S03]  /*10190*/  F2FP.BF16.PACK_AB R169, R14, R12 ;  /* 0x0000000c0ea9723e */ /* 0x010fc600000010ff */
        /* <DEDUP_REMOVED lines=8> */
[----:B------:R-:W-:-:S04]  /*10220*/  FADD.FTZ R0, R204, R9 ;  /* 0x00000009cc007221 */ /* 0x000fc80000010000 */
        /* <DEDUP_REMOVED lines=45> */
[----:B------:R-:W-:-:S03]  /*10500*/  FADD.FTZ R249, R21, R249 ;  /* 0x000000f915f97221 */ /* 0x000fc60000010000 */
[C---:B------:R-:W-:Y:S08]  /*10510*/  HMMA.16816.F32.BF16 R116, R168.reuse, R118, R56 ;  /* 0x00000076a874723c */ /* 0x040ff00000041838 */
[----:B------:R-:W-:Y:S01]  /*10520*/  HMMA.16816.F32.BF16 R168, R168, R6, R40 ;  /* 0x00000006a8a8723c */ /* 0x000fe20000041828 */
[----:B------:R-:W-:Y:S07]  /*10530*/  @!P2 BRA `(.L_x_994) ;  /* 0x000032100000a947 */ /* 0x000fee0003800000 */
[----:B------:R-:W2:Y:S01]  /*10540*/  LDL.LU R10, [R1+0x10] ;  /* 0x00001000010a7983 */ /* 0x000ea20000300800 */
[----:B------:R-:W-:Y:S01]  /*10550*/  SHF.R.S32.HI R204, RZ, 0x1f, R132 ;  /* 0x0000001fffcc7819 */ /* 0x000fe20000011484 */
[C---:B------:R-:W-:Y:S01]  /*10560*/  IMAD.SHL.U32 R227, R132.reuse, 0x2, RZ ;  /* 0x0000000284e37824 */ /* 0x040fe200078e00ff */
[----:B------:R-:W-:Y:S01]  /*10570*/  SHF.R.S32.HI R203, RZ, 0x1f, R225 ;  /* 0x0000001fffcb7819 */ /* 0x000fe200000114e1 */
[----:B------:R-:W-:Y:S01]  /*10580*/  IMAD.MOV.U32 R3, RZ, RZ, R136 ;  /* 0x000000ffff037224 */ /* 0x000fe200078e0088 */
[----:B------:R-:W-:Y:S01]  /*10590*/  SHF.L.U64.HI R228, R132, 0x1, R204 ;  /* 0x0000000184e47819 */ /* 0x000fe200000102cc */
[----:B------:R-:W-:Y:S01]  /*105a0*/  IMAD.MOV.U32 R0, RZ, RZ, R137 ;  /* 0x000000ffff007224 */ /* 0x000fe200078e0089 */
[----:B------:R-:W-:Y:S01]  /*105b0*/  SHF.R.S32.HI R204, RZ, 0x1f, R223 ;  /* 0x0000001fffcc7819 */ /* 0x000fe200000114df */
[----:B------:R-:W-:Y:S01]  /*105c0*/  IMAD.MOV.U32 R138, RZ, RZ, R2 ;  /* 0x000000ffff8a7224 */ /* 0x000fe200078e0002 */
[C---:B------:R-:W-:Y:S01]  /*105d0*/  SHF.L.U64.HI R226, R225.reuse, 0x1, R203 ;  /* 0x00000001e1e27819 */ /* 0x040fe200000102cb */
[----:B------:R-:W-:Y:S01]  /*105e0*/  IMAD.SHL.U32 R225, R225, 0x2, RZ ;  /* 0x00000002e1e17824 */ /* 0x000fe200078e00ff */
[C---:B------:R-:W-:Y:S01]  /*105f0*/  SHF.L.U64.HI R224, R223.reuse, 0x1, R204 ;  /* 0x00000001dfe07819 */ /* 0x040fe200000102cc */
[----:B------:R-:W-:-:S02]  /*10600*/  IMAD.SHL.U32 R223, R223, 0x2, RZ ;  /* 0x00000002dfdf7824 */ /* 0x000fc400078e00ff */
[----:B------:R-:W-:Y:S01]  /*10610*/  IMAD.MOV.U32 R132, RZ, RZ, R135 ;  /* 0x000000ffff847224 */ /* 0x000fe200078e0087 */
[----:B--2---:R-:W-:Y:S01]  /*10620*/  LEA.HI.SX32 R222, R10, 0xfffffffe, 0x1a ;  /* 0xfffffffe0ade7811 */ /* 0x004fe200078fd2ff */
[----:B------:R-:W-:Y:S05]  /*10630*/  BRA `(.L_x_995) ;  /* 0x0000038000007947 */ /* 0x000fea0003800000 */
.L_x_997:
[----:B------:R-:W2:Y:S01]  /*10640*/  LDL R234, [R1+0xc] ;  /* 0x00000c0001ea7983 */ /* 0x000ea20000100800 */
[----:B------:R-:W-:Y:S02]  /*10650*/  IMAD.MOV.U32 R229, RZ, RZ, RZ ;  /* 0x000000ffffe57224 */ /* 0x000fe400078e00ff */
[----:B------:R-:W-:Y:S01]  /*10660*/  IMAD.MOV.U32 R235, RZ, RZ, c[0x0][0x2b8] ;  /* 0x0000ae00ffeb7624 */ /* 0x000fe200078e00ff */
[----:B------:R-:W3:Y:S04]  /*10670*/  LDL.64 R232, [R1] ;  /* 0x0000000001e87983 */ /* 0x000ee80000100a00 */
[----:B------:R-:W4:Y:S01]  /*10680*/  LDL R231, [R1+0x8] ;  /* 0x0000080001e77983 */ /* 0x000f220000100800 */
[----:B------:R-:W-:Y:S01]  /*10690*/  ISETP.NE.AND P2, PT, R235, 0x1, PT ;  /* 0x00000001eb00780c */ /* 0x000fe20003f45270 */
[----:B--2---:R-:W-:Y:S05]  /*106a0*/  IMAD R133, R222, 0x40, R234 ;  /* 0x00000040de857824 */ /* 0x004fea00078e02ea */
[----:B------:R-:W-:Y:S07]  /*106b0*/  IADD3 R133, R133, -0x40, R250 ;  /* 0xffffffc085857810 */ /* 0x000fee0007ffe0fa */
[----:B------:R-:W-:Y:S04]  /*106c0*/  @P2 IMAD.HI.U32 R134, R133, c[0x0][0x2bc], RZ ;  /* 0x0000af0085862a27 */ /* 0x000fe800078e00ff */
[--C-:B------:R-:W-:Y:S01]  /*106d0*/  IMAD.MOV.U32 R2, RZ, RZ, R133.reuse ;  /* 0x000000ffff027224 */ /* 0x100fe200078e0085 */
[----:B------:R-:W-:Y:S04]  /*106e0*/  @P2 SHF.R.U32.HI R2, RZ, c[0x0][0x2c0], R134 ;  /* 0x0000b000ff022a19 */ /* 0x000fe80000011686 */
[C---:B---3--:R-:W-:Y:S04]  /*106f0*/  @!P3 IADD3 R135, P0, R2.reuse, R232, RZ ;  /* 0x000000e80287b210 */ /* 0x048fe80007f1e0ff */
[----:B----4-:R-:W-:Y:S01]  /*10700*/  @!P3 LEA.HI.X.SX32 R136, R2, R231, 0x1, P0 ;  /* 0x000000e70288b211 */ /* 0x010fe200000f0eff */
        /* <DEDUP_REMOVED lines=43> */
.L_x_995:
[----:B------:R-:W-:Y:S04]  /*109c0*/  DEPBAR.LE SB0, 0x0 ;  /* 0x000080000000791a */ /* 0x000fe80000000000 */
[----:B------:R-:W-:Y:S01]  /*109d0*/  BAR.SYNC.DEFER_BLOCKING 0x0 ;  /* 0x0000000000007b1d */ /* 0x000fe20000010000 */
[----:B------:R-:W-:Y:S01]  /*109e0*/  IMAD.WIDE.U32 R28, R230, c[0x0][0x208], RZ ;  /* 0x00008200e61c7a25 */ /* 0x000fe200078e00ff */
        /* <DEDUP_REMOVED lines=181> */
.L_x_996:
        /* <DEDUP_REMOVED lines=139> */
[----:B------:R-:W-:Y:S02]  /*11df0*/  FMUL.FTZ R85, R134, R85 ;  /* 0x0000005586557220 */ /* 0x000fe40000410000 */
[C---:B------:R-:W-:Y:S01]  /*11e00*/  FMUL.FTZ R86, R133.reuse, R86 ;  /* 0x0000005685567220 */ /* 0x040fe20000410000 */
        /* <DEDUP_REMOVED lines=14> */
[----:B----4-:R-:W-:Y:S01]  /*11ef0*/  FMUL.FTZ R6, R133, R146 ;  /* 0x0000009285067220 */ /* 0x010fe20000410000 */
[----:B------:R-:W-:Y:S01]  /*11f00*/  F2FP.BF16.PACK_AB R146, R245, R243 ;  /* 0x000000f3f592723e */ /* 0x000fe200000010ff */
[C---:B------:R-:W-:Y:S02]  /*11f10*/  FMUL.FTZ R98, R133.reuse, R98 ;  /* 0x0000006285627220 */ /* 0x040fe40000410000 */
[----:B------:R-:W-:Y:S01]  /*11f20*/  FMUL.FTZ R99, R133, R99 ;  /* 0x0000006385637220 */ /* 0x000fe20000410000 */
[----:B------:R-:W-:Y:S01]  /*11f30*/  MUFU.EX2 R237, R13 ;  /* 0x0000000d00ed7308 */ /* 0x000fe20000000800 */
[C---:B------:R-:W-:Y:S02]  /*11f40*/  FMUL.FTZ R100, R132.reuse, R100 ;  /* 0x0000006484647220 */ /* 0x040fe40000410000 */
[----:B------:R-:W-:Y:S01]  /*11f50*/  FMUL.FTZ R101, R132, R101 ;  /* 0x0000006584657220 */ /* 0x000fe20000410000 */
[----:B--2---:R-:W-:Y:S01]  /*11f60*/  F2FP.BF16.PACK_AB R145, R239, R238 ;  /* 0x000000eeef91723e */ /* 0x004fe200000010ff */
[C---:B------:R-:W-:Y:S01]  /*11f70*/  FMUL.FTZ R7, R133.reuse, R147 ;  /* 0x0000009385077220 */ /* 0x040fe20000410000 */
        /* <DEDUP_REMOVED lines=40> */
[----:B------:R-:W-:Y:S02]  /*12200*/  FMUL.FTZ R111, R133, R111 ;  /* 0x0000006f856f7220 */ /* 0x000fe40000410000 */
        /* <DEDUP_REMOVED lines=13> */
[----:B------:R-:W-:Y:S01]  /*122e0*/  FMUL.FTZ R119, R133, R119 ;  /* 0x0000007785777220 */ /* 0x000fe20000410000 */
        /* <DEDUP_REMOVED lines=89> */
[--C-:B------:R-:W-:Y:S02]  /*12880*/  FFMA.FTZ R62, R62, c[0x0][0x2d0], -R3.reuse ;  /* 0x0000b4003e3e7a23 */ /* 0x100fe40000010803 */
        /* <DEDUP_REMOVED lines=26> */
[C---:B-1----:R-:W-:Y:S02]  /*12a30*/  FMUL.FTZ R28, R134.reuse, R168 ;  /* 0x000000a8861c7220 */ /* 0x042fe40000410000 */
        /* <DEDUP_REMOVED lines=209> */
.L_x_994:
        /* <DEDUP_REMOVED lines=149> */
.L_x_946:
[----:B------:R-:W-:Y:S05]  /*140a0*/  @P4 BRA `(.L_x_998) ;  /* 0x0000175000004947 */ /* 0x000fea0003800000 */
[----:B------:R-:W1:Y:S01]  /*140b0*/  S2R R55, SR_TID.X ;  /* 0x0000000000377919 */ /* 0x000e620000002100 */
[----:B------:R-:W-:Y:S02]  /*140c0*/  F2FP.BF16.PACK_AB R45, R45, R144 ;  /* 0x000000902d2d723e */ /* 0x000fe400000010ff */
[----:B------:R-:W-:Y:S01]  /*140d0*/  F2FP.BF16.PACK_AB R44, R44, R146 ;  /* 0x000000922c2c723e */ /* 0x000fe200000010ff */
[----:B------:R-:W-:Y:S01]  /*140e0*/  BAR.SYNC.DEFER_BLOCKING 0x1, 0x80 ;  /* 0x0042000000007b1d */ /* 0x000fe20000010000 */
        /* <DEDUP_REMOVED lines=47> */
[----:B------:R-:W-:-:S02]  /*143e0*/  F2FP.BF16.PACK_AB R30, R30, R156 ;  /* 0x0000009c1e1e723e */ /* 0x000fc400000010ff */
[----:B------:R-:W-:Y:S02]  /*143f0*/  F2FP.BF16.PACK_AB R158, R159, R158 ;  /* 0x0000009e9f9e723e */ /* 0x000fe400000010ff */
[C---:B------:R-:W-:Y:S01]  /*14400*/  IADD3 R3, R0.reuse, 0x80, RZ ;  /* 0x0000008000037810 */ /* 0x040fe20007ffe0ff */
[----:B------:R-:W-:Y:S01]  /*14410*/  STS [R0+0x80], R45 ;  /* 0x0000802d00007388 */ /* 0x000fe20000000800 */
[C---:B------:R-:W-:Y:S02]  /*14420*/  IADD3 R2, R0.reuse, 0x70, RZ ;  /* 0x0000007000027810 */ /* 0x040fe40007ffe0ff */
[----:B------:R-:W-:Y:S01]  /*14430*/  @P1 IADD3 R2, R3, 0x10, RZ ;  /* 0x0000001003021810 */ /* 0x000fe20007ffe0ff */
[----:B------:R-:W-:Y:S01]  /*14440*/  IMAD.IADD R3, R0, 0x1, R4 ;  /* 0x0000000100037824 */ /* 0x000fe200078e0204 */
[----:B------:R-:W-:Y:S01]  /*14450*/  STS [R0+0x280], R44 ;  /* 0x0002802c00007388 */ /* 0x000fe20000000800 */
[----:B------:R-:W-:Y:S02]  /*14460*/  F2FP.BF16.PACK_AB R28, R28, R96 ;  /* 0x000000601c1c723e */ /* 0x000fe400000010ff */
[----:B------:R-:W-:Y:S01]  /*14470*/  IMAD.IADD R4, R4, 0x1, R2 ;  /* 0x0000000104047824 */ /* 0x000fe200078e0202 */
[----:B------:R-:W-:Y:S01]  /*14480*/  STS [R2], R43 ;  /* 0x0000002b02007388 */ /* 0x000fe20000000800 */
        /* <DEDUP_REMOVED lines=34> */
[----:B------:R-:W-:Y:S01]  /*146b0*/  ISETP.NE.U32.AND P0, PT, RZ, c[0x0][0x500], PT ;  /* 0x00014000ff007a0c */ /* 0x000fe20003f05070 */
[----:B------:R-:W-:Y:S03]  /*146c0*/  STS [R4+0x1000], R36 ;  /* 0x0010002404007388 */ /* 0x000fe60000000800 */
[----:B------:R-:W-:Y:S01]  /*146d0*/  ISETP.NE.AND.EX P1, PT, RZ, c[0x0][0x504], PT, P0 ;  /* 0x00014100ff007a0c */ /* 0x000fe20003f25300 */
[----:B------:R-:W-:Y:S01]  /*146e0*/  STS [R4+0x1200], R78 ;  /* 0x0012004e04007388 */ /* 0x000fe20000000800 */
[----:B------:R-:W-:-:S03]  /*146f0*/  ISETP.NE.U32.AND P0, PT, RZ, c[0x0][0x508], PT ;  /* 0x00014200ff007a0c */ /* 0x000fc60003f05070 */
[----:B------:R-:W-:Y:S01]  /*14700*/  STS [R0+0x2080], R35 ;  /* 0x0020802300007388 */ /* 0x000fe20000000800 */
        /* <DEDUP_REMOVED lines=47> */
.L_x_999:
        /* <DEDUP_REMOVED lines=151> */
.L_x_1001:
[----:B---3--:R-:W-:Y:S05]  /*15370*/  BSYNC B0 ;  /* 0x0000000000007941 */ /* 0x008fea0003800000 */
.L_x_1000:
        /* <DEDUP_REMOVED lines=23> */
.L_x_1003:
[----:B------:R-:W-:Y:S05]  /*154f0*/  BSYNC B0 ;  /* 0x0000000000007941 */ /* 0x000fea0003800000 */
.L_x_1002:
        /* <DEDUP_REMOVED lines=23> */
.L_x_1005:
[----:B------:R-:W-:Y:S05]  /*15670*/  BSYNC B0 ;  /* 0x0000000000007941 */ /* 0x000fea0003800000 */
.L_x_1004:
        /* <DEDUP_REMOVED lines=24> */
.L_x_998:
[----:B------:R-:W-:Y:S01]  /*15800*/  ISETP.NE.U32.AND P1, PT, RZ, c[0x0][0x508], PT ;  /* 0x00014200ff007a0c */ /* 0x000fe20003f25070 */
[----:B------:R-:W-:Y:S01]  /*15810*/  IMAD.MOV.U32 R2, RZ, RZ, 0x4 ;  /* 0x00000004ff027424 */ /* 0x000fe200078e00ff */
[----:B------:R-:W-:Y:S02]  /*15820*/  ISETP.NE.U32.AND P0, PT, RZ, c[0x0][0x500], PT ;  /* 0x00014000ff007a0c */ /* 0x000fe40003f05070 */
[----:B------:R-:W-:Y:S01]  /*15830*/  ISETP.NE.AND.EX P1, PT, RZ, c[0x0][0x50c], PT, P1 ;  /* 0x00014300ff007a0c */ /* 0x000fe20003f25310 */
[----:B------:R-:W-:Y:S01]  /*15840*/  IMAD.WIDE R6, R251, R2, c[0x0][0x500] ;  /* 0x00014000fb067625 */ /* 0x000fe200078e0202 */
[----:B------:R-:W-:-:S03]  /*15850*/  ISETP.NE.AND.EX P0, PT, RZ, c[0x0][0x504], PT, P0 ;  /* 0x00014100ff007a0c */ /* 0x000fc60003f05300 */
[----:B------:R-:W-:-:S08]  /*15860*/  IMAD.MOV.U32 R13, RZ, RZ, c[0x0][0x388] ;  /* 0x0000e200ff0d7624 */ /* 0x000fd000078e00ff */
        /* <DEDUP_REMOVED lines=11> */
.L_x_1006:
        /* <DEDUP_REMOVED lines=43> */
.L_x_1008:
[----:B---3--:R-:W-:Y:S05]  /*15bd0*/  BSYNC B0 ;  /* 0x0000000000007941 */ /* 0x008fea0003800000 */
.L_x_1007:
        /* <DEDUP_REMOVED lines=64> */
.L_x_1010:
[----:B------:R-:W-:Y:S05]  /*15fe0*/  BSYNC B0 ;  /* 0x0000000000007941 */ /* 0x000fea0003800000 */
.L_x_1009:
        /* <DEDUP_REMOVED lines=21> */
.L_x_1012:
[----:B------:R-:W-:Y:S05]  /*16140*/  BSYNC B0 ;  /* 0x0000000000007941 */ /* 0x000fea0003800000 */
.L_x_1011:
        /* <DEDUP_REMOVED lines=21> */
.L_x_1014:
[----:B------:R-:W-:Y:S05]  /*162a0*/  BSYNC B0 ;  /* 0x0000000000007941 */ /* 0x000fea0003800000 */
.L_x_1013:
        /* <DEDUP_REMOVED lines=22> */
.L_x_1015:
        /* <DEDUP_REMOVED lines=15> */
.L_x_1726:


//--------------------- .text._ZN7cutlass13device_kernelIN5flash19enable_sm80_to_sm89INS1_16FlashAttnFwdSm80INS1_25CollectiveMainloopFwdSm80ILi4ELi1ELb0EN4cute5tupleIJNS5_1CILi128EEENS7_ILi48EEENS7_ILi96EEEEEELi96ENS_10bfloat16_tEfNS_4arch4Sm80ELb0ELb1ELb0ELb0ELb1ELb0ELb1ELb0EEENS1_21CollectiveEpilogueFwdINS6_IJS8_SA_S9_EEENS6_IJNS7_ILi1EEESI_SI_EEESC_SE_Li128ELb0ELb1ELb0ELb0EEENS1_19SingleTileSchedulerILb0ELb0ELb1ELi128EEEEEEEEEvNT_6ParamsE --------------------------
	.section	.text._ZN7cutlass13device_kernelIN5flash19enable_sm80_to_sm89INS1_16FlashAttnFwdSm80INS1_25CollectiveMainloopFwdSm80ILi4ELi1ELb0EN4cute5tupleIJNS5_1CILi128EEENS7_ILi48EEENS7_ILi96EEEEEELi96ENS_10bfloat16_tEfNS_4arch4Sm80ELb0ELb1ELb0ELb0ELb1ELb0ELb1ELb0EEENS1_21CollectiveEpilogueFwdINS6_IJS8_SA_S9_EEENS6_IJNS7_ILi1EEESI_SI_EEESC_SE_Li128ELb0ELb1ELb0ELb0EEENS1_19SingleTileSchedulerILb0ELb0ELb1ELi128EEEEEEEEEvNT_6ParamsE,"ax",@progbits
	.sectioninfo	@"SHI_REGISTERS=255"
	.align	128
.text._ZN7cutlass13device_kernelIN5flash19enable_sm80_to_sm89INS1_16FlashAttnFwdSm80INS1_25CollectiveMainloopFwdSm80ILi4ELi1ELb0EN4cute5tupleIJNS5_1CILi128EEENS7_ILi48EEENS7_ILi96EEEEEELi96ENS_10bfloat16_tEfNS_4arch4Sm80ELb0ELb1ELb0ELb0ELb1ELb0ELb1ELb0EEENS1_21CollectiveEpilogueFwdINS6_IJS8_SA_S9_EEENS6_IJNS7_ILi1EEESI_SI_EEESC_SE_Li128ELb0ELb1ELb0ELb0EEENS1_19SingleTileSchedulerILb0ELb0ELb1ELi128EEEEEEEEEvNT_6ParamsE:
        .type           _ZN7cutlass13device_kernelIN5flash19enable_sm80_to_sm89INS1_16FlashAttnFwdSm80INS1_25CollectiveMainloopFwdSm80ILi4ELi1ELb0EN4cute5tupleIJNS5_1CILi128EEENS7_ILi48EEENS7_ILi96EEEEEELi96ENS_10bfloat16_tEfNS_4arch4Sm80ELb0ELb1ELb0ELb0ELb1ELb0ELb1ELb0EEENS1_21CollectiveEpilogueFwdINS6_IJS8_SA_S9_EEENS6_IJNS7_ILi1EEESI_SI_EEESC_SE_Li128ELb0ELb1ELb0ELb0EEENS1_19SingleTileSchedulerILb0ELb0ELb1ELi128EEEEEEEEEvNT_6ParamsE,@function
        .size           _ZN7cutlass13device_kernelIN5flash19enable_sm80_to_sm89INS1_16FlashAttnFwdSm80INS1_25CollectiveMainloopFwdSm80ILi4ELi1ELb0EN4cute5tupleIJNS5_1CILi128EEENS7_ILi48EEENS7_ILi96EEEEEELi96ENS_10bfloat16_tEfNS_4arch4Sm80ELb0ELb1ELb0ELb0ELb1ELb0ELb1ELb0EEENS1_21CollectiveEpilogueFwdINS6_IJS8_SA_S9_EEENS6_IJNS7_ILi1EEESI_SI_EEESC_SE_Li128ELb0ELb1ELb0ELb0EEENS1_19SingleTileSchedulerILb0ELb0ELb1ELi128EEEEEEEEEvNT_6ParamsE,(.L_x_1727 - _ZN7cutlass13device_kernelIN5flash19enable_sm80_to_sm89INS1_16FlashAttnFwdSm80INS1_25CollectiveMainloopFwdSm80ILi4ELi1ELb0EN4cute5tupleIJNS5_1CILi128EEENS7_ILi48EEENS7_ILi96EEEEEELi96ENS_10bfloat16_tEfNS_4arch4Sm80ELb0ELb1ELb0ELb0ELb1ELb0ELb1ELb0EEENS1_21CollectiveEpilogueFwdINS6_IJS8_SA_S9_EEENS6_IJNS7_ILi1EEESI_SI_EEESC_SE_Li128ELb0ELb1ELb0ELb0EEENS1_19SingleTileSchedulerILb0ELb0ELb1ELi128EEEEEEEEEvNT_6ParamsE)
        .other          _ZN7cutlass13device_kernelIN5flash19enable_sm80_to_sm89INS1_16FlashAttnFwdSm80INS1_25CollectiveMainloopFwdSm80ILi4ELi1ELb0EN4cute5tupleIJNS5_1CILi128EEENS7_ILi48EEENS7_ILi96EEEEEELi96ENS_10bfloat16_tEfNS_4arch4Sm80ELb0ELb1ELb0ELb0ELb1ELb0ELb1ELb0EEENS1_21CollectiveEpilogueFwdINS6_IJS8_SA_S9_EEENS6_IJNS7_ILi1EEESI_SI_EEESC_SE_Li128ELb0ELb1ELb0ELb0EEENS1_19SingleTileSchedulerILb0ELb0ELb1ELi128EEEEEEEEEvNT_6ParamsE,@"STO_CUDA_ENTRY STV_DEFAULT"
_ZN7cutlass13device_kernelIN5flash19enable_sm80_to_sm89INS1_16FlashAttnFwdSm80INS1_25CollectiveMainloopFwdSm80ILi4ELi1ELb0EN4cute5tupleIJNS5_1CILi128EEENS7_ILi48EEENS7_ILi96EEEEEELi96ENS_10bfloat16_tEfNS_4arch4Sm80ELb0ELb1ELb0ELb0ELb1ELb0ELb1ELb0EEENS1_21CollectiveEpilogueFwdINS6_IJS8_SA_S9_EEENS6_IJNS7_ILi1EEESI_SI_EEESC_SE_Li128ELb0ELb1ELb0ELb0EEENS1_19SingleTileSchedulerILb0ELb0ELb1ELi128EEEEEEEEEvNT_6ParamsE:
        /* <DEDUP_REMOVED lines=50> */
.L_x_1017:
[----:B------:R-:W-:-:S13]  /*0320*/  ISETP.NE.AND P0, PT, R4, c[0x0][0x32c], PT ;  /* 0x0000cb0004007a0c */ /* 0x000fda0003f05270 */
[----:B------:R-:W-:-:S05]  /*0330*/  @P0 IMAD.HI.U32 R0, R2, c[0x0][0x330], RZ ;  /* 0x0000cc0002000a27 */ /* 0x000fca00078e00ff */
[----:B------:R-:W-:Y:S02]  /*0340*/  @P0 SHF.R.U32.HI R2, RZ, c[0x0][0x334], R0 ;  /* 0x0000cd00ff020a19 */ /* 0x000fe40000011600 */
.L_x_1018:
[----:B------:R-:W-:-:S05]  /*0350*/  MOV R0, c[0x0][0x32c] ;  /* 0x0000cb0000007a02 */ /* 0x000fca0000000f00 */
[----:B------:R-:W-:-:S05]  /*0360*/  IMAD R2, R2, R0, c[0x0][0x32c] ;  /* 0x0000cb0002027624 */ /* 0x000fca00078e0200 */
[----:B------:R-:W-:-:S04]  /*0370*/  IMNMX R3, R3, R2, PT ;  /* 0x0000000203037217 */ /* 0x000fc80003800200 */
.L_x_1016:
        /* <DEDUP_REMOVED lines=25> */
.L_x_1020:
[----:B------:R-:W-:-:S04]  /*0510*/  MOV R2, c[0x0][0x32c] ;  /* 0x0000cb0000027a02 */ /* 0x000fc80000000f00 */
[----:B------:R-:W-:-:S13]  /*0520*/  ISETP.NE.AND P0, PT, R2, 0x1, PT ;  /* 0x000000010200780c */ /* 0x000fda0003f05270 */
[----:B------:R-:W-:-:S05]  /*0530*/  @P0 IMAD.HI.U32 R2, R0, c[0x0][0x330], RZ ;  /* 0x0000cc0000020a27 */ /* 0x000fca00078e00ff */
[----:B------:R-:W-:-:S05]  /*0540*/  @P0 SHF.R.U32.HI R0, RZ, c[0x0][0x334], R2 ;  /* 0x0000cd00ff000a19 */ /* 0x000fca0000011602 */
.L_x_1021:
[----:B------:R-:W-:-:S05]  /*0550*/  IMAD R0, R0, c[0x0][0x32c], RZ ;  /* 0x0000cb0000007a24 */ /* 0x000fca00078e02ff */
[----:B------:R-:W-:-:S05]  /*0560*/  IMNMX R3, R3, R0, !PT ;  /* 0x0000000003037217 */ /* 0x000fca0007800200 */
.L_x_1019:
        /* <DEDUP_REMOVED lines=103> */
[--C-:B------:R-:W-:Y:S02]  /*0be0*/  IMAD.IADD R14, R129, 0x1, R19.reuse ;  /* 0x00000001810e7824 */ /* 0x100fe400078e0213 */
[C---:B------:R-:W-:Y:S02]  /*0bf0*/  IMAD R27, R49.reuse, 0x20, R19 ;  /* 0x00000020311b7824 */ /* 0x040fe400078e0213 */
[----:B------:R-:W-:Y:S02]  /*0c00*/  IMAD.SHL.U32 R226, R49, 0x8, RZ ;  /* 0x0000000831e27824 */ /* 0x000fe400078e00ff */
[----:B------:R-:W-:Y:S01]  /*0c10*/  IMAD.IADD R5, R129, 0x1, R27 ;  /* 0x0000000181057824 */ /* 0x000fe200078e021b */
[----:B------:R-:W-:Y:S02]  /*0c20*/  STL [R1+0x14], R27 ;  /* 0x0000141b01007387 */ /* 0x000fe40000100800 */
[C---:B------:R-:W-:Y:S01]  /*0c30*/  IADD3 R31, R226.reuse, 0x20, RZ ;  /* 0x00000020e21f7810 */ /* 0x040fe20007ffe0ff */
[----:B------:R-:W-:Y:S01]  /*0c40*/  @P1 IMAD.HI.U32 R0, R5, c[0x0][0x2c8], RZ ;  /* 0x0000b20005001a27 */ /* 0x000fe200078e00ff */
[----:B------:R-:W-:-:S02]  /*0c50*/  IADD3 R30, R226, 0x40, RZ ;  /* 0x00000040e21e7810 */ /* 0x000fc40007ffe0ff */
[----:B------:R-:W-:Y:S01]  /*0c60*/  ISETP.GE.AND P3, PT, R31, c[0x0][0x198], PT ;  /* 0x000066001f007a0c */ /* 0x000fe20003f66270 */
[----:B------:R-:W-:Y:S01]  /*0c70*/  IMAD.MOV.U32 R4, RZ, RZ, R5 ;  /* 0x000000ffff047224 */ /* 0x000fe200078e0005 */
[----:B------:R-:W-:Y:S02]  /*0c80*/  @P1 SHF.R.U32.HI R4, RZ, c[0x0][0x2cc], R0 ;  /* 0x0000b300ff041a19 */ /* 0x000fe40000011600 */
[----:B------:R-:W-:Y:S02]  /*0c90*/  ISETP.GE.AND P4, PT, R30, c[0x0][0x198], PT ;  /* 0x000066001e007a0c */ /* 0x000fe40003f86270 */
[--C-:B------:R-:W-:Y:S01]  /*0ca0*/  SHF.R.S32.HI R6, RZ, 0x1f, R4.reuse ;  /* 0x0000001fff067819 */ /* 0x100fe20000011404 */
[----:B------:R-:W-:Y:S02]  /*0cb0*/  IMAD.MOV R0, RZ, RZ, -R4 ;  /* 0x000000ffff007224 */ /* 0x000fe400078e0a04 */
[----:B------:R-:W-:-:S04]  /*0cc0*/  IMAD.WIDE.U32 R2, R4, c[0x0][0x1b0], R2 ;  /* 0x00006c0004027a25 */ /* 0x000fc800078e0002 */
[----:B------:R-:W-:Y:S02]  /*0cd0*/  IMAD R0, R0, c[0x0][0x2c4], R5 ;  /* 0x0000b10000007a24 */ /* 0x000fe400078e0205 */
[----:B------:R-:W-:-:S03]  /*0ce0*/  IMAD R6, R6, c[0x0][0x1b0], RZ ;  /* 0x00006c0006067a24 */ /* 0x000fc600078e02ff */
[----:B------:R-:W-:Y:S01]  /*0cf0*/  SHF.R.S32.HI R5, RZ, 0x1f, R0 ;  /* 0x0000001fff057819 */ /* 0x000fe20000011400 */
[----:B------:R-:W-:-:S04]  /*0d00*/  IMAD R4, R4, c[0x0][0x1b4], R6 ;  /* 0x00006d0004047a24 */ /* 0x000fc800078e0206 */
[----:B------:R-:W-:Y:S02]  /*0d10*/  IMAD.IADD R3, R3, 0x1, R4 ;  /* 0x0000000103037824 */ /* 0x000fe400078e0204 */
[----:B------:R-:W-:Y:S02]  /*0d20*/  IMAD R4, R5, c[0x0][0x1a8], RZ ;  /* 0x00006a0005047a24 */ /* 0x000fe400078e02ff */
[----:B------:R-:W-:Y:S02]  /*0d30*/  IMAD.SHL.U32 R5, R17, 0x40, RZ ;  /* 0x0000004011057824 */ /* 0x000fe400078e00ff */
[C---:B------:R-:W-:Y:S02]  /*0d40*/  IMAD R6, R0.reuse, c[0x0][0x1ac], R4 ;  /* 0x00006b0000067a24 */ /* 0x040fe400078e0204 */
        /* <DEDUP_REMOVED lines=12> */
[----:B------:R-:W2:Y:S01]  /*0e10*/  SHFL.IDX PT, R7, R12, RZ, 0x1c1f ;  /* 0x001c1fff0c077589 */ /* 0x000ea200000e0000 */
        /* <DEDUP_REMOVED lines=17> */
[C---:B--2---:R-:W-:Y:S01]  /*0f30*/  @!P0 IMAD.WIDE R10, R226.reuse, 0x2, R6 ;  /* 0x00000002e20a8825 */ /* 0x044fe200078e0206 */
[----:B---3--:R2:W3:Y:S01]  /*0f40*/  @P2 R2UR UR11, R8 ;  /* 0x00000000080b23c2 */ /* 0x0084e200000e0000 */
[----:B------:R-:W-:Y:S01]  /*0f50*/  ISETP.GE.AND P2, PT, R226, c[0x0][0x198], PT ;  /* 0x00006600e2007a0c */ /* 0x000fe20003f46270 */
[----:B---3--:R-:W-:-:S02]  /*0f60*/  @!UP0 UMOV UR11, UR10 ;  /* 0x0000000a000b8c82 */ /* 0x008fc40008000000 */
[----:B------:R-:W-:Y:S02]  /*0f70*/  USHF.R.S32.HI UR10, URZ, 0x1f, UR11 ;  /* 0x0000001f3f0a7899 */ /* 0x000fe4000801140b */
[----:B------:R-:W-:Y:S02]  /*0f80*/  UIMAD.WIDE.U32 UR12, UR11, UR4, URZ ;  /* 0x000000040b0c72a5 */ /* 0x000fe4000f8e003f */
[----:B------:R-:W-:-:S04]  /*0f90*/  UIMAD UR10, UR10, UR4, URZ ;  /* 0x000000040a0a72a4 */ /* 0x000fc8000f8e023f */
[----:B------:R-:W-:Y:S02]  /*0fa0*/  UIMAD UR10, UR11, UR5, UR10 ;  /* 0x000000050b0a72a4 */ /* 0x000fe4000f8e020a */
[----:B------:R3:W-:Y:S01]  /*0fb0*/  @!P0 LDGSTS.E.BYPASS.LTC128B.128 [R223+0x6080], [R10.64], !P2 ;  /* 0x060800000adf8fae */ /* 0x0007e2000d101d48 */
[----:B------:R-:W-:Y:S02]  /*0fc0*/  ULDC.64 UR4, c[0x0][0x1e8] ;  /* 0x00007a0000047ab9 */ /* 0x000fe40000000a00 */
[----:B------:R-:W-:Y:S01]  /*0fd0*/  UIADD3 UR10, UR13, UR10, URZ ;  /* 0x0000000a0d0a7290 */ /* 0x000fe2000fffe03f */
[----:B--2---:R-:W-:-:S04]  /*0fe0*/  @!P0 IMAD.WIDE R8, R29, 0x2, R6 ;  /* 0x000000021d088825 */ /* 0x004fc800078e0206 */
[----:B------:R-:W-:Y:S01]  /*0ff0*/  @!P0 IMAD.WIDE R6, R28, 0x2, R6 ;  /* 0x000000021c068825 */ /* 0x000fe200078e0206 */
[----:B------:R4:W-:Y:S04]  /*1000*/  @!P0 LDGSTS.E.BYPASS.LTC128B.128 [R223+0x8080], [R8.64], !P3 ;  /* 0x0808000008df8fae */ /* 0x0009e8000d901d48 */
[----:B------:R2:W-:Y:S01]  /*1010*/  @!P0 LDGSTS.E.BYPASS.LTC128B.128 [R223+0xa080], [R6.64], !P4 ;  /* 0x0a08000006df8fae */ /* 0x0005e2000e101d48 */
[----:B------:R-:W-:Y:S02]  /*1020*/  ISETP.GE.AND P0, PT, R0, R15, PT ;  /* 0x0000000f0000720c */ /* 0x000fe40003f06270 */
[----:B------:R-:W-:Y:S01]  /*1030*/  IADD3 R0, R14, 0x60, RZ ;  /* 0x000000600e007810 */ /* 0x000fe20007ffe0ff */
[----:B---3--:R-:W-:Y:S04]  /*1040*/  SHFL.IDX PT, R10, R13, 0x3, 0x1c1f ;  /* 0x007c1f000d0a7f89 */ /* 0x008fe800000e0000 */
[----:B------:R-:W3:Y:S01]  /*1050*/  SHFL.IDX PT, R11, R12, 0x3, 0x1c1f ;  /* 0x007c1f000c0b7f89 */ /* 0x000ee200000e0000 */
[----:B----4-:R-:W-:-:S04]  /*1060*/  @!P1 IMAD.WIDE R8, R226, 0x2, R4 ;  /* 0x00000002e2089825 */ /* 0x010fc800078e0204 */
[--C-:B--2---:R-:W-:Y:S01]  /*1070*/  @!P1 IMAD.WIDE R6, R29, 0x2, R4.reuse ;  /* 0x000000021d069825 */ /* 0x104fe200078e0204 */
        /* <DEDUP_REMOVED lines=15> */
[----:B---3--:R-:W-:-:S04]  /*1170*/  @!P1 IMAD.WIDE R4, R28, 0x2, R10 ;  /* 0x000000021c049825 */ /* 0x008fc800078e020a */
[----:B-----5:R-:W-:-:S04]  /*1180*/  @!P1 IMAD.WIDE R2, R226, 0x2, R10 ;  /* 0x00000002e2029825 */ /* 0x020fc800078e020a */
[----:B------:R-:W-:Y:S01]  /*1190*/  @P5 IMAD.HI.U32 R0, R7, c[0x0][0x2bc], RZ ;  /* 0x0000af0007005a27 */ /* 0x000fe200078e00ff */
[----:B------:R3:W-:Y:S03]  /*11a0*/  @!P1 LDGSTS.E.BYPASS.LTC128B.128 [R223+0x7880], [R2.64], !P2 ;  /* 0x0788000002df9fae */ /* 0x0007e6000d101d48 */
[----:B------:R-:W-:Y:S01]  /*11b0*/  IMAD.MOV.U32 R6, RZ, RZ, R7 ;  /* 0x000000ffff067224 */ /* 0x000fe200078e0007 */
[----:B------:R-:W-:-:S04]  /*11c0*/  @P5 SHF.R.U32.HI R6, RZ, c[0x0][0x2c0], R0 ;  /* 0x0000b000ff065a19 */ /* 0x000fc80000011600 */
[----:B------:R-:W-:Y:S01]  /*11d0*/  @!P0 IADD3 R0, P2, R6, UR12, RZ ;  /* 0x0000000c06008c10 */ /* 0x000fe2000ff5e0ff */
[----:B---3--:R-:W-:-:S05]  /*11e0*/  @!P1 IMAD.WIDE R2, R29, 0x2, R10 ;  /* 0x000000021d029825 */ /* 0x008fca00078e020a */
[----:B------:R3:W-:Y:S04]  /*11f0*/  @!P1 LDGSTS.E.BYPASS.LTC128B.128 [R223+0x9880], [R2.64], !P3 ;  /* 0x0988000002df9fae */ /* 0x0007e8000d901d48 */
[----:B------:R4:W-:Y:S04]  /*1200*/  @!P1 LDGSTS.E.BYPASS.LTC128B.128 [R223+0xb880], [R4.64], !P4 ;  /* 0x0b88000004df9fae */ /* 0x0009e8000e101d48 */
[----:B------:R-:W0:Y:S01]  /*1210*/  LDGDEPBAR ;  /* 0x00000000000079af */ /* 0x000e220000000000 */
[----:B---3--:R-:W-:Y:S02]  /*1220*/  @!P0 LEA.HI.X.SX32 R3, R6, UR10, 0x1, P2 ;  /* 0x0000000a06038c11 */ /* 0x008fe400090f0eff */
[----:B------:R-:W-:-:S04]  /*1230*/  @!P0 LEA R2, P2, R0, c[0x0][0x2a0], 0x2 ;  /* 0x0000a80000028a11 */ /* 0x000fc800078410ff */
[----:B------:R-:W-:Y:S01]  /*1240*/  @!P0 LEA.HI.X R3, R0, c[0x0][0x2a4], R3, 0x2, P2 ;  /* 0x0000a90000038a11 */ /* 0x000fe200010f1403 */
[----:B------:R-:W-:Y:S06]  /*1250*/  BAR.SYNC.DEFER_BLOCKING 0x0 ;  /* 0x0000000000007b1d */ /* 0x000fec0000010000 */
[----:B------:R3:W5:Y:S01]  /*1260*/  @!P0 LDG.E R222, [R2.64] ;  /* 0x0000000802de8981 */ /* 0x000762000c1e1900 */
[----:B------:R-:W-:Y:S01]  /*1270*/  IMAD.MOV R0, RZ, RZ, -R6 ;  /* 0x000000ffff007224 */ /* 0x000fe200078e0a06 */
[----:B------:R-:W-:Y:S01]  /*1280*/  UIMAD UR11, UR6, UR4, URZ ;  /* 0x00000004060b72a4 */ /* 0x000fe2000f8e023f */
[----:B------:R-:W-:Y:S01]  /*1290*/  IMAD R48, R207, -0x30, R48 ;  /* 0xffffffd0cf307824 */ /* 0x000fe200078e0230 */
[----:B------:R-:W-:Y:S01]  /*12a0*/  UIMAD.WIDE.U32 UR16, UR7, UR4, URZ ;  /* 0x00000004071072a5 */ /* 0x000fe2000f8e003f */
[----:B------:R-:W-:Y:S01]  /*12b0*/  IMAD R224, R0, c[0x0][0x2b8], R7 ;  /* 0x0000ae0000e07a24 */ /* 0x000fe200078e0207 */
[----:B------:R-:W-:Y:S01]  /*12c0*/  UIMAD UR5, UR7, UR5, UR11 ;  /* 0x00000005070572a4 */ /* 0x000fe2000f8e020b */
[----:B------:R-:W-:Y:S01]  /*12d0*/  IMAD.IADD R50, R48, 0x1, R20 ;  /* 0x0000000130327824 */ /* 0x000fe200078e0214 */
[----:B------:R-:W-:Y:S01]  /*12e0*/  ISETP.GE.AND P3, PT, R226, c[0x0][0x1d4], PT ;  /* 0x00007500e2007a0c */ /* 0x000fe20003f66270 */
[----:B------:R-:W-:Y:S01]  /*12f0*/  BSSY B0, `(.L_x_1023) ;  /* 0x00000b3000007945 */ /* 0x000fe20003800000 */
[----:B------:R-:W-:Y:S01]  /*1300*/  SHF.R.S32.HI R11, RZ, 0x1f, R224 ;  /* 0x0000001fff0b7819 */ /* 0x000fe200000114e0 */
[----:B------:R-:W-:Y:S01]  /*1310*/  UIADD3 UR14, UR17, UR5, URZ ;  /* 0x00000005110e7290 */ /* 0x000fe2000fffe03f */
[----:B------:R-:W-:-:S02]  /*1320*/  ISETP.GE.AND P6, PT, R31, c[0x0][0x1d4], PT ;  /* 0x000075001f007a0c */ /* 0x000fc40003fc6270 */
[----:B------:R-:W-:Y:S01]  /*1330*/  ISETP.GE.AND P5, PT, R30, c[0x0][0x1d4], PT ;  /* 0x000075001e007a0c */ /* 0x000fe20003fa6270 */
[----:B------:R-:W-:Y:S01]  /*1340*/  IMAD R0, R11, c[0x0][0x1e0], RZ ;  /* 0x000078000b007a24 */ /* 0x000fe200078e02ff */
[----:B------:R-:W-:Y:S01]  /*1350*/  LEA.HI R14, R18, R44, RZ, 0x4 ;  /* 0x0000002c120e7211 */ /* 0x000fe200078f20ff */
[----:B------:R-:W-:Y:S01]  /*1360*/  ULDC.64 UR4, c[0x0][0x210] ;  /* 0x0000840000047ab9 */ /* 0x000fe20000000a00 */
[----:B------:R-:W-:Y:S01]  /*1370*/  ISETP.GE.AND P2, PT, R31, c[0x0][0x1d4], PT ;  /* 0x000075001f007a0c */ /* 0x000fe20003f46270 */
[----:B------:R-:W-:Y:S01]  /*1380*/  IMAD R0, R224, c[0x0][0x1e4], R0 ;  /* 0x00007900e0007a24 */ /* 0x000fe200078e0200 */
[----:B------:R-:W-:Y:S01]  /*1390*/  UIMAD UR11, UR6, UR4, URZ ;  /* 0x00000004060b72a4 */ /* 0x000fe2000f8e023f */
[----:B------:R-:W-:Y:S01]  /*13a0*/  ISETP.GT.AND P4, PT, R44, 0x3f, PT ;  /* 0x0000003f2c00780c */ /* 0x000fe20003f84270 */
[----:B------:R-:W-:Y:S01]  /*13b0*/  UIMAD.WIDE.U32 UR18, UR7, UR4, URZ ;  /* 0x00000004071272a5 */ /* 0x000fe2000f8e003f */
[----:B------:R-:W-:Y:S01]  /*13c0*/  IADD3 R128, R207, -0x1, RZ ;  /* 0xffffffffcf807810 */ /* 0x000fe20007ffe0ff */
[----:B------:R-:W-:Y:S01]  /*13d0*/  UIMAD UR5, UR7, UR5, UR11 ;  /* 0x00000005070572a4 */ /* 0x000fe2000f8e020b */
[----:B---3--:R-:W-:-:S03]  /*13e0*/  IMAD.WIDE.U32 R2, R224, c[0x0][0x1e0], RZ ;  /* 0x00007800e0027a25 */ /* 0x008fc600078e00ff */
[----:B------:R-:W-:Y:S01]  /*13f0*/  UIADD3 UR5, UR19, UR5, URZ ;  /* 0x0000000513057290 */ /* 0x000fe2000fffe03f */
[----:B------:R-:W-:Y:S01]  /*1400*/  IMAD.IADD R3, R3, 0x1, R0 ;  /* 0x0000000103037824 */ /* 0x000fe200078e0200 */
[----:B-----5:R-:W-:-:S03]  /*1410*/  SHF.R.S32.HI R15, RZ, 0x1f, R222 ;  /* 0x0000001fff0f7819 */ /* 0x020fc600000114de */
[----:B------:R-:W-:-:S04]  /*1420*/  IMAD.WIDE.U32 R2, R222, c[0x0][0x1f0], R2 ;  /* 0x00007c00de027a25 */ /* 0x000fc800078e0002 */
[----:B------:R-:W-:Y:S01]  /*1430*/  IMAD R0, R15, c[0x0][0x1f0], RZ ;  /* 0x00007c000f007a24 */ /* 0x000fe200078e02ff */
[----:B----4-:R-:W-:-:S03]  /*1440*/  IADD3 R4, P1, R2, UR16, RZ ;  /* 0x0000001002047c10 */ /* 0x010fc6000ff3e0ff */
[----:B------:R-:W-:Y:S01]  /*1450*/  IMAD R2, R222, c[0x0][0x1f4], R0 ;  /* 0x00007d00de027a24 */ /* 0x000fe200078e0200 */
[----:B--2---:R-:W-:-:S04]  /*1460*/  LEA R8, P0, R4, c[0x0][0x1c8], 0x1 ;  /* 0x0000720004087a11 */ /* 0x004fc800078008ff */
[----:B------:R-:W-:Y:S02]  /*1470*/  IADD3.X R2, R3, UR14, R2, P1, !PT ;  /* 0x0000000e03027c10 */ /* 0x000fe40008ffe402 */
[----:B------:R-:W-:Y:S02]  /*1480*/  ISETP.GE.AND P1, PT, R30, c[0x0][0x1d4], PT ;  /* 0x000075001e007a0c */ /* 0x000fe40003f26270 */
[----:B------:R-:W-:Y:S02]  /*1490*/  LEA.HI.X R0, R4, c[0x0][0x1cc], R2, 0x1, P0 ;  /* 0x0000730004007a11 */ /* 0x000fe400000f0c02 */
[----:B------:R-:W-:Y:S01]  /*14a0*/  SHFL.IDX PT, R2, R8, RZ, 0x1c1f ;  /* 0x001c1fff08027589 */ /* 0x000fe200000e0000 */
[----:B------:R-:W-:-:S03]  /*14b0*/  IMNMX R4, R50, 0x30, PT ;  /* 0x0000003032047817 */ /* 0x000fc60003800200 */
[----:B------:R-:W2:Y:S02]  /*14c0*/  SHFL.IDX PT, R3, R0, RZ, 0x1c1f ;  /* 0x001c1fff00037589 */ /* 0x000ea400000e0000 */
[----:B------:R-:W-:Y:S02]  /*14d0*/  IMAD.IADD R10, R4, 0x1, -R19 ;  /* 0x00000001040a7824 */ /* 0x000fe400078e0a13 */
[----:B------:R-:W-:Y:S03]  /*14e0*/  SHFL.IDX PT, R8, R8, 0x1, 0x1c1f ;  /* 0x003c1f0008087f89 */ /* 0x000fe600000e0000 */
[----:B------:R-:W-:Y:S01]  /*14f0*/  ISETP.GE.AND P0, PT, R10, 0x1, PT ;  /* 0x000000010a00780c */ /* 0x000fe20003f06270 */
[----:B------:R3:W4:-:S12]  /*1500*/  SHFL.IDX PT, R9, R0, 0x1, 0x1c1f ;  /* 0x003c1f0000097f89 */ /* 0x00071800000e0000 */
[----:B--2---:R-:W-:-:S04]  /*1510*/  @P0 IMAD.WIDE R6, R226, 0x2, R2 ;  /* 0x00000002e2060825 */ /* 0x004fc800078e0202 */
[--C-:B------:R-:W-:Y:S01]  /*1520*/  @P0 IMAD.WIDE R4, R29, 0x2, R2.reuse ;  /* 0x000000021d040825 */ /* 0x100fe200078e0202 */
[----:B------:R2:W-:Y:S01]  /*1530*/  @P0 LDGSTS.E.BYPASS.LTC128B.128 [R223+0x3c80], [R6.64], !P3 ;  /* 0x03c8000006df0fae */ /* 0x0005e2000d901d48 */
[----:B---3--:R-:W-:Y:S02]  /*1540*/  LOP3.LUT R0, R16, 0xfffffff8, RZ, 0xc0, !PT ;  /* 0xfffffff810007812 */ /* 0x008fe400078ec0ff */
[----:B------:R-:W-:Y:S01]  /*1550*/  @P0 IMAD.WIDE R2, R28, 0x2, R2 ;  /* 0x000000021c020825 */ /* 0x000fe200078e0202 */
[----:B------:R3:W-:Y:S04]  /*1560*/  @P0 LDGSTS.E.BYPASS.LTC128B.128 [R223+0x4880], [R4.64], !P6 ;  /* 0x0488000004df0fae */ /* 0x0007e8000f101d48 */
[----:B------:R5:W-:Y:S01]  /*1570*/  @P0 LDGSTS.E.BYPASS.LTC128B.128 [R223+0x5480], [R2.64], !P5 ;  /* 0x0548000002df0fae */ /* 0x000be2000e901d48 */
[----:B------:R-:W-:-:S02]  /*1580*/  ISETP.GT.AND P0, PT, R10, 0x20, PT ;  /* 0x000000200a00780c */ /* 0x000fc40003f04270 */
[----:B--2---:R-:W-:-:S04]  /*1590*/  SHF.R.S32.HI R6, RZ, 0x4, R14 ;  /* 0x00000004ff067819 */ /* 0x004fc8000001140e */
[----:B---3--:R-:W-:Y:S01]  /*15a0*/  LEA.HI R5, R14, R6, RZ, 0x1 ;  /* 0x000000060e057211 */ /* 0x008fe200078f08ff */
[----:B------:R-:W-:Y:S02]  /*15b0*/  IMAD.IADD R4, R44, 0x1, -R0 ;  /* 0x000000012c047824 */ /* 0x000fe400078e0a00 */
[----:B------:R-:W-:Y:S01]  /*15c0*/  IMAD R0, R11, c[0x0][0x208], RZ ;  /* 0x000082000b007a24 */ /* 0x000fe200078e02ff */
[----:B------:R-:W-:Y:S01]  /*15d0*/  LOP3.LUT R5, R5, 0xfffffffe, RZ, 0xc0, !PT ;  /* 0xfffffffe05057812 */ /* 0x000fe200078ec0ff */
[----:B-----5:R-:W-:Y:S01]  /*15e0*/  IMAD.WIDE.U32 R2, R224, c[0x0][0x208], RZ ;  /* 0x00008200e0027a25 */ /* 0x020fe200078e00ff */
[----:B------:R-:W-:-:S03]  /*15f0*/  LEA.HI R12, R4, R4, RZ, 0x1 ;  /* 0x00000004040c7211 */ /* 0x000fc600078f08ff */
[----:B------:R-:W-:Y:S02]  /*1600*/  IMAD R0, R224, c[0x0][0x20c], R0 ;  /* 0x00008300e0007a24 */ /* 0x000fe400078e0200 */
[----:B------:R-:W-:Y:S01]  /*1610*/  IMAD.IADD R13, R6, 0x1, -R5 ;  /* 0x00000001060d7824 */ /* 0x000fe200078e0a05 */
[----:B------:R-:W-:Y:S01]  /*1620*/  LOP3.LUT R5, R12, 0x3fffffe, RZ, 0xc0, !PT ;  /* 0x03fffffe0c057812 */ /* 0x000fe200078ec0ff */
[----:B------:R-:W-:Y:S01]  /*1630*/  IMAD.IADD R3, R3, 0x1, R0 ;  /* 0x0000000103037824 */ /* 0x000fe200078e0200 */
[----:B------:R-:W-:Y:S01]  /*1640*/  LOP3.LUT R0, R14, 0xfffffff0, RZ, 0xc0, !PT ;  /* 0xfffffff00e007812 */ /* 0x000fe200078ec0ff */
[----:B----4-:R-:W-:Y:S01]  /*1650*/  @P0 IMAD.WIDE R6, R226, 0x2, R8 ;  /* 0x00000002e2060825 */ /* 0x010fe200078e0208 */
[----:B------:R-:W-:-:S03]  /*1660*/  SHF.R.S32.HI R12, RZ, 0x1, R12 ;  /* 0x00000001ff0c7819 */ /* 0x000fc6000001140c */
[----:B------:R-:W-:Y:S01]  /*1670*/  IMAD.IADD R16, R4, 0x1, -R5 ;  /* 0x0000000104107824 */ /* 0x000fe200078e0a05 */
[----:B------:R2:W-:Y:S01]  /*1680*/  @P0 LDGSTS.E.BYPASS.LTC128B.128 [R223+0x4480], [R6.64], !P3 ;  /* 0x0448000006df0fae */ /* 0x0005e2000d901d48 */
[----:B------:R-:W-:Y:S01]  /*1690*/  IMAD.IADD R10, R44, 0x1, -R0 ;  /* 0x000000012c0a7824 */ /* 0x000fe200078e0a00 */
[----:B------:R-:W-:Y:S01]  /*16a0*/  ISETP.GE.AND P3, PT, R226, c[0x0][0x1d4], PT ;  /* 0x00007500e2007a0c */ /* 0x000fe20003f66270 */
[----:B------:R-:W-:-:S03]  /*16b0*/  @P0 IMAD.WIDE R4, R29, 0x2, R8 ;  /* 0x000000021d040825 */ /* 0x000fc600078e0208 */
[----:B------:R-:W-:Y:S01]  /*16c0*/  LEA.HI R11, R10, R10, RZ, 0x1 ;  /* 0x0000000a0a0b7211 */ /* 0x000fe200078f08ff */
[----:B------:R-:W-:Y:S01]  /*16d0*/  IMAD.WIDE.U32 R2, R222, c[0x0][0x218], R2 ;  /* 0x00008600de027a25 */ /* 0x000fe200078e0002 */
[----:B------:R3:W-:Y:S02]  /*16e0*/  @P0 LDGSTS.E.BYPASS.LTC128B.128 [R223+0x5080], [R4.64], !P6 ;  /* 0x0508000004df0fae */ /* 0x0007e4000f101d48 */
[--C-:B------:R-:W-:Y:S02]  /*16f0*/  SHF.R.S32.HI R0, RZ, 0x1f, R11.reuse ;  /* 0x0000001fff007819 */ /* 0x100fe4000001140b */
[----:B--2---:R-:W-:Y:S01]  /*1700*/  SHF.R.S32.HI R7, RZ, 0x1, R11 ;  /* 0x00000001ff077819 */ /* 0x004fe2000001140b */
[----:B---3--:R-:W-:-:S04]  /*1710*/  @P0 IMAD.WIDE R4, R28, 0x2, R8 ;  /* 0x000000021c040825 */ /* 0x008fc800078e0208 */
[----:B------:R-:W-:Y:S01]  /*1720*/  IMAD.SHL.U32 R8, R17, 0x8, RZ ;  /* 0x0000000811087824 */ /* 0x000fe200078e00ff */
[----:B------:R2:W-:Y:S04]  /*1730*/  @P0 LDGSTS.E.BYPASS.LTC128B.128 [R223+0x5c80], [R4.64], !P5 ;  /* 0x05c8000004df0fae */ /* 0x0005e8000e901d48 */
[----:B------:R-:W0:Y:S01]  /*1740*/  LDGDEPBAR ;  /* 0x00000000000079af */ /* 0x000e220000000000 */
[----:B--2---:R-:W-:Y:S01]  /*1750*/  LEA.HI R5, R0, R7, RZ, 0x2 ;  /* 0x0000000700057211 */ /* 0x004fe200078f10ff */
[----:B------:R-:W-:Y:S01]  /*1760*/  IMAD.SHL.U32 R0, R12, 0x40, RZ ;  /* 0x000000400c007824 */ /* 0x000fe200078e00ff */
[----:B------:R-:W-:-:S04]  /*1770*/  DEPBAR.LE SB0, 0x1 ;  /* 0x000080400000791a */ /* 0x000fc80000000000 */
[----:B------:R-:W-:Y:S01]  /*1780*/  IMAD R4, R15, c[0x0][0x218], RZ ;  /* 0x000086000f047a24 */ /* 0x000fe200078e02ff */
[----:B------:R-:W-:Y:S01]  /*1790*/  LOP3.LUT R6, R5, 0xfffffffc, RZ, 0xc0, !PT ;  /* 0xfffffffc05067812 */ /* 0x000fe200078ec0ff */
[----:B------:R-:W-:-:S04]  /*17a0*/  DEPBAR.LE SB0, 0x0 ;  /* 0x000080000000791a */ /* 0x000fc80000000000 */
[----:B------:R-:W-:Y:S01]  /*17b0*/  IMAD R4, R222, c[0x0][0x21c], R4 ;  /* 0x00008700de047a24 */ /* 0x000fe200078e0204 */
[----:B------:R-:W-:Y:S01]  /*17c0*/  LOP3.LUT R0, R0, 0xc0, RZ, 0xc0, !PT ;  /* 0x000000c000007812 */ /* 0x000fe200078ec0ff */
[----:B------:R-:W-:Y:S01]  /*17d0*/  IMAD.IADD R9, R7, 0x1, -R6 ;  /* 0x0000000107097824 */ /* 0x000fe200078e0a06 */
[----:B------:R-:W-:Y:S01]  /*17e0*/  BAR.SYNC.DEFER_BLOCKING 0x0 ;  /* 0x0000000000007b1d */ /* 0x000fe20000010000 */
[----:B------:R-:W-:Y:S02]  /*17f0*/  IADD3 R5, P0, R2, UR18, RZ ;  /* 0x0000001202057c10 */ /* 0x000fe4000ff1e0ff */
[----:B------:R-:W-:Y:S02]  /*1800*/  LOP3.LUT R6, R0, 0x8, R8, 0xf8, !PT ;  /* 0x0000000800067812 */ /* 0x000fe400078ef808 */
[----:B------:R-:W-:Y:S02]  /*1810*/  IADD3.X R2, R3, UR5, R4, P0, !PT ;  /* 0x0000000503027c10 */ /* 0x000fe400087fe404 */
[----:B------:R-:W-:-:S02]  /*1820*/  SHF.R.U32.HI R0, RZ, 0x3, R0 ;  /* 0x00000003ff007819 */ /* 0x000fc40000011600 */
[----:B------:R-:W-:Y:S02]  /*1830*/  SHF.R.S32.HI R4, RZ, 0x1f, R10 ;  /* 0x0000001fff047819 */ /* 0x000fe4000001140a */
[----:B------:R-:W-:Y:S02]  /*1840*/  LEA R26, P0, R5, c[0x0][0x1f8], 0x1 ;  /* 0x00007e00051a7a11 */ /* 0x000fe400078008ff */
[----:B------:R-:W-:Y:S01]  /*1850*/  LOP3.LUT R3, R6, R0, RZ, 0x3c, !PT ;  /* 0x0000000006037212 */ /* 0x000fe200078e3cff */
[----:B------:R-:W-:Y:S01]  /*1860*/  IMAD R0, R13, 0x8, R16 ;  /* 0x000000080d007824 */ /* 0x000fe200078e0210 */
[----:B------:R-:W-:Y:S01]  /*1870*/  LEA.HI R4, R4, R10, RZ, 0x3 ;  /* 0x0000000a04047211 */ /* 0x000fe200078f18ff */
[----:B------:R-:W-:Y:S01]  /*1880*/  SHFL.IDX PT, R6, R26, RZ, 0x1c1f ;  /* 0x001c1fff1a067589 */ /* 0x000fe200000e0000 */
[----:B------:R-:W-:Y:S01]  /*1890*/  LEA.HI.X R25, R5, c[0x0][0x1fc], R2, 0x1, P0 ;  /* 0x00007f0005197a11 */ /* 0x000fe200000f0c02 */
[----:B------:R-:W-:Y:S01]  /*18a0*/  IMAD.U32 R0, R0, 0x20, R3 ;  /* 0x0000002000007824 */ /* 0x000fe200078e0003 */
[----:B------:R-:W-:Y:S01]  /*18b0*/  LOP3.LUT P0, RZ, R12, 0x2, RZ, 0xc0, !PT ;  /* 0x000000020cff7812 */ /* 0x000fe2000780c0ff */
[----:B------:R-:W-:Y:S01]  /*18c0*/  IMAD.SHL.U32 R2, R4, 0x20, RZ ;  /* 0x0000002004027824 */ /* 0x000fe200078e00ff */
[----:B------:R-:W-:Y:S01]  /*18d0*/  LOP3.LUT R4, R11, 0x7fffffe, RZ, 0xc0, !PT ;  /* 0x07fffffe0b047812 */ /* 0x000fe200078ec0ff */
[----:B------:R-:W-:Y:S01]  /*18e0*/  IMAD.SHL.U32 R3, R9, 0x40, RZ ;  /* 0x0000004009037824 */ /* 0x000fe200078e00ff */
[----:B------:R-:W2:Y:S01]  /*18f0*/  SHFL.IDX PT, R7, R25, RZ, 0x1c1f ;  /* 0x001c1fff19077589 */ /* 0x000ea200000e0000 */
[----:B------:R-:W-:Y:S01]  /*1900*/  IMAD.SHL.U32 R5, R13, 0x8, RZ ;  /* 0x000000080d057824 */ /* 0x000fe200078e00ff */
[----:B------:R-:W-:Y:S01]  /*1910*/  LOP3.LUT R125, R2, 0xffffff00, RZ, 0xc0, !PT ;  /* 0xffffff00027d7812 */ /* 0x000fe200078ec0ff */
[----:B------:R-:W-:Y:S01]  /*1920*/  IMAD.SHL.U32 R208, R0, 0x2, RZ ;  /* 0x0000000200d07824 */ /* 0x000fe200078e00ff */
[----:B------:R-:W-:Y:S01]  /*1930*/  LOP3.LUT R2, R3, 0xc0, RZ, 0xc0, !PT ;  /* 0x000000c003027812 */ /* 0x000fe200078ec0ff */
[----:B------:R-:W-:-:S02]  /*1940*/  IMAD.IADD R124, R10, 0x1, -R4 ;  /* 0x000000010a7c7824 */ /* 0x000fc400078e0a04 */
[----:B------:R-:W-:Y:S01]  /*1950*/  IMAD R4, R127, 0x200, R125 ;  /* 0x000002007f047824 */ /* 0x000fe200078e027d */
[----:B------:R-:W-:Y:S01]  /*1960*/  LOP3.LUT R0, R2, 0x8, R5, 0xf8, !PT ;  /* 0x0000000802007812 */ /* 0x000fe200078ef805 */
[----:B------:R3:W4:Y:S01]  /*1970*/  LDSM.16.M88.4 R40, [R208+0x3c80] ;  /* 0x003c8000d028783b */ /* 0x0007220000000200 */
[----:B------:R-:W-:Y:S02]  /*1980*/  SHF.R.U32.HI R2, RZ, 0x3, R2 ;  /* 0x00000003ff027819 */ /* 0x000fe40000011602 */
[----:B------:R-:W-:Y:S01]  /*1990*/  IADD3 R3, R208, 0x3c80, RZ ;  /* 0x00003c80d0037810 */ /* 0x000fe20007ffe0ff */
[----:B------:R3:W1:Y:S01]  /*19a0*/  LDSM.16.M88.4 R36, [R208+0x4080] ;  /* 0x00408000d024783b */ /* 0x0006620000000200 */
[----:B------:R-:W-:Y:S01]  /*19b0*/  LOP3.LUT R51, R0, R2, RZ, 0x3c, !PT ;  /* 0x0000000200337212 */ /* 0x000fe200078e3cff */
[----:B------:R-:W-:Y:S01]  /*19c0*/  IMAD R0, R124, 0x20, R4 ;  /* 0x000000207c007824 */ /* 0x000fe200078e0204 */
[----:B------:R-:W-:Y:S01]  /*19d0*/  IADD3 R213, R208, 0x3ca0, RZ ;  /* 0x00003ca0d0d57810 */ /* 0x000fe20007ffe0ff */
[----:B------:R-:W-:Y:S01]  /*19e0*/  IMAD.MOV.U32 R4, RZ, RZ, 0x10 ;  /* 0x00000010ff047424 */ /* 0x000fe200078e00ff */
[----:B------:R-:W-:Y:S01]  /*19f0*/  @P0 IADD3 R213, R3, -0x20, RZ ;  /* 0xffffffe003d50810 */ /* 0x000fe20007ffe0ff */
[----:B------:R-:W-:Y:S01]  /*1a00*/  IMAD.IADD R0, R51, 0x1, R0 ;  /* 0x0000000133007824 */ /* 0x000fe200078e0200 */
[----:B------:R-:W-:Y:S01]  /*1a10*/  LOP3.LUT P0, RZ, R9, 0x2, RZ, 0xc0, !PT ;  /* 0x0000000209ff7812 */ /* 0x000fe2000780c0ff */
[----:B------:R3:W1:Y:S01]  /*1a20*/  LDSM.16.M88.4 R32, [R208+0x4480] ;  /* 0x00448000d020783b */ /* 0x0006620000000200 */
[----:B------:R-:W-:Y:S01]  /*1a30*/  SHF.R.S32.HI R5, RZ, 0x1f, R226 ;  /* 0x0000001fff057819 */ /* 0x000fe200000114e2 */
[----:B------:R-:W-:Y:S01]  /*1a40*/  IMAD.SHL.U32 R211, R0, 0x2, RZ ;  /* 0x0000000200d37824 */ /* 0x000fe200078e00ff */
[----:B------:R-:W-:Y:S01]  /*1a50*/  SEL R4, R4, 0xfffffff0, !P0 ;  /* 0xfffffff004047807 */ /* 0x000fe20004000000 */
[----:B------:R-:W-:Y:S01]  /*1a60*/  IMAD.IADD R0, R50, 0x1, -R19 ;  /* 0x0000000132007824 */ /* 0x000fe200078e0a13 */
[----:B------:R3:W1:Y:S01]  /*1a70*/  LDSM.16.M88.4 R64, [R213] ;  /* 0x00000000d540783b */ /* 0x0006620000000200 */
[----:B--2---:R-:W-:Y:S01]  /*1a80*/  IMAD.WIDE R2, R226, 0x2, R6 ;  /* 0x00000002e2027825 */ /* 0x004fe200078e0206 */
[----:B------:R-:W-:-:S02]  /*1a90*/  IADD3 R221, R213, 0x400, RZ ;  /* 0x00000400d5dd7810 */ /* 0x000fc40007ffe0ff */
[----:B------:R-:W-:Y:S01]  /*1aa0*/  ISETP.LT.OR P0, PT, R0, 0x1, P3 ;  /* 0x000000010000780c */ /* 0x000fe20001f01670 */
[----:B------:R-:W-:Y:S01]  /*1ab0*/  IMAD R212, R4, 0x2, R211 ;  /* 0x0000000204d47824 */ /* 0x000fe200078e02d3 */
[----:B------:R3:W2:Y:S01]  /*1ac0*/  LDSM.16.M88.4 R16, [R211+0x6080] ;  /* 0x00608000d310783b */ /* 0x0006a20000000200 */
[----:B------:R-:W-:-:S03]  /*1ad0*/  IADD3 R220, R213, 0x800, RZ ;  /* 0x00000800d5dc7810 */ /* 0x000fc60007ffe0ff */
[----:B------:R3:W1:Y:S04]  /*1ae0*/  LDSM.16.M88.4 R12, [R211+0x7080] ;  /* 0x00708000d30c783b */ /* 0x0006680000000200 */
[----:B-1----:R3:W1:Y:S04]  /*1af0*/  LDSM.16.M88.4 R20, [R212+0x6080] ;  /* 0x00608000d414783b */ /* 0x0026680000000200 */
[----:B------:R3:W1:Y:S04]  /*1b00*/  LDSM.16.M88.4 R8, [R212+0x7080] ;  /* 0x00708000d408783b */ /* 0x0006680000000200 */
[----:B------:R3:W1:Y:S04]  /*1b10*/  LDSM.16.M88.4 R72, [R213+0x400] ;  /* 0x00040000d548783b */ /* 0x0006680000000200 */
[----:B------:R3:W1:Y:S04]  /*1b20*/  LDSM.16.M88.4 R80, [R213+0x800] ;  /* 0x00080000d550783b */ /* 0x0006680000000200 */
[----:B------:R-:W-:Y:S01]  /*1b30*/  @!PT LDS RZ, [RZ] ;  /* 0x00000000fffff984 */ /* 0x000fe20000000800 */
[----:B------:R-:W-:Y:S01]  /*1b40*/  @!PT LDS RZ, [RZ] ;  /* 0x00000000fffff984 */ /* 0x000fe20000000800 */
[----:B------:R-:W-:Y:S01]  /*1b50*/  @!PT LDS RZ, [RZ] ;  /* 0x00000000fffff984 */ /* 0x000fe20000000800 */
[----:B------:R5:W-:Y:S01]  /*1b60*/  LDGSTS.E.BYPASS.LTC128B.128 [R223+0x1880], [R2.64], !P0 ;  /* 0x0188000002df7fae */ /* 0x000be2000c101d48 */
[----:B------:R-:W-:Y:S01]  /*1b70*/  ISETP.LT.OR P0, PT, R0, 0x1, P2 ;  /* 0x000000010000780c */ /* 0x000fe20001701670 */
[----:B-----5:R-:W-:-:S12]  /*1b80*/  IMAD.WIDE R2, R29, 0x2, R6 ;  /* 0x000000021d027825 */ /* 0x020fd800078e0206 */
[----:B------:R5:W-:Y:S01]  /*1b90*/  LDGSTS.E.BYPASS.LTC128B.128 [R223+0x2480], [R2.64], !P0 ;  /* 0x0248000002df7fae */ /* 0x000be2000c101d48 */
[----:B------:R-:W-:Y:S01]  /*1ba0*/  ISETP.LT.OR P0, PT, R0, 0x1, P1 ;  /* 0x000000010000780c */ /* 0x000fe20000f01670 */
[----:B-----5:R-:W-:-:S12]  /*1bb0*/  IMAD.WIDE R2, R28, 0x2, R6 ;  /* 0x000000021c027825 */ /* 0x020fd800078e0206 */
[----:B------:R5:W-:Y:S01]  /*1bc0*/  LDGSTS.E.BYPASS.LTC128B.128 [R223+0x3080], [R2.64], !P0 ;  /* 0x0308000002df7fae */ /* 0x000be2000c101d48 */
[----:B------:R-:W-:Y:S02]  /*1bd0*/  ISETP.GT.AND P0, PT, R27, 0x2f, PT ;  /* 0x0000002f1b00780c */ /* 0x000fe40003f04270 */
[----:B-----5:R-:W-:Y:S02]  /*1be0*/  SHF.R.S32.HI R3, RZ, 0x1f, R29 ;  /* 0x0000001fff037819 */ /* 0x020fe4000001141d */
[----:B------:R-:W-:-:S03]  /*1bf0*/  SHF.R.S32.HI R2, RZ, 0x1f, R28 ;  /* 0x0000001fff027819 */ /* 0x000fc6000001141c */
[----:B------:R3:W-:Y:S04]  /*1c00*/  STL [R1+0x28], R3 ;  /* 0x0000280301007387 */ /* 0x0007e80000100800 */
[----:B------:R3:W-:Y:S01]  /*1c10*/  STL [R1+0x24], R2 ;  /* 0x0000240201007387 */ /* 0x0007e20000100800 */
[----:B------:R-:W-:Y:S05]  /*1c20*/  @P4 BRA `(.L_x_1024) ;  /* 0x000001f000004947 */ /* 0x000fea0003800000 */
[----:B-12-4-:R-:W-:Y:S05]  /*1c30*/  BRA.DIV ~URZ, `(.L_x_1025) ;  /* 0x000114727f007947 */ /* 0x016fea000b800000 */
[----:B------:R1:W2:Y:S04]  /*1c40*/  SHFL.IDX PT, R5, R25, 0x1, 0x1c1f ;  /* 0x003c1f0019057f89 */ /* 0x0002a800000e0000 */
[----:B---3--:R1:W3:Y:S02]  /*1c50*/  SHFL.IDX PT, R2, R26, 0x1, 0x1c1f ;  /* 0x003c1f001a027f89 */ /* 0x0082e400000e0000 */
.L_x_1114:
[----:B------:R-:W4:Y:S04]  /*1c60*/  LDL R30, [R1+0x28] ;  /* 0x00002800011e7983 */ /* 0x000f280000100800 */
[----:B------:R-:W5:Y:S01]  /*1c70*/  LDL R28, [R1+0x24] ;  /* 0x00002400011c7983 */ /* 0x000f620000100800 */
[----:B------:R-:W-:-:S02]  /*1c80*/  IADD3 R3, R226, 0x20, RZ ;  /* 0x00000020e2037810 */ /* 0x000fc40007ffe0ff */
[C---:B------:R-:W-:Y:S02]  /*1c90*/  IADD3 R29, R226.reuse, 0x20, RZ ;  /* 0x00000020e21d7810 */ /* 0x040fe40007ffe0ff */
[----:B------:R-:W-:Y:S02]  /*1ca0*/  SHF.R.S32.HI R3, RZ, 0x1f, R3 ;  /* 0x0000001fff037819 */ /* 0x000fe40000011403 */
[C---:B-1----:R-:W-:Y:S02]  /*1cb0*/  IADD3 R26, R226.reuse, 0x40, RZ ;  /* 0x00000040e21a7810 */ /* 0x042fe40007ffe0ff */
[----:B------:R-:W-:Y:S02]  /*1cc0*/  LEA.HI R3, R3, R29, RZ, 0x3 ;  /* 0x0000001d03037211 */ /* 0x000fe400078f18ff */
[----:B------:R-:W-:Y:S02]  /*1cd0*/  IADD3 R27, R226, 0x40, RZ ;  /* 0x00000040e21b7810 */ /* 0x000fe40007ffe0ff */
[----:B------:R-:W-:-:S02]  /*1ce0*/  SHF.R.S32.HI R26, RZ, 0x1f, R26 ;  /* 0x0000001fff1a7819 */ /* 0x000fc4000001141a */
[-C--:B---3--:R-:W-:Y:S02]  /*1cf0*/  LEA R24, P0, R226, R2.reuse, 0x1 ;  /* 0x00000002e2187211 */ /* 0x088fe400078008ff */
        /* <DEDUP_REMOVED lines=18> */
.L_x_1024:
[----:B-12-4-:R-:W-:Y:S05]  /*1e20*/  BSYNC B0 ;  /* 0x0000000000007941 */ /* 0x016fea0003800000 */
.L_x_1023:
[----:B------:R-:W2:Y:S01]  /*1e30*/  LDL R245, [R1+0x10] ;  /* 0x0000100001f57983 */ /* 0x000ea20000100800 */
[----:B------:R-:W-:Y:S01]  /*1e40*/  IMAD R0, R124, 0x20, R125 ;  /* 0x000000207c007824 */ /* 0x000fe200078e027d */
[----:B------:R-:W-:Y:S02]  /*1e50*/  IADD3 R219, R213, 0xc00, RZ ;  /* 0x00000c00d5db7810 */ /* 0x000fe40007ffe0ff */
[----:B------:R-:W0:Y:S01]  /*1e60*/  LDGDEPBAR ;  /* 0x00000000000079af */ /* 0x000e220000000000 */
[----:B------:R-:W-:Y:S01]  /*1e70*/  WARPSYNC 0xffffffff ;  /* 0xffffffff00007948 */ /* 0x000fe20003800000 */
[----:B------:R-:W-:Y:S01]  /*1e80*/  HMMA.16816.F32.BF16 R56, R12, R40, RZ ;  /* 0x000000280c38723c */ /* 0x000fe200000418ff */
[----:B------:R-:W-:Y:S01]  /*1e90*/  IMAD.IADD R0, R51, 0x1, R0 ;  /* 0x0000000133007824 */ /* 0x000fe200078e0200 */
[C---:B------:R-:W-:Y:S02]  /*1ea0*/  IADD3 R218, R213.reuse, 0x1000, RZ ;  /* 0x00001000d5da7810 */ /* 0x040fe40007ffe0ff */
[----:B------:R-:W-:-:S02]  /*1eb0*/  IADD3 R217, R213, 0x1400, RZ ;  /* 0x00001400d5d97810 */ /* 0x000fc40007ffe0ff */
[C---:B------:R-:W-:Y:S02]  /*1ec0*/  IADD3 R216, R213.reuse, 0x1800, RZ ;  /* 0x00001800d5d87810 */ /* 0x040fe40007ffe0ff */
[----:B------:R-:W-:Y:S01]  /*1ed0*/  HMMA.16816.F32.BF16 R44, R12, R36, RZ ;  /* 0x000000240c2c723c */ /* 0x000fe200000418ff */
[C---:B------:R-:W-:Y:S02]  /*1ee0*/  IADD3 R215, R213.reuse, 0x1c00, RZ ;  /* 0x00001c00d5d77810 */ /* 0x040fe40007ffe0ff */
[----:B------:R-:W-:-:S05]  /*1ef0*/  IADD3 R214, R213, 0x2000, RZ ;  /* 0x00002000d5d67810 */ /* 0x000fca0007ffe0ff */
        /* <DEDUP_REMOVED lines=23> */
[----:B------:R-:W4:Y:S03]  /*2070*/  LDSM.16.M88.4 R12, [R211+0x8080] ;  /* 0x00808000d30c783b */ /* 0x000f260000000200 */
[C---:B------:R-:W-:Y:S01]  /*2080*/  HMMA.16816.F32.BF16 R68, R20.reuse, R64, R60 ;  /* 0x000000401444723c */ /* 0x040fe2000004183c */
[----:B------:R-:W5:Y:S07]  /*2090*/  LDSM.16.M88.4 R60, [R213+0xc00] ;  /* 0x000c0000d53c783b */ /* 0x000f6e0000000200 */
[C---:B------:R-:W-:Y:S01]  /*20a0*/  HMMA.16816.F32.BF16 R52, R20.reuse, R66, R40 ;  /* 0x000000421434723c */ /* 0x040fe20000041828 */
[----:B------:R-:W3:Y:S07]  /*20b0*/  LDSM.16.M88.4 R64, [R213+0x1400] ;  /* 0x00140000d540783b */ /* 0x000eee0000000200 */
        /* <DEDUP_REMOVED lines=10> */
[C---:B----4-:R-:W-:Y:S08]  /*2160*/  HMMA.16816.F32.BF16 R84, R12.reuse, R36, R68 ;  /* 0x000000240c54723c */ /* 0x050ff00000041844 */
        /* <DEDUP_REMOVED lines=9> */
[----:B------:R-:W4:Y:S03]  /*2200*/  LDSM.16.M88.4 R20, [R211+0xa080] ;  /* 0x00a08000d314783b */ /* 0x000f260000000200 */
[----:B-----5:R-:W-:Y:S01]  /*2210*/  HMMA.16816.F32.BF16 R68, R24, R62, R104 ;  /* 0x0000003e1844723c */ /* 0x020fe20000041868 */
[----:B--2---:R-:W-:-:S07]  /*2220*/  ISETP.GT.AND P0, PT, R128, R245, PT ;  /* 0x000000f58000720c */ /* 0x004fce0003f04270 */
[C---:B---3--:R-:W-:Y:S08]  /*2230*/  HMMA.16816.F32.BF16 R120, R24.reuse, R64, R108 ;  /* 0x000000401878723c */ /* 0x048ff0000004186c */
[C---:B------:R-:W-:Y:S08]  /*2240*/  HMMA.16816.F32.BF16 R116, R24.reuse, R56, R112 ;  /* 0x000000381874723c */ /* 0x040ff00000041870 */
[C---:B------:R-:W-:Y:S08]  /*2250*/  HMMA.16816.F32.BF16 R108, R24.reuse, R66, R88 ;  /* 0x00000042186c723c */ /* 0x040ff00000041858 */
[C---:B------:R-:W-:Y:S08]  /*2260*/  HMMA.16816.F32.BF16 R72, R24.reuse, R60, R72 ;  /* 0x0000003c1848723c */ /* 0x040ff00000041848 */
[----:B------:R-:W-:Y:S01]  /*2270*/  HMMA.16816.F32.BF16 R112, R24, R58, R96 ;  /* 0x0000003a1870723c */ /* 0x000fe20000041860 */
[----:B------:R-:W-:Y:S07]  /*2280*/  LDSM.16.M88.4 R24, [R213+0x2000] ;  /* 0x00200000d518783b */ /* 0x000fee0000000200 */
[C---:B------:R-:W-:Y:S08]  /*2290*/  HMMA.16816.F32.BF16 R104, R28.reuse, R60, R84 ;  /* 0x0000003c1c68723c */ /* 0x040ff00000041854 */
        /* <DEDUP_REMOVED lines=8> */
[----:B------:R-:W3:Y:S01]  /*2320*/  LDSM.16.M88.4 R12, [R212+0xa080] ;  /* 0x00a08000d40c783b */ /* 0x000ee20000000200 */
[----:B------:R-:W-:-:S06]  /*2330*/  DEPBAR.LE SB0, 0x0 ;  /* 0x000080000000791a */ /* 0x000fcc0000000000 */
[C---:B-1----:R-:W-:Y:S08]  /*2340*/  HMMA.16816.F32.BF16 R76, R16.reuse, R54, R68 ;  /* 0x00000036104c723c */ /* 0x042ff00000041844 */
[C---:B------:R-:W-:Y:S08]  /*2350*/  HMMA.16816.F32.BF16 R64, R16.reuse, R40, R120 ;  /* 0x000000281040723c */ /* 0x040ff00000041878 */
[C---:B------:R-:W-:Y:S08]  /*2360*/  HMMA.16816.F32.BF16 R60, R16.reuse, R42, R108 ;  /* 0x0000002a103c723c */ /* 0x040ff0000004186c */
[-C--:B------:R-:W-:Y:S08]  /*2370*/  HMMA.16816.F32.BF16 R80, R16, R52.reuse, R72 ;  /* 0x000000341050723c */ /* 0x080ff00000041848 */
[----:B----4-:R-:W-:Y:S08]  /*2380*/  HMMA.16816.F32.BF16 R56, R20, R52, R104 ;  /* 0x000000341438723c */ /* 0x010ff00000041868 */
        /* <DEDUP_REMOVED lines=10> */
[-C--:B---3--:R-:W-:Y:S08]  /*2430*/  HMMA.16816.F32.BF16 R60, R12, R36.reuse, R56 ;  /* 0x000000240c3c723c */ /* 0x088ff00000041838 */
[----:B------:R-:W-:Y:S08]  /*2440*/  HMMA.16816.F32.BF16 R92, R8, R36, R80 ;  /* 0x00000024085c723c */ /* 0x000ff00000041850 */
[----:B------:R-:W-:Y:S08]  /*2450*/  HMMA.16816.F32.BF16 R56, R12, R38, R52 ;  /* 0x000000260c38723c */ /* 0x000ff00000041834 */
[C---:B------:R-:W-:Y:S08]  /*2460*/  HMMA.16816.F32.BF16 R84, R8.reuse, R32, R72 ;  /* 0x000000200854723c */ /* 0x040ff00000041848 */
[----:B------:R-:W-:Y:S08]  /*2470*/  HMMA.16816.F32.BF16 R80, R8, R34, R68 ;  /* 0x000000220850723c */ /* 0x000ff00000041844 */
[C---:B------:R-:W-:Y:S08]  /*2480*/  HMMA.16816.F32.BF16 R28, R12.reuse, R32, R28 ;  /* 0x000000200c1c723c */ /* 0x040ff0000004181c */
[C---:B------:R-:W-:Y:S08]  /*2490*/  HMMA.16816.F32.BF16 R52, R12.reuse, R34, R44 ;  /* 0x000000220c34723c */ /* 0x040ff0000004182c */
        /* <DEDUP_REMOVED lines=30> */
[----:B------:R-:W-:Y:S02]  /*2680*/  IADD3 R134, R226, 0x20, RZ ;  /* 0x00000020e2867810 */ /* 0x000fe40007ffe0ff */
        /* <DEDUP_REMOVED lines=59> */
.L_x_1026:
[----:B------:R-:W2:Y:S01]  /*2a40*/  S2R R5, SR_TID.X ;  /* 0x0000000000057919 */ /* 0x000ea20000002100 */
[----:B-1----:R-:W-:Y:S01]  /*2a50*/  LOP3.LUT R2, R130, 0xffffffe0, RZ, 0xc0, !PT ;  /* 0xffffffe082027812 */ /* 0x002fe200078ec0ff */
[----:B------:R-:W-:Y:S01]  /*2a60*/  IMAD.MOV.U32 R247, RZ, RZ, c[0x0][0x2c4] ;  /* 0x0000b100fff77624 */ /* 0x000fe200078e00ff */
[----:B------:R-:W-:Y:S01]  /*2a70*/  SHF.R.S32.HI R3, RZ, 0x1f, R127 ;  /* 0x0000001fff037819 */ /* 0x000fe2000001147f */
[----:B------:R-:W-:Y:S01]  /*2a80*/  IMAD.MOV.U32 R246, RZ, RZ, 0x1 ;  /* 0x00000001fff67424 */ /* 0x000fe200078e00ff */
[----:B------:R-:W-:Y:S01]  /*2a90*/  ULDC UR4, c[0x0][0x324] ;  /* 0x0000c90000047ab9 */ /* 0x000fe20000000800 */
[----:B------:R-:W0:Y:S01]  /*2aa0*/  LDGDEPBAR ;  /* 0x00000000000079af */ /* 0x000e220000000000 */
[----:B------:R-:W-:Y:S01]  /*2ab0*/  ISETP.NE.AND P0, PT, R247, 0x1, PT ;  /* 0x00000001f700780c */ /* 0x000fe20003f05270 */
[----:B------:R-:W-:Y:S01]  /*2ac0*/  ULOP3.LUT UR4, URZ, UR4, URZ, 0x33, !UPT ;  /* 0x000000043f047292 */ /* 0x000fe2000f8e333f */
[----:B------:R-:W-:Y:S01]  /*2ad0*/  ISETP.LE.AND P1, PT, R246, c[0x0][0x32c], PT ;  /* 0x0000cb00f6007a0c */ /* 0x000fe20003f23270 */
[----:B--2---:R-:W-:Y:S01]  /*2ae0*/  IMAD.IADD R2, R5, 0x1, -R2 ;  /* 0x0000000105027824 */ /* 0x004fe200078e0a02 */
[----:B------:R-:W-:-:S02]  /*2af0*/  LEA.HI R5, R3, R127, RZ, 0x2 ;  /* 0x0000007f03057211 */ /* 0x000fc400078f10ff */
[----:B------:R-:W-:Y:S02]  /*2b00*/  LEA.HI R3, R49, R49, RZ, 0x1 ;  /* 0x0000003131037211 */ /* 0x000fe400078f08ff */
[----:B------:R-:W-:Y:S02]  /*2b10*/  SHF.R.S32.HI R7, RZ, 0x1f, R2 ;  /* 0x0000001fff077819 */ /* 0x000fe40000011402 */
[----:B------:R-:W-:Y:S02]  /*2b20*/  LOP3.LUT R6, R5, 0xffffffc, RZ, 0xc0, !PT ;  /* 0x0ffffffc05067812 */ /* 0x000fe400078ec0ff */
[----:B------:R-:W-:Y:S01]  /*2b30*/  LEA.HI R5, R7, R2, RZ, 0x2 ;  /* 0x0000000207057211 */ /* 0x000fe200078f10ff */
[C---:B------:R-:W-:Y:S01]  /*2b40*/  IMAD.SHL.U32 R7, R3.reuse, 0x20, RZ ;  /* 0x0000002003077824 */ /* 0x040fe200078e00ff */
[----:B------:R-:W-:Y:S01]  /*2b50*/  LOP3.LUT R8, R3, 0x1ffffffe, RZ, 0xc0, !PT ;  /* 0x1ffffffe03087812 */ /* 0x000fe200078ec0ff */
[----:B------:R-:W-:Y:S01]  /*2b60*/  IMAD.IADD R9, R127, 0x1, -R6 ;  /* 0x000000017f097824 */ /* 0x000fe200078e0a06 */
[----:B------:R-:W-:-:S02]  /*2b70*/  LEA.HI.SX32 R6, R5, R129, 0x1e ;  /* 0x0000008105067211 */ /* 0x000fc400078ff2ff */
[----:B------:R-:W-:-:S03]  /*2b80*/  LOP3.LUT R7, R7, 0xffffffc0, RZ, 0xc0, !PT ;  /* 0xffffffc007077812 */ /* 0x000fc600078ec0ff */
[----:B------:R-:W-:Y:S02]  /*2b90*/  IMAD R3, R9, 0x10, R6 ;  /* 0x0000001009037824 */ /* 0x000fe400078e0206 */
[----:B------:R-:W-:Y:S02]  /*2ba0*/  IMAD.IADD R6, R49, 0x1, -R8 ;  /* 0x0000000131067824 */ /* 0x000fe400078e0a08 */
[----:B------:R-:W-:-:S04]  /*2bb0*/  IMAD.IADD R3, R7, 0x1, R3 ;  /* 0x0000000107037824 */ /* 0x000fc800078e0203 */
[----:B------:R-:W-:Y:S02]  /*2bc0*/  IMAD R10, R6, 0x8, R3 ;  /* 0x00000008060a7824 */ /* 0x000fe400078e0203 */
[----:B------:R-:W-:Y:S02]  /*2bd0*/  IMAD.MOV.U32 R6, RZ, RZ, c[0x0][0x2ac] ;  /* 0x0000ab00ff067624 */ /* 0x000fe400078e00ff */
[----:B------:R-:W-:Y:S01]  /*2be0*/  @P0 IMAD.HI.U32 R3, R10, c[0x0][0x2c8], RZ ;  /* 0x0000b2000a030a27 */ /* 0x000fe200078e00ff */
[----:B------:R1:W-:Y:S03]  /*2bf0*/  STL [R1+0x18], R10 ;  /* 0x0000180a01007387 */ /* 0x0003e60000100800 */
[----:B------:R-:W-:Y:S01]  /*2c00*/  IMAD.MOV.U32 R8, RZ, RZ, R10 ;  /* 0x000000ffff087224 */ /* 0x000fe200078e000a */
[----:B------:R-:W-:Y:S02]  /*2c10*/  @P0 SHF.R.U32.HI R8, RZ, c[0x0][0x2cc], R3 ;  /* 0x0000b300ff080a19 */ /* 0x000fe40000011603 */
[----:B------:R-:W-:-:S03]  /*2c20*/  LOP3.LUT R3, R5, 0x7ffffffc, RZ, 0xc0, !PT ;  /* 0x7ffffffc05037812 */ /* 0x000fc600078ec0ff */
[----:B------:R-:W2:Y:S02]  /*2c30*/  SHFL.IDX PT, R5, R8, RZ, 0x1c1f ;  /* 0x001c1fff08057589 */ /* 0x000ea400000e0000 */
[----:B------:R-:W-:Y:S02]  /*2c40*/  IMAD.IADD R2, R2, 0x1, -R3 ;  /* 0x0000000102027824 */ /* 0x000fe400078e0a03 */
[----:B------:R-:W-:Y:S02]  /*2c50*/  IMAD R3, R6, c[0x0][0x1d0], R48 ;  /* 0x0000740006037a24 */ /* 0x000fe400078e0230 */
[----:B------:R-:W-:-:S04]  /*2c60*/  IMAD.SHL.U32 R250, R2, 0x2, RZ ;  /* 0x0000000202fa7824 */ /* 0x000fc800078e00ff */
[----:B------:R-:W-:Y:S01]  /*2c70*/  IMAD.IADD R12, R48, 0x1, -R250 ;  /* 0x00000001300c7824 */ /* 0x000fe200078e0afa */
[----:B------:R-:W-:-:S04]  /*2c80*/  IADD3 R2, -R250, 0x1, R50 ;  /* 0x00000001fa027810 */ /* 0x000fc80007ffe132 */
[----:B------:R-:W-:Y:S01]  /*2c90*/  IADD3 R2, R2, -c[0x0][0x168], RZ ;  /* 0x80005a0002027a10 */ /* 0x000fe20007ffe0ff */
[----:B-1----:R-:W-:-:S03]  /*2ca0*/  IMAD.IADD R10, R3, 0x1, -R250 ;  /* 0x00000001030a7824 */ /* 0x002fc600078e0afa */
[C---:B------:R-:W-:Y:S02]  /*2cb0*/  IADD3 R9, R2.reuse, c[0x0][0x328], RZ ;  /* 0x0000ca0002097a10 */ /* 0x040fe40007ffe0ff */
[----:B------:R-:W-:-:S03]  /*2cc0*/  IADD3 R11, R2, UR4, RZ ;  /* 0x00000004020b7c10 */ /* 0x000fc6000fffe0ff */
[--C-:B--2---:R-:W-:Y:S02]  /*2cd0*/  IMAD.IADD R3, R9, 0x1, R5.reuse ;  /* 0x0000000109037824 */ /* 0x104fe400078e0205 */
[----:B------:R-:W-:-:S03]  /*2ce0*/  IMAD.IADD R2, R11, 0x1, R5 ;  /* 0x000000010b027824 */ /* 0x000fc600078e0205 */
[----:B------:R-:W-:Y:S01]  /*2cf0*/  IMNMX R3, R3, R10, PT ;  /* 0x0000000a03037217 */ /* 0x000fe20003800200 */
[----:B------:R-:W-:Y:S05]  /*2d00*/  @!P1 BRA `(.L_x_1027) ;  /* 0x0000016000009947 */ /* 0x000fea0003800000 */
[----:B------:R-:W-:Y:S01]  /*2d10*/  MOV R13, c[0x0][0x2ac] ;  /* 0x0000ab00000d7a02 */ /* 0x000fe20000000f00 */
        /* <DEDUP_REMOVED lines=12> */
.L_x_1029:
[----:B------:R-:W-:-:S04]  /*2de0*/  MOV R6, 0x1 ;  /* 0x0000000100067802 */ /* 0x000fc80000000f00 */
[----:B------:R-:W-:-:S13]  /*2df0*/  ISETP.NE.AND P0, PT, R6, c[0x0][0x32c], PT ;  /* 0x0000cb0006007a0c */ /* 0x000fda0003f05270 */
[----:B------:R-:W-:-:S05]  /*2e00*/  @P0 IMAD.HI.U32 R6, R5, c[0x0][0x330], RZ ;  /* 0x0000cc0005060a27 */ /* 0x000fca00078e00ff */
[----:B------:R-:W-:Y:S02]  /*2e10*/  @P0 SHF.R.U32.HI R5, RZ, c[0x0][0x334], R6 ;  /* 0x0000cd00ff050a19 */ /* 0x000fe40000011606 */
.L_x_1030:
[----:B------:R-:W-:Y:S05]  /*2e20*/  BSYNC B0 ;  /* 0x0000000000007941 */ /* 0x000fea0003800000 */
.L_x_1028:
[----:B------:R-:W-:-:S05]  /*2e30*/  IMAD R5, R5, c[0x0][0x32c], R12 ;  /* 0x0000cb0005057a24 */ /* 0x000fca00078e020c */
[----:B------:R-:W-:Y:S02]  /*2e40*/  IADD3 R6, R5, c[0x0][0x32c], RZ ;  /* 0x0000cb0005067a10 */ /* 0x000fe40007ffe0ff */
[----:B------:R-:W-:Y:S02]  /*2e50*/  IMNMX R2, R2, R5, !PT ;  /* 0x0000000502027217 */ /* 0x000fe40007800200 */
[----:B------:R-:W-:Y:S02]  /*2e60*/  IMNMX R3, R3, R6, PT ;  /* 0x0000000603037217 */ /* 0x000fe40003800200 */
.L_x_1027:
[----:B------:R-:W1:Y:S02]  /*2e70*/  SHFL.IDX PT, R7, R8, 0x1, 0x1c1f ;  /* 0x003c1f0008077f89 */ /* 0x000e6400000e0000 */
[----:B-1----:R-:W-:Y:S01]  /*2e80*/  IMAD.IADD R6, R9, 0x1, R7 ;  /* 0x0000000109067824 */ /* 0x002fe200078e0207 */
[----:B------:R-:W-:-:S04]  /*2e90*/  IADD3 R5, R11, R7, RZ ;  /* 0x000000070b057210 */ /* 0x000fc80007ffe0ff */
        /* <DEDUP_REMOVED lines=15> */
.L_x_1033:
[----:B------:R-:W-:-:S04]  /*2f90*/  MOV R13, 0x1 ;  /* 0x00000001000d7802 */ /* 0x000fc80000000f00 */
[----:B------:R-:W-:-:S13]  /*2fa0*/  ISETP.NE.AND P0, PT, R13, c[0x0][0x32c], PT ;  /* 0x0000cb000d007a0c */ /* 0x000fda0003f05270 */
[----:B------:R-:W-:-:S05]  /*2fb0*/  @P0 IMAD.HI.U32 R13, R7, c[0x0][0x330], RZ ;  /* 0x0000cc00070d0a27 */ /* 0x000fca00078e00ff */
[----:B------:R-:W-:Y:S02]  /*2fc0*/  @P0 SHF.R.U32.HI R7, RZ, c[0x0][0x334], R13 ;  /* 0x0000cd00ff070a19 */ /* 0x000fe4000001160d */
.L_x_1034:
[----:B------:R-:W-:Y:S05]  /*2fd0*/  BSYNC B0 ;  /* 0x0000000000007941 */ /* 0x000fea0003800000 */
.L_x_1032:
[----:B------:R-:W-:-:S05]  /*2fe0*/  IMAD R7, R7, c[0x0][0x32c], R12 ;  /* 0x0000cb0007077a24 */ /* 0x000fca00078e020c */
[----:B------:R-:W-:Y:S02]  /*2ff0*/  IADD3 R13, R7, c[0x0][0x32c], RZ ;  /* 0x0000cb00070d7a10 */ /* 0x000fe40007ffe0ff */
[----:B------:R-:W-:Y:S02]  /*3000*/  IMNMX R5, R5, R7, !PT ;  /* 0x0000000705057217 */ /* 0x000fe40007800200 */
[----:B------:R-:W-:Y:S02]  /*3010*/  IMNMX R6, R6, R13, PT ;  /* 0x0000000d06067217 */ /* 0x000fe40003800200 */
.L_x_1031:
[C---:B------:R-:W-:Y:S01]  /*3020*/  ISETP.GE.AND P0, PT, R48.reuse, 0x2, PT ;  /* 0x000000023000780c */ /* 0x040fe20003f06270 */
        /* <DEDUP_REMOVED lines=11> */
[----:B------:R-:W-:Y:S02]  /*30e0*/  ISETP.GE.AND P5, PT, R48, 0x12, PT ;  /* 0x000000123000780c */ /* 0x000fe40003fa6270 */
[----:B------:R-:W-:Y:S02]  /*30f0*/  FSEL R25, R56, -INF , !P0 ;  /* 0xff80000038197808 */ /* 0x000fe40004000000 */
[----:B------:R-:W-:Y:S02]  /*3100*/  ISETP.GT.AND P0, PT, R2, 0x9, !P1 ;  /* 0x000000090200780c */ /* 0x000fe40004f04270 */
[----:B------:R-:W-:Y:S02]  /*3110*/  ISETP.GE.AND P4, PT, R48, 0x19, PT ;  /* 0x000000193000780c */ /* 0x000fe40003f86270 */
[----:B------:R-:W-:-:S02]  /*3120*/  ISETP.LT.OR P0, PT, R3, 0xa, P0 ;  /* 0x0000000a0300780c */ /* 0x000fc40000701670 */
[----:B------:R-:W-:Y:S02]  /*3130*/  ISETP.GE.AND P3, PT, R48, 0x1a, PT ;  /* 0x0000001a3000780c */ /* 0x000fe40003f66270 */
[----:B------:R-:W-:Y:S02]  /*3140*/  FSEL R26, R57, -INF , !P0 ;  /* 0xff800000391a7808 */ /* 0x000fe40004000000 */
[----:B------:R-:W-:Y:S02]  /*3150*/  ISETP.GT.AND P0, PT, R2, 0x10, !P6 ;  /* 0x000000100200780c */ /* 0x000fe40007704270 */
[----:B------:R-:W-:Y:S02]  /*3160*/  ISETP.GE.AND P2, PT, R48, 0x21, PT ;  /* 0x000000213000780c */ /* 0x000fe40003f46270 */
[----:B------:R-:W-:Y:S02]  /*3170*/  ISETP.LT.OR P0, PT, R3, 0x11, P0 ;  /* 0x000000110300780c */ /* 0x000fe40000701670 */
[----:B------:R-:W-:-:S02]  /*3180*/  P2R R15, PR, RZ, 0x2 ;  /* 0x00000002ff0f7803 */ /* 0x000fc40000000000 */
[----:B------:R-:W-:Y:S02]  /*3190*/  FSEL R27, R28, -INF , !P0 ;  /* 0xff8000001c1b7808 */ /* 0x000fe40004000000 */
        /* <DEDUP_REMOVED lines=29> */
[----:B-1----:R-:W-:-:S03]  /*3370*/  IMAD.IADD R2, R11, 0x1, R7 ;  /* 0x000000010b027824 */ /* 0x002fc600078e0207 */
[----:B------:R-:W-:Y:S01]  /*3380*/  ISETP.LT.OR P0, PT, R3, 0x2a, P0 ;  /* 0x0000002a0300780c */ /* 0x000fe20000701670 */
[----:B------:R-:W-:-:S03]  /*3390*/  IMAD.IADD R3, R9, 0x1, R7 ;  /* 0x0000000109037824 */ /* 0x000fc600078e0207 */
[----:B------:R-:W-:Y:S02]  /*33a0*/  FSEL R45, R33, -INF , !P0 ;  /* 0xff800000212d7808 */ /* 0x000fe40004000000 */
[----:B------:R-:W-:Y:S02]  /*33b0*/  ISETP.LE.AND P0, PT, R246, c[0x0][0x32c], PT ;  /* 0x0000cb00f6007a0c */ /* 0x000fe40003f03270 */
[----:B------:R-:W-:-:S11]  /*33c0*/  IMNMX R3, R3, R10, PT ;  /* 0x0000000a03037217 */ /* 0x000fd60003800200 */
        /* <DEDUP_REMOVED lines=14> */
.L_x_1037:
[----:B------:R-:W-:-:S04]  /*34b0*/  MOV R18, 0x1 ;  /* 0x0000000100127802 */ /* 0x000fc80000000f00 */
[----:B------:R-:W-:-:S13]  /*34c0*/  ISETP.NE.AND P0, PT, R18, c[0x0][0x32c], PT ;  /* 0x0000cb0012007a0c */ /* 0x000fda0003f05270 */
[----:B------:R-:W-:-:S05]  /*34d0*/  @P0 IMAD.HI.U32 R18, R7, c[0x0][0x330], RZ ;  /* 0x0000cc0007120a27 */ /* 0x000fca00078e00ff */
[----:B------:R-:W-:Y:S02]  /*34e0*/  @P0 SHF.R.U32.HI R7, RZ, c[0x0][0x334], R18 ;  /* 0x0000cd00ff070a19 */ /* 0x000fe40000011612 */
.L_x_1038:
[----:B------:R-:W-:Y:S05]  /*34f0*/  BSYNC B0 ;  /* 0x0000000000007941 */ /* 0x000fea0003800000 */
.L_x_1036:
[----:B------:R-:W-:-:S05]  /*3500*/  IMAD R7, R7, c[0x0][0x32c], R12 ;  /* 0x0000cb0007077a24 */ /* 0x000fca00078e020c */
[----:B------:R-:W-:Y:S02]  /*3510*/  IADD3 R18, R7, c[0x0][0x32c], RZ ;  /* 0x0000cb0007127a10 */ /* 0x000fe40007ffe0ff */
[----:B------:R-:W-:Y:S02]  /*3520*/  IMNMX R2, R2, R7, !PT ;  /* 0x0000000702027217 */ /* 0x000fe40007800200 */
[----:B------:R-:W-:Y:S02]  /*3530*/  IMNMX R3, R3, R18, PT ;  /* 0x0000001203037217 */ /* 0x000fe40003800200 */
.L_x_1035:
[----:B------:R-:W-:Y:S02]  /*3540*/  ISETP.NE.AND P0, PT, R16, RZ, PT ;  /* 0x000000ff1000720c */ /* 0x000fe40003f05270 */
[----:B------:R-:W-:Y:S02]  /*3550*/  P2R R7, PR, RZ, 0x40 ;  /* 0x00000040ff077803 */ /* 0x000fe40000000000 */
[----:B------:R-:W-:-:S04]  /*3560*/  ISETP.GT.AND P0, PT, R5, 0x8, !P0 ;  /* 0x000000080500780c */ /* 0x000fc80004704270 */
[----:B------:R-:W-:-:S04]  /*3570*/  ISETP.LT.OR P0, PT, R6, 0x9, P0 ;  /* 0x000000090600780c */ /* 0x000fc80000701670 */
[----:B------:R-:W-:Y:S02]  /*3580*/  FSEL R21, R58, -INF , !P0 ;  /* 0xff8000003a157808 */ /* 0x000fe40004000000 */
[----:B------:R-:W-:-:S04]  /*3590*/  ISETP.NE.AND P0, PT, R15, RZ, PT ;  /* 0x000000ff0f00720c */ /* 0x000fc80003f05270 */
[----:B------:R-:W-:-:S04]  /*35a0*/  ISETP.GT.AND P0, PT, R5, 0x9, !P0 ;  /* 0x000000090500780c */ /* 0x000fc80004704270 */
[----:B------:R-:W-:-:S04]  /*35b0*/  ISETP.LT.OR P0, PT, R6, 0xa, P0 ;  /* 0x0000000a0600780c */ /* 0x000fc80000701670 */
[----:B------:R-:W-:Y:S02]  /*35c0*/  FSEL R23, R59, -INF , !P0 ;  /* 0xff8000003b177808 */ /* 0x000fe40004000000 */
[----:B------:R-:W-:Y:S02]  /*35d0*/  ISETP.GT.AND P0, PT, R5, 0x10, !P6 ;  /* 0x000000100500780c */ /* 0x000fe40007704270 */
[----:B------:R-:W-:Y:S02]  /*35e0*/  ISETP.NE.AND P6, PT, R19, RZ, PT ;  /* 0x000000ff1300720c */ /* 0x000fe40003fc5270 */
        /* <DEDUP_REMOVED lines=18> */
[----:B------:R-:W-:-:S04]  /*3710*/  ISETP.GT.AND P0, PT, R5, 0x1, !P0 ;  /* 0x000000010500780c */ /* 0x000fc80004704270 */
[----:B------:R-:W-:-:S04]  /*3720*/  ISETP.LT.OR P0, PT, R6, 0x2, P0 ;  /* 0x000000020600780c */ /* 0x000fc80000701670 */
[----:B------:R-:W-:Y:S02]  /*3730*/  FSEL R20, R63, -INF , !P0 ;  /* 0xff8000003f147808 */ /* 0x000fe40004000000 */
[----:B------:R-:W-:-:S04]  /*3740*/  ISETP.GT.AND P0, PT, R5, RZ, !P6 ;  /* 0x000000ff0500720c */ /* 0x000fc80007704270 */
[----:B------:R-:W-:-:S04]  /*3750*/  ISETP.LT.OR P0, PT, R6, 0x1, P0 ;  /* 0x000000010600780c */ /* 0x000fc80000701670 */
[----:B------:R-:W-:Y:S02]  /*3760*/  FSEL R18, R62, -INF , !P0 ;  /* 0xff8000003e127808 */ /* 0x000fe40004000000 */
[----:B------:R-:W-:-:S04]  /*3770*/  ISETP.NE.AND P0, PT, R14, RZ, PT ;  /* 0x000000ff0e00720c */ /* 0x000fc80003f05270 */
[----:B------:R-:W-:-:S04]  /*3780*/  ISETP.GT.AND P0, PT, R5, 0x28, !P0 ;  /* 0x000000280500780c */ /* 0x000fc80004704270 */
[----:B------:R-:W-:-:S04]  /*3790*/  ISETP.LT.OR P0, PT, R6, 0x29, P0 ;  /* 0x000000290600780c */ /* 0x000fc80000701670 */
[----:B------:R-:W-:Y:S02]  /*37a0*/  FSEL R48, R34, -INF , !P0 ;  /* 0xff80000022307808 */ /* 0x000fe40004000000 */
[----:B------:R-:W-:-:S04]  /*37b0*/  ISETP.NE.AND P0, PT, R13, RZ, PT ;  /* 0x000000ff0d00720c */ /* 0x000fc80003f05270 */
[----:B------:R-:W-:Y:S02]  /*37c0*/  ISETP.GT.AND P0, PT, R5, 0x29, !P0 ;  /* 0x000000290500780c */ /* 0x000fe40004704270 */
[----:B------:R-:W1:Y:S02]  /*37d0*/  SHFL.IDX PT, R5, R8, 0x3, 0x1c1f ;  /* 0x007c1f0008057f89 */ /* 0x000e6400000e0000 */
[----:B------:R-:W-:-:S04]  /*37e0*/  ISETP.LT.OR P0, PT, R6, 0x2a, P0 ;  /* 0x0000002a0600780c */ /* 0x000fc80000701670 */
[----:B------:R-:W-:Y:S02]  /*37f0*/  FSEL R49, R35, -INF , !P0 ;  /* 0xff80000023317808 */ /* 0x000fe40004000000 */
[----:B------:R-:W-:Y:S02]  /*3800*/  ISETP.GT.AND P0, PT, R2, RZ, !P6 ;  /* 0x000000ff0200720c */ /* 0x000fe40007704270 */
[----:B------:R-:W-:Y:S02]  /*3810*/  ISETP.NE.AND P6, PT, R7, RZ, PT ;  /* 0x000000ff0700720c */ /* 0x000fe40003fc5270 */
        /* <DEDUP_REMOVED lines=58> */
.L_x_1041:
[----:B------:R-:W-:-:S04]  /*3bc0*/  MOV R6, 0x1 ;  /* 0x0000000100067802 */ /* 0x000fc80000000f00 */
[----:B------:R-:W-:-:S13]  /*3bd0*/  ISETP.NE.AND P0, PT, R6, c[0x0][0x32c], PT ;  /* 0x0000cb0006007a0c */ /* 0x000fda0003f05270 */
[----:B------:R-:W-:-:S05]  /*3be0*/  @P0 IMAD.HI.U32 R6, R5, c[0x0][0x330], RZ ;  /* 0x0000cc0005060a27 */ /* 0x000fca00078e00ff */
[----:B------:R-:W-:Y:S02]  /*3bf0*/  @P0 SHF.R.U32.HI R5, RZ, c[0x0][0x334], R6 ;  /* 0x0000cd00ff050a19 */ /* 0x000fe40000011606 */
.L_x_1042:
[----:B------:R-:W-:Y:S05]  /*3c00*/  BSYNC B0 ;  /* 0x0000000000007941 */ /* 0x000fea0003800000 */
.L_x_1040:
[----:B------:R-:W-:-:S05]  /*3c10*/  IMAD R5, R5, c[0x0][0x32c], R12 ;  /* 0x0000cb0005057a24 */ /* 0x000fca00078e020c */
[----:B------:R-:W-:Y:S02]  /*3c20*/  IADD3 R6, R5, c[0x0][0x32c], RZ ;  /* 0x0000cb0005067a10 */ /* 0x000fe40007ffe0ff */
[----:B------:R-:W-:Y:S02]  /*3c30*/  IMNMX R2, R2, R5, !PT ;  /* 0x0000000502027217 */ /* 0x000fe40007800200 */
[----:B------:R-:W-:Y:S02]  /*3c40*/  IMNMX R3, R3, R6, PT ;  /* 0x0000000603037217 */ /* 0x000fe40003800200 */
.L_x_1039:
[----:B------:R-:W-:Y:S01]  /*3c50*/  ISETP.NE.AND P0, PT, R16, RZ, PT ;  /* 0x000000ff1000720c */ /* 0x000fe20003f05270 */
        /* <DEDUP_REMOVED lines=21> */
[----:B------:R-:W-:Y:S02]  /*3db0*/  ISETP.GT.AND P0, PT, R2, 0x10, !P6 ;  /* 0x000000100200780c */ /* 0x000fe40007704270 */
[----:B------:R-:W-:Y:S01]  /*3dc0*/  FMNMX.FTZ R134, R39, R134, !PT ;  /* 0x0000008627867209 */ /* 0x000fe20007810000 */
[----:B------:R-:W-:Y:S01]  /*3dd0*/  LDSM.16.MT88.4 R88, [R209+0x1c80] ;  /* 0x001c8000d158783b */ /* 0x000fe20000004200 */
[----:B------:R-:W-:-:S02]  /*3de0*/  ISETP.LT.OR P0, PT, R3, 0x11, P0 ;  /* 0x000000110300780c */ /* 0x000fc40000701670 */
[----:B------:R-:W-:Y:S01]  /*3df0*/  FMNMX.FTZ R134, R42, R134, !PT ;  /* 0x000000862a867209 */ /* 0x000fe20007810000 */
[----:B------:R-:W-:Y:S01]  /*3e00*/  LDSM.16.MT88.4 R136, [R209+0x2880] ;  /* 0x00288000d188783b */ /* 0x000fe20000004200 */
[----:B------:R-:W-:Y:S02]  /*3e10*/  FSEL R75, R86, -INF , !P0 ;  /* 0xff800000564b7808 */ /* 0x000fe40004000000 */
[----:B------:R-:W-:Y:S01]  /*3e20*/  ISETP.GT.AND P0, PT, R2, 0x11, !P5 ;  /* 0x000000110200780c */ /* 0x000fe20006f04270 */
[----:B------:R-:W-:Y:S01]  /*3e30*/  LDSM.16.MT88.4 R144, [R210+0x2880] ;  /* 0x00288000d290783b */ /* 0x000fe20000004200 */
[----:B------:R-:W-:Y:S02]  /*3e40*/  ISETP.NE.AND P5, PT, R14, RZ, PT ;  /* 0x000000ff0e00720c */ /* 0x000fe40003fa5270 */
[----:B------:R-:W-:Y:S01]  /*3e50*/  ISETP.LT.OR P0, PT, R3, 0x12, P0 ;  /* 0x000000120300780c */ /* 0x000fe20000701670 */
[----:B------:R-:W-:Y:S01]  /*3e60*/  LDSM.16.MT88.4 R172, [R210+0x3480] ;  /* 0x00348000d2ac783b */ /* 0x000fe20000004200 */
[----:B------:R-:W-:-:S02]  /*3e70*/  FMNMX.FTZ R134, R43, R134, !PT ;  /* 0x000000862b867209 */ /* 0x000fc40007810000 */
[----:B------:R-:W-:Y:S01]  /*3e80*/  FSEL R121, R87, -INF , !P0 ;  /* 0xff80000057797808 */ /* 0x000fe20004000000 */
[----:B------:R-:W-:Y:S01]  /*3e90*/  LDSM.16.MT88.4 R180, [R209+0x3880] ;  /* 0x00388000d1b4783b */ /* 0x000fe20000004200 */
[----:B------:R-:W-:Y:S02]  /*3ea0*/  ISETP.GT.AND P0, PT, R2, 0x18, !P4 ;  /* 0x000000180200780c */ /* 0x000fe40006704270 */
[----:B------:R-:W-:Y:S01]  /*3eb0*/  ISETP.NE.AND P4, PT, R19, RZ, PT ;  /* 0x000000ff1300720c */ /* 0x000fe20003f85270 */
[----:B------:R-:W-:Y:S01]  /*3ec0*/  LDSM.16.MT88.4 R104, [R209+0x2080] ;  /* 0x00208000d168783b */ /* 0x000fe20000004200 */
[----:B------:R-:W-:Y:S02]  /*3ed0*/  ISETP.LT.OR P0, PT, R3, 0x19, P0 ;  /* 0x000000190300780c */ /* 0x000fe40000701670 */
[----:B------:R-:W-:Y:S01]  /*3ee0*/  FMNMX.FTZ R134, R44, R134, !PT ;  /* 0x000000862c867209 */ /* 0x000fe20007810000 */
[----:B------:R-:W-:Y:S01]  /*3ef0*/  LDSM.16.MT88.4 R160, [R210+0x2080] ;  /* 0x00208000d2a0783b */ /* 0x000fe20000004200 */
[----:B------:R-:W-:-:S02]  /*3f00*/  FSEL R123, R82, -INF , !P0 ;  /* 0xff800000527b7808 */ /* 0x000fc40004000000 */
[C---:B------:R-:W-:Y:S01]  /*3f10*/  ISETP.GT.AND P0, PT, R2.reuse, 0x19, !P3 ;  /* 0x000000190200780c */ /* 0x040fe20005f04270 */
[----:B------:R-:W-:Y:S01]  /*3f20*/  LDSM.16.MT88.4 R168, [R209+0x2c80] ;  /* 0x002c8000d1a8783b */ /* 0x000fe20000004200 */
[----:B------:R-:W-:Y:S02]  /*3f30*/  ISETP.NE.AND P3, PT, R17, RZ, PT ;  /* 0x000000ff1100720c */ /* 0x000fe40003f65270 */
[----:B------:R-:W-:Y:S01]  /*3f40*/  ISETP.LT.OR P0, PT, R3, 0x1a, P0 ;  /* 0x0000001a0300780c */ /* 0x000fe20000701670 */
[----:B------:R-:W-:Y:S01]  /*3f50*/  LDSM.16.MT88.4 R176, [R210+0x2c80] ;  /* 0x002c8000d2b0783b */ /* 0x000fe20000004200 */
[----:B------:R-:W-:Y:S02]  /*3f60*/  ISETP.NE.AND P6, PT, R13, RZ, PT ;  /* 0x000000ff0d00720c */ /* 0x000fe40003fc5270 */
[----:B------:R-:W-:Y:S01]  /*3f70*/  FSEL R130, R83, -INF , !P0 ;  /* 0xff80000053827808 */ /* 0x000fe20004000000 */
[----:B------:R-:W-:Y:S01]  /*3f80*/  LDSM.16.MT88.4 R184, [R210+0x3880] ;  /* 0x00388000d2b8783b */ /* 0x000fe20000004200 */
[----:B------:R-:W-:-:S02]  /*3f90*/  ISETP.GT.AND P0, PT, R2, 0x20, !P2 ;  /* 0x000000200200780c */ /* 0x000fc40005704270 */
[----:B------:R-:W-:Y:S02]  /*3fa0*/  FMNMX.FTZ R134, R45, R134, !PT ;  /* 0x000000862d867209 */ /* 0x000fe40007810000 */
[----:B------:R-:W-:Y:S02]  /*3fb0*/  ISETP.LT.OR P0, PT, R3, 0x21, P0 ;  /* 0x000000210300780c */ /* 0x000fe40000701670 */
[----:B------:R-:W-:Y:S02]  /*3fc0*/  FMNMX.FTZ R132, R50, R51, !PT ;  /* 0x0000003332847209 */ /* 0x000fe40007810000 */
[----:B------:R-:W-:Y:S02]  /*3fd0*/  FSEL R188, R78, -INF , !P0 ;  /* 0xff8000004ebc7808 */ /* 0x000fe40004000000 */
[----:B------:R-:W-:Y:S02]  /*3fe0*/  ISETP.GT.AND P0, PT, R2, 0x21, !P1 ;  /* 0x000000210200780c */ /* 0x000fe40004f04270 */
[----:B------:R-:W-:-:S02]  /*3ff0*/  FMNMX.FTZ R132, R68, R132, !PT ;  /* 0x0000008444847209 */ /* 0x000fc40007810000 */
[----:B------:R-:W-:Y:S02]  /*4000*/  ISETP.LT.OR P0, PT, R3, 0x22, P0 ;  /* 0x000000220300780c */ /* 0x000fe40000701670 */
[----:B------:R-:W-:Y:S02]  /*4010*/  FMNMX.FTZ R132, R72, R132, !PT ;  /* 0x0000008448847209 */ /* 0x000fe40007810000 */
[----:B------:R-:W-:Y:S02]  /*4020*/  FSEL R189, R79, -INF , !P0 ;  /* 0xff8000004fbd7808 */ /* 0x000fe40004000000 */
[----:B------:R-:W-:Y:S01]  /*4030*/  ISETP.GT.AND P0, PT, R2, 0x1, !P3 ;  /* 0x000000010200780c */ /* 0x000fe20005f04270 */
[----:B------:R-:W-:Y:S01]  /*4040*/  LDSM.16.MT88.4 R76, [R209+0x3080] ;  /* 0x00308000d14c783b */ /* 0x000fe20000004200 */
[----:B------:R-:W-:Y:S02]  /*4050*/  FMNMX.FTZ R133, R18, R20, !PT ;  /* 0x0000001412857209 */ /* 0x000fe40007810000 */
[----:B------:R-:W-:-:S02]  /*4060*/  ISETP.LT.OR P0, PT, R3, 0x2, P0 ;  /* 0x000000020300780c */ /* 0x000fc40000701670 */
[----:B------:R-:W-:Y:S02]  /*4070*/  FMNMX.FTZ R132, R120, R132, !PT ;  /* 0x0000008478847209 */ /* 0x000fe40007810000 */
[----:B------:R-:W-:Y:S02]  /*4080*/  FSEL R15, R95, -INF , !P0 ;  /* 0xff8000005f0f7808 */ /* 0x000fe40004000000 */
[----:B------:R-:W-:Y:S02]  /*4090*/  ISETP.GT.AND P0, PT, R2, RZ, !P4 ;  /* 0x000000ff0200720c */ /* 0x000fe40006704270 */
[----:B------:R-:W-:Y:S02]  /*40a0*/  FMNMX.FTZ R133, R21, R133, !PT ;  /* 0x0000008515857209 */ /* 0x000fe40007810000 */
[----:B------:R-:W-:Y:S02]  /*40b0*/  ISETP.LT.OR P0, PT, R3, 0x1, P0 ;  /* 0x000000010300780c */ /* 0x000fe40000701670 */
[----:B------:R-:W-:-:S02]  /*40c0*/  FMNMX.FTZ R132, R122, R132, !PT ;  /* 0x000000847a847209 */ /* 0x000fc40007810000 */
[----:B------:R-:W-:Y:S02]  /*40d0*/  FSEL R14, R94, -INF , !P0 ;  /* 0xff8000005e0e7808 */ /* 0x000fe40004000000 */
[----:B------:R-:W-:Y:S01]  /*40e0*/  ISETP.GT.AND P0, PT, R2, 0x28, !P5 ;  /* 0x000000280200780c */ /* 0x000fe20006f04270 */
[----:B------:R-:W-:Y:S01]  /*40f0*/  LDSM.16.MT88.4 R92, [R210+0x1c80] ;  /* 0x001c8000d25c783b */ /* 0x000fe20000004200 */
[----:B------:R-:W-:Y:S02]  /*4100*/  FMNMX.FTZ R133, R23, R133, !PT ;  /* 0x0000008517857209 */ /* 0x000fe40007810000 */
[----:B------:R-:W-:Y:S02]  /*4110*/  ISETP.LT.OR P0, PT, R3, 0x29, P0 ;  /* 0x000000290300780c */ /* 0x000fe40000701670 */
[----:B------:R-:W-:Y:S02]  /*4120*/  FMNMX.FTZ R132, R131, R132, !PT ;  /* 0x0000008483847209 */ /* 0x000fe40007810000 */
[----:B------:R-:W-:-:S02]  /*4130*/  FSEL R191, R66, -INF , !P0 ;  /* 0xff80000042bf7808 */ /* 0x000fc40004000000 */
[----:B------:R-:W-:Y:S02]  /*4140*/  ISETP.GT.AND P0, PT, R2, 0x29, !P6 ;  /* 0x000000290200780c */ /* 0x000fe40007704270 */
[----:B------:R-:W1:Y:S01]  /*4150*/  SHFL.BFLY PT, R2, R134, 0x2, 0x1f ;  /* 0x0c401f0086027f89 */ /* 0x000e6200000e0000 */
        /* <DEDUP_REMOVED lines=13> */
[----:B-1----:R-:W-:Y:S02]  /*4230*/  FMNMX.FTZ R134, R134, R2, !PT ;  /* 0x0000000286867209 */ /* 0x002fe40007810000 */
[----:B------:R-:W-:Y:S02]  /*4240*/  FMNMX.FTZ R133, R48, R133, !PT ;  /* 0x0000008530857209 */ /* 0x000fe40007810000 */
[----:B------:R-:W-:Y:S01]  /*4250*/  FSEL R190, R67, -INF , !P0 ;  /* 0xff80000043be7808 */ /* 0x000fe20004000000 */
[----:B------:R-:W1:Y:S01]  /*4260*/  SHFL.BFLY PT, R2, R134, 0x1, 0x1f ;  /* 0x0c201f0086027f89 */ /* 0x000e6200000e0000 */
[----:B------:R-:W-:Y:S02]  /*4270*/  FMNMX.FTZ R133, R49, R133, !PT ;  /* 0x0000008531857209 */ /* 0x000fe40007810000 */
[----:B------:R-:W-:-:S02]  /*4280*/  ISETP.NE.AND P6, PT, R247, 0x1, PT ;  /* 0x00000001f700780c */ /* 0x000fc40003fc5270 */
[----:B------:R-:W-:Y:S02]  /*4290*/  IADD3 R207, R207, -0x2, RZ ;  /* 0xfffffffecfcf7810 */ /* 0x000fe40007ffe0ff */
        /* <DEDUP_REMOVED lines=8> */
[----:B------:R-:W-:Y:S02]  /*4320*/  FMNMX.FTZ R5, R14, R15, !PT ;  /* 0x0000000f0e057209 */ /* 0x000fe40007810000 */
[----:B-1----:R-:W-:Y:S01]  /*4330*/  FMNMX.FTZ R133, R133, R2, !PT ;  /* 0x0000000285857209 */ /* 0x002fe20007810000 */
[----:B------:R-:W-:Y:S01]  /*4340*/  FMUL.FTZ R13, R132, c[0x0][0x2d0] ;  /* 0x0000b400840d7a20 */ /* 0x000fe20000410000 */
        /* <DEDUP_REMOVED lines=13> */
[----:B------:R-:W-:Y:S02]  /*4420*/  FSEL R2, R2, RZ, P0 ;  /* 0x000000ff02027208 */ /* 0x000fe40000000000 */
[----:B------:R-:W-:Y:S02]  /*4430*/  FMNMX.FTZ R128, R190, R128, !PT ;  /* 0x00000080be807209 */ /* 0x000fe40007810000 */
[----:B------:R-:W-:Y:S01]  /*4440*/  FSETP.NEU.FTZ.AND P0, PT, R132, -INF , PT ;  /* 0xff8000008400780b */ /* 0x000fe20003f1d000 */
[--C-:B------:R-:W-:Y:S02]  /*4450*/  FFMA.FTZ R0, R18, c[0x0][0x2d0], -R2.reuse ;  /* 0x0000b40012007a23 */ /* 0x100fe40000010802 */
[----:B------:R-:W1:Y:S01]  /*4460*/  SHFL.BFLY PT, R5, R128, 0x2, 0x1f ;  /* 0x0c401f0080057f89 */ /* 0x000e6200000e0000 */
[----:B------:R-:W-:Y:S01]  /*4470*/  FSEL R13, R13, RZ, P0 ;  /* 0x000000ff0d0d7208 */ /* 0x000fe20000000000 */
        /* <DEDUP_REMOVED lines=10> */
[C---:B------:R-:W-:Y:S01]  /*4520*/  FSETP.NEU.FTZ.AND P0, PT, R128.reuse, -INF , PT ;  /* 0xff8000008000780b */ /* 0x040fe20003f1d000 */
[----:B--2---:R-:W-:Y:S02]  /*4530*/  FFMA.FTZ R0, R23, c[0x0][0x2d0], -R2 ;  /* 0x0000b40017007a23 */ /* 0x004fe40000010802 */
[----:B------:R1:W-:Y:S01]  /*4540*/  MUFU.EX2 R232, R5 ;  /* 0x0000000500e87308 */ /* 0x0003e20000000800 */
[----:B------:R-:W-:-:S05]  /*4550*/  FMUL.FTZ R12, R128, c[0x0][0x2d0] ;  /* 0x0000b400800c7a20 */ /* 0x000fca0000410000 */
[----:B------:R-:W-:Y:S02]  /*4560*/  FSEL R12, R12, RZ, P0 ;  /* 0x000000ff0c0c7208 */ /* 0x000fe40000000000 */
        /* <DEDUP_REMOVED lines=18> */
[----:B--2---:R-:W-:-:S04]  /*4690*/  FFMA.FTZ R0, R39, c[0x0][0x2d0], -R3 ;  /* 0x0000b40027007a23 */ /* 0x004fc80000010803 */
[----:B------:R1:W2:Y:S03]  /*46a0*/  MUFU.EX2 R243, R0 ;  /* 0x0000000000f37308 */ /* 0x0002a60000000800 */
[C---:B------:R-:W-:Y:S08]  /*46b0*/  HMMA.16816.F32.BF16 R32, R8.reuse, R108, RZ ;  /* 0x0000006c0820723c */ /* 0x040ff000000418ff */
[----:B------:R-:W-:Y:S01]  /*46c0*/  HMMA.16816.F32.BF16 R28, R8, R156, RZ ;  /* 0x0000009c081c723c */ /* 0x000fe200000418ff */
[----:B-1----:R-:W-:Y:S01]  /*46d0*/  FFMA.FTZ R0, R36, c[0x0][0x2d0], -R2 ;  /* 0x0000b40024007a23 */ /* 0x002fe20000010802 */
[----:B--2---:R-:W-:-:S06]  /*46e0*/  F2FP.BF16.PACK_AB R6, R243, R242 ;  /* 0x000000f2f306723e */ /* 0x004fcc00000010ff */
[C---:B------:R-:W-:Y:S01]  /*46f0*/  HMMA.16816.F32.BF16 R24, R8.reuse, R60, RZ ;  /* 0x0000003c0818723c */ /* 0x040fe200000418ff */
[----:B------:R1:W-:Y:S07]  /*4700*/  MUFU.EX2 R225, R0 ;  /* 0x0000000000e17308 */ /* 0x0003ee0000000800 */
[C---:B------:R-:W-:Y:S08]  /*4710*/  HMMA.16816.F32.BF16 R20, R8.reuse, R76, RZ ;  /* 0x0000004c0814723c */ /* 0x040ff000000418ff */
[----:B------:R-:W-:Y:S01]  /*4720*/  HMMA.16816.F32.BF16 R84, R8, R56, RZ ;  /* 0x000000380854723c */ /* 0x000fe200000418ff */
[----:B-1----:R-:W-:-:S04]  /*4730*/  FFMA.FTZ R0, R38, c[0x0][0x2d0], -R2 ;  /* 0x0000b40026007a23 */ /* 0x002fc80000010802 */
        /* <DEDUP_REMOVED lines=11> */
[----:B------:R-:W-:Y:S01]  /*47f0*/  HMMA.16816.F32.BF16 R8, R8, R58, RZ ;  /* 0x0000003a0808723c */ /* 0x000fe200000418ff */
[----:B-1----:R-:W-:Y:S01]  /*4800*/  FFMA.FTZ R0, R42, c[0x0][0x2d0], -R3 ;  /* 0x0000b4002a007a23 */ /* 0x002fe20000010803 */
[----:B--2---:R-:W-:-:S03]  /*4810*/  F2FP.BF16.PACK_AB R7, R241, R237 ;  /* 0x000000edf107723e */ /* 0x004fc600000010ff */
[----:B------:R1:W-:Y:S04]  /*4820*/  MUFU.EX2 R236, R0 ;  /* 0x0000000000ec7308 */ /* 0x0003e80000000800 */
        /* <DEDUP_REMOVED lines=58> */
[----:B------:R-:W-:Y:S01]  /*4bd0*/  HMMA.16816.F32.BF16 R96, R96, R186, R8 ;  /* 0x000000ba6060723c */ /* 0x000fe20000041808 */
        /* <DEDUP_REMOVED lines=118> */
[----:B------:R-:W-:Y:S02]  /*5340*/  STL [R1], R4 ;  /* 0x0000000401007387 */ /* 0x000fe40000100800 */
        /* <DEDUP_REMOVED lines=24> */
.L_x_1044:
[----:B------:R-:W-:-:S04]  /*54d0*/  MOV R3, 0x1 ;  /* 0x0000000100037802 */ /* 0x000fc80000000f00 */
[----:B------:R-:W-:-:S13]  /*54e0*/  ISETP.NE.AND P0, PT, R3, c[0x0][0x32c], PT ;  /* 0x0000cb0003007a0c */ /* 0x000fda0003f05270 */
[----:B------:R-:W-:-:S05]  /*54f0*/  @P0 IMAD.HI.U32 R3, R0, c[0x0][0x330], RZ ;  /* 0x0000cc0000030a27 */ /* 0x000fca00078e00ff */
[----:B------:R-:W-:Y:S02]  /*5500*/  @P0 SHF.R.U32.HI R0, RZ, c[0x0][0x334], R3 ;  /* 0x0000cd00ff000a19 */ /* 0x000fe40000011603 */
.L_x_1045:
[----:B------:R-:W-:-:S05]  /*5510*/  MOV R3, c[0x0][0x32c] ;  /* 0x0000cb0000037a02 */ /* 0x000fca0000000f00 */
[----:B------:R-:W-:-:S05]  /*5520*/  IMAD R0, R0, R3, c[0x0][0x32c] ;  /* 0x0000cb0000007624 */ /* 0x000fca00078e0203 */
[----:B------:R-:W-:-:S05]  /*5530*/  IMNMX R2, R2, R0, PT ;  /* 0x0000000002027217 */ /* 0x000fca0003800200 */
.L_x_1043:
[----:B--2---:R-:W-:-:S05]  /*5540*/  IMAD.HI R2, R2, 0x2aaaaaab, RZ ;  /* 0x2aaaaaab02027827 */ /* 0x004fca00078e02ff */
[----:B------:R-:W-:-:S04]  /*5550*/  SHF.R.U32.HI R0, RZ, 0x1f, R2 ;  /* 0x0000001fff007819 */ /* 0x000fc80000011602 */
        /* <DEDUP_REMOVED lines=29> */
.L_x_1067:
        /* <DEDUP_REMOVED lines=20> */
[----:B------:R-:W-:Y:S01]  /*5870*/  ISETP.GE.AND P1, PT, R226, c[0x0][0x1d4], PT ;  /* 0x00007500e2007a0c */ /* 0x000fe20003f26270 */
[----:B------:R-:W-:Y:S01]  /*5880*/  IMAD R0, R0, c[0x0][0x208], RZ ;  /* 0x0000820000007a24 */ /* 0x000fe200078e02ff */
[----:B------:R-:W-:Y:S01]  /*5890*/  IADD3 R13, R226, 0x20, RZ ;  /* 0x00000020e20d7810 */ /* 0x000fe20007ffe0ff */
        /* <DEDUP_REMOVED lines=31> */
.L_x_1115:
        /* <DEDUP_REMOVED lines=18> */
.L_x_1048:
[----:B------:R-:W-:Y:S05]  /*5bb0*/  BSYNC B0 ;  /* 0x0000000000007941 */ /* 0x000fea0003800000 */
.L_x_1047:
        /* <DEDUP_REMOVED lines=11> */
[----:B------:R-:W-:Y:S06]  /*5c70*/  LDSM.16.M88.4 R196, [R208+0x5080] ;  /* 0x00508000d0c4783b */ /* 0x000fec0000000200 */
        /* <DEDUP_REMOVED lines=25> */
[----:B------:R-:W2:Y:S07]  /*5e10*/  LDSM.16.M88.4 R164, [R218] ;  /* 0x00000000daa4783b */ /* 0x000eae0000000200 */
[-C--:B-1----:R-:W-:Y:S01]  /*5e20*/  HMMA.16816.F32.BF16 R4, R184, R188.reuse, R4 ;  /* 0x000000bcb804723c */ /* 0x082fe20000041804 */
[----:B------:R-:W-:Y:S07]  /*5e30*/  LDSM.16.M88.4 R180, [R211+0xb080] ;  /* 0x00b08000d3b4783b */ /* 0x000fee0000000200 */
        /* <DEDUP_REMOVED lines=8> */
[----:B------:R-:W1:Y:S07]  /*5ec0*/  LDSM.16.M88.4 R160, [R211+0xa080] ;  /* 0x00a08000d3a0783b */ /* 0x000e6e0000000200 */
[-C--:B------:R-:W-:Y:S08]  /*5ed0*/  HMMA.16816.F32.BF16 R36, R184, R196.reuse, R36 ;  /* 0x000000c4b824723c */ /* 0x080ff00000041824 */
[C---:B------:R-:W-:Y:S08]  /*5ee0*/  HMMA.16816.F32.BF16 R40, R192.reuse, R196, R40 ;  /* 0x000000c4c028723c */ /* 0x040ff00000041828 */
[-C--:B------:R-:W-:Y:S01]  /*5ef0*/  HMMA.16816.F32.BF16 R44, R192, R198.reuse, R44 ;  /* 0x000000c6c02c723c */ /* 0x080fe2000004182c */
[----:B------:R-:W-:Y:S07]  /*5f00*/  LDSM.16.M88.4 R192, [R216] ;  /* 0x00000000d8c0783b */ /* 0x000fee0000000200 */
[----:B------:R-:W-:Y:S01]  /*5f10*/  HMMA.16816.F32.BF16 R48, R184, R198, R48 ;  /* 0x000000c6b830723c */ /* 0x000fe20000041830 */
[----:B------:R-:W3:Y:S07]  /*5f20*/  LDSM.16.M88.4 R184, [R208+0x5880] ;  /* 0x00588000d0b8783b */ /* 0x000eee0000000200 */
[-C--:B-----5:R-:W-:Y:S01]  /*5f30*/  HMMA.16816.F32.BF16 R4, R168, R200.reuse, R4 ;  /* 0x000000c8a804723c */ /* 0x0a0fe20000041804 */
[----:B------:R-:W-:Y:S07]  /*5f40*/  LDSM.16.M88.4 R196, [R212+0xb080] ;  /* 0x00b08000d4c4783b */ /* 0x000fee0000000200 */
[C---:B------:R-:W-:Y:S08]  /*5f50*/  HMMA.16816.F32.BF16 R8, R204.reuse, R200, R8 ;  /* 0x000000c8cc08723c */ /* 0x040ff00000041808 */
[-C--:B------:R-:W-:Y:S03]  /*5f60*/  HMMA.16816.F32.BF16 R12, R204, R202.reuse, R12 ;  /* 0x000000cacc0c723c */ /* 0x080fe6000004180c */
[----:B--2---:R-:W-:Y:S05]  /*5f70*/  ISETP.GT.AND P0, PT, R225, R0, PT ;  /* 0x00000000e100720c */ /* 0x004fea0003f04270 */
[C---:B------:R-:W-:Y:S01]  /*5f80*/  HMMA.16816.F32.BF16 R16, R168.reuse, R202, R16 ;  /* 0x000000caa810723c */ /* 0x040fe20000041810 */
[----:B------:R-:W-:Y:S07]  /*5f90*/  LDSM.16.M88.4 R200, [R215] ;  /* 0x00000000d7c8783b */ /* 0x000fee0000000200 */
        /* <DEDUP_REMOVED lines=8> */
[----:B------:R-:W-:Y:S01]  /*6020*/  HMMA.16816.F32.BF16 R48, R168, R174, R48 ;  /* 0x000000aea830723c */ /* 0x000fe20000041830 */
[----:B------:R-:W4:Y:S01]  /*6030*/  LDSM.16.M88.4 R168, [R214] ;  /* 0x00000000d6a8783b */ /* 0x000f220000000200 */
        /* <DEDUP_REMOVED lines=25> */
[----:B------:R-:W-:Y:S01]  /*61d0*/  HMMA.16816.F32.BF16 R48, R164, R170, R48 ;  /* 0x000000aaa430723c */ /* 0x000fe20000041830 */
[----:B------:R-:W-:-:S07]  /*61e0*/  @!P0 BRA `(.L_x_1050) ;  /* 0x0000043000008947 */ /* 0x000fce0003800000 */
[C---:B------:R-:W-:Y:S01]  /*61f0*/  IADD3 R137, R226.reuse, 0x20, RZ ;  /* 0x00000020e2897810 */ /* 0x040fe20007ffe0ff */
[----:B------:R-:W2:Y:S01]  /*6200*/  LDL R2, [R1+0x20] ;  /* 0x0000200001027983 */ /* 0x000ea20000100800 */
[----:B------:R-:W-:Y:S01]  /*6210*/  ISETP.GE.AND P5, PT, R226, c[0x0][0x1d4], PT ;  /* 0x00007500e2007a0c */ /* 0x000fe20003fa6270 */
[----:B------:R-:W-:Y:S01]  /*6220*/  IMAD.MOV.U32 R3, RZ, RZ, c[0x0][0x2b8] ;  /* 0x0000ae00ff037624 */ /* 0x000fe200078e00ff */
[----:B------:R-:W-:Y:S01]  /*6230*/  ISETP.GE.AND P4, PT, R137, c[0x0][0x1d4], PT ;  /* 0x0000750089007a0c */ /* 0x000fe20003f86270 */
[----:B------:R-:W3:Y:S01]  /*6240*/  LDL R0, [R1+0x14] ;  /* 0x0000140001007983 */ /* 0x000ee20000100800 */
[----:B------:R-:W-:Y:S02]  /*6250*/  IMAD.MOV.U32 R222, RZ, RZ, RZ ;  /* 0x000000ffffde7224 */ /* 0x000fe400078e00ff */
[----:B------:R-:W-:Y:S01]  /*6260*/  ISETP.NE.AND P2, PT, R3, 0x1, PT ;  /* 0x000000010300780c */ /* 0x000fe20003f45270 */
[----:B------:R-:W1:Y:S02]  /*6270*/  S2R R134, SR_TID.X ;  /* 0x0000000000867919 */ /* 0x000e640000002100 */
[----:B-1----:R-:W-:Y:S04]  /*6280*/  SHF.R.S32.HI R130, RZ, 0x1f, R134 ;  /* 0x0000001fff827819 */ /* 0x002fe80000011486 */
[----:B------:R-:W-:Y:S01]  /*6290*/  LEA.HI R130, R130, R134, RZ, 0x2 ;  /* 0x0000008682827211 */ /* 0x000fe200078f10ff */
[----:B------:R-:W-:Y:S03]  /*62a0*/  IMAD.SHL.U32 R134, R226, 0x2, RZ ;  /* 0x00000002e2867824 */ /* 0x000fe600078e00ff */
[----:B------:R-:W-:Y:S04]  /*62b0*/  SHF.R.S32.HI R130, RZ, 0x2, R130 ;  /* 0x00000002ff827819 */ /* 0x000fe80000011482 */
[----:B------:R-:W-:Y:S01]  /*62c0*/  IADD3 R130, -R130, 0x30, RZ ;  /* 0x0000003082827810 */ /* 0x000fe20007ffe1ff */
        /* <DEDUP_REMOVED lines=29> */
[-C--:B-1----:R-:W-:Y:S05]  /*64a0*/  @P1 IADD3 R166, P0, R0, R134.reuse, RZ ;  /* 0x0000008600a61210 */ /* 0x082fea0007f1e0ff */
        /* <DEDUP_REMOVED lines=23> */
.L_x_1050:
[----:B-1----:R-:W-:Y:S01]  /*6620*/  MOV R165, 0x1 ;  /* 0x0000000100a57802 */ /* 0x002fe20000000f00 */
[----:B------:R-:W2:Y:S01]  /*6630*/  LDL R2, [R1+0x18] ;  /* 0x0000180001027983 */ /* 0x000ea20000100800 */
[----:B------:R-:W-:Y:S02]  /*6640*/  IMAD.MOV.U32 R0, RZ, RZ, c[0x0][0x2c4] ;  /* 0x0000b100ff007624 */ /* 0x000fe400078e00ff */
[----:B------:R-:W-:Y:S01]  /*6650*/  ISETP.LE.AND P1, PT, R165, c[0x0][0x32c], PT ;  /* 0x0000cb00a5007a0c */ /* 0x000fe20003f23270 */
[----:B------:R-:W-:Y:S01]  /*6660*/  IMAD R3, R225, -0x30, RZ ;  /* 0xffffffd0e1037824 */ /* 0x000fe200078e02ff */
[----:B------:R-:W0:Y:S01]  /*6670*/  LDGDEPBAR ;  /* 0x00000000000079af */ /* 0x000e220000000000 */
[----:B------:R-:W-:Y:S01]  /*6680*/  ISETP.NE.AND P0, PT, R0, 0x1, PT ;  /* 0x000000010000780c */ /* 0x000fe20003f05270 */
[----:B------:R-:W-:Y:S02]  /*6690*/  IMAD.MOV.U32 R164, RZ, RZ, c[0x0][0x2ac] ;  /* 0x0000ab00ffa47624 */ /* 0x000fe400078e00ff */
[----:B------:R-:W-:Y:S05]  /*66a0*/  IADD3 R139, -R250, 0x1, R3 ;  /* 0x00000001fa8b7810 */ /* 0x000fea0007ffe103 */
[----:B------:R-:W-:Y:S05]  /*66b0*/  IMAD R139, R164, c[0x0][0x1d0], R139 ;  /* 0x00007400a48b7a24 */ /* 0x000fea00078e028b */
[----:B------:R-:W-:Y:S04]  /*66c0*/  IADD3 R139, R139, -c[0x0][0x168], RZ ;  /* 0x80005a008b8b7a10 */ /* 0x000fe80007ffe0ff */
[C---:B------:R-:W-:Y:S02]  /*66d0*/  IADD3 R138, R139.reuse, c[0x0][0x328], RZ ;  /* 0x0000ca008b8a7a10 */ /* 0x040fe40007ffe0ff */
[----:B------:R-:W-:Y:S01]  /*66e0*/  IADD3 R139, R139, UR4, RZ ;  /* 0x000000048b8b7c10 */ /* 0x000fe2000fffe0ff */
[----:B--2---:R-:W-:Y:S04]  /*66f0*/  @P0 IMAD.HI.U32 R0, R2, c[0x0][0x2c8], RZ ;  /* 0x0000b20002000a27 */ /* 0x004fe800078e00ff */
[----:B------:R-:W-:Y:S01]  /*6700*/  IMAD.MOV.U32 R137, RZ, RZ, R2 ;  /* 0x000000ffff897224 */ /* 0x000fe200078e0002 */
[----:B------:R-:W-:Y:S05]  /*6710*/  @P0 SHF.R.U32.HI R137, RZ, c[0x0][0x2cc], R0 ;  /* 0x0000b300ff890a19 */ /* 0x000fea0000011600 */
[----:B------:R-:W1:Y:S02]  /*6720*/  SHFL.IDX PT, R2, R137, RZ, 0x1c1f ;  /* 0x001c1fff89027589 */ /* 0x000e6400000e0000 */
[----:B-1----:R-:W-:Y:S01]  /*6730*/  IADD3 R0, R2, R139, RZ ;  /* 0x0000008b02007210 */ /* 0x002fe20007ffe0ff */
        /* <DEDUP_REMOVED lines=16> */
.L_x_1053:
[----:B------:R-:W-:Y:S04]  /*6840*/  MOV R128, 0x1 ;  /* 0x0000000100807802 */ /* 0x000fe80000000f00 */
[----:B------:R-:W-:Y:S11]  /*6850*/  ISETP.NE.AND P0, PT, R128, c[0x0][0x32c], PT ;  /* 0x0000cb0080007a0c */ /* 0x000ff60003f05270 */
[----:B------:R-:W-:Y:S02]  /*6860*/  @!UPT UIADD3 URZ, URZ, URZ, URZ ;  /* 0x0000003f3f3ff290 */ /* 0x000fe4000fffe03f */
[----:B------:R-:W-:Y:S05]  /*6870*/  @P0 IMAD.HI.U32 R128, R2, c[0x0][0x330], RZ ;  /* 0x0000cc0002800a27 */ /* 0x000fea00078e00ff */
[----:B------:R-:W-:Y:S02]  /*6880*/  @P0 SHF.R.U32.HI R2, RZ, c[0x0][0x334], R128 ;  /* 0x0000cd00ff020a19 */ /* 0x000fe40000011680 */
.L_x_1054:
[----:B------:R-:W-:Y:S05]  /*6890*/  BSYNC B0 ;  /* 0x0000000000007941 */ /* 0x000fea0003800000 */
.L_x_1052:
[----:B------:R-:W-:Y:S04]  /*68a0*/  IMAD.IADD R128, R3, 0x1, -R250 ;  /* 0x0000000103807824 */ /* 0x000fe800078e0afa */
[----:B------:R-:W-:Y:S05]  /*68b0*/  IMAD R2, R2, c[0x0][0x32c], R128 ;  /* 0x0000cb0002027a24 */ /* 0x000fea00078e0280 */
[----:B------:R-:W-:Y:S02]  /*68c0*/  IADD3 R128, R2, c[0x0][0x32c], RZ ;  /* 0x0000cb0002807a10 */ /* 0x000fe40007ffe0ff */
[----:B------:R-:W-:Y:S02]  /*68d0*/  IMNMX R0, R0, R2, !PT ;  /* 0x0000000200007217 */ /* 0x000fe40007800200 */
[----:B------:R-:W-:Y:S02]  /*68e0*/  IMNMX R133, R133, R128, PT ;  /* 0x0000008085857217 */ /* 0x000fe40003800200 */
.L_x_1051:
[----:B------:R-:W1:Y:S02]  /*68f0*/  SHFL.IDX PT, R2, R137, 0x1, 0x1c1f ;  /* 0x003c1f0089027f89 */ /* 0x000e6400000e0000 */
[-C--:B-1----:R-:W-:Y:S02]  /*6900*/  IADD3 R132, R138, R2.reuse, RZ ;  /* 0x000000028a847210 */ /* 0x082fe40007ffe0ff */
[----:B------:R-:W-:Y:S01]  /*6910*/  IADD3 R128, R139, R2, RZ ;  /* 0x000000028b807210 */ /* 0x000fe20007ffe0ff */
        /* <DEDUP_REMOVED lines=15> */
.L_x_1057:
[----:B------:R-:W-:Y:S04]  /*6a10*/  MOV R130, 0x1 ;  /* 0x0000000100827802 */ /* 0x000fe80000000f00 */
[----:B------:R-:W-:Y:S11]  /*6a20*/  ISETP.NE.AND P0, PT, R130, c[0x0][0x32c], PT ;  /* 0x0000cb0082007a0c */ /* 0x000ff60003f05270 */
[----:B------:R-:W-:Y:S02]  /*6a30*/  @!UPT UIADD3 URZ, URZ, URZ, URZ ;  /* 0x0000003f3f3ff290 */ /* 0x000fe4000fffe03f */
[----:B------:R-:W-:Y:S05]  /*6a40*/  @P0 IMAD.HI.U32 R130, R2, c[0x0][0x330], RZ ;  /* 0x0000cc0002820a27 */ /* 0x000fea00078e00ff */
[----:B------:R-:W-:Y:S02]  /*6a50*/  @P0 SHF.R.U32.HI R2, RZ, c[0x0][0x334], R130 ;  /* 0x0000cd00ff020a19 */ /* 0x000fe40000011682 */
.L_x_1058:
[----:B------:R-:W-:Y:S05]  /*6a60*/  BSYNC B0 ;  /* 0x0000000000007941 */ /* 0x000fea0003800000 */
.L_x_1056:
[----:B------:R-:W-:Y:S04]  /*6a70*/  IMAD.IADD R130, R3, 0x1, -R250 ;  /* 0x0000000103827824 */ /* 0x000fe800078e0afa */
[----:B------:R-:W-:Y:S05]  /*6a80*/  IMAD R2, R2, c[0x0][0x32c], R130 ;  /* 0x0000cb0002027a24 */ /* 0x000fea00078e0282 */
[----:B------:R-:W-:Y:S02]  /*6a90*/  IADD3 R130, R2, c[0x0][0x32c], RZ ;  /* 0x0000cb0002827a10 */ /* 0x000fe40007ffe0ff */
[----:B------:R-:W-:Y:S02]  /*6aa0*/  IMNMX R128, R128, R2, !PT ;  /* 0x0000000280807217 */ /* 0x000fe40007800200 */
[----:B------:R-:W-:Y:S02]  /*6ab0*/  IMNMX R132, R132, R130, PT ;  /* 0x0000008284847217 */ /* 0x000fe40003800200 */
.L_x_1055:
        /* <DEDUP_REMOVED lines=18> */
.L_x_1061:
[----:B------:R-:W-:Y:S04]  /*6be0*/  MOV R160, 0x1 ;  /* 0x0000000100a07802 */ /* 0x000fe80000000f00 */
[----:B------:R-:W-:Y:S11]  /*6bf0*/  ISETP.NE.AND P0, PT, R160, c[0x0][0x32c], PT ;  /* 0x0000cb00a0007a0c */ /* 0x000ff60003f05270 */
[----:B------:R-:W-:Y:S02]  /*6c00*/  @!UPT UIADD3 URZ, URZ, URZ, URZ ;  /* 0x0000003f3f3ff290 */ /* 0x000fe4000fffe03f */
[----:B------:R-:W-:Y:S05]  /*6c10*/  @P0 IMAD.HI.U32 R160, R134, c[0x0][0x330], RZ ;  /* 0x0000cc0086a00a27 */ /* 0x000fea00078e00ff */
[----:B------:R-:W-:Y:S02]  /*6c20*/  @P0 SHF.R.U32.HI R134, RZ, c[0x0][0x334], R160 ;  /* 0x0000cd00ff860a19 */ /* 0x000fe400000116a0 */
.L_x_1062:
[----:B------:R-:W-:Y:S05]  /*6c30*/  BSYNC B0 ;  /* 0x0000000000007941 */ /* 0x000fea0003800000 */
.L_x_1060:
[----:B------:R-:W-:Y:S04]  /*6c40*/  IMAD.IADD R160, R3, 0x1, -R250 ;  /* 0x0000000103a07824 */ /* 0x000fe800078e0afa */
[----:B------:R-:W-:Y:S05]  /*6c50*/  IMAD R134, R134, c[0x0][0x32c], R160 ;  /* 0x0000cb0086867a24 */ /* 0x000fea00078e02a0 */
[----:B------:R-:W-:Y:S02]  /*6c60*/  IADD3 R160, R134, c[0x0][0x32c], RZ ;  /* 0x0000cb0086a07a10 */ /* 0x000fe40007ffe0ff */
[----:B------:R-:W-:Y:S02]  /*6c70*/  IMNMX R2, R2, R134, !PT ;  /* 0x0000008602027217 */ /* 0x000fe40007800200 */
[----:B------:R-:W-:Y:S02]  /*6c80*/  IMNMX R130, R130, R160, PT ;  /* 0x000000a082827217 */ /* 0x000fe40003800200 */
.L_x_1059:
[C---:B------:R-:W-:Y:S02]  /*6c90*/  ISETP.GE.AND P2, PT, R3.reuse, 0x9, PT ;  /* 0x000000090300780c */ /* 0x040fe40003f46270 */
[----:B------:R-:W-:Y:S02]  /*6ca0*/  ISETP.GE.AND P1, PT, R3, 0xa, PT ;  /* 0x0000000a0300780c */ /* 0x000fe40003f26270 */
[----:B------:R-:W-:Y:S02]  /*6cb0*/  ISETP.GT.AND P0, PT, R0, 0x8, !P2 ;  /* 0x000000080000780c */ /* 0x000fe40005704270 */
[----:B------:R-:W-:Y:S02]  /*6cc0*/  P2R R160, PR, RZ, 0x4 ;  /* 0x00000004ffa07803 */ /* 0x000fe40000000000 */
[----:B------:R-:W-:Y:S02]  /*6cd0*/  ISETP.LT.OR P0, PT, R133, 0x9, P0 ;  /* 0x000000098500780c */ /* 0x000fe40000701670 */
[----:B------:R-:W-:Y:S02]  /*6ce0*/  P2R R134, PR, RZ, 0x2 ;  /* 0x00000002ff867803 */ /* 0x000fe40000000000 */
[----:B------:R-:W-:Y:S02]  /*6cf0*/  FSEL R162, R16, -INF , !P0 ;  /* 0xff80000010a27808 */ /* 0x000fe40004000000 */
[----:B------:R-:W-:Y:S02]  /*6d00*/  ISETP.GT.AND P0, PT, R0, 0x9, !P1 ;  /* 0x000000090000780c */ /* 0x000fe40004f04270 */
[----:B------:R-:W-:Y:S02]  /*6d10*/  ISETP.GE.AND P5, PT, R3, 0x21, PT ;  /* 0x000000210300780c */ /* 0x000fe40003fa6270 */
[----:B------:R-:W-:Y:S02]  /*6d20*/  ISETP.LT.OR P0, PT, R133, 0xa, P0 ;  /* 0x0000000a8500780c */ /* 0x000fe40000701670 */
[----:B------:R-:W-:Y:S02]  /*6d30*/  ISETP.GE.AND P4, PT, R3, 0x22, PT ;  /* 0x000000220300780c */ /* 0x000fe40003f86270 */
[----:B------:R-:W-:Y:S02]  /*6d40*/  FSEL R161, R17, -INF , !P0 ;  /* 0xff80000011a17808 */ /* 0x000fe40004000000 */
[----:B------:R-:W-:Y:S02]  /*6d50*/  ISETP.GT.AND P0, PT, R128, 0x8, !P2 ;  /* 0x000000088000780c */ /* 0x000fe40005704270 */
[C---:B------:R-:W-:Y:S02]  /*6d60*/  ISETP.GE.AND P2, PT, R3.reuse, 0x11, PT ;  /* 0x000000110300780c */ /* 0x040fe40003f46270 */
[----:B------:R-:W-:Y:S02]  /*6d70*/  ISETP.LT.OR P0, PT, R132, 0x9, P0 ;  /* 0x000000098400780c */ /* 0x000fe40000701670 */
[C---:B------:R-:W-:Y:S02]  /*6d80*/  ISETP.GE.AND P3, PT, R3.reuse, 0x29, PT ;  /* 0x000000290300780c */ /* 0x040fe40003f66270 */
[----:B------:R-:W-:Y:S02]  /*6d90*/  FSEL R166, R18, -INF , !P0 ;  /* 0xff80000012a67808 */ /* 0x000fe40004000000 */
[----:B------:R-:W-:Y:S02]  /*6da0*/  ISETP.GT.AND P0, PT, R128, 0x9, !P1 ;  /* 0x000000098000780c */ /* 0x000fe40004f04270 */
[----:B------:R-:W-:Y:S02]  /*6db0*/  ISETP.GE.AND P1, PT, R3, 0x12, PT ;  /* 0x000000120300780c */ /* 0x000fe40003f26270 */
[----:B------:R-:W-:Y:S02]  /*6dc0*/  ISETP.LT.OR P0, PT, R132, 0xa, P0 ;  /* 0x0000000a8400780c */ /* 0x000fe40000701670 */
[----:B------:R-:W-:Y:S02]  /*6dd0*/  P2R R18, PR, RZ, 0x2 ;  /* 0x00000002ff127803 */ /* 0x000fe40000000000 */
[----:B------:R-:W-:Y:S02]  /*6de0*/  FSEL R163, R19, -INF , !P0 ;  /* 0xff80000013a37808 */ /* 0x000fe40004000000 */
[----:B------:R-:W-:Y:S02]  /*6df0*/  ISETP.GT.AND P0, PT, R0, 0x10, !P2 ;  /* 0x000000100000780c */ /* 0x000fe40005704270 */
[----:B------:R-:W-:Y:S02]  /*6e00*/  P2R R19, PR, RZ, 0x4 ;  /* 0x00000004ff137803 */ /* 0x000fe40000000000 */
[----:B------:R-:W-:Y:S02]  /*6e10*/  ISETP.LT.OR P0, PT, R133, 0x11, P0 ;  /* 0x000000118500780c */ /* 0x000fe40000701670 */
[----:B------:R-:W-:Y:S02]  /*6e20*/  ISETP.GE.AND P6, PT, R3, 0x2a, PT ;  /* 0x0000002a0300780c */ /* 0x000fe40003fc6270 */
[----:B------:R-:W-:Y:S02]  /*6e30*/  FSEL R167, R20, -INF , !P0 ;  /* 0xff80000014a77808 */ /* 0x000fe40004000000 */
[----:B------:R-:W-:Y:S04]  /*6e40*/  ISETP.GT.AND P0, PT, R0, 0x11, !P1 ;  /* 0x000000110000780c */ /* 0x000fe80004f04270 */
[----:B------:R-:W-:Y:S04]  /*6e50*/  ISETP.LT.OR P0, PT, R133, 0x12, P0 ;  /* 0x000000128500780c */ /* 0x000fe80000701670 */
[----:B------:R-:W-:Y:S02]  /*6e60*/  FSEL R168, R21, -INF , !P0 ;  /* 0xff80000015a87808 */ /* 0x000fe40004000000 */
[----:B------:R-:W-:Y:S02]  /*6e70*/  ISETP.GT.AND P0, PT, R128, 0x10, !P2 ;  /* 0x000000108000780c */ /* 0x000fe40005704270 */
[C---:B------:R-:W-:Y:S02]  /*6e80*/  ISETP.GE.AND P2, PT, R3.reuse, 0x19, PT ;  /* 0x000000190300780c */ /* 0x040fe40003f46270 */
[----:B------:R-:W-:Y:S02]  /*6e90*/  ISETP.LT.OR P0, PT, R132, 0x11, P0 ;  /* 0x000000118400780c */ /* 0x000fe40000701670 */
[----:B------:R-:W-:Y:S02]  /*6ea0*/  P2R R17, PR, RZ, 0x4 ;  /* 0x00000004ff117803 */ /* 0x000fe40000000000 */
[----:B------:R-:W-:Y:S02]  /*6eb0*/  FSEL R169, R22, -INF , !P0 ;  /* 0xff80000016a97808 */ /* 0x000fe40004000000 */
[----:B------:R-:W-:Y:S02]  /*6ec0*/  ISETP.GT.AND P0, PT, R128, 0x11, !P1 ;  /* 0x000000118000780c */ /* 0x000fe40004f04270 */
[----:B------:R-:W-:Y:S02]  /*6ed0*/  ISETP.GE.AND P1, PT, R3, 0x1a, PT ;  /* 0x0000001a0300780c */ /* 0x000fe40003f26270 */
[----:B------:R-:W-:Y:S02]  /*6ee0*/  ISETP.LT.OR P0, PT, R132, 0x12, P0 ;  /* 0x000000128400780c */ /* 0x000fe40000701670 */
[----:B------:R-:W-:Y:S02]  /*6ef0*/  P2R R16, PR, RZ, 0x2 ;  /* 0x00000002ff107803 */ /* 0x000fe40000000000 */
[----:B------:R-:W-:Y:S02]  /*6f00*/  FSEL R170, R23, -INF , !P0 ;  /* 0xff80000017aa7808 */ /* 0x000fe40004000000 */
[----:B------:R-:W-:Y:S04]  /*6f10*/  ISETP.GT.AND P0, PT, R0, 0x18, !P2 ;  /* 0x000000180000780c */ /* 0x000fe80005704270 */
[C---:B------:R-:W-:Y:S04]  /*6f20*/  ISETP.LT.OR P0, PT, R133.reuse, 0x19, P0 ;  /* 0x000000198500780c */ /* 0x040fe80000701670 */
[----:B------:R-:W-:Y:S02]  /*6f30*/  FSEL R171, R32, -INF , !P0 ;  /* 0xff80000020ab7808 */ /* 0x000fe40004000000 */
[----:B------:R-:W-:Y:S04]  /*6f40*/  ISETP.GT.AND P0, PT, R0, 0x19, !P1 ;  /* 0x000000190000780c */ /* 0x000fe80004f04270 */
[----:B------:R-:W-:Y:S04]  /*6f50*/  ISETP.LT.OR P0, PT, R133, 0x1a, P0 ;  /* 0x0000001a8500780c */ /* 0x000fe80000701670 */
[----:B------:R-:W-:Y:S02]  /*6f60*/  FSEL R172, R33, -INF , !P0 ;  /* 0xff80000021ac7808 */ /* 0x000fe40004000000 */
[----:B------:R-:W-:Y:S02]  /*6f70*/  ISETP.GT.AND P0, PT, R128, 0x18, !P2 ;  /* 0x000000188000780c */ /* 0x000fe40005704270 */
[C---:B------:R-:W-:Y:S02]  /*6f80*/  ISETP.GE.AND P2, PT, R3.reuse, 0x1, PT ;  /* 0x000000010300780c */ /* 0x040fe40003f46270 */
[----:B------:R-:W-:Y:S04]  /*6f90*/  ISETP.LT.OR P0, PT, R132, 0x19, P0 ;  /* 0x000000198400780c */ /* 0x000fe80000701670 */
        /* <DEDUP_REMOVED lines=18> */
[C---:B------:R-:W-:Y:S04]  /*70c0*/  ISETP.LT.OR P0, PT, R133.reuse, 0x1, P0 ;  /* 0x000000018500780c */ /* 0x040fe80000701670 */
[----:B------:R-:W-:Y:S02]  /*70d0*/  FSEL R20, R4, -INF , !P0 ;  /* 0xff80000004147808 */ /* 0x000fe40004000000 */
[----:B------:R-:W-:Y:S01]  /*70e0*/  ISETP.GT.AND P0, PT, R0, 0x1, !P1 ;  /* 0x000000010000780c */ /* 0x000fe20004f04270 */
[----:B------:R-:W1:Y:S03]  /*70f0*/  SHFL.IDX PT, R4, R137, 0x3, 0x1c1f ;  /* 0x007c1f0089047f89 */ /* 0x000e6600000e0000 */
        /* <DEDUP_REMOVED lines=8> */
[----:B------:R-:W-:Y:S04]  /*7180*/  ISETP.GT.AND P0, PT, R0, 0x28, !P3 ;  /* 0x000000280000780c */ /* 0x000fe80005f04270 */
[----:B------:R-:W-:Y:S04]  /*7190*/  ISETP.LT.OR P0, PT, R133, 0x29, P0 ;  /* 0x000000298500780c */ /* 0x000fe80000701670 */
[----:B------:R-:W-:Y:S02]  /*71a0*/  FSEL R189, R48, -INF , !P0 ;  /* 0xff80000030bd7808 */ /* 0x000fe40004000000 */
[----:B------:R-:W-:Y:S01]  /*71b0*/  ISETP.GT.AND P0, PT, R0, 0x29, !P6 ;  /* 0x000000290000780c */ /* 0x000fe20007704270 */
[--C-:B-1----:R-:W-:Y:S03]  /*71c0*/  IMAD.IADD R0, R139, 0x1, R4.reuse ;  /* 0x000000018b007824 */ /* 0x102fe600078e0204 */
        /* <DEDUP_REMOVED lines=47> */
[----:B------:R-:W-:Y:S01]  /*74c0*/  ISETP.GT.AND P0, PT, R2, 0x29, !P6 ;  /* 0x000000290200780c */ /* 0x000fe20007704270 */
[----:B------:R-:W-:Y:S03]  /*74d0*/  IMAD.IADD R2, R138, 0x1, R4 ;  /* 0x000000018a027824 */ /* 0x000fe600078e0204 */
[----:B------:R-:W-:Y:S04]  /*74e0*/  ISETP.LT.OR P0, PT, R130, 0x2a, P0 ;  /* 0x0000002a8200780c */ /* 0x000fe80000701670 */
        /* <DEDUP_REMOVED lines=18> */
.L_x_1065:
[----:B------:R-:W-:Y:S04]  /*7610*/  MOV R5, 0x1 ;  /* 0x0000000100057802 */ /* 0x000fe80000000f00 */
[----:B------:R-:W-:Y:S11]  /*7620*/  ISETP.NE.AND P0, PT, R5, c[0x0][0x32c], PT ;  /* 0x0000cb0005007a0c */ /* 0x000ff60003f05270 */
[----:B------:R-:W-:Y:S02]  /*7630*/  @!UPT UIADD3 URZ, URZ, URZ, URZ ;  /* 0x0000003f3f3ff290 */ /* 0x000fe4000fffe03f */
[----:B------:R-:W-:Y:S05]  /*7640*/  @P0 IMAD.HI.U32 R5, R4, c[0x0][0x330], RZ ;  /* 0x0000cc0004050a27 */ /* 0x000fea00078e00ff */
[----:B------:R-:W-:Y:S02]  /*7650*/  @P0 SHF.R.U32.HI R4, RZ, c[0x0][0x334], R5 ;  /* 0x0000cd00ff040a19 */ /* 0x000fe40000011605 */
.L_x_1066:
[----:B------:R-:W-:Y:S05]  /*7660*/  BSYNC B0 ;  /* 0x0000000000007941 */ /* 0x000fea0003800000 */
.L_x_1064:
[----:B------:R-:W-:Y:S04]  /*7670*/  IMAD.IADD R3, R3, 0x1, -R250 ;  /* 0x0000000103037824 */ /* 0x000fe800078e0afa */
[----:B------:R-:W-:Y:S05]  /*7680*/  IMAD R4, R4, c[0x0][0x32c], R3 ;  /* 0x0000cb0004047a24 */ /* 0x000fea00078e0203 */
[----:B------:R-:W-:Y:S02]  /*7690*/  IADD3 R3, R4, c[0x0][0x32c], RZ ;  /* 0x0000cb0004037a10 */ /* 0x000fe40007ffe0ff */
[----:B------:R-:W-:Y:S02]  /*76a0*/  IMNMX R0, R0, R4, !PT ;  /* 0x0000000400007217 */ /* 0x000fe40007800200 */
[----:B------:R-:W-:Y:S02]  /*76b0*/  IMNMX R2, R2, R3, PT ;  /* 0x0000000302027217 */ /* 0x000fe40003800200 */
.L_x_1063:
[----:B------:R-:W-:Y:S01]  /*76c0*/  ISETP.GT.AND P0, PT, R0, RZ, !P2 ;  /* 0x000000ff0000720c */ /* 0x000fe20005704270 */
[----:B------:R-:W-:Y:S01]  /*76d0*/  LDSM.16.MT88.4 R36, [R210+0x1880] ;  /* 0x00188000d224783b */ /* 0x000fe20000004200 */
[----:B------:R-:W-:Y:S02]  /*76e0*/  ISETP.NE.AND P2, PT, R16, RZ, PT ;  /* 0x000000ff1000720c */ /* 0x000fe40003f45270 */
[----:B------:R-:W-:Y:S02]  /*76f0*/  ISETP.LT.OR P0, PT, R2, 0x1, P0 ;  /* 0x000000010200780c */ /* 0x000fe40000701670 */
[----:B------:R-:W-:Y:S02]  /*7700*/  FMNMX.FTZ R133, R21, R131, !PT ;  /* 0x0000008315857209 */ /* 0x000fe40007810000 */
[----:B------:R-:W-:Y:S02]  /*7710*/  FSEL R10, R10, -INF , !P0 ;  /* 0xff8000000a0a7808 */ /* 0x000fe40004000000 */
[----:B------:R-:W-:Y:S02]  /*7720*/  ISETP.GT.AND P0, PT, R0, 0x1, !P1 ;  /* 0x000000010000780c */ /* 0x000fe40004f04270 */
[----:B------:R-:W-:Y:S02]  /*7730*/  ISETP.NE.AND P1, PT, R17, RZ, PT ;  /* 0x000000ff1100720c */ /* 0x000fe40003f25270 */
        /* <DEDUP_REMOVED lines=65> */
[----:B------:R-:W-:Y:S02]  /*7b50*/  FMNMX.FTZ R132, R175, R132, !PT ;  /* 0x00000084af847209 */ /* 0x000fe40007810000 */
[----:B-1----:R-:W-:Y:S02]  /*7b60*/  FMNMX.FTZ R134, R134, R0, !PT ;  /* 0x0000000086867209 */ /* 0x002fe40007810000 */
[----:B------:R-:W-:Y:S03]  /*7b70*/  FMNMX.FTZ R132, R179, R132, !PT ;  /* 0x00000084b3847209 */ /* 0x000fe60007810000 */
[----:B------:R-:W1:Y:S01]  /*7b80*/  SHFL.BFLY PT, R0, R134, 0x1, 0x1f ;  /* 0x0c201f0086007f89 */ /* 0x000e6200000e0000 */
[----:B------:R-:W-:Y:S04]  /*7b90*/  FMNMX.FTZ R132, R180, R132, !PT ;  /* 0x00000084b4847209 */ /* 0x000fe80007810000 */
[----:B------:R-:W-:Y:S04]  /*7ba0*/  FMNMX.FTZ R132, R193, R132, !PT ;  /* 0x00000084c1847209 */ /* 0x000fe80007810000 */
[----:B------:R-:W-:Y:S04]  /*7bb0*/  FMNMX.FTZ R132, R196, R132, !PT ;  /* 0x00000084c4847209 */ /* 0x000fe80007810000 */
[----:B------:R-:W-:Y:S04]  /*7bc0*/  FMNMX.FTZ R132, R198, R132, !PT ;  /* 0x00000084c6847209 */ /* 0x000fe80007810000 */
[----:B------:R-:W-:Y:S02]  /*7bd0*/  FMNMX.FTZ R132, R199, R132, !PT ;  /* 0x00000084c7847209 */ /* 0x000fe40007810000 */
[----:B-1----:R-:W-:Y:S02]  /*7be0*/  FMNMX.FTZ R134, R134, R0, !PT ;  /* 0x0000000086867209 */ /* 0x002fe40007810000 */
[----:B------:R-:W1:Y:S02]  /*7bf0*/  SHFL.BFLY PT, R0, R133, 0x2, 0x1f ;  /* 0x0c401f0085007f89 */ /* 0x000e6400000e0000 */
        /* <DEDUP_REMOVED lines=54> */
[--C-:B-1----:R-:W-:Y:S02]  /*7f60*/  FFMA.FTZ R0, R23, c[0x0][0x2d0], -R139.reuse ;  /* 0x0000b40017007a23 */ /* 0x102fe4000001088b */
[----:B------:R-:W1:Y:S06]  /*7f70*/  LDSM.16.MT88.4 R20, [R209+0x1880] ;  /* 0x00188000d114783b */ /* 0x000e6c0000004200 */
[----:B------:R2:W3:Y:S02]  /*7f80*/  MUFU.EX2 R247, R0 ;  /* 0x0000000000f77308 */ /* 0x0004e40000000800 */
[--C-:B--2---:R-:W-:Y:S01]  /*7f90*/  FFMA.FTZ R0, R166, c[0x0][0x2d0], -R139.reuse ;  /* 0x0000b400a6007a23 */ /* 0x104fe2000001088b */
[----:B------:R-:W-:Y:S02]  /*7fa0*/  MOV R166, R25 ;  /* 0x0000001900a67202 */ /* 0x000fe40000000f00 */
[----:B---3--:R-:W-:Y:S05]  /*7fb0*/  F2FP.BF16.PACK_AB R161, R247, R246 ;  /* 0x000000f6f7a1723e */ /* 0x008fea00000010ff */
[----:B------:R2:W-:Y:S02]  /*7fc0*/  MUFU.EX2 R248, R0 ;  /* 0x0000000000f87308 */ /* 0x0005e40000000800 */
[----:B--2---:R-:W-:Y:S08]  /*7fd0*/  FFMA.FTZ R0, R163, c[0x0][0x2d0], -R139 ;  /* 0x0000b400a3007a23 */ /* 0x004ff0000001088b */
        /* <DEDUP_REMOVED lines=58> */
[C---:B------:R-:W-:Y:S01]  /*8380*/  FMUL.FTZ R70, R128.reuse, R70 ;  /* 0x0000004680467220 */ /* 0x040fe20000410000 */
[----:B------:R-:W-:Y:S01]  /*8390*/  LDSM.16.MT88.4 R124, [R209+0x2c80] ;  /* 0x002c8000d17c783b */ /* 0x000fe20000004200 */
        /* <DEDUP_REMOVED lines=38> */
[----:B------:R1:W3:Y:S01]  /*8600*/  MUFU.EX2 R238, R2 ;  /* 0x0000000200ee7308 */ /* 0x0002e20000000800 */
[----:B------:R-:W-:Y:S02]  /*8610*/  FMUL.FTZ R99, R128, R99 ;  /* 0x0000006380637220 */ /* 0x000fe40000410000 */
[C---:B------:R-:W-:Y:S02]  /*8620*/  FMUL.FTZ R84, R129.reuse, R84 ;  /* 0x0000005481547220 */ /* 0x040fe40000410000 */
[C---:B--2---:R-:W-:Y:S02]  /*8630*/  FMUL.FTZ R10, R0.reuse, R146 ;  /* 0x00000092000a7220 */ /* 0x044fe40000410000 */
[C---:B------:R-:W-:Y:S02]  /*8640*/  FMUL.FTZ R11, R0.reuse, R147 ;  /* 0x00000093000b7220 */ /* 0x040fe40000410000 */
[C---:B------:R-:W-:Y:S02]  /*8650*/  FMUL.FTZ R26, R0.reuse, R106 ;  /* 0x0000006a001a7220 */ /* 0x040fe40000410000 */
[C---:B------:R-:W-:Y:S02]  /*8660*/  FMUL.FTZ R27, R0.reuse, R107 ;  /* 0x0000006b001b7220 */ /* 0x040fe40000410000 */
[----:B------:R-:W-:Y:S01]  /*8670*/  LDSM.16.MT88.4 R104, [R210+0x2480] ;  /* 0x00248000d268783b */ /* 0x000fe20000004200 */
[C---:B------:R-:W-:Y:S01]  /*8680*/  HMMA.16816.F32.BF16 R8, R140.reuse, R20, R8 ;  /* 0x000000148c08723c */ /* 0x040fe20000041808 */
[C---:B------:R-:W-:Y:S02]  /*8690*/  FMUL.FTZ R14, R0.reuse, R150 ;  /* 0x00000096000e7220 */ /* 0x040fe40000410000 */
[C---:B------:R-:W-:Y:S02]  /*86a0*/  FMUL.FTZ R15, R0.reuse, R151 ;  /* 0x00000097000f7220 */ /* 0x040fe40000410000 */
[C---:B------:R-:W-:Y:S02]  /*86b0*/  FMUL.FTZ R30, R0.reuse, R110 ;  /* 0x0000006e001e7220 */ /* 0x040fe40000410000 */
[C---:B------:R-:W-:Y:S02]  /*86c0*/  FMUL.FTZ R20, R129.reuse, R100 ;  /* 0x0000006481147220 */ /* 0x040fe40000410000 */
[----:B------:R-:W-:Y:S01]  /*86d0*/  FMUL.FTZ R21, R129, R101 ;  /* 0x0000006581157220 */ /* 0x000fe20000410000 */
[-C--:B------:R-:W-:Y:S02]  /*86e0*/  HMMA.16816.F32.BF16 R12, R140, R22.reuse, R12 ;  /* 0x000000168c0c723c */ /* 0x080fe4000004180c */
[--C-:B-1----:R-:W-:Y:S02]  /*86f0*/  FFMA.FTZ R2, R169, c[0x0][0x2d0], -R139.reuse ;  /* 0x0000b400a9027a23 */ /* 0x102fe4000001088b */
[C---:B------:R-:W-:Y:S02]  /*8700*/  FMUL.FTZ R31, R0.reuse, R111 ;  /* 0x0000006f001f7220 */ /* 0x040fe40000410000 */
[----:B------:R1:W-:Y:S01]  /*8710*/  MUFU.EX2 R237, R2 ;  /* 0x0000000200ed7308 */ /* 0x0003e20000000800 */
[----:B------:R-:W-:Y:S01]  /*8720*/  LDSM.16.MT88.4 R108, [R209+0x1c80] ;  /* 0x001c8000d16c783b */ /* 0x000fe20000004200 */
[C---:B------:R-:W-:Y:S01]  /*8730*/  HMMA.16816.F32.BF16 R16, R160.reuse, R22, R16 ;  /* 0x00000016a010723c */ /* 0x040fe20000041810 */
[C---:B------:R-:W-:Y:S03]  /*8740*/  FMUL.FTZ R42, R0.reuse, R122 ;  /* 0x0000007a002a7220 */ /* 0x040fe60000410000 */
[C---:B------:R-:W-:Y:S02]  /*8750*/  FMUL.FTZ R43, R0.reuse, R123 ;  /* 0x0000007b002b7220 */ /* 0x040fe40000410000 */
[----:B------:R-:W-:Y:S02]  /*8760*/  FMUL.FTZ R46, R0, R158 ;  /* 0x0000009e002e7220 */ /* 0x000fe40000410000 */
[C---:B------:R-:W-:Y:S04]  /*8770*/  FMUL.FTZ R22, R128.reuse, R102 ;  /* 0x0000006680167220 */ /* 0x040fe80000410000 */
[----:B------:R-:W-:Y:S02]  /*8780*/  FMUL.FTZ R23, R128, R103 ;  /* 0x0000006780177220 */ /* 0x000fe40000410000 */
[----:B------:R-:W2:Y:S01]  /*8790*/  LDSM.16.MT88.4 R100, [R209+0x2480] ;  /* 0x00248000d164783b */ /* 0x000ea20000004200 */
[C---:B------:R-:W-:Y:S02]  /*87a0*/  FMUL.FTZ R47, R0.reuse, R159 ;  /* 0x0000009f002f7220 */ /* 0x040fe40000410000 */
[C---:B------:R-:W-:Y:S02]  /*87b0*/  FMUL.FTZ R58, R0.reuse, R58 ;  /* 0x0000003a003a7220 */ /* 0x040fe40000410000 */
[-C--:B------:R-:W-:Y:S01]  /*87c0*/  HMMA.16816.F32.BF16 R20, R160, R36.reuse, R20 ;  /* 0x00000024a014723c */ /* 0x080fe20000041814 */
[----:B------:R-:W-:Y:S02]  /*87d0*/  FMUL.FTZ R59, R0, R59 ;  /* 0x0000003b003b7220 */ /* 0x000fe40000410000 */
[--C-:B-1----:R-:W-:Y:S02]  /*87e0*/  FFMA.FTZ R2, R170, c[0x0][0x2d0], -R139.reuse ;  /* 0x0000b400aa027a23 */ /* 0x102fe4000001088b */
[C---:B------:R-:W-:Y:S02]  /*87f0*/  FMUL.FTZ R62, R0.reuse, R62 ;  /* 0x0000003e003e7220 */ /* 0x040fe40000410000 */
[----:B------:R1:W4:Y:S01]  /*8800*/  MUFU.EX2 R236, R2 ;  /* 0x0000000200ec7308 */ /* 0x0003220000000800 */
[C---:B------:R-:W-:Y:S01]  /*8810*/  HMMA.16816.F32.BF16 R24, R140.reuse, R36, R24 ;  /* 0x000000248c18723c */ /* 0x040fe20000041818 */
[C---:B------:R-:W-:Y:S03]  /*8820*/  FMUL.FTZ R63, R0.reuse, R63 ;  /* 0x0000003f003f7220 */ /* 0x040fe60000410000 */
[C---:B------:R-:W-:Y:S02]  /*8830*/  FMUL.FTZ R74, R0.reuse, R74 ;  /* 0x0000004a004a7220 */ /* 0x040fe40000410000 */
[C---:B------:R-:W-:Y:S02]  /*8840*/  FMUL.FTZ R75, R0.reuse, R75 ;  /* 0x0000004b004b7220 */ /* 0x040fe40000410000 */
[-C--:B------:R-:W-:Y:S01]  /*8850*/  HMMA.16816.F32.BF16 R28, R140, R38.reuse, R28 ;  /* 0x000000268c1c723c */ /* 0x080fe2000004181c */
[C---:B------:R-:W-:Y:S03]  /*8860*/  FMUL.FTZ R36, R129.reuse, R116 ;  /* 0x0000007481247220 */ /* 0x040fe60000410000 */
[C---:B------:R-:W-:Y:S02]  /*8870*/  FMUL.FTZ R37, R129.reuse, R117 ;  /* 0x0000007581257220 */ /* 0x040fe40000410000 */
[C---:B------:R-:W-:Y:S02]  /*8880*/  FMUL.FTZ R78, R0.reuse, R78 ;  /* 0x0000004e004e7220 */ /* 0x040fe40000410000 */
[C---:B------:R-:W-:Y:S01]  /*8890*/  HMMA.16816.F32.BF16 R32, R160.reuse, R38, R32 ;  /* 0x00000026a020723c */ /* 0x040fe20000041820 */
[----:B------:R-:W-:Y:S03]  /*88a0*/  FMUL.FTZ R79, R0, R79 ;  /* 0x0000004f004f7220 */ /* 0x000fe60000410000 */
[----:B------:R-:W-:Y:S02]  /*88b0*/  FMUL.FTZ R85, R129, R85 ;  /* 0x0000005581557220 */ /* 0x000fe40000410000 */
[C---:B------:R-:W-:Y:S02]  /*88c0*/  FMUL.FTZ R86, R128.reuse, R86 ;  /* 0x0000005680567220 */ /* 0x040fe40000410000 */
[--C-:B-1----:R-:W-:Y:S02]  /*88d0*/  FFMA.FTZ R2, R171, c[0x0][0x2d0], -R138.reuse ;  /* 0x0000b400ab027a23 */ /* 0x102fe4000001088a */
[----:B------:R-:W-:Y:S02]  /*88e0*/  LDSM.16.MT88.4 R168, [R209+0x3880] ;  /* 0x00388000d1a8783b */ /* 0x000fe40000004200 */
[----:B------:R1:W-:Y:S01]  /*88f0*/  MUFU.EX2 R235, R2 ;  /* 0x0000000200eb7308 */ /* 0x0003e20000000800 */
[C---:B------:R-:W-:Y:S02]  /*8900*/  FMUL.FTZ R38, R128.reuse, R118 ;  /* 0x0000007680267220 */ /* 0x040fe40000410000 */
[----:B------:R-:W-:Y:S02]  /*8910*/  FMUL.FTZ R39, R128, R119 ;  /* 0x0000007780277220 */ /* 0x000fe40000410000 */
[C---:B------:R-:W-:Y:S01]  /*8920*/  FMUL.FTZ R90, R0.reuse, R90 ;  /* 0x0000005a005a7220 */ /* 0x040fe20000410000 */
[----:B------:R-:W-:Y:S01]  /*8930*/  LDSM.16.MT88.4 R116, [R209+0x2880] ;  /* 0x00288000d174783b */ /* 0x000fe20000004200 */
[C---:B------:R-:W-:Y:S02]  /*8940*/  FMUL.FTZ R91, R0.reuse, R91 ;  /* 0x0000005b005b7220 */ /* 0x040fe40000410000 */
[C---:B------:R-:W-:Y:S01]  /*8950*/  FMUL.FTZ R94, R0.reuse, R94 ;  /* 0x0000005e005e7220 */ /* 0x040fe20000410000 */
[-C--:B--2---:R-:W-:Y:S01]  /*8960*/  HMMA.16816.F32.BF16 R36, R160, R100.reuse, R36 ;  /* 0x00000064a024723c */ /* 0x084fe20000041824 */
[----:B------:R-:W-:Y:S02]  /*8970*/  FMUL.FTZ R95, R0, R95 ;  /* 0x0000005f005f7220 */ /* 0x000fe40000410000 */
[----:B------:R-:W-:Y:S05]  /*8980*/  FMUL.FTZ R87, R128, R87 ;  /* 0x0000005780577220 */ /* 0x000fea0000410000 */
[C---:B------:R-:W-:Y:S01]  /*8990*/  HMMA.16816.F32.BF16 R40, R140.reuse, R100, R40 ;  /* 0x000000648c28723c */ /* 0x040fe20000041828 */
[----:B-1----:R-:W-:Y:S07]  /*89a0*/  FFMA.FTZ R2, R172, c[0x0][0x2d0], -R138 ;  /* 0x0000b400ac027a23 */ /* 0x002fee000001088a */
[-C--:B------:R-:W-:Y:S01]  /*89b0*/  HMMA.16816.F32.BF16 R44, R140, R102.reuse, R44 ;  /* 0x000000668c2c723c */ /* 0x080fe2000004182c */
[----:B------:R1:W2:Y:S07]  /*89c0*/  MUFU.EX2 R234, R2 ;  /* 0x0000000200ea7308 */ /* 0x0002ae0000000800 */
[C---:B------:R-:W-:Y:S01]  /*89d0*/  HMMA.16816.F32.BF16 R48, R160.reuse, R102, R48 ;  /* 0x00000066a030723c */ /* 0x040fe20000041830 */
[----:B------:R-:W5:Y:S07]  /*89e0*/  LDSM.16.MT88.4 R100, [R209+0x3080] ;  /* 0x00308000d164783b */ /* 0x000f6e0000004200 */
[-C--:B------:R-:W-:Y:S08]  /*89f0*/  HMMA.16816.F32.BF16 R52, R160, R104.reuse, R52 ;  /* 0x00000068a034723c */ /* 0x080ff00000041834 */
[C---:B------:R-:W-:Y:S01]  /*8a00*/  HMMA.16816.F32.BF16 R56, R140.reuse, R104, R56 ;  /* 0x000000688c38723c */ /* 0x040fe20000041838 */
[--C-:B-1----:R-:W-:Y:S07]  /*8a10*/  FFMA.FTZ R2, R174, c[0x0][0x2d0], -R139.reuse ;  /* 0x0000b400ae027a23 */ /* 0x102fee000001088b */
[-C--:B------:R-:W-:Y:S01]  /*8a20*/  HMMA.16816.F32.BF16 R60, R140, R106.reuse, R60 ;  /* 0x0000006a8c3c723c */ /* 0x080fe2000004183c */
[----:B------:R1:W-:Y:S07]  /*8a30*/  MUFU.EX2 R233, R2 ;  /* 0x0000000200e97308 */ /* 0x0003ee0000000800 */
[C---:B------:R-:W-:Y:S01]  /*8a40*/  HMMA.16816.F32.BF16 R64, R160.reuse, R106, R64 ;  /* 0x0000006aa040723c */ /* 0x040fe20000041840 */
[----:B------:R-:W2:Y:S07]  /*8a50*/  LDSM.16.MT88.4 R104, [R210+0x3080] ;  /* 0x00308000d268783b */ /* 0x000eae0000004200 */
[-C--:B-----5:R-:W-:Y:S08]  /*8a60*/  HMMA.16816.F32.BF16 R68, R160, R100.reuse, R68 ;  /* 0x00000064a044723c */ /* 0x0a0ff00000041844 */
[C---:B------:R-:W-:Y:S01]  /*8a70*/  HMMA.16816.F32.BF16 R72, R140.reuse, R100, R72 ;  /* 0x000000648c48723c */ /* 0x040fe20000041848 */
[----:B-1----:R-:W-:Y:S04]  /*8a80*/  FFMA.FTZ R2, R176, c[0x0][0x2d0], -R139 ;  /* 0x0000b400b0027a23 */ /* 0x002fe8000001088b */
[----:B------:R1:W5:Y:S02]  /*8a90*/  MUFU.EX2 R232, R2 ;  /* 0x0000000200e87308 */ /* 0x0003640000000800 */
[----:B---3--:R-:W-:Y:S01]  /*8aa0*/  F2FP.BF16.PACK_AB R100, R238, R239 ;  /* 0x000000efee64723e */ /* 0x008fe200000010ff */
[-C--:B------:R-:W-:Y:S01]  /*8ab0*/  HMMA.16816.F32.BF16 R76, R140, R102.reuse, R76 ;  /* 0x000000668c4c723c */ /* 0x080fe2000004184c */
[----:B----4-:R-:W-:Y:S07]  /*8ac0*/  F2FP.BF16.PACK_AB R101, R236, R237 ;  /* 0x000000edec65723e */ /* 0x010fee00000010ff */
[C---:B------:R-:W-:Y:S07]  /*8ad0*/  HMMA.16816.F32.BF16 R80, R160.reuse, R102, R80 ;  /* 0x00000066a050723c */ /* 0x040fee0000041850 */
[----:B--2---:R-:W-:Y:S01]  /*8ae0*/  F2FP.BF16.PACK_AB R102, R234, R235 ;  /* 0x000000ebea66723e */ /* 0x004fe200000010ff */
[-C--:B------:R-:W-:Y:S01]  /*8af0*/  HMMA.16816.F32.BF16 R84, R160, R104.reuse, R84 ;  /* 0x00000068a054723c */ /* 0x080fe20000041854 */
[--C-:B-1----:R-:W-:Y:S03]  /*8b00*/  FFMA.FTZ R2, R173, c[0x0][0x2d0], -R164.reuse ;  /* 0x0000b400ad027a23 */ /* 0x102fe600000108a4 */
[----:B-----5:R-:W-:Y:S04]  /*8b10*/  F2FP.BF16.PACK_AB R103, R232, R233 ;  /* 0x000000e9e867723e */ /* 0x020fe800000010ff */
[C---:B------:R-:W-:Y:S01]  /*8b20*/  HMMA.16816.F32.BF16 R88, R140.reuse, R104, R88 ;  /* 0x000000688c58723c */ /* 0x040fe20000041858 */
[----:B------:R1:W-:Y:S07]  /*8b30*/  MUFU.EX2 R207, R2 ;  /* 0x0000000200cf7308 */ /* 0x0003ee0000000800 */
[-C--:B------:R-:W-:Y:S08]  /*8b40*/  HMMA.16816.F32.BF16 R92, R140, R106.reuse, R92 ;  /* 0x0000006a8c5c723c */ /* 0x080ff0000004185c */
[----:B------:R-:W-:Y:S08]  /*8b50*/  HMMA.16816.F32.BF16 R96, R160, R106, R96 ;  /* 0x0000006aa060723c */ /* 0x000ff00000041860 */
[-C--:B------:R-:W-:Y:S01]  /*8b60*/  HMMA.16816.F32.BF16 R4, R100, R108.reuse, R4 ;  /* 0x0000006c6404723c */ /* 0x080fe20000041804 */
[--C-:B-1----:R-:W-:Y:S04]  /*8b70*/  FFMA.FTZ R2, R175, c[0x0][0x2d0], -R164.reuse ;  /* 0x0000b400af027a23 */ /* 0x102fe800000108a4 */
        /* <DEDUP_REMOVED lines=36> */
[--C-:B---3--:R-:W-:Y:S03]  /*8dc0*/  FFMA.FTZ R2, R188, c[0x0][0x2d0], -R139.reuse ;  /* 0x0000b400bc027a23 */ /* 0x108fe6000001088b */
[----:B------:R-:W-:Y:S04]  /*8dd0*/  MOV R188, R131 ;  /* 0x0000008300bc7202 */ /* 0x000fe80000000f00 */
        /* <DEDUP_REMOVED lines=9> */
[----:B------:R3:W-:Y:S01]  /*8e70*/  MUFU.EX2 R186, R2 ;  /* 0x0000000200ba7308 */ /* 0x0007e20000000800 */
[----:B------:R-:W-:Y:S02]  /*8e80*/  MOV R190, R166 ;  /* 0x000000a600be7202 */ /* 0x000fe40000000f00 */
[C---:B------:R-:W-:Y:S07]  /*8e90*/  HMMA.16816.F32.BF16 R64, R100.reuse, R110, R64 ;  /* 0x0000006e6440723c */ /* 0x040fee0000041840 */
[----:B------:R-:W5:Y:S01]  /*8ea0*/  MUFU.EX2 R185, R138 ;  /* 0x0000008a00b97308 */ /* 0x000f620000000800 */
[-C--:B-1----:R-:W-:Y:S08]  /*8eb0*/  HMMA.16816.F32.BF16 R68, R100, R112.reuse, R68 ;  /* 0x000000706444723c */ /* 0x082ff00000041844 */
[C---:B------:R-:W-:Y:S01]  /*8ec0*/  HMMA.16816.F32.BF16 R72, R104.reuse, R112, R72 ;  /* 0x000000706848723c */ /* 0x040fe20000041848 */
[--C-:B---3--:R-:W-:Y:S02]  /*8ed0*/  FFMA.FTZ R2, R194, c[0x0][0x2d0], -R139.reuse ;  /* 0x0000b400c2027a23 */ /* 0x108fe4000001088b */
[----:B------:R-:W3:Y:S05]  /*8ee0*/  LDL.LU R194, [R1+0x4] ;  /* 0x0000040001c27983 */ /* 0x000eea0000300800 */
[-C--:B------:R-:W-:Y:S01]  /*8ef0*/  HMMA.16816.F32.BF16 R76, R104, R114.reuse, R76 ;  /* 0x00000072684c723c */ /* 0x080fe2000004184c */
[----:B------:R1:W-:Y:S03]  /*8f00*/  MUFU.EX2 R182, R2 ;  /* 0x0000000200b67308 */ /* 0x0003e60000000800 */
[----:B------:R-:W-:Y:S02]  /*8f10*/  FFMA.FTZ R139, R195, c[0x0][0x2d0], -R139 ;  /* 0x0000b400c38b7a23 */ /* 0x000fe4000001088b */
[----:B------:R-:W2:Y:S01]  /*8f20*/  LDL.LU R195, [R1] ;  /* 0x0000000001c37983 */ /* 0x000ea20000300800 */
[----:B-----5:R-:W-:Y:S01]  /*8f30*/  F2FP.BF16.PACK_AB R138, R185, R186 ;  /* 0x000000bab98a723e */ /* 0x020fe200000010ff */
[C---:B------:R-:W-:Y:S02]  /*8f40*/  HMMA.16816.F32.BF16 R80, R100.reuse, R114, R80 ;  /* 0x000000726450723c */ /* 0x040fe40000041850 */
[----:B------:R-:W5:Y:S01]  /*8f50*/  LDSM.16.MT88.4 R112, [R210+0x2080] ;  /* 0x00208000d270783b */ /* 0x000f620000004200 */
[----:B------:R-:W1:Y:S05]  /*8f60*/  MUFU.EX2 R181, R139 ;  /* 0x0000008b00b57308 */ /* 0x000e6a0000000800 */
[-C--:B----4-:R-:W-:Y:S08]  /*8f70*/  HMMA.16816.F32.BF16 R84, R100, R116.reuse, R84 ;  /* 0x000000746454723c */ /* 0x090ff00000041854 */
[C---:B------:R-:W-:Y:S01]  /*8f80*/  HMMA.16816.F32.BF16 R88, R104.reuse, R116, R88 ;  /* 0x000000746858723c */ /* 0x040fe20000041858 */
[--C-:B-1----:R-:W-:Y:S02]  /*8f90*/  FFMA.FTZ R2, R193, c[0x0][0x2d0], -R164.reuse ;  /* 0x0000b400c1027a23 */ /* 0x102fe400000108a4 */
[----:B------:R-:W4:Y:S02]  /*8fa0*/  LDL.LU R193, [R1+0x8] ;  /* 0x0000080001c17983 */ /* 0x000f240000300800 */
[----:B------:R1:W-:Y:S03]  /*8fb0*/  MUFU.EX2 R180, R2 ;  /* 0x0000000200b47308 */ /* 0x0003e60000000800 */
[-C--:B------:R-:W-:Y:S01]  /*8fc0*/  HMMA.16816.F32.BF16 R92, R104, R118.reuse, R92 ;  /* 0x00000076685c723c */ /* 0x080fe2000004185c */
[----:B------:R-:W-:Y:S07]  /*8fd0*/  F2FP.BF16.PACK_AB R139, R181, R182 ;  /* 0x000000b6b58b723e */ /* 0x000fee00000010ff */
[----:B------:R-:W-:Y:S01]  /*8fe0*/  HMMA.16816.F32.BF16 R96, R100, R118, R96 ;  /* 0x000000766460723c */ /* 0x000fe20000041860 */
[--C-:B-1----:R-:W-:Y:S04]  /*8ff0*/  FFMA.FTZ R2, R196, c[0x0][0x2d0], -R164.reuse ;  /* 0x0000b400c4027a23 */ /* 0x102fe800000108a4 */
[----:B------:R1:W1:Y:S02]  /*9000*/  MUFU.EX2 R178, R2 ;  /* 0x0000000200b27308 */ /* 0x0002640000000800 */
[--C-:B-1----:R-:W-:Y:S01]  /*9010*/  FFMA.FTZ R2, R198, c[0x0][0x2d0], -R164.reuse ;  /* 0x0000b400c6027a23 */ /* 0x102fe200000108a4 */
[----:B------:R-:W-:Y:S01]  /*9020*/  F2FP.BF16.PACK_AB R160, R178, R180 ;  /* 0x000000b4b2a0723e */ /* 0x000fe200000010ff */
        /* <DEDUP_REMOVED lines=19> */
[----:B------:R-:W5:Y:S06]  /*9160*/  LDL R11, [R1+0x1c] ;  /* 0x00001c00010b7983 */ /* 0x000f6c0000100800 */
        /* <DEDUP_REMOVED lines=11> */
[----:B---3--:R-:W-:Y:S04]  /*9220*/  FFMA.FTZ R3, R3, R194, R242 ;  /* 0x000000c203037223 */ /* 0x008fe800000100f2 */
[----:B------:R-:W-:Y:S02]  /*9230*/  FADD.FTZ R3, R243, R3 ;  /* 0x00000003f3037221 */ /* 0x000fe40000010000 */
[----:B--2---:R-:W-:Y:S01]  /*9240*/  FFMA.FTZ R128, R128, R195, R246 ;  /* 0x000000c380807223 */ /* 0x004fe200000100f6 */
        /* <DEDUP_REMOVED lines=11> */
[----:B------:R-:W-:Y:S01]  /*9300*/  FADD.FTZ R8, R207, R0 ;  /* 0x00000000cf087221 */ /* 0x000fe20000010000 */
[----:B------:R-:W-:Y:S01]  /*9310*/  IADD3 R207, R225, -0x1, RZ ;  /* 0xffffffffe1cf7810 */ /* 0x000fe20007ffe0ff */
        /* <DEDUP_REMOVED lines=46> */
[----:B------:R1:W-:Y:S01]  /*9600*/  STL [R1], R4 ;  /* 0x0000000401007387 */ /* 0x0003e20000100800 */
[----:B------:R-:W-:Y:S01]  /*9610*/  FADD.FTZ R2, R177, R3 ;  /* 0x00000003b1027221 */ /* 0x000fe20000010000 */
[----:B------:R-:W-:Y:S01]  /*9620*/  MOV R135, R132 ;  /* 0x0000008400877202 */ /* 0x000fe20000000f00 */
[----:B------:R-:W-:Y:S01]  /*9630*/  FADD.FTZ R0, R131, R0 ;  /* 0x0000000083007221 */ /* 0x000fe20000010000 */
[----:B------:R-:W-:Y:S02]  /*9640*/  MOV R131, R133 ;  /* 0x0000008500837202 */ /* 0x000fe40000000f00 */
[----:B------:R1:W-:Y:S04]  /*9650*/  STL [R1+0x4], R2 ;  /* 0x0000040201007387 */ /* 0x0003e80000100800 */
[----:B------:R1:W-:Y:S01]  /*9660*/  STL [R1+0xc], R0 ;  /* 0x00000c0001007387 */ /* 0x0003e20000100800 */
[----:B-----5:R-:W-:Y:S02]  /*9670*/  ISETP.GT.AND P0, PT, R225, R11, PT ;  /* 0x0000000be100720c */ /* 0x020fe40003f04270 */
[----:B------:R-:W-:Y:S11]  /*9680*/  MOV R225, R207 ;  /* 0x000000cf00e17202 */ /* 0x000ff60000000f00 */
[----:B-1----:R-:W-:-:S05]  /*9690*/  @P0 BRA `(.L_x_1067) ;  /* 0xffffc09000000947 */ /* 0x002fca000383ffff */
.L_x_1046:
[----:B------:R-:W2:Y:S01]  /*96a0*/  S2R R0, SR_CTAID.X ;  /* 0x0000000000007919 */ /* 0x000ea20000002500 */
[----:B------:R-:W-:Y:S01]  /*96b0*/  IMAD.MOV.U32 R2, RZ, RZ, c[0x0][0x2c4] ;  /* 0x0000b100ff027624 */ /* 0x000fe200078e00ff */
[----:B------:R-:W-:Y:S01]  /*96c0*/  MOV R6, c[0x0][0x2ac] ;  /* 0x0000ab0000067a02 */ /* 0x000fe20000000f00 */
[----:B------:R-:W-:-:S02]  /*96d0*/  IMAD.MOV.U32 R5, RZ, RZ, 0x1 ;  /* 0x00000001ff057424 */ /* 0x000fc400078e00ff */
[----:B------:R-:W-:Y:S01]  /*96e0*/  IMAD.MOV.U32 R4, RZ, RZ, 0x1 ;  /* 0x00000001ff047424 */ /* 0x000fe200078e00ff */
[----:B------:R-:W-:Y:S02]  /*96f0*/  ISETP.NE.AND P1, PT, R2, 0x1, PT ;  /* 0x000000010200780c */ /* 0x000fe40003f25270 */
[----:B------:R-:W-:Y:S02]  /*9700*/  ISETP.LE.AND P0, PT, R5, c[0x0][0x32c], PT ;  /* 0x0000cb0005007a0c */ /* 0x000fe40003f03270 */
[----:B-1----:R-:W-:-:S05]  /*9710*/  IADD3 R3, R4, -c[0x0][0x168], RZ ;  /* 0x80005a0004037a10 */ /* 0x002fca0007ffe0ff */
[----:B------:R-:W-:Y:S01]  /*9720*/  IMAD R3, R6, c[0x0][0x1d0], R3 ;  /* 0x0000740006037a24 */ /* 0x000fe200078e0203 */
[----:B--2---:R-:W-:-:S05]  /*9730*/  LEA R0, R0, 0x7f, 0x7 ;  /* 0x0000007f00007811 */ /* 0x004fca00078e38ff */
        /* <DEDUP_REMOVED lines=13> */
.L_x_1069:
[----:B------:R-:W-:-:S13]  /*9810*/  ISETP.NE.AND P0, PT, R4, c[0x0][0x32c], PT ;  /* 0x0000cb0004007a0c */ /* 0x000fda0003f05270 */
[----:B------:R-:W-:-:S05]  /*9820*/  @P0 IMAD.HI.U32 R3, R0, c[0x0][0x330], RZ ;  /* 0x0000cc0000030a27 */ /* 0x000fca00078e00ff */
[----:B------:R-:W-:-:S05]  /*9830*/  @P0 SHF.R.U32.HI R0, RZ, c[0x0][0x334], R3 ;  /* 0x0000cd00ff000a19 */ /* 0x000fca0000011603 */
.L_x_1070:
[----:B------:R-:W-:-:S05]  /*9840*/  IMAD R0, R0, c[0x0][0x32c], RZ ;  /* 0x0000cb0000007a24 */ /* 0x000fca00078e02ff */
[----:B------:R-:W-:-:S03]  /*9850*/  IMNMX R2, R2, R0, !PT ;  /* 0x0000000002027217 */ /* 0x000fc60007800200 */
.L_x_1068:
        /* <DEDUP_REMOVED lines=27> */
.L_x_1076:
        /* <DEDUP_REMOVED lines=20> */
[----:B------:R-:W1:Y:S01]  /*9b50*/  S2R R10, SR_TID.X ;  /* 0x00000000000a7919 */ /* 0x000e620000002100 */
[----:B------:R-:W-:Y:S01]  /*9b60*/  SHF.R.S32.HI R8, RZ, 0x1f, R222 ;  /* 0x0000001fff087819 */ /* 0x000fe200000114de */
[----:B------:R-:W-:Y:S01]  /*9b70*/  BSSY B0, `(.L_x_1072) ;  /* 0x0000033000007945 */ /* 0x000fe20003800000 */
[----:B------:R-:W-:Y:S01]  /*9b80*/  ISETP.GE.AND P1, PT, R226, c[0x0][0x1d4], PT ;  /* 0x00007500e2007a0c */ /* 0x000fe20003f26270 */
[----:B------:R-:W-:Y:S01]  /*9b90*/  IMAD R4, R2, c[0x0][0x208], RZ ;  /* 0x0000820002047a24 */ /* 0x000fe200078e02ff */
[----:B------:R-:W-:Y:S01]  /*9ba0*/  IADD3 R12, R226, 0x20, RZ ;  /* 0x00000020e20c7810 */ /* 0x000fe20007ffe0ff */
[----:B------:R-:W-:Y:S01]  /*9bb0*/  IMAD.WIDE.U32 R2, R224, c[0x0][0x208], RZ ;  /* 0x00008200e0027a25 */ /* 0x000fe200078e00ff */
[----:B------:R-:W-:Y:S02]  /*9bc0*/  IADD3 R11, R226, 0x40, RZ ;  /* 0x00000040e20b7810 */ /* 0x000fe40007ffe0ff */
[----:B------:R-:W-:Y:S01]  /*9bd0*/  ISETP.GE.AND P3, PT, R12, c[0x0][0x1d4], PT ;  /* 0x000075000c007a0c */ /* 0x000fe20003f66270 */
[----:B------:R-:W-:Y:S01]  /*9be0*/  IMAD R4, R224, c[0x0][0x20c], R4 ;  /* 0x00008300e0047a24 */ /* 0x000fe200078e0204 */
[----:B------:R-:W-:Y:S01]  /*9bf0*/  ISETP.GE.AND P2, PT, R11, c[0x0][0x1d4], PT ;  /* 0x000075000b007a0c */ /* 0x000fe20003f46270 */
[----:B------:R-:W-:Y:S02]  /*9c00*/  IMAD R8, R8, c[0x0][0x218], RZ ;  /* 0x0000860008087a24 */ /* 0x000fe400078e02ff */
[----:B------:R-:W-:Y:S02]  /*9c10*/  IMAD.IADD R3, R3, 0x1, R4 ;  /* 0x0000000103037824 */ /* 0x000fe400078e0204 */
[C---:B------:R-:W-:Y:S02]  /*9c20*/  IMAD R8, R222.reuse, c[0x0][0x21c], R8 ;  /* 0x00008700de087a24 */ /* 0x040fe400078e0208 */
[----:B------:R-:W-:Y:S05]  /*9c30*/  IMAD.WIDE.U32 R2, R222, c[0x0][0x218], R2 ;  /* 0x00008600de027a25 */ /* 0x000fea00078e0002 */
[----:B------:R-:W-:Y:S04]  /*9c40*/  IADD3 R2, P0, R2, UR18, RZ ;  /* 0x0000001202027c10 */ /* 0x000fe8000ff1e0ff */
[----:B------:R-:W-:Y:S02]  /*9c50*/  IADD3.X R8, R3, UR5, R8, P0, !PT ;  /* 0x0000000503087c10 */ /* 0x000fe400087fe408 */
[C---:B------:R-:W-:Y:S04]  /*9c60*/  LEA R9, P0, R2.reuse, c[0x0][0x1f8], 0x1 ;  /* 0x00007e0002097a11 */ /* 0x040fe800078008ff */
[----:B------:R-:W-:Y:S02]  /*9c70*/  LEA.HI.X R8, R2, c[0x0][0x1fc], R8, 0x1, P0 ;  /* 0x00007f0002087a11 */ /* 0x000fe400000f0c08 */
[----:B------:R-:W2:Y:S04]  /*9c80*/  SHFL.IDX PT, R2, R9, RZ, 0x1c1f ;  /* 0x001c1fff09027589 */ /* 0x000ea800000e0000 */
[----:B------:R-:W3:Y:S01]  /*9c90*/  SHFL.IDX PT, R3, R8, RZ, 0x1c1f ;  /* 0x001c1fff08037589 */ /* 0x000ee200000e0000 */
[C---:B--2---:R-:W-:Y:S05]  /*9ca0*/  IADD3 R6, P0, R2.reuse, R229, RZ ;  /* 0x000000e502067210 */ /* 0x044fea0007f1e0ff */
[C---:B---3--:R-:W-:Y:S01]  /*9cb0*/  IMAD.X R7, R3.reuse, 0x1, R227, P0 ;  /* 0x0000000103077824 */ /* 0x048fe200000e06e3 */
[C---:B------:R-:W-:Y:S04]  /*9cc0*/  IADD3 R4, P0, R2.reuse, R206, RZ ;  /* 0x000000ce02047210 */ /* 0x040fe80007f1e0ff */
[----:B------:R-:W-:Y:S01]  /*9cd0*/  @!PT LDS RZ, [RZ] ;  /* 0x00000000fffff984 */ /* 0x000fe20000000800 */
[----:B------:R2:W-:Y:S01]  /*9ce0*/  LDGSTS.E.BYPASS.LTC128B.128 [R223+0x1880], [R6.64], !P1 ;  /* 0x0188000006df7fae */ /* 0x0005e2000c901d48 */
[C---:B------:R-:W-:Y:S01]  /*9cf0*/  IMAD.X R5, R3.reuse, 0x1, R225, P0 ;  /* 0x0000000103057824 */ /* 0x040fe200000e06e1 */
        /* <DEDUP_REMOVED lines=9> */
.L_x_1116:
[C---:B------:R-:W-:Y:S02]  /*9d90*/  IADD3 R10, R226.reuse, 0x20, RZ ;  /* 0x00000020e20a7810 */ /* 0x040fe40007ffe0ff */
[----:B------:R-:W-:Y:S02]  /*9da0*/  ISETP.GE.AND P3, PT, R226, c[0x0][0x1d4], PT ;  /* 0x00007500e2007a0c */ /* 0x000fe40003f66270 */
[----:B-1-3--:R-:W-:Y:S02]  /*9db0*/  IADD3 R8, P0, R2, R229, RZ ;  /* 0x000000e502087210 */ /* 0x00afe40007f1e0ff */
        /* <DEDUP_REMOVED lines=14> */
.L_x_1073:
[----:B------:R-:W-:Y:S05]  /*9ea0*/  BSYNC B0 ;  /* 0x0000000000007941 */ /* 0x000fea0003800000 */
.L_x_1072:
        /* <DEDUP_REMOVED lines=109> */
[----:B------:R-:W-:Y:S02]  /*a580*/  LEA.HI R137, R137, R230, RZ, 0x2 ;  /* 0x000000e689897211 */ /* 0x000fe400078f10ff */
[----:B------:R-:W-:Y:S02]  /*a590*/  IADD3 R230, R226, 0x40, RZ ;  /* 0x00000040e2e67810 */ /* 0x000fe40007ffe0ff */
[----:B------:R-:W-:Y:S02]  /*a5a0*/  SHF.R.S32.HI R137, RZ, 0x2, R137 ;  /* 0x00000002ff897819 */ /* 0x000fe40000011489 */
[----:B------:R-:W-:Y:S01]  /*a5b0*/  ISETP.GE.AND P3, PT, R230, c[0x0][0x1d4], PT ;  /* 0x00007500e6007a0c */ /* 0x000fe20003f66270 */
[----:B--2---:R-:W-:Y:S01]  /*a5c0*/  IMAD R3, R207, 0x30, R3 ;  /* 0x00000030cf037824 */ /* 0x004fe200078e0203 */
[----:B---3--:R-:W-:Y:S04]  /*a5d0*/  ISETP.GT.AND P1, PT, R2, 0x2f, PT ;  /* 0x0000002f0200780c */ /* 0x008fe80003f24270 */
[----:B------:R-:W-:Y:S05]  /*a5e0*/  IADD3 R3, R3, -0x30, R2 ;  /* 0xffffffd003037810 */ /* 0x000fea0007ffe002 */
[----:B------:R-:W-:Y:S04]  /*a5f0*/  @P2 IMAD.HI.U32 R130, R3, c[0x0][0x2bc], RZ ;  /* 0x0000af0003822a27 */ /* 0x000fe800078e00ff */
[--C-:B------:R-:W-:Y:S01]  /*a600*/  IMAD.MOV.U32 R2, RZ, RZ, R3.reuse ;  /* 0x000000ffff027224 */ /* 0x100fe200078e0003 */
[----:B------:R-:W-:Y:S04]  /*a610*/  @P2 SHF.R.U32.HI R2, RZ, c[0x0][0x2c0], R130 ;  /* 0x0000b000ff022a19 */ /* 0x000fe80000011682 */
[C---:B------:R-:W-:Y:S04]  /*a620*/  @!P1 IADD3 R131, P0, R2.reuse, UR12, RZ ;  /* 0x0000000c02839c10 */ /* 0x040fe8000ff1e0ff */
[----:B------:R-:W-:Y:S01]  /*a630*/  @!P1 LEA.HI.X.SX32 R136, R2, UR10, 0x1, P0 ;  /* 0x0000000a02889c11 */ /* 0x000fe200080f0eff */
[----:B------:R-:W-:Y:S01]  /*a640*/  IMAD.MOV R2, RZ, RZ, -R2 ;  /* 0x000000ffff027224 */ /* 0x000fe200078e0a02 */
[C---:B------:R-:W-:Y:S03]  /*a650*/  @!P1 LEA R130, P0, R131.reuse, c[0x0][0x2a0], 0x2 ;  /* 0x0000a80083829a11 */ /* 0x040fe600078010ff */
[----:B------:R-:W-:Y:S01]  /*a660*/  IMAD R224, R2, c[0x0][0x2b8], R3 ;  /* 0x0000ae0002e07a24 */ /* 0x000fe200078e0203 */
[----:B------:R-:W-:Y:S02]  /*a670*/  @!P1 LEA.HI.X R131, R131, c[0x0][0x2a4], R136, 0x2, P0 ;  /* 0x0000a90083839a11 */ /* 0x000fe400000f1488 */
[----:B------:R-:W-:Y:S02]  /*a680*/  IADD3 R136, -R137, 0x30, RZ ;  /* 0x0000003089887810 */ /* 0x000fe40007ffe1ff */
[----:B------:R-:W-:Y:S01]  /*a690*/  SHF.R.S32.HI R2, RZ, 0x1f, R224 ;  /* 0x0000001fff027819 */ /* 0x000fe200000114e0 */
[----:B------:R1:W2:Y:S01]  /*a6a0*/  @!P1 LDG.E R222, [R130.64] ;  /* 0x0000000882de9981 */ /* 0x0002a2000c1e1900 */
[----:B------:R-:W-:Y:S03]  /*a6b0*/  ISETP.GE.AND P1, PT, R136, 0x1, PT ;  /* 0x000000018800780c */ /* 0x000fe60003f26270 */
[----:B-1----:R-:W-:Y:S02]  /*a6c0*/  IMAD R130, R2, c[0x0][0x1e0], RZ ;  /* 0x0000780002827a24 */ /* 0x002fe400078e02ff */
[C---:B------:R-:W-:Y:S04]  /*a6d0*/  IMAD.WIDE.U32 R2, R224.reuse, c[0x0][0x1e0], RZ ;  /* 0x00007800e0027a25 */ /* 0x040fe800078e00ff */
        /* <DEDUP_REMOVED lines=12> */
[CC--:B-1----:R-:W-:Y:S05]  /*a7a0*/  @P1 IADD3 R162, P0, R2.reuse, R229.reuse, RZ ;  /* 0x000000e502a21210 */ /* 0x0c2fea0007f1e0ff */
[C---:B--2---:R-:W-:Y:S01]  /*a7b0*/  @P1 IMAD.X R163, R3.reuse, 0x1, R227, P0 ;  /* 0x0000000103a31824 */ /* 0x044fe200000e06e3 */
[C---:B------:R-:W-:Y:S04]  /*a7c0*/  @P1 IADD3 R160, P0, R2.reuse, R206, RZ ;  /* 0x000000ce02a01210 */ /* 0x040fe80007f1e0ff */
[----:B------:R-:W-:Y:S01]  /*a7d0*/  @!PT LDS RZ, [RZ] ;  /* 0x00000000fffff984 */ /* 0x000fe20000000800 */
[----:B------:R1:W-:Y:S01]  /*a7e0*/  @P1 LDGSTS.E.BYPASS.LTC128B.128 [R223+0x3c80], [R162.64], !P5 ;  /* 0x03c80000a2df1fae */ /* 0x0003e2000e901d48 */
[C---:B------:R-:W-:Y:S01]  /*a7f0*/  @P1 IMAD.X R161, R3.reuse, 0x1, R225, P0 ;  /* 0x0000000103a11824 */ /* 0x040fe200000e06e1 */
[----:B------:R-:W-:Y:S02]  /*a800*/  @P1 IADD3 R138, P0, R2, R204, RZ ;  /* 0x000000cc028a1210 */ /* 0x000fe40007f1e0ff */
[----:B------:R-:W2:Y:S03]  /*a810*/  SHFL.IDX PT, R2, R131, 0x1, 0x1c1f ;  /* 0x003c1f0083027f89 */ /* 0x000ea600000e0000 */
[----:B------:R-:W-:Y:S01]  /*a820*/  @P1 IMAD.X R139, R3, 0x1, R205, P0 ;  /* 0x00000001038b1824 */ /* 0x000fe200000e06cd */
[----:B------:R1:W-:Y:S01]  /*a830*/  @P1 LDGSTS.E.BYPASS.LTC128B.128 [R223+0x4880], [R160.64], !P4 ;  /* 0x04880000a0df1fae */ /* 0x0003e2000e101d48 */
[----:B------:R-:W-:Y:S03]  /*a840*/  ISETP.GE.AND P0, PT, R136, 0x21, PT ;  /* 0x000000218800780c */ /* 0x000fe60003f06270 */
[----:B------:R-:W3:Y:S04]  /*a850*/  SHFL.IDX PT, R3, R130, 0x1, 0x1c1f ;  /* 0x003c1f0082037f89 */ /* 0x000ee800000e0000 */
[----:B------:R1:W-:Y:S06]  /*a860*/  @P1 LDGSTS.E.BYPASS.LTC128B.128 [R223+0x5480], [R138.64], !P3 ;  /* 0x054800008adf1fae */ /* 0x0003ec000d901d48 */
[C---:B--2---:R-:W-:Y:S05]  /*a870*/  @P0 IADD3 R136, P2, R2.reuse, R229, RZ ;  /* 0x000000e502880210 */ /* 0x044fea0007f5e0ff */
[C---:B---3--:R-:W-:Y:S01]  /*a880*/  @P0 IMAD.X R137, R3.reuse, 0x1, R227, P2 ;  /* 0x0000000103890824 */ /* 0x048fe200010e06e3 */
[C---:B------:R-:W-:Y:S04]  /*a890*/  @P0 IADD3 R130, P2, R2.reuse, R206, RZ ;  /* 0x000000ce02820210 */ /* 0x040fe80007f5e0ff */
[----:B------:R1:W-:Y:S01]  /*a8a0*/  @P0 LDGSTS.E.BYPASS.LTC128B.128 [R223+0x4480], [R136.64], !P5 ;  /* 0x0448000088df0fae */ /* 0x0003e2000e901d48 */
[C---:B------:R-:W-:Y:S01]  /*a8b0*/  @P0 IMAD.X R131, R3.reuse, 0x1, R225, P2 ;  /* 0x0000000103830824 */ /* 0x040fe200010e06e1 */
[----:B------:R-:W-:Y:S04]  /*a8c0*/  @P0 IADD3 R2, P2, R2, R204, RZ ;  /* 0x000000cc02020210 */ /* 0x000fe80007f5e0ff */
[----:B------:R1:W-:Y:S01]  /*a8d0*/  @P0 LDGSTS.E.BYPASS.LTC128B.128 [R223+0x5080], [R130.64], !P4 ;  /* 0x0508000082df0fae */ /* 0x0003e2000e101d48 */
[----:B------:R-:W-:Y:S05]  /*a8e0*/  @P0 IMAD.X R3, R3, 0x1, R205, P2 ;  /* 0x0000000103030824 */ /* 0x000fea00010e06cd */
[----:B------:R1:W-:Y:S03]  /*a8f0*/  @P0 LDGSTS.E.BYPASS.LTC128B.128 [R223+0x5c80], [R2.64], !P3 ;  /* 0x05c8000002df0fae */ /* 0x0003e6000d901d48 */
.L_x_1075:
[----:B-1----:R-:W-:Y:S01]  /*a900*/  FMNMX.FTZ R2, R4, R134, !PT ;  /* 0x0000008604027209 */ /* 0x002fe20007810000 */
        /* <DEDUP_REMOVED lines=10> */
[----:B------:R-:W2:Y:S01]  /*a9b0*/  LDL.LU R232, [R1+0x8] ;  /* 0x0000080001e87983 */ /* 0x000ea20000300800 */
[----:B------:R-:W-:Y:S02]  /*a9c0*/  FMNMX.FTZ R2, R19, R2, !PT ;  /* 0x0000000213027209 */ /* 0x000fe40007810000 */
[----:B------:R-:W-:Y:S01]  /*a9d0*/  FMNMX.FTZ R134, R21, R134, !PT ;  /* 0x0000008615867209 */ /* 0x000fe20007810000 */
[----:B------:R-:W3:Y:S01]  /*a9e0*/  LDL.LU R231, [R1] ;  /* 0x0000000001e77983 */ /* 0x000ee20000300800 */
[----:B------:R-:W-:Y:S02]  /*a9f0*/  FMNMX.FTZ R2, R22, R2, !PT ;  /* 0x0000000216027209 */ /* 0x000fe40007810000 */
[----:B------:R-:W-:Y:S01]  /*aa00*/  FMNMX.FTZ R134, R32, R134, !PT ;  /* 0x0000008620867209 */ /* 0x000fe20007810000 */
[----:B------:R-:W4:Y:S01]  /*aa10*/  LDL.LU R230, [R1+0x4] ;  /* 0x0000040001e67983 */ /* 0x000f220000300800 */
[----:B------:R-:W-:Y:S02]  /*aa20*/  FMNMX.FTZ R2, R23, R2, !PT ;  /* 0x0000000217027209 */ /* 0x000fe40007810000 */
[----:B------:R-:W-:Y:S01]  /*aa30*/  FMNMX.FTZ R134, R33, R134, !PT ;  /* 0x0000008621867209 */ /* 0x000fe20007810000 */
[----:B------:R-:W5:Y:S01]  /*aa40*/  LDL.LU R203, [R1+0xc] ;  /* 0x00000c0001cb7983 */ /* 0x000f620000300800 */
        /* <DEDUP_REMOVED lines=14> */
[----:B------:R-:W-:Y:S02]  /*ab30*/  ISETP.GT.AND P0, PT, R207, R228, PT ;  /* 0x000000e4cf00720c */ /* 0x000fe40003f04270 */
[----:B------:R-:W-:Y:S01]  /*ab40*/  FMNMX.FTZ R3, R13, R3, !PT ;  /* 0x000000030d037209 */ /* 0x000fe20007810000 */
[----:B------:R-:W1:Y:S03]  /*ab50*/  SHFL.BFLY PT, R131, R2, 0x2, 0x1f ;  /* 0x0c401f0002837f89 */ /* 0x000e6600000e0000 */
        /* <DEDUP_REMOVED lines=9> */
[----:B-1----:R-:W-:Y:S02]  /*abf0*/  FMNMX.FTZ R134, R134, R130, !PT ;  /* 0x0000008286867209 */ /* 0x002fe40007810000 */
[----:B------:R-:W-:Y:S02]  /*ac00*/  FMNMX.FTZ R2, R2, R131, !PT ;  /* 0x0000008302027209 */ /* 0x000fe40007810000 */
[----:B------:R-:W-:Y:S02]  /*ac10*/  FMNMX.FTZ R130, R10, R128, !PT ;  /* 0x000000800a827209 */ /* 0x000fe40007810000 */
[----:B------:R-:W1:Y:S02]  /*ac20*/  SHFL.BFLY PT, R133, R134, 0x1, 0x1f ;  /* 0x0c201f0086857f89 */ /* 0x000e6400000e0000 */
[----:B------:R-:W-:Y:S04]  /*ac30*/  FMNMX.FTZ R130, R11, R130, !PT ;  /* 0x000000820b827209 */ /* 0x000fe80007810000 */
[----:B------:R-:W-:Y:S02]  /*ac40*/  FMNMX.FTZ R130, R14, R130, !PT ;  /* 0x000000820e827209 */ /* 0x000fe40007810000 */
[----:B------:R-:W1:Y:S02]  /*ac50*/  SHFL.BFLY PT, R131, R2, 0x1, 0x1f ;  /* 0x0c201f0002837f89 */ /* 0x000e6400000e0000 */
[----:B------:R-:W-:Y:S04]  /*ac60*/  FMNMX.FTZ R130, R15, R130, !PT ;  /* 0x000000820f827209 */ /* 0x000fe80007810000 */
[----:B------:R-:W-:Y:S02]  /*ac70*/  FMNMX.FTZ R130, R26, R130, !PT ;  /* 0x000000821a827209 */ /* 0x000fe40007810000 */
[----:B------:R-:W-:Y:S02]  /*ac80*/  FMNMX.FTZ R3, R3, R132, !PT ;  /* 0x0000008403037209 */ /* 0x000fe40007810000 */
[----:B------:R-:W-:Y:S03]  /*ac90*/  FMNMX.FTZ R130, R27, R130, !PT ;  /* 0x000000821b827209 */ /* 0x000fe60007810000 */
[----:B------:R-:W1:Y:S01]  /*aca0*/  SHFL.BFLY PT, R132, R3, 0x1, 0x1f ;  /* 0x0c201f0003847f89 */ /* 0x000e6200000e0000 */
[----:B------:R-:W-:Y:S02]  /*acb0*/  FMNMX.FTZ R130, R30, R130, !PT ;  /* 0x000000821e827209 */ /* 0x000fe40007810000 */
[----:B-1----:R-:W-:Y:S02]  /*acc0*/  FMNMX.FTZ R134, R134, R133, !PT ;  /* 0x0000008586867209 */ /* 0x002fe40007810000 */
[----:B------:R-:W-:Y:S03]  /*acd0*/  FMNMX.FTZ R130, R31, R130, !PT ;  /* 0x000000821f827209 */ /* 0x000fe60007810000 */
[----:B------:R-:W-:Y:S01]  /*ace0*/  FADD.FTZ R0, -R134, R0 ;  /* 0x0000000086007221 */ /* 0x000fe20000010100 */
[----:B------:R-:W-:Y:S02]  /*acf0*/  FMNMX.FTZ R130, R42, R130, !PT ;  /* 0x000000822a827209 */ /* 0x000fe40007810000 */
[----:B------:R-:W-:Y:S01]  /*ad00*/  FMNMX.FTZ R133, R2, R131, !PT ;  /* 0x0000008302857209 */ /* 0x000fe20007810000 */
[----:B------:R-:W-:Y:S01]  /*ad10*/  FMUL.FTZ R2, R0, c[0x0][0x2d0] ;  /* 0x0000b40000027a20 */ /* 0x000fe20000410000 */
[----:B------:R-:W-:Y:S03]  /*ad20*/  FMNMX.FTZ R0, R43, R130, !PT ;  /* 0x000000822b007209 */ /* 0x000fe60007810000 */
[----:B------:R1:W1:Y:S01]  /*ad30*/  MUFU.EX2 R131, R2 ;  /* 0x0000000200837308 */ /* 0x0002620000000800 */
[----:B------:R-:W-:Y:S01]  /*ad40*/  FMNMX.FTZ R0, R46, R0, !PT ;  /* 0x000000002e007209 */ /* 0x000fe20007810000 */
[----:B------:R-:W-:Y:S03]  /*ad50*/  FMUL.FTZ R168, R133, c[0x0][0x2d0] ;  /* 0x0000b40085a87a20 */ /* 0x000fe60000410000 */
[----:B------:R-:W-:Y:S01]  /*ad60*/  FMNMX.FTZ R0, R47, R0, !PT ;  /* 0x000000002f007209 */ /* 0x000fe20007810000 */
[--C-:B------:R-:W-:Y:S01]  /*ad70*/  FFMA.FTZ R18, R18, c[0x0][0x2d0], -R168.reuse ;  /* 0x0000b40012127a23 */ /* 0x100fe200000108a8 */
[----:B------:R-:W-:Y:S01]  /*ad80*/  FMNMX.FTZ R132, R3, R132, !PT ;  /* 0x0000008403847209 */ /* 0x000fe20007810000 */
[--C-:B------:R-:W-:Y:S02]  /*ad90*/  FFMA.FTZ R19, R19, c[0x0][0x2d0], -R168.reuse ;  /* 0x0000b40013137a23 */ /* 0x100fe400000108a8 */
[----:B------:R-:W1:Y:S01]  /*ada0*/  SHFL.BFLY PT, R3, R0, 0x2, 0x1f ;  /* 0x0c401f0000037f89 */ /* 0x000e6200000e0000 */
[--C-:B------:R-:W-:Y:S01]  /*adb0*/  FFMA.FTZ R6, R6, c[0x0][0x2d0], -R168.reuse ;  /* 0x0000b40006067a23 */ /* 0x100fe200000108a8 */
[----:B------:R-:W-:Y:S01]  /*adc0*/  MUFU.EX2 R196, R18 ;  /* 0x0000001200c47308 */ /* 0x000fe20000000800 */
[--C-:B------:R-:W-:Y:S02]  /*add0*/  FFMA.FTZ R7, R7, c[0x0][0x2d0], -R168.reuse ;  /* 0x0000b40007077a23 */ /* 0x100fe400000108a8 */
[----:B------:R-:W-:Y:S02]  /*ade0*/  FMUL.FTZ R169, R132, c[0x0][0x2d0] ;  /* 0x0000b40084a97a20 */ /* 0x000fe40000410000 */
[--C-:B------:R-:W-:Y:S02]  /*adf0*/  FFMA.FTZ R22, R22, c[0x0][0x2d0], -R168.reuse ;  /* 0x0000b40016167a23 */ /* 0x100fe400000108a8 */
[--C-:B------:R-:W-:Y:S02]  /*ae00*/  FFMA.FTZ R8, R8, c[0x0][0x2d0], -R169.reuse ;  /* 0x0000b40008087a23 */ /* 0x100fe400000108a9 */
[--C-:B------:R-:W-:Y:S01]  /*ae10*/  FFMA.FTZ R9, R9, c[0x0][0x2d0], -R169.reuse ;  /* 0x0000b40009097a23 */ /* 0x100fe200000108a9 */
[----:B------:R-:W-:Y:S01]  /*ae20*/  MUFU.EX2 R197, R6 ;  /* 0x0000000600c57308 */ /* 0x000fe20000000800 */
[----:B------:R-:W-:Y:S02]  /*ae30*/  FFMA.FTZ R12, R12, c[0x0][0x2d0], -R169 ;  /* 0x0000b4000c0c7a23 */ /* 0x000fe400000108a9 */
[----:B-1----:R-:W-:Y:S02]  /*ae40*/  FADD.FTZ R2, -R133, R129 ;  /* 0x0000008185027221 */ /* 0x002fe40000010100 */
[--C-:B------:R-:W-:Y:S02]  /*ae50*/  FFMA.FTZ R13, R13, c[0x0][0x2d0], -R169.reuse ;  /* 0x0000b4000d0d7a23 */ /* 0x100fe400000108a9 */
[----:B------:R-:W-:Y:S02]  /*ae60*/  FMUL.FTZ R2, R2, c[0x0][0x2d0] ;  /* 0x0000b40002027a20 */ /* 0x000fe40000410000 */
[C---:B------:R-:W-:Y:S01]  /*ae70*/  FMUL.FTZ R100, R131.reuse, R100 ;  /* 0x0000006483647220 */ /* 0x040fe20000410000 */
[----:B------:R-:W1:Y:S01]  /*ae80*/  MUFU.EX2 R198, R7 ;  /* 0x0000000700c67308 */ /* 0x000e620000000800 */
[----:B------:R-:W-:Y:S01]  /*ae90*/  FMUL.FTZ R101, R131, R101 ;  /* 0x0000006583657220 */ /* 0x000fe20000410000 */
[----:B------:R-:W-:Y:S01]  /*aea0*/  FMNMX.FTZ R0, R0, R3, !PT ;  /* 0x0000000300007209 */ /* 0x000fe20007810000 */
[--C-:B------:R-:W-:Y:S02]  /*aeb0*/  FFMA.FTZ R34, R34, c[0x0][0x2d0], -R168.reuse ;  /* 0x0000b40022227a23 */ /* 0x100fe400000108a8 */
[--C-:B------:R-:W-:Y:S02]  /*aec0*/  FFMA.FTZ R35, R35, c[0x0][0x2d0], -R168.reuse ;  /* 0x0000b40023237a23 */ /* 0x100fe400000108a8 */
[--C-:B------:R-:W-:Y:S02]  /*aed0*/  FFMA.FTZ R38, R38, c[0x0][0x2d0], -R168.reuse ;  /* 0x0000b40026267a23 */ /* 0x100fe400000108a8 */
[----:B------:R-:W-:Y:S01]  /*aee0*/  FFMA.FTZ R39, R39, c[0x0][0x2d0], -R168 ;  /* 0x0000b40027277a23 */ /* 0x000fe200000108a8 */
[----:B------:R1:W-:Y:S01]  /*aef0*/  MUFU.EX2 R130, R2 ;  /* 0x0000000200827308 */ /* 0x0003e20000000800 */
[--C-:B------:R-:W-:Y:S02]  /*af00*/  FFMA.FTZ R40, R40, c[0x0][0x2d0], -R169.reuse ;  /* 0x0000b40028287a23 */ /* 0x100fe400000108a9 */
[--C-:B------:R-:W-:Y:S02]  /*af10*/  FFMA.FTZ R41, R41, c[0x0][0x2d0], -R169.reuse ;  /* 0x0000b40029297a23 */ /* 0x100fe400000108a9 */
[--C-:B------:R-:W-:Y:S02]  /*af20*/  FFMA.FTZ R44, R44, c[0x0][0x2d0], -R169.reuse ;  /* 0x0000b4002c2c7a23 */ /* 0x100fe400000108a9 */
[----:B------:R-:W-:Y:S02]  /*af30*/  FFMA.FTZ R45, R45, c[0x0][0x2d0], -R169 ;  /* 0x0000b4002d2d7a23 */ /* 0x000fe400000108a9 */
[C---:B------:R-:W-:Y:S01]  /*af40*/  FMUL.FTZ R112, R131.reuse, R112 ;  /* 0x0000007083707220 */ /* 0x040fe20000410000 */
[----:B------:R-:W1:Y:S01]  /*af50*/  MUFU.EX2 R195, R19 ;  /* 0x0000001300c37308 */ /* 0x000e620000000800 */
[C---:B------:R-:W-:Y:S02]  /*af60*/  FMUL.FTZ R113, R131.reuse, R113 ;  /* 0x0000007183717220 */ /* 0x040fe40000410000 */
        /* <DEDUP_REMOVED lines=8> */
[----:B------:R-:W-:Y:S02]  /*aff0*/  FADD.FTZ R2, -R132, R135 ;  /* 0x0000008784027221 */ /* 0x000fe40000010100 */
[----:B------:R-:W-:Y:S02]  /*b000*/  FMUL.FTZ R135, R134, c[0x0][0x2d0] ;  /* 0x0000b40086877a20 */ /* 0x000fe40000410000 */
[----:B------:R-:W-:Y:S01]  /*b010*/  FMUL.FTZ R2, R2, c[0x0][0x2d0] ;  /* 0x0000b40002027a20 */ /* 0x000fe20000410000 */
[----:B------:R-:W-:Y:S01]  /*b020*/  MUFU.EX2 R192, R9 ;  /* 0x0000000900c07308 */ /* 0x000fe20000000800 */
[--C-:B------:R-:W-:Y:S02]  /*b030*/  FFMA.FTZ R4, R4, c[0x0][0x2d0], -R135.reuse ;  /* 0x0000b40004047a23 */ /* 0x100fe40000010887 */
[--C-:B------:R-:W-:Y:S01]  /*b040*/  FFMA.FTZ R5, R5, c[0x0][0x2d0], -R135.reuse ;  /* 0x0000b40005057a23 */ /* 0x100fe20000010887 */
[----:B------:R-:W-:Y:S01]  /*b050*/  F2FP.BF16.PACK_AB R139, R195, R196 ;  /* 0x000000c4c38b723e */ /* 0x000fe200000010ff */
[--C-:B------:R-:W-:Y:S02]  /*b060*/  FFMA.FTZ R16, R16, c[0x0][0x2d0], -R135.reuse ;  /* 0x0000b40010107a23 */ /* 0x100fe40000010887 */
[--C-:B------:R-:W-:Y:S02]  /*b070*/  FFMA.FTZ R17, R17, c[0x0][0x2d0], -R135.reuse ;  /* 0x0000b40011117a23 */ /* 0x100fe40000010887 */
[C---:B------:R-:W-:Y:S01]  /*b080*/  FMUL.FTZ R6, R130.reuse, R142 ;  /* 0x0000008e82067220 */ /* 0x040fe20000410000 */
[----:B------:R1:W1:Y:S01]  /*b090*/  MUFU.EX2 R129, R2 ;  /* 0x0000000200817308 */ /* 0x0002620000000800 */
[C---:B------:R-:W-:Y:S02]  /*b0a0*/  FMUL.FTZ R7, R130.reuse, R143 ;  /* 0x0000008f82077220 */ /* 0x040fe40000410000 */
[C---:B------:R-:W-:Y:S02]  /*b0b0*/  FMUL.FTZ R18, R130.reuse, R154 ;  /* 0x0000009a82127220 */ /* 0x040fe40000410000 */
[C---:B------:R-:W-:Y:S02]  /*b0c0*/  FMUL.FTZ R19, R130.reuse, R155 ;  /* 0x0000009b82137220 */ /* 0x040fe40000410000 */
[C---:B------:R-:W-:Y:S02]  /*b0d0*/  FMUL.FTZ R102, R130.reuse, R102 ;  /* 0x0000006682667220 */ /* 0x040fe40000410000 */
[----:B------:R-:W-:Y:S01]  /*b0e0*/  FMUL.FTZ R103, R130, R103 ;  /* 0x0000006782677220 */ /* 0x000fe20000410000 */
[----:B------:R1:W-:Y:S01]  /*b0f0*/  MUFU.EX2 R201, R4 ;  /* 0x0000000400c97308 */ /* 0x0003e20000000800 */
[--C-:B------:R-:W-:Y:S02]  /*b100*/  FFMA.FTZ R20, R20, c[0x0][0x2d0], -R135.reuse ;  /* 0x0000b40014147a23 */ /* 0x100fe40000010887 */
[--C-:B------:R-:W-:Y:S02]  /*b110*/  FFMA.FTZ R21, R21, c[0x0][0x2d0], -R135.reuse ;  /* 0x0000b40015157a23 */ /* 0x100fe40000010887 */
[--C-:B------:R-:W-:Y:S02]  /*b120*/  FFMA.FTZ R32, R32, c[0x0][0x2d0], -R135.reuse ;  /* 0x0000b40020207a23 */ /* 0x100fe40000010887 */
[--C-:B------:R-:W-:Y:S02]  /*b130*/  FFMA.FTZ R33, R33, c[0x0][0x2d0], -R135.reuse ;  /* 0x0000b40021217a23 */ /* 0x100fe40000010887 */
[--C-:B------:R-:W-:Y:S01]  /*b140*/  FFMA.FTZ R36, R36, c[0x0][0x2d0], -R135.reuse ;  /* 0x0000b40024247a23 */ /* 0x100fe20000010887 */
[----:B------:R-:W1:Y:S01]  /*b150*/  MUFU.EX2 R202, R5 ;  /* 0x0000000500ca7308 */ /* 0x000e620000000800 */
[----:B------:R-:W-:Y:S02]  /*b160*/  FFMA.FTZ R37, R37, c[0x0][0x2d0], -R135 ;  /* 0x0000b40025257a23 */ /* 0x000fe40000010887 */
[----:B------:R-:W-:Y:S01]  /*b170*/  FMUL.FTZ R114, R130, R114 ;  /* 0x0000007282727220 */ /* 0x000fe20000410000 */
[----:B-1----:R-:W1:Y:S01]  /*b180*/  SHFL.BFLY PT, R2, R0, 0x1, 0x1f ;  /* 0x0c201f0000027f89 */ /* 0x002e6200000e0000 */
[C---:B------:R-:W-:Y:S02]  /*b190*/  FMUL.FTZ R8, R129.reuse, R144 ;  /* 0x0000009081087220 */ /* 0x040fe40000410000 */
[C---:B------:R-:W-:Y:S02]  /*b1a0*/  FMUL.FTZ R9, R129.reuse, R145 ;  /* 0x0000009181097220 */ /* 0x040fe40000410000 */
[C---:B------:R-:W-:Y:S01]  /*b1b0*/  FMUL.FTZ R104, R129.reuse, R104 ;  /* 0x0000006881687220 */ /* 0x040fe20000410000 */
[----:B------:R-:W-:Y:S01]  /*b1c0*/  MUFU.EX2 R199, R16 ;  /* 0x0000001000c77308 */ /* 0x000fe20000000800 */
[C---:B------:R-:W-:Y:S02]  /*b1d0*/  FMUL.FTZ R105, R129.reuse, R105 ;  /* 0x0000006981697220 */ /* 0x040fe40000410000 */
[----:B------:R-:W-:Y:S02]  /*b1e0*/  FMUL.FTZ R108, R129, R108 ;  /* 0x0000006c816c7220 */ /* 0x000fe40000410000 */
[----:B------:R-:W-:Y:S01]  /*b1f0*/  FMUL.FTZ R4, R131, R140 ;  /* 0x0000008c83047220 */ /* 0x000fe20000410000 */
[----:B------:R-:W-:Y:S01]  /*b200*/  F2FP.BF16.PACK_AB R140, R192, R191 ;  /* 0x000000bfc08c723e */ /* 0x000fe200000010ff */
[----:B------:R-:W-:Y:S02]  /*b210*/  FMUL.FTZ R109, R129, R109 ;  /* 0x0000006d816d7220 */ /* 0x000fe40000410000 */
[C---:B------:R-:W-:Y:S01]  /*b220*/  FMUL.FTZ R115, R130.reuse, R115 ;  /* 0x0000007382737220 */ /* 0x040fe20000410000 */
[----:B------:R-:W1:Y:S01]  /*b230*/  MUFU.EX2 R200, R17 ;  /* 0x0000001100c87308 */ /* 0x000e620000000800 */
[C---:B------:R-:W-:Y:S02]  /*b240*/  FMUL.FTZ R118, R130.reuse, R118 ;  /* 0x0000007682767220 */ /* 0x040fe40000410000 */
[----:B------:R-:W-:Y:S01]  /*b250*/  FMUL.FTZ R119, R130, R119 ;  /* 0x0000007782777220 */ /* 0x000fe20000410000 */
[----:B------:R-:W-:Y:S01]  /*b260*/  F2FP.BF16.PACK_AB R136, R202, R201 ;  /* 0x000000c9ca88723e */ /* 0x000fe200000010ff */
[----:B------:R-:W-:Y:S02]  /*b270*/  FMUL.FTZ R5, R131, R141 ;  /* 0x0000008d83057220 */ /* 0x000fe40000410000 */
[C---:B------:R-:W-:Y:S01]  /*b280*/  FMUL.FTZ R120, R129.reuse, R120 ;  /* 0x0000007881787220 */ /* 0x040fe20000410000 */
[----:B-1----:R-:W-:Y:S01]  /*b290*/  FMNMX.FTZ R2, R0, R2, !PT ;  /* 0x0000000200027209 */ /* 0x002fe20007810000 */
[----:B------:R-:W-:Y:S01]  /*b2a0*/  FMUL.FTZ R121, R129, R121 ;  /* 0x0000007981797220 */ /* 0x000fe20000410000 */
[----:B------:R1:W-:Y:S01]  /*b2b0*/  MUFU.EX2 R193, R12 ;  /* 0x0000000c00c17308 */ /* 0x0003e20000000800 */
[----:B------:R-:W-:Y:S02]  /*b2c0*/  FMUL.FTZ R126, R130, R126 ;  /* 0x0000007e827e7220 */ /* 0x000fe40000410000 */
[C---:B------:R-:W-:Y:S02]  /*b2d0*/  FADD.FTZ R0, -R2.reuse, R128 ;  /* 0x0000008002007221 */ /* 0x040fe40000010100 */
[----:B------:R-:W-:Y:S02]  /*b2e0*/  FMUL.FTZ R3, R2, c[0x0][0x2d0] ;  /* 0x0000b40002037a20 */ /* 0x000fe40000410000 */
[----:B------:R-:W-:Y:S02]  /*b2f0*/  FMUL.FTZ R0, R0, c[0x0][0x2d0] ;  /* 0x0000b40000007a20 */ /* 0x000fe40000410000 */
[--C-:B------:R-:W-:Y:S01]  /*b300*/  FFMA.FTZ R10, R10, c[0x0][0x2d0], -R3.reuse ;  /* 0x0000b4000a0a7a23 */ /* 0x100fe20000010803 */
[----:B------:R-:W1:Y:S01]  /*b310*/  MUFU.EX2 R194, R13 ;  /* 0x0000000d00c27308 */ /* 0x000e620000000800 */
[--C-:B------:R-:W-:Y:S02]  /*b320*/  FFMA.FTZ R11, R11, c[0x0][0x2d0], -R3.reuse ;  /* 0x0000b4000b0b7a23 */ /* 0x100fe40000010803 */
[--C-:B------:R-:W-:Y:S01]  /*b330*/  FFMA.FTZ R14, R14, c[0x0][0x2d0], -R3.reuse ;  /* 0x0000b4000e0e7a23 */ /* 0x100fe20000010803 */
[----:B------:R-:W-:Y:S01]  /*b340*/  F2FP.BF16.PACK_AB R138, R200, R199 ;  /* 0x000000c7c88a723e */ /* 0x000fe200000010ff */
[--C-:B------:R-:W-:Y:S02]  /*b350*/  FFMA.FTZ R15, R15, c[0x0][0x2d0], -R3.reuse ;  /* 0x0000b4000f0f7a23 */ /* 0x100fe40000010803 */
[C---:B------:R-:W-:Y:S02]  /*b360*/  FMUL.FTZ R16, R131.reuse, R152 ;  /* 0x0000009883107220 */ /* 0x040fe40000410000 */
[----:B------:R-:W-:Y:S01]  /*b370*/  FMUL.FTZ R17, R131, R153 ;  /* 0x0000009983117220 */ /* 0x000fe20000410000 */
[----:B------:R-:W2:Y:S01]  /*b380*/  MUFU.EX2 R0, R0 ;  /* 0x0000000000007308 */ /* 0x000ea20000000800 */
[-C--:B------:R-:W-:Y:S01]  /*b390*/  HMMA.16816.F32.BF16 R4, R136, R160.reuse, R4 ;  /* 0x000000a08804723c */ /* 0x080fe20000041804 */
[----:B------:R-:W-:Y:S04]  /*b3a0*/  LDSM.16.MT88.4 R152, [R209+0x2080] ;  /* 0x00208000d198783b */ /* 0x000fe80000004200 */
[----:B-1----:R-:W-:Y:S02]  /*b3b0*/  FMUL.FTZ R12, R129, R148 ;  /* 0x00000094810c7220 */ /* 0x002fe40000410000 */
[--C-:B------:R-:W-:Y:S02]  /*b3c0*/  FFMA.FTZ R42, R42, c[0x0][0x2d0], -R3.reuse ;  /* 0x0000b4002a2a7a23 */ /* 0x100fe40000010803 */
[----:B------:R1:W-:Y:S03]  /*b3d0*/  MUFU.EX2 R187, R10 ;  /* 0x0000000a00bb7308 */ /* 0x0003e60000000800 */
[--C-:B------:R-:W-:Y:S01]  /*b3e0*/  FFMA.FTZ R43, R43, c[0x0][0x2d0], -R3.reuse ;  /* 0x0000b4002b2b7a23 */ /* 0x100fe20000010803 */
[----:B------:R-:W-:Y:S01]  /*b3f0*/  F2FP.BF16.PACK_AB R142, R194, R193 ;  /* 0x000000c1c28e723e */ /* 0x000fe200000010ff */
[----:B------:R-:W-:Y:S02]  /*b400*/  FMUL.FTZ R13, R129, R149 ;  /* 0x00000095810d7220 */ /* 0x000fe40000410000 */
[--C-:B------:R-:W-:Y:S02]  /*b410*/  FFMA.FTZ R46, R46, c[0x0][0x2d0], -R3.reuse ;  /* 0x0000b4002e2e7a23 */ /* 0x100fe40000010803 */
[--C-:B------:R-:W-:Y:S01]  /*b420*/  FFMA.FTZ R128, R23, c[0x0][0x2d0], -R168.reuse ;  /* 0x0000b40017807a23 */ /* 0x100fe200000108a8 */
[----:B------:R-:W3:Y:S01]  /*b430*/  MUFU.EX2 R188, R11 ;  /* 0x0000000b00bc7308 */ /* 0x000ee20000000800 */
[C---:B------:R-:W-:Y:S02]  /*b440*/  FMUL.FTZ R127, R130.reuse, R127 ;  /* 0x0000007f827f7220 */ /* 0x040fe40000410000 */
[----:B------:R-:W-:Y:S02]  /*b450*/  FMUL.FTZ R54, R130, R54 ;  /* 0x0000003682367220 */ /* 0x000fe40000410000 */
[C---:B--2---:R-:W-:Y:S02]  /*b460*/  FMUL.FTZ R106, R0.reuse, R106 ;  /* 0x0000006a006a7220 */ /* 0x044fe40000410000 */
[C---:B------:R-:W-:Y:S02]  /*b470*/  FMUL.FTZ R107, R0.reuse, R107 ;  /* 0x0000006b006b7220 */ /* 0x040fe40000410000 */
[C---:B------:R-:W-:Y:S01]  /*b480*/  FMUL.FTZ R110, R0.reuse, R110 ;  /* 0x0000006e006e7220 */ /* 0x040fe20000410000 */
[----:B------:R2:W-:Y:S01]  /*b490*/  MUFU.EX2 R189, R14 ;  /* 0x0000000e00bd7308 */ /* 0x0005e20000000800 */
[C---:B------:R-:W-:Y:S02]  /*b4a0*/  FMUL.FTZ R111, R0.reuse, R111 ;  /* 0x0000006f006f7220 */ /* 0x040fe40000410000 */
[C---:B------:R-:W-:Y:S02]  /*b4b0*/  FMUL.FTZ R122, R0.reuse, R122 ;  /* 0x0000007a007a7220 */ /* 0x040fe40000410000 */
[C---:B-1----:R-:W-:Y:S02]  /*b4c0*/  FMUL.FTZ R10, R0.reuse, R146 ;  /* 0x00000092000a7220 */ /* 0x042fe40000410000 */
[C---:B------:R-:W-:Y:S02]  /*b4d0*/  FMUL.FTZ R123, R0.reuse, R123 ;  /* 0x0000007b007b7220 */ /* 0x040fe40000410000 */
[----:B------:R-:W-:Y:S01]  /*b4e0*/  FMUL.FTZ R23, R0, R159 ;  /* 0x0000009f00177220 */ /* 0x000fe20000410000 */
[----:B------:R-:W1:Y:S01]  /*b4f0*/  MUFU.EX2 R190, R15 ;  /* 0x0000000f00be7308 */ /* 0x000e620000000800 */
[----:B------:R-:W-:Y:S02]  /*b500*/  FMUL.FTZ R55, R130, R55 ;  /* 0x0000003782377220 */ /* 0x000fe40000410000 */
[C---:B------:R-:W-:Y:S01]  /*b510*/  FMUL.FTZ R56, R129.reuse, R56 ;  /* 0x0000003881387220 */ /* 0x040fe20000410000 */
[----:B---3--:R-:W-:Y:S01]  /*b520*/  F2FP.BF16.PACK_AB R141, R188, R187 ;  /* 0x000000bbbc8d723e */ /* 0x008fe200000010ff */
[C---:B------:R-:W-:Y:S02]  /*b530*/  FMUL.FTZ R11, R0.reuse, R147 ;  /* 0x00000093000b7220 */ /* 0x040fe40000410000 */
[----:B------:R-:W3:Y:S01]  /*b540*/  LDSM.16.MT88.4 R144, [R209+0x2480] ;  /* 0x00248000d190783b */ /* 0x000ee20000004200 */
[C---:B------:R-:W-:Y:S02]  /*b550*/  FMUL.FTZ R57, R129.reuse, R57 ;  /* 0x0000003981397220 */ /* 0x040fe40000410000 */
[----:B------:R4:W-:Y:S01]  /*b560*/  MUFU.EX2 R186, R20 ;  /* 0x0000001400ba7308 */ /* 0x0009e20000000800 */
[C---:B------:R-:W-:Y:S02]  /*b570*/  FMUL.FTZ R58, R0.reuse, R58 ;  /* 0x0000003a003a7220 */ /* 0x040fe40000410000 */
[C---:B------:R-:W-:Y:S02]  /*b580*/  FMUL.FTZ R59, R0.reuse, R59 ;  /* 0x0000003b003b7220 */ /* 0x040fe40000410000 */
[C---:B--2---:R-:W-:Y:S02]  /*b590*/  FMUL.FTZ R14, R0.reuse, R150 ;  /* 0x00000096000e7220 */ /* 0x044fe40000410000 */
[C---:B------:R-:W-:Y:S02]  /*b5a0*/  FMUL.FTZ R60, R129.reuse, R60 ;  /* 0x0000003c813c7220 */ /* 0x040fe40000410000 */
[----:B------:R-:W-:Y:S01]  /*b5b0*/  FMUL.FTZ R61, R129, R61 ;  /* 0x0000003d813d7220 */ /* 0x000fe20000410000 */
[----:B------:R2:W-:Y:S01]  /*b5c0*/  MUFU.EX2 R185, R21 ;  /* 0x0000001500b97308 */ /* 0x0005e20000000800 */
[C---:B------:R-:W-:Y:S02]  /*b5d0*/  FMUL.FTZ R62, R0.reuse, R62 ;  /* 0x0000003e003e7220 */ /* 0x040fe40000410000 */
[----:B------:R-:W-:Y:S01]  /*b5e0*/  FMUL.FTZ R63, R0, R63 ;  /* 0x0000003f003f7220 */ /* 0x000fe20000410000 */
[----:B-1----:R-:W-:Y:S01]  /*b5f0*/  F2FP.BF16.PACK_AB R143, R190, R189 ;  /* 0x000000bdbe8f723e */ /* 0x002fe200000010ff */
[----:B------:R-:W-:Y:S02]  /*b600*/  FMUL.FTZ R15, R0, R151 ;  /* 0x00000097000f7220 */ /* 0x000fe40000410000 */
[----:B------:R-:W1:Y:S01]  /*b610*/  LDSM.16.MT88.4 R148, [R210+0x2480] ;  /* 0x00248000d294783b */ /* 0x000e620000004200 */
[----:B------:R-:W-:Y:S02]  /*b620*/  FMUL.FTZ R64, R131, R64 ;  /* 0x0000004083407220 */ /* 0x000fe40000410000 */
[----:B------:R-:W-:Y:S01]  /*b630*/  MUFU.EX2 R182, R32 ;  /* 0x0000002000b67308 */ /* 0x000fe20000000800 */
[C---:B------:R-:W-:Y:S04]  /*b640*/  HMMA.16816.F32.BF16 R8, R140.reuse, R160, R8 ;  /* 0x000000a08c08723c */ /* 0x040fe80000041808 */
[----:B----4-:R-:W-:Y:S02]  /*b650*/  FMUL.FTZ R20, R129, R156 ;  /* 0x0000009c81147220 */ /* 0x010fe40000410000 */
[----:B------:R-:W-:Y:S02]  /*b660*/  FMUL.FTZ R65, R131, R65 ;  /* 0x0000004183417220 */ /* 0x000fe40000410000 */
[-C--:B------:R-:W-:Y:S01]  /*b670*/  HMMA.16816.F32.BF16 R12, R140, R162.reuse, R12 ;  /* 0x000000a28c0c723c */ /* 0x080fe2000004180c */
[----:B------:R-:W4:Y:S03]  /*b680*/  MUFU.EX2 R181, R33 ;  /* 0x0000002100b57308 */ /* 0x000f260000000800 */
[C---:B------:R-:W-:Y:S02]  /*b690*/  FMUL.FTZ R66, R130.reuse, R66 ;  /* 0x0000004282427220 */ /* 0x040fe40000410000 */
[----:B--2---:R-:W-:Y:S02]  /*b6a0*/  FMUL.FTZ R21, R129, R157 ;  /* 0x0000009d81157220 */ /* 0x004fe40000410000 */
[C---:B------:R-:W-:Y:S03]  /*b6b0*/  HMMA.16816.F32.BF16 R16, R136.reuse, R162, R16 ;  /* 0x000000a28810723c */ /* 0x040fe60000041810 */
[----:B------:R-:W-:Y:S01]  /*b6c0*/  MUFU.EX2 R180, R34 ;  /* 0x0000002200b47308 */ /* 0x000fe20000000800 */
[C---:B------:R-:W-:Y:S02]  /*b6d0*/  FMUL.FTZ R67, R130.reuse, R67 ;  /* 0x0000004382437220 */ /* 0x040fe40000410000 */
[C---:B------:R-:W-:Y:S02]  /*b6e0*/  FMUL.FTZ R68, R131.reuse, R68 ;  /* 0x0000004483447220 */ /* 0x040fe40000410000 */
[-C--:B------:R-:W-:Y:S04]  /*b6f0*/  HMMA.16816.F32.BF16 R100, R136, R164.reuse, R100 ;  /* 0x000000a48864723c */ /* 0x080fe80000041864 */
[----:B------:R-:W-:Y:S01]  /*b700*/  FMUL.FTZ R69, R131, R69 ;  /* 0x0000004583457220 */ /* 0x000fe20000410000 */
[----:B------:R2:W1:Y:S01]  /*b710*/  MUFU.EX2 R179, R35 ;  /* 0x0000002300b37308 */ /* 0x0004620000000800 */
[C---:B------:R-:W-:Y:S02]  /*b720*/  FMUL.FTZ R70, R130.reuse, R70 ;  /* 0x0000004682467220 */ /* 0x040fe40000410000 */
[C---:B------:R-:W-:Y:S04]  /*b730*/  HMMA.16816.F32.BF16 R104, R140.reuse, R164, R104 ;  /* 0x000000a48c68723c */ /* 0x040fe80000041868 */
[----:B------:R-:W-:Y:S02]  /*b740*/  FMUL.FTZ R71, R130, R71 ;  /* 0x0000004782477220 */ /* 0x000fe40000410000 */
[C---:B------:R-:W-:Y:S01]  /*b750*/  FMUL.FTZ R72, R129.reuse, R72 ;  /* 0x0000004881487220 */ /* 0x040fe20000410000 */
[----:B------:R-:W-:Y:S01]  /*b760*/  MUFU.EX2 R170, R36 ;  /* 0x0000002400aa7308 */ /* 0x000fe20000000800 */
[-C--:B------:R-:W-:Y:S04]  /*b770*/  HMMA.16816.F32.BF16 R108, R140, R166.reuse, R108 ;  /* 0x000000a68c6c723c */ /* 0x080fe8000004186c */
[C---:B------:R-:W-:Y:S02]  /*b780*/  FMUL.FTZ R73, R129.reuse, R73 ;  /* 0x0000004981497220 */ /* 0x040fe40000410000 */
[C---:B------:R-:W-:Y:S02]  /*b790*/  FMUL.FTZ R74, R0.reuse, R74 ;  /* 0x0000004a004a7220 */ /* 0x040fe40000410000 */
[C---:B------:R-:W-:Y:S01]  /*b7a0*/  HMMA.16816.F32.BF16 R112, R136.reuse, R166, R112 ;  /* 0x000000a68870723c */ /* 0x040fe20000041870 */
[----:B------:R1:W-:Y:S03]  /*b7b0*/  MUFU.EX2 R184, R22 ;  /* 0x0000001600b87308 */ /* 0x0003e60000000800 */
[C---:B------:R-:W-:Y:S01]  /*b7c0*/  FMUL.FTZ R75, R0.reuse, R75 ;  /* 0x0000004b004b7220 */ /* 0x040fe20000410000 */
[----:B--2---:R-:W-:Y:S01]  /*b7d0*/  LDSM.16.MT88.4 R32, [R210+0x3080] ;  /* 0x00308000d220783b */ /* 0x004fe20000004200 */
[C---:B------:R-:W-:Y:S02]  /*b7e0*/  FMUL.FTZ R76, R129.reuse, R76 ;  /* 0x0000004c814c7220 */ /* 0x040fe40000410000 */
[-C--:B---3--:R-:W-:Y:S03]  /*b7f0*/  HMMA.16816.F32.BF16 R116, R136, R144.reuse, R116 ;  /* 0x000000908874723c */ /* 0x088fe60000041874 */
[----:B------:R-:W-:Y:S01]  /*b800*/  MUFU.EX2 R167, R37 ;  /* 0x0000002500a77308 */ /* 0x000fe20000000800 */
[----:B------:R-:W-:Y:S02]  /*b810*/  FMUL.FTZ R77, R129, R77 ;  /* 0x0000004d814d7220 */ /* 0x000fe40000410000 */
[C---:B------:R-:W-:Y:S02]  /*b820*/  FMUL.FTZ R78, R0.reuse, R78 ;  /* 0x0000004e004e7220 */ /* 0x040fe40000410000 */
[C---:B------:R-:W-:Y:S04]  /*b830*/  HMMA.16816.F32.BF16 R120, R140.reuse, R144, R120 ;  /* 0x000000908c78723c */ /* 0x040fe80000041878 */
[C---:B------:R-:W-:Y:S01]  /*b840*/  FMUL.FTZ R79, R0.reuse, R79 ;  /* 0x0000004f004f7220 */ /* 0x040fe20000410000 */
[----:B------:R-:W-:Y:S01]  /*b850*/  MUFU.EX2 R166, R38 ;  /* 0x0000002600a67308 */ /* 0x000fe20000000800 */
[C---:B------:R-:W-:Y:S02]  /*b860*/  FMUL.FTZ R80, R131.reuse, R80 ;  /* 0x0000005083507220 */ /* 0x040fe40000410000 */
[C---:B------:R-:W-:Y:S04]  /*b870*/  FMUL.FTZ R81, R131.reuse, R81 ;  /* 0x0000005183517220 */ /* 0x040fe80000410000 */
[----:B-1----:R-:W-:Y:S02]  /*b880*/  FMUL.FTZ R22, R0, R158 ;  /* 0x0000009e00167220 */ /* 0x002fe40000410000 */
[C---:B------:R-:W-:Y:S01]  /*b890*/  FMUL.FTZ R82, R130.reuse, R82 ;  /* 0x0000005282527220 */ /* 0x040fe20000410000 */
[----:B------:R1:W-:Y:S01]  /*b8a0*/  MUFU.EX2 R165, R39 ;  /* 0x0000002700a57308 */ /* 0x0003e20000000800 */
[C---:B------:R-:W-:Y:S02]  /*b8b0*/  FMUL.FTZ R83, R130.reuse, R83 ;  /* 0x0000005382537220 */ /* 0x040fe40000410000 */
[C---:B------:R-:W-:Y:S01]  /*b8c0*/  FMUL.FTZ R84, R131.reuse, R84 ;  /* 0x0000005483547220 */ /* 0x040fe20000410000 */
[-C--:B------:R-:W-:Y:S03]  /*b8d0*/  HMMA.16816.F32.BF16 R20, R140, R146.reuse, R20 ;  /* 0x000000928c14723c */ /* 0x080fe60000041814 */
[----:B------:R-:W-:Y:S02]  /*b8e0*/  FMUL.FTZ R85, R131, R85 ;  /* 0x0000005583557220 */ /* 0x000fe40000410000 */
[C---:B------:R-:W-:Y:S01]  /*b8f0*/  FMUL.FTZ R86, R130.reuse, R86 ;  /* 0x0000005682567220 */ /* 0x040fe20000410000 */
[----:B------:R-:W-:Y:S01]  /*b900*/  MUFU.EX2 R160, R40 ;  /* 0x0000002800a07308 */ /* 0x000fe20000000800 */
[----:B------:R-:W-:Y:S01]  /*b910*/  FMUL.FTZ R87, R130, R87 ;  /* 0x0000005782577220 */ /* 0x000fe20000410000 */
[C---:B------:R-:W-:Y:S01]  /*b920*/  HMMA.16816.F32.BF16 R124, R136.reuse, R146, R124 ;  /* 0x00000092887c723c */ /* 0x040fe2000004187c */
[----:B------:R-:W2:Y:S03]  /*b930*/  LDSM.16.MT88.4 R144, [R209+0x3080] ;  /* 0x00308000d190783b */ /* 0x000ea60000004200 */
[--C-:B------:R-:W-:Y:S02]  /*b940*/  FFMA.FTZ R26, R26, c[0x0][0x2d0], -R3.reuse ;  /* 0x0000b4001a1a7a23 */ /* 0x100fe40000010803 */
[--C-:B------:R-:W-:Y:S02]  /*b950*/  FFMA.FTZ R27, R27, c[0x0][0x2d0], -R3.reuse ;  /* 0x0000b4001b1b7a23 */ /* 0x100fe40000010803 */
[-C--:B------:R-:W-:Y:S01]  /*b960*/  HMMA.16816.F32.BF16 R52, R136, R148.reuse, R52 ;  /* 0x000000948834723c */ /* 0x080fe20000041834 */
[----:B------:R-:W-:Y:S01]  /*b970*/  MUFU.EX2 R183, R128 ;  /* 0x0000008000b77308 */ /* 0x000fe20000000800 */
[----:B-1----:R-:W-:Y:S02]  /*b980*/  LDSM.16.MT88.4 R36, [R209+0x3480] ;  /* 0x00348000d124783b */ /* 0x002fe40000004200 */
[C---:B------:R-:W-:Y:S02]  /*b990*/  FMUL.FTZ R88, R129.reuse, R88 ;  /* 0x0000005881587220 */ /* 0x040fe40000410000 */
[----:B------:R-:W-:Y:S02]  /*b9a0*/  FMUL.FTZ R89, R129, R89 ;  /* 0x0000005981597220 */ /* 0x000fe40000410000 */
[C---:B------:R-:W-:Y:S03]  /*b9b0*/  HMMA.16816.F32.BF16 R56, R140.reuse, R148, R56 ;  /* 0x000000948c38723c */ /* 0x040fe60000041838 */
[----:B------:R-:W-:Y:S01]  /*b9c0*/  MUFU.EX2 R128, R43 ;  /* 0x0000002b00807308 */ /* 0x000fe20000000800 */
[C---:B------:R-:W-:Y:S02]  /*b9d0*/  FMUL.FTZ R90, R0.reuse, R90 ;  /* 0x0000005a005a7220 */ /* 0x040fe40000410000 */
[----:B------:R-:W-:Y:S02]  /*b9e0*/  FMUL.FTZ R91, R0, R91 ;  /* 0x0000005b005b7220 */ /* 0x000fe40000410000 */
[-C--:B------:R-:W-:Y:S04]  /*b9f0*/  HMMA.16816.F32.BF16 R60, R140, R150.reuse, R60 ;  /* 0x000000968c3c723c */ /* 0x080fe8000004183c */
[--C-:B------:R-:W-:Y:S01]  /*ba00*/  FFMA.FTZ R30, R30, c[0x0][0x2d0], -R3.reuse ;  /* 0x0000b4001e1e7a23 */ /* 0x100fe20000010803 */
[----:B------:R4:W-:Y:S01]  /*ba10*/  MUFU.EX2 R176, R26 ;  /* 0x0000001a00b07308 */ /* 0x0009e20000000800 */
[--C-:B------:R-:W-:Y:S02]  /*ba20*/  FFMA.FTZ R31, R31, c[0x0][0x2d0], -R3.reuse ;  /* 0x0000b4001f1f7a23 */ /* 0x100fe40000010803 */
[C---:B------:R-:W-:Y:S04]  /*ba30*/  HMMA.16816.F32.BF16 R64, R136.reuse, R150, R64 ;  /* 0x000000968840723c */ /* 0x040fe80000041840 */
[----:B------:R-:W-:Y:S02]  /*ba40*/  FFMA.FTZ R3, R47, c[0x0][0x2d0], -R3 ;  /* 0x0000b4002f037a23 */ /* 0x000fe40000010803 */
[C---:B------:R-:W-:Y:S01]  /*ba50*/  FMUL.FTZ R92, R129.reuse, R92 ;  /* 0x0000005c815c7220 */ /* 0x040fe20000410000 */
[----:B------:R1:W-:Y:S01]  /*ba60*/  MUFU.EX2 R175, R27 ;  /* 0x0000001b00af7308 */ /* 0x0003e20000000800 */
[----:B------:R-:W-:Y:S01]  /*ba70*/  FMUL.FTZ R93, R129, R93 ;  /* 0x0000005d815d7220 */ /* 0x000fe20000410000 */
[-C--:B--2---:R-:W-:Y:S03]  /*ba80*/  HMMA.16816.F32.BF16 R68, R136, R144.reuse, R68 ;  /* 0x000000908844723c */ /* 0x084fe60000041844 */
[C---:B------:R-:W-:Y:S02]  /*ba90*/  FMUL.FTZ R94, R0.reuse, R94 ;  /* 0x0000005e005e7220 */ /* 0x040fe40000410000 */
[----:B------:R-:W-:Y:S02]  /*baa0*/  FMUL.FTZ R95, R0, R95 ;  /* 0x0000005f005f7220 */ /* 0x000fe40000410000 */
[C---:B------:R-:W-:Y:S01]  /*bab0*/  FMUL.FTZ R96, R131.reuse, R96 ;  /* 0x0000006083607220 */ /* 0x040fe20000410000 */
[C---:B------:R-:W-:Y:S01]  /*bac0*/  HMMA.16816.F32.BF16 R72, R140.reuse, R144, R72 ;  /* 0x000000908c48723c */ /* 0x040fe20000041848 */
[----:B------:R-:W-:Y:S03]  /*bad0*/  MUFU.EX2 R172, R30 ;  /* 0x0000001e00ac7308 */ /* 0x000fe60000000800 */
[----:B------:R-:W-:Y:S01]  /*bae0*/  FMUL.FTZ R97, R131, R97 ;  /* 0x0000006183617220 */ /* 0x000fe20000410000 */
[----:B----4-:R-:W-:Y:S01]  /*baf0*/  F2FP.BF16.PACK_AB R26, R181, R182 ;  /* 0x000000b6b51a723e */ /* 0x010fe200000010ff */
[C---:B------:R-:W-:Y:S02]  /*bb00*/  FMUL.FTZ R98, R130.reuse, R98 ;  /* 0x0000006282627220 */ /* 0x040fe40000410000 */
[-C--:B------:R-:W-:Y:S03]  /*bb10*/  HMMA.16816.F32.BF16 R76, R140, R146.reuse, R76 ;  /* 0x000000928c4c723c */ /* 0x080fe6000004184c */
[----:B------:R-:W2:Y:S01]  /*bb20*/  MUFU.EX2 R171, R31 ;  /* 0x0000001f00ab7308 */ /* 0x000ea20000000800 */
[----:B------:R-:W-:Y:S01]  /*bb30*/  FMUL.FTZ R99, R130, R99 ;  /* 0x0000006382637220 */ /* 0x000fe20000410000 */
[----:B-1----:R-:W-:Y:S01]  /*bb40*/  F2FP.BF16.PACK_AB R27, R179, R180 ;  /* 0x000000b4b31b723e */ /* 0x002fe200000010ff */
[----:B------:R-:W-:Y:S02]  /*bb50*/  FFMA.FTZ R48, R48, c[0x0][0x2d0], -R135 ;  /* 0x0000b40030307a23 */ /* 0x000fe40000010887 */
[C---:B------:R-:W-:Y:S01]  /*bb60*/  HMMA.16816.F32.BF16 R80, R136.reuse, R146, R80 ;  /* 0x000000928850723c */ /* 0x040fe20000041850 */
[----:B------:R-:W1:Y:S03]  /*bb70*/  LDSM.16.MT88.4 R144, [R209+0x1c80] ;  /* 0x001c8000d190783b */ /* 0x000e660000004200 */
[--C-:B------:R-:W-:Y:S01]  /*bb80*/  FFMA.FTZ R24, R24, c[0x0][0x2d0], -R169.reuse ;  /* 0x0000b40018187a23 */ /* 0x100fe200000108a9 */
[----:B------:R-:W-:Y:S01]  /*bb90*/  MUFU.EX2 R164, R48 ;  /* 0x0000003000a47308 */ /* 0x000fe20000000800 */
[--C-:B------:R-:W-:Y:S02]  /*bba0*/  FFMA.FTZ R25, R25, c[0x0][0x2d0], -R169.reuse ;  /* 0x0000b40019197a23 */ /* 0x100fe400000108a9 */
[-C--:B------:R-:W-:Y:S04]  /*bbb0*/  HMMA.16816.F32.BF16 R84, R136, R32.reuse, R84 ;  /* 0x000000208854723c */ /* 0x080fe80000041854 */
[--C-:B------:R-:W-:Y:S02]  /*bbc0*/  FFMA.FTZ R28, R28, c[0x0][0x2d0], -R169.reuse ;  /* 0x0000b4001c1c7a23 */ /* 0x100fe400000108a9 */
[----:B------:R-:W-:Y:S01]  /*bbd0*/  FFMA.FTZ R29, R29, c[0x0][0x2d0], -R169 ;  /* 0x0000b4001d1d7a23 */ /* 0x000fe200000108a9 */
[----:B------:R3:W-:Y:S01]  /*bbe0*/  MUFU.EX2 R178, R24 ;  /* 0x0000001800b27308 */ /* 0x0007e20000000800 */
[C---:B------:R-:W-:Y:S04]  /*bbf0*/  HMMA.16816.F32.BF16 R88, R140.reuse, R32, R88 ;  /* 0x000000208c58723c */ /* 0x040fe80000041858 */
[----:B--2---:R-:W-:Y:S01]  /*bc00*/  F2FP.BF16.PACK_AB R31, R171, R172 ;  /* 0x000000acab1f723e */ /* 0x004fe200000010ff */
[----:B------:R-:W-:Y:S02]  /*bc10*/  FFMA.FTZ R49, R49, c[0x0][0x2d0], -R135 ;  /* 0x0000b40031317a23 */ /* 0x000fe40000010887 */
[--C-:B------:R-:W-:Y:S01]  /*bc20*/  FFMA.FTZ R50, R50, c[0x0][0x2d0], -R168.reuse ;  /* 0x0000b40032327a23 */ /* 0x100fe200000108a8 */
[-C--:B------:R-:W-:Y:S01]  /*bc30*/  HMMA.16816.F32.BF16 R92, R140, R34.reuse, R92 ;  /* 0x000000228c5c723c */ /* 0x080fe2000004185c */
[----:B------:R2:W4:Y:S01]  /*bc40*/  MUFU.EX2 R177, R25 ;  /* 0x0000001900b17308 */ /* 0x0005220000000800 */
[----:B------:R-:W4:Y:S02]  /*bc50*/  LDSM.16.MT88.4 R140, [R210+0x1c80] ;  /* 0x001c8000d28c783b */ /* 0x000f240000004200 */
[----:B------:R-:W-:Y:S02]  /*bc60*/  FFMA.FTZ R51, R51, c[0x0][0x2d0], -R168 ;  /* 0x0000b40033337a23 */ /* 0x000fe400000108a8 */
[----:B-----5:R-:W-:Y:S02]  /*bc70*/  FFMA.FTZ R0, R0, R203, R187 ;  /* 0x000000cb00007223 */ /* 0x020fe400000100bb */
[----:B------:R-:W-:Y:S02]  /*bc80*/  HMMA.16816.F32.BF16 R96, R136, R34, R96 ;  /* 0x000000228860723c */ /* 0x000fe40000041860 */
[----:B------:R-:W5:Y:S01]  /*bc90*/  LDSM.16.MT88.4 R32, [R209+0x2880] ;  /* 0x00288000d120783b */ /* 0x000f620000004200 */
[----:B------:R4:W-:Y:S01]  /*bca0*/  MUFU.EX2 R174, R28 ;  /* 0x0000001c00ae7308 */ /* 0x0009e20000000800 */
[----:B------:R-:W-:Y:S02]  /*bcb0*/  FADD.FTZ R0, R188, R0 ;  /* 0x00000000bc007221 */ /* 0x000fe40000010000 */
[----:B------:R-:W-:Y:S01]  /*bcc0*/  FFMA.FTZ R131, R131, R232, R201 ;  /* 0x000000e883837223 */ /* 0x000fe200000100c9 */
[----:B---3--:R-:W-:Y:S01]  /*bcd0*/  F2FP.BF16.PACK_AB R24, R185, R186 ;  /* 0x000000bab918723e */ /* 0x008fe200000010ff */
[----:B------:R-:W-:Y:S02]  /*bce0*/  FADD.FTZ R0, R189, R0 ;  /* 0x00000000bd007221 */ /* 0x000fe40000010000 */
[----:B------:R-:W3:Y:S02]  /*bcf0*/  LDSM.16.MT88.4 R136, [R210+0x2880] ;  /* 0x00288000d288783b */ /* 0x000ee40000004200 */
[----:B------:R-:W-:Y:S01]  /*bd00*/  FADD.FTZ R0, R190, R0 ;  /* 0x00000000be007221 */ /* 0x000fe20000010000 */
[----:B------:R4:W4:Y:S01]  /*bd10*/  MUFU.EX2 R173, R29 ;  /* 0x0000001d00ad7308 */ /* 0x0009220000000800 */
[----:B------:R-:W-:Y:S02]  /*bd20*/  FFMA.FTZ R130, R130, R231, R197 ;  /* 0x000000e782827223 */ /* 0x000fe400000100c5 */
[----:B------:R-:W-:Y:S01]  /*bd30*/  FFMA.FTZ R129, R129, R230, R191 ;  /* 0x000000e681817223 */ /* 0x000fe200000100bf */
[----:B--2---:R-:W-:Y:S06]  /*bd40*/  F2FP.BF16.PACK_AB R25, R183, R184 ;  /* 0x000000b8b719723e */ /* 0x004fec00000010ff */
[----:B------:R-:W-:Y:S01]  /*bd50*/  MUFU.EX2 R135, R42 ;  /* 0x0000002a00877308 */ /* 0x000fe20000000800 */
[-C--:B-1----:R-:W-:Y:S05]  /*bd60*/  HMMA.16816.F32.BF16 R4, R24, R144.reuse, R4 ;  /* 0x000000901804723c */ /* 0x082fea0000041804 */
[----:B----4-:R-:W-:Y:S04]  /*bd70*/  F2FP.BF16.PACK_AB R28, R177, R178 ;  /* 0x000000b2b11c723e */ /* 0x010fe800000010ff */
[----:B------:R-:W-:Y:S03]  /*bd80*/  MUFU.EX2 R163, R49 ;  /* 0x0000003100a37308 */ /* 0x000fe60000000800 */
[----:B------:R-:W-:Y:S02]  /*bd90*/  F2FP.BF16.PACK_AB R29, R175, R176 ;  /* 0x000000b0af1d723e */ /* 0x000fe400000010ff */
[----:B------:R-:W-:Y:S05]  /*bda0*/  F2FP.BF16.PACK_AB R30, R173, R174 ;  /* 0x000000aead1e723e */ /* 0x000fea00000010ff */
[----:B------:R-:W-:Y:S02]  /*bdb0*/  MUFU.EX2 R49, R46 ;  /* 0x0000002e00317308 */ /* 0x000fe40000000800 */
[C---:B------:R-:W-:Y:S08]  /*bdc0*/  HMMA.16816.F32.BF16 R8, R28.reuse, R144, R8 ;  /* 0x000000901c08723c */ /* 0x040ff00000041808 */
[----:B------:R-:W-:Y:S01]  /*bdd0*/  MUFU.EX2 R162, R50 ;  /* 0x0000003200a27308 */ /* 0x000fe20000000800 */
[-C--:B------:R-:W-:Y:S08]  /*bde0*/  HMMA.16816.F32.BF16 R12, R28, R146.reuse, R12 ;  /* 0x000000921c0c723c */ /* 0x080ff0000004180c */
[C---:B------:R-:W-:Y:S01]  /*bdf0*/  HMMA.16816.F32.BF16 R16, R24.reuse, R146, R16 ;  /* 0x000000921810723c */ /* 0x040fe20000041810 */
[----:B------:R-:W-:Y:S07]  /*be00*/  MUFU.EX2 R50, R45 ;  /* 0x0000002d00327308 */ /* 0x000fee0000000800 */
[-C--:B------:R-:W-:Y:S03]  /*be10*/  HMMA.16816.F32.BF16 R100, R24, R140.reuse, R100 ;  /* 0x0000008c1864723c */ /* 0x080fe60000041864 */
[----:B------:R-:W-:Y:S05]  /*be20*/  MUFU.EX2 R161, R51 ;  /* 0x0000003300a17308 */ /* 0x000fea0000000800 */
[C---:B------:R-:W-:Y:S05]  /*be30*/  HMMA.16816.F32.BF16 R104, R28.reuse, R140, R104 ;  /* 0x0000008c1c68723c */ /* 0x040fea0000041868 */
[----:B------:R1:W-:Y:S03]  /*be40*/  MUFU.EX2 R51, R44 ;  /* 0x0000002c00337308 */ /* 0x0003e60000000800 */
[-C--:B------:R-:W-:Y:S07]  /*be50*/  HMMA.16816.F32.BF16 R108, R28, R142.reuse, R108 ;  /* 0x0000008e1c6c723c */ /* 0x080fee000004186c */
[----:B------:R2:W-:Y:S01]  /*be60*/  MUFU.EX2 R48, R3 ;  /* 0x0000000300307308 */ /* 0x0005e20000000800 */
[C---:B------:R-:W-:Y:S08]  /*be70*/  HMMA.16816.F32.BF16 R112, R24.reuse, R142, R112 ;  /* 0x0000008e1870723c */ /* 0x040ff00000041870 */
[-C--:B-----5:R-:W-:Y:S01]  /*be80*/  HMMA.16816.F32.BF16 R116, R24, R32.reuse, R116 ;  /* 0x000000201874723c */ /* 0x0a0fe20000041874 */
[----:B-1----:R-:W-:Y:S07]  /*be90*/  LDSM.16.MT88.4 R44, [R210+0x2c80] ;  /* 0x002c8000d22c783b */ /* 0x002fee0000004200 */
[C---:B------:R-:W-:Y:S04]  /*bea0*/  HMMA.16816.F32.BF16 R120, R28.reuse, R32, R120 ;  /* 0x000000201c78723c */ /* 0x040fe80000041878 */
[----:B--2---:R-:W-:Y:S04]  /*beb0*/  FADD.FTZ R3, R176, R0 ;  /* 0x00000000b0037221 */ /* 0x004fe80000010000 */
[-C--:B------:R-:W-:Y:S08]  /*bec0*/  HMMA.16816.F32.BF16 R20, R28, R34.reuse, R20 ;  /* 0x000000221c14723c */ /* 0x080ff00000041814 */
[C---:B------:R-:W-:Y:S01]  /*bed0*/  HMMA.16816.F32.BF16 R124, R24.reuse, R34, R124 ;  /* 0x00000022187c723c */ /* 0x040fe2000004187c */
[----:B------:R-:W1:Y:S07]  /*bee0*/  LDSM.16.MT88.4 R32, [R210+0x3480] ;  /* 0x00348000d220783b */ /* 0x000e6e0000004200 */
[-C--:B---3--:R-:W-:Y:S08]  /*bef0*/  HMMA.16816.F32.BF16 R52, R24, R136.reuse, R52 ;  /* 0x000000881834723c */ /* 0x088ff00000041834 */
[C---:B------:R-:W-:Y:S01]  /*bf00*/  HMMA.16816.F32.BF16 R56, R28.reuse, R136, R56 ;  /* 0x000000881c38723c */ /* 0x040fe20000041838 */
[----:B------:R2:W3:Y:S07]  /*bf10*/  MUFU.EX2 R136, R41 ;  /* 0x0000002900887308 */ /* 0x0004ee0000000800 */
[-C--:B------:R-:W-:Y:S08]  /*bf20*/  HMMA.16816.F32.BF16 R60, R28, R138.reuse, R60 ;  /* 0x0000008a1c3c723c */ /* 0x080ff0000004183c */
[C---:B------:R-:W-:Y:S08]  /*bf30*/  HMMA.16816.F32.BF16 R64, R24.reuse, R138, R64 ;  /* 0x0000008a1840723c */ /* 0x040ff00000041840 */
[-C--:B------:R-:W-:Y:S01]  /*bf40*/  HMMA.16816.F32.BF16 R68, R24, R36.reuse, R68 ;  /* 0x000000241844723c */ /* 0x080fe20000041844 */
[----:B--2---:R-:W-:Y:S07]  /*bf50*/  LDSM.16.MT88.4 R40, [R209+0x2c80] ;  /* 0x002c8000d128783b */ /* 0x004fee0000004200 */
[C---:B------:R-:W-:Y:S08]  /*bf60*/  HMMA.16816.F32.BF16 R72, R28.reuse, R36, R72 ;  /* 0x000000241c48723c */ /* 0x040ff00000041848 */
[-C--:B------:R-:W-:Y:S08]  /*bf70*/  HMMA.16816.F32.BF16 R76, R28, R38.reuse, R76 ;  /* 0x000000261c4c723c */ /* 0x080ff0000004184c */
[C---:B------:R-:W-:Y:S01]  /*bf80*/  HMMA.16816.F32.BF16 R80, R24.reuse, R38, R80 ;  /* 0x000000261850723c */ /* 0x040fe20000041850 */
[----:B------:R-:W2:Y:S07]  /*bf90*/  LDSM.16.MT88.4 R36, [R210+0x2080] ;  /* 0x00208000d224783b */ /* 0x000eae0000004200 */
[-C--:B-1----:R-:W-:Y:S08]  /*bfa0*/  HMMA.16816.F32.BF16 R84, R24, R32.reuse, R84 ;  /* 0x000000201854723c */ /* 0x082ff00000041854 */
[C---:B------:R-:W-:Y:S08]  /*bfb0*/  HMMA.16816.F32.BF16 R88, R28.reuse, R32, R88 ;  /* 0x000000201c58723c */ /* 0x040ff00000041858 */
[-C--:B------:R-:W-:Y:S07]  /*bfc0*/  HMMA.16816.F32.BF16 R92, R28, R34.reuse, R92 ;  /* 0x000000221c5c723c */ /* 0x080fee000004185c */
[----:B---3--:R-:W-:Y:S01]  /*bfd0*/  F2FP.BF16.PACK_AB R28, R136, R160 ;  /* 0x000000a0881c723e */ /* 0x008fe200000010ff */
[----:B------:R-:W-:Y:S01]  /*bfe0*/  HMMA.16816.F32.BF16 R96, R24, R34, R96 ;  /* 0x000000221860723c */ /* 0x000fe20000041860 */
[----:B------:R-:W1:Y:S03]  /*bff0*/  LDSM.16.MT88.4 R32, [R209+0x3880] ;  /* 0x00388000d120783b */ /* 0x000e660000004200 */
[----:B------:R-:W-:Y:S02]  /*c000*/  F2FP.BF16.PACK_AB R29, R128, R135 ;  /* 0x00000087801d723e */ /* 0x000fe400000010ff */
[----:B------:R-:W-:Y:S02]  /*c010*/  F2FP.BF16.PACK_AB R30, R50, R51 ;  /* 0x00000033321e723e */ /* 0x000fe400000010ff */
[----:B------:R-:W-:Y:S04]  /*c020*/  F2FP.BF16.PACK_AB R24, R167, R170 ;  /* 0x000000aaa718723e */ /* 0x000fe800000010ff */
[----:B------:R-:W-:Y:S02]  /*c030*/  F2FP.BF16.PACK_AB R25, R165, R166 ;  /* 0x000000a6a519723e */ /* 0x000fe400000010ff */
[----:B------:R-:W-:Y:S02]  /*c040*/  F2FP.BF16.PACK_AB R26, R163, R164 ;  /* 0x000000a4a31a723e */ /* 0x000fe400000010ff */
[----:B------:R-:W-:Y:S02]  /*c050*/  F2FP.BF16.PACK_AB R27, R161, R162 ;  /* 0x000000a2a11b723e */ /* 0x000fe400000010ff */
[----:B------:R-:W-:Y:S05]  /*c060*/  F2FP.BF16.PACK_AB R31, R48, R49 ;  /* 0x00000031301f723e */ /* 0x000fea00000010ff */
[-C--:B------:R-:W-:Y:S01]  /*c070*/  HMMA.16816.F32.BF16 R140, R24, R152.reuse, R4 ;  /* 0x00000098188c723c */ /* 0x080fe20000041804 */
[----:B------:R-:W3:Y:S07]  /*c080*/  LDSM.16.MT88.4 R4, [R210+0x3880] ;  /* 0x00388000d204783b */ /* 0x000eee0000004200 */
        /* <DEDUP_REMOVED lines=61> */
[----:B------:R-:W-:Y:S01]  /*c460*/  MOV R128, R2 ;  /* 0x0000000200807202 */ /* 0x000fe20000000f00 */
[----:B------:R-:W-:Y:S01]  /*c470*/  FADD.FTZ R4, R50, R3 ;  /* 0x0000000332047221 */ /* 0x000fe20000010000 */
[----:B------:R1:W-:Y:S01]  /*c480*/  STL [R1], R5 ;  /* 0x0000000501007387 */ /* 0x0003e20000100800 */
[----:B------:R-:W-:Y:S03]  /*c490*/  FADD.FTZ R0, R49, R0 ;  /* 0x0000000031007221 */ /* 0x000fe60000010000 */
[----:B------:R1:W-:Y:S01]  /*c4a0*/  STL [R1+0x4], R4 ;  /* 0x0000040401007387 */ /* 0x0003e20000100800 */
[----:B------:R-:W-:Y:S01]  /*c4b0*/  FADD.FTZ R3, R48, R0 ;  /* 0x0000000030037221 */ /* 0x000fe20000010000 */
[----:B------:R-:W-:Y:S04]  /*c4c0*/  IADD3 R0, R207, -0x1, RZ ;  /* 0xffffffffcf007810 */ /* 0x000fe80007ffe0ff */
[----:B------:R1:W-:Y:S01]  /*c4d0*/  STL [R1+0xc], R3 ;  /* 0x00000c0301007387 */ /* 0x0003e20000100800 */
[----:B------:R-:W-:Y:S01]  /*c4e0*/  MOV R207, R0 ;  /* 0x0000000000cf7202 */ /* 0x000fe20000000f00 */
[----:B-1----:R-:W-:-:S05]  /*c4f0*/  @P0 BRA `(.L_x_1076) ;  /* 0xffffd51000000947 */ /* 0x002fca000383ffff */
.L_x_1071:
        /* <DEDUP_REMOVED lines=15> */
.L_x_1098:
[----:B------:R-:W2:Y:S01]  /*c5f0*/  LDL R13, [R1+0x28] ;  /* 0x00002800010d7983 */ /* 0x000ea20000100800 */
[----:B------:R-:W-:Y:S04]  /*c600*/  DEPBAR.LE SB0, 0x0 ;  /* 0x000080000000791a */ /* 0x000fe80000000000 */
[----:B------:R-:W3:Y:S01]  /*c610*/  LDL R12, [R1+0x24] ;  /* 0x00002400010c7983 */ /* 0x000ee20000100800 */
[----:B------:R-:W-:Y:S01]  /*c620*/  SHF.R.S32.HI R0, RZ, 0x1f, R224 ;  /* 0x0000001fff007819 */ /* 0x000fe200000114e0 */
[----:B------:R-:W-:Y:S01]  /*c630*/  IMAD.WIDE.U32 R2, R224, c[0x0][0x208], RZ ;  /* 0x00008200e0027a25 */ /* 0x000fe200078e00ff */
[----:B------:R-:W-:Y:S01]  /*c640*/  SHF.R.S32.HI R4, RZ, 0x1f, R222 ;  /* 0x0000001fff047819 */ /* 0x000fe200000114de */
[----:B------:R-:W-:Y:S01]  /*c650*/  BAR.SYNC.DEFER_BLOCKING 0x0 ;  /* 0x0000000000007b1d */ /* 0x000fe20000010000 */
[----:B------:R-:W-:Y:S01]  /*c660*/  ISETP.GE.AND P1, PT, R226, c[0x0][0x1d4], PT ;  /* 0x00007500e2007a0c */ /* 0x000fe20003f26270 */
[----:B------:R-:W-:Y:S01]  /*c670*/  IMAD R0, R0, c[0x0][0x208], RZ ;  /* 0x0000820000007a24 */ /* 0x000fe200078e02ff */
[----:B------:R-:W-:Y:S01]  /*c680*/  IADD3 R7, R226, 0x20, RZ ;  /* 0x00000020e2077810 */ /* 0x000fe20007ffe0ff */
        /* <DEDUP_REMOVED lines=57> */
.L_x_1117:
        /* <DEDUP_REMOVED lines=17> */
.L_x_1079:
[----:B------:R-:W-:Y:S05]  /*cb30*/  BSYNC B0 ;  /* 0x0000000000007941 */ /* 0x000fea0003800000 */
.L_x_1078:
        /* <DEDUP_REMOVED lines=160> */
.L_x_1081:
[----:B------:R-:W-:Y:S01]  /*d540*/  MOV R128, c[0x0][0x2ac] ;  /* 0x0000ab0000807a02 */ /* 0x000fe20000000f00 */
[----:B------:R-:W2:Y:S01]  /*d550*/  LDL R2, [R1+0x18] ;  /* 0x0000180001027983 */ /* 0x000ea20000100800 */
[----:B------:R-:W-:Y:S02]  /*d560*/  IMAD.MOV.U32 R0, RZ, RZ, c[0x0][0x2c4] ;  /* 0x0000b100ff007624 */ /* 0x000fe400078e00ff */
[----:B------:R-:W-:Y:S02]  /*d570*/  IMAD.MOV.U32 R179, RZ, RZ, 0x1 ;  /* 0x00000001ffb37424 */ /* 0x000fe400078e00ff */
[----:B------:R-:W0:Y:S01]  /*d580*/  LDGDEPBAR ;  /* 0x00000000000079af */ /* 0x000e220000000000 */
[----:B------:R-:W-:Y:S01]  /*d590*/  ISETP.NE.AND P0, PT, R0, 0x1, PT ;  /* 0x000000010000780c */ /* 0x000fe20003f05270 */
[----:B------:R-:W-:Y:S01]  /*d5a0*/  IMAD R128, R128, c[0x0][0x1d0], RZ ;  /* 0x0000740080807a24 */ /* 0x000fe200078e02ff */
[----:B------:R-:W-:Y:S11]  /*d5b0*/  ISETP.LE.AND P1, PT, R179, c[0x0][0x32c], PT ;  /* 0x0000cb00b3007a0c */ /* 0x000ff60003f23270 */
[----:B--2---:R-:W-:Y:S04]  /*d5c0*/  @P0 IMAD.HI.U32 R0, R2, c[0x0][0x2c8], RZ ;  /* 0x0000b20002000a27 */ /* 0x004fe800078e00ff */
[----:B------:R-:W-:Y:S01]  /*d5d0*/  IMAD.MOV.U32 R134, RZ, RZ, R2 ;  /* 0x000000ffff867224 */ /* 0x000fe200078e0002 */
[----:B------:R-:W-:Y:S01]  /*d5e0*/  @P0 SHF.R.U32.HI R134, RZ, c[0x0][0x2cc], R0 ;  /* 0x0000b300ff860a19 */ /* 0x000fe20000011600 */
[----:B------:R-:W-:Y:S04]  /*d5f0*/  IMAD R2, R207, -0x30, RZ ;  /* 0xffffffd0cf027824 */ /* 0x000fe800078e02ff */
[----:B------:R-:W2:Y:S01]  /*d600*/  SHFL.IDX PT, R3, R134, RZ, 0x1c1f ;  /* 0x001c1fff86037589 */ /* 0x000ea200000e0000 */
[C---:B-1----:R-:W-:Y:S02]  /*d610*/  IADD3 R137, -R250.reuse, 0x1, R2 ;  /* 0x00000001fa897810 */ /* 0x042fe40007ffe102 */
[----:B------:R-:W-:Y:S02]  /*d620*/  IADD3 R138, -R250, R2, RZ ;  /* 0x00000002fa8a7210 */ /* 0x000fe40007ffe1ff */
[----:B------:R-:W-:Y:S04]  /*d630*/  IADD3 R137, R137, -c[0x0][0x168], R128 ;  /* 0x80005a0089897a10 */ /* 0x000fe80007ffe080 */
[C---:B------:R-:W-:Y:S02]  /*d640*/  IADD3 R136, R137.reuse, c[0x0][0x328], RZ ;  /* 0x0000ca0089887a10 */ /* 0x040fe40007ffe0ff */
[----:B------:R-:W-:Y:S04]  /*d650*/  IADD3 R137, R137, UR4, RZ ;  /* 0x0000000489897c10 */ /* 0x000fe8000fffe0ff */
[----:B--2---:R-:W-:Y:S01]  /*d660*/  IADD3 R0, R137, R3, RZ ;  /* 0x0000000389007210 */ /* 0x004fe20007ffe0ff */
        /* <DEDUP_REMOVED lines=17> */
.L_x_1084:
[----:B------:R-:W-:Y:S04]  /*d780*/  MOV R132, 0x1 ;  /* 0x0000000100847802 */ /* 0x000fe80000000f00 */
[----:B------:R-:W-:Y:S11]  /*d790*/  ISETP.NE.AND P0, PT, R132, c[0x0][0x32c], PT ;  /* 0x0000cb0084007a0c */ /* 0x000ff60003f05270 */
[----:B------:R-:W-:Y:S02]  /*d7a0*/  @!UPT UIADD3 URZ, URZ, URZ, URZ ;  /* 0x0000003f3f3ff290 */ /* 0x000fe4000fffe03f */
[----:B------:R-:W-:Y:S05]  /*d7b0*/  @P0 IMAD.HI.U32 R132, R3, c[0x0][0x330], RZ ;  /* 0x0000cc0003840a27 */ /* 0x000fea00078e00ff */
[----:B------:R-:W-:Y:S02]  /*d7c0*/  @P0 SHF.R.U32.HI R3, RZ, c[0x0][0x334], R132 ;  /* 0x0000cd00ff030a19 */ /* 0x000fe40000011684 */
.L_x_1085:
[----:B------:R-:W-:Y:S05]  /*d7d0*/  BSYNC B0 ;  /* 0x0000000000007941 */ /* 0x000fea0003800000 */
.L_x_1083:
[----:B------:R-:W-:Y:S05]  /*d7e0*/  IMAD R3, R3, c[0x0][0x32c], R138 ;  /* 0x0000cb0003037a24 */ /* 0x000fea00078e028a */
[----:B------:R-:W-:Y:S02]  /*d7f0*/  IADD3 R132, R3, c[0x0][0x32c], RZ ;  /* 0x0000cb0003847a10 */ /* 0x000fe40007ffe0ff */
[----:B------:R-:W-:Y:S02]  /*d800*/  IMNMX R0, R0, R3, !PT ;  /* 0x0000000300007217 */ /* 0x000fe40007800200 */
[----:B------:R-:W-:Y:S02]  /*d810*/  IMNMX R128, R128, R132, PT ;  /* 0x0000008480807217 */ /* 0x000fe40003800200 */
.L_x_1082:
[----:B------:R-:W1:Y:S02]  /*d820*/  SHFL.IDX PT, R133, R134, 0x1, 0x1c1f ;  /* 0x003c1f0086857f89 */ /* 0x000e6400000e0000 */
[-C--:B-1----:R-:W-:Y:S02]  /*d830*/  IADD3 R132, R136, R133.reuse, RZ ;  /* 0x0000008588847210 */ /* 0x082fe40007ffe0ff */
[----:B------:R-:W-:Y:S01]  /*d840*/  IADD3 R3, R137, R133, RZ ;  /* 0x0000008589037210 */ /* 0x000fe20007ffe0ff */
        /* <DEDUP_REMOVED lines=16> */
.L_x_1088:
[----:B------:R-:W-:Y:S04]  /*d950*/  MOV R139, 0x1 ;  /* 0x00000001008b7802 */ /* 0x000fe80000000f00 */
[----:B------:R-:W-:Y:S11]  /*d960*/  ISETP.NE.AND P0, PT, R139, c[0x0][0x32c], PT ;  /* 0x0000cb008b007a0c */ /* 0x000ff60003f05270 */
[----:B------:R-:W-:Y:S02]  /*d970*/  @!UPT UIADD3 URZ, URZ, URZ, URZ ;  /* 0x0000003f3f3ff290 */ /* 0x000fe4000fffe03f */
[----:B------:R-:W-:Y:S05]  /*d980*/  @P0 IMAD.HI.U32 R139, R133, c[0x0][0x330], RZ ;  /* 0x0000cc00858b0a27 */ /* 0x000fea00078e00ff */
[----:B------:R-:W-:Y:S02]  /*d990*/  @P0 SHF.R.U32.HI R133, RZ, c[0x0][0x334], R139 ;  /* 0x0000cd00ff850a19 */ /* 0x000fe4000001168b */
.L_x_1089:
[----:B------:R-:W-:Y:S05]  /*d9a0*/  BSYNC B0 ;  /* 0x0000000000007941 */ /* 0x000fea0003800000 */
.L_x_1087:
[----:B------:R-:W-:Y:S05]  /*d9b0*/  IMAD R133, R133, c[0x0][0x32c], R138 ;  /* 0x0000cb0085857a24 */ /* 0x000fea00078e028a */
[----:B------:R-:W-:Y:S02]  /*d9c0*/  IADD3 R139, R133, c[0x0][0x32c], RZ ;  /* 0x0000cb00858b7a10 */ /* 0x000fe40007ffe0ff */
[----:B------:R-:W-:Y:S02]  /*d9d0*/  IMNMX R3, R3, R133, !PT ;  /* 0x0000008503037217 */ /* 0x000fe40007800200 */
[----:B------:R-:W-:Y:S02]  /*d9e0*/  IMNMX R132, R132, R139, PT ;  /* 0x0000008b84847217 */ /* 0x000fe40003800200 */
.L_x_1086:
[C---:B------:R-:W-:Y:S02]  /*d9f0*/  ISETP.GE.AND P0, PT, R2.reuse, 0x2, PT ;  /* 0x000000020200780c */ /* 0x040fe40003f06270 */
[----:B------:R-:W-:Y:S02]  /*da00*/  ISETP.GE.AND P1, PT, R2, 0x9, PT ;  /* 0x000000090200780c */ /* 0x000fe40003f26270 */
[----:B------:R-:W-:Y:S02]  /*da10*/  P2R R160, PR, RZ, 0x1 ;  /* 0x00000001ffa07803 */ /* 0x000fe40000000000 */
[----:B------:R-:W-:Y:S02]  /*da20*/  ISETP.GT.AND P0, PT, R0, 0x1, !P0 ;  /* 0x000000010000780c */ /* 0x000fe40004704270 */
[----:B------:R-:W-:Y:S02]  /*da30*/  P2R R139, PR, RZ, 0x2 ;  /* 0x00000002ff8b7803 */ /* 0x000fe40000000000 */
[----:B------:R-:W-:Y:S02]  /*da40*/  ISETP.LT.OR P0, PT, R128, 0x2, P0 ;  /* 0x000000028000780c */ /* 0x000fe40000701670 */
        /* <DEDUP_REMOVED lines=43> */
[----:B------:R-:W-:Y:S01]  /*dd00*/  ISETP.GE.AND P0, PT, R2, 0x2a, PT ;  /* 0x0000002a0200780c */ /* 0x000fe20003f06270 */
[----:B------:R-:W1:Y:S03]  /*dd10*/  SHFL.IDX PT, R4, R134, 0x2, 0x1c1f ;  /* 0x005c1f0086047f89 */ /* 0x000e6600000e0000 */
[----:B------:R-:W-:Y:S02]  /*dd20*/  P2R R5, PR, RZ, 0x1 ;  /* 0x00000001ff057803 */ /* 0x000fe40000000000 */
[----:B------:R-:W-:Y:S04]  /*dd30*/  ISETP.GT.AND P0, PT, R0, 0x29, !P0 ;  /* 0x000000290000780c */ /* 0x000fe80004704270 */
[----:B------:R-:W-:Y:S04]  /*dd40*/  ISETP.LT.OR P0, PT, R128, 0x2a, P0 ;  /* 0x0000002a8000780c */ /* 0x000fe80000701670 */
        /* <DEDUP_REMOVED lines=20> */
.L_x_1092:
[----:B------:R-:W-:Y:S04]  /*de90*/  MOV R20, 0x1 ;  /* 0x0000000100147802 */ /* 0x000fe80000000f00 */
[----:B------:R-:W-:Y:S11]  /*dea0*/  ISETP.NE.AND P0, PT, R20, c[0x0][0x32c], PT ;  /* 0x0000cb0014007a0c */ /* 0x000ff60003f05270 */
[----:B------:R-:W-:Y:S02]  /*deb0*/  @!UPT UIADD3 URZ, URZ, URZ, URZ ;  /* 0x0000003f3f3ff290 */ /* 0x000fe4000fffe03f */
[----:B------:R-:W-:Y:S05]  /*dec0*/  @P0 IMAD.HI.U32 R20, R4, c[0x0][0x330], RZ ;  /* 0x0000cc0004140a27 */ /* 0x000fea00078e00ff */
[----:B------:R-:W-:Y:S02]  /*ded0*/  @P0 SHF.R.U32.HI R4, RZ, c[0x0][0x334], R20 ;  /* 0x0000cd00ff040a19 */ /* 0x000fe40000011614 */
.L_x_1093:
[----:B------:R-:W-:Y:S05]  /*dee0*/  BSYNC B0 ;  /* 0x0000000000007941 */ /* 0x000fea0003800000 */
.L_x_1091:
[----:B------:R-:W-:Y:S05]  /*def0*/  IMAD R4, R4, c[0x0][0x32c], R138 ;  /* 0x0000cb0004047a24 */ /* 0x000fea00078e028a */
[----:B------:R-:W-:Y:S02]  /*df00*/  IADD3 R20, R4, c[0x0][0x32c], RZ ;  /* 0x0000cb0004147a10 */ /* 0x000fe40007ffe0ff */
[----:B------:R-:W-:Y:S02]  /*df10*/  IMNMX R0, R0, R4, !PT ;  /* 0x0000000400007217 */ /* 0x000fe40007800200 */
[----:B------:R-:W-:Y:S02]  /*df20*/  IMNMX R2, R2, R20, PT ;  /* 0x0000001402027217 */ /* 0x000fe40003800200 */
.L_x_1090:
        /* <DEDUP_REMOVED lines=8> */
[----:B------:R-:W-:Y:S04]  /*dfb0*/  ISETP.NE.AND P0, PT, R17, RZ, PT ;  /* 0x000000ff1100720c */ /* 0x000fe80003f05270 */
[C---:B------:R-:W-:Y:S04]  /*dfc0*/  ISETP.GT.AND P0, PT, R3.reuse, 0x10, !P0 ;  /* 0x000000100300780c */ /* 0x040fe80004704270 */
        /* <DEDUP_REMOVED lines=19> */
[----:B------:R-:W-:Y:S04]  /*e100*/  ISETP.GT.AND P0, PT, R3, 0x1, !P0 ;  /* 0x000000010300780c */ /* 0x000fe80004704270 */
[C---:B------:R-:W-:Y:S04]  /*e110*/  ISETP.LT.OR P0, PT, R132.reuse, 0x2, P0 ;  /* 0x000000028400780c */ /* 0x040fe80000701670 */
[----:B------:R-:W-:Y:S02]  /*e120*/  FSEL R19, R7, -INF , !P0 ;  /* 0xff80000007137808 */ /* 0x000fe40004000000 */
[C---:B------:R-:W-:Y:S04]  /*e130*/  ISETP.GT.AND P0, PT, R3.reuse, RZ, !P1 ;  /* 0x000000ff0300720c */ /* 0x040fe80004f04270 */
[----:B------:R-:W-:Y:S04]  /*e140*/  ISETP.LT.OR P0, PT, R132, 0x1, P0 ;  /* 0x000000018400780c */ /* 0x000fe80000701670 */
[----:B------:R-:W-:Y:S02]  /*e150*/  FSEL R18, R6, -INF , !P0 ;  /* 0xff80000006127808 */ /* 0x000fe40004000000 */
[----:B------:R-:W-:Y:S04]  /*e160*/  ISETP.GT.AND P0, PT, R3, 0x28, !P2 ;  /* 0x000000280300780c */ /* 0x000fe80005704270 */
[----:B------:R-:W-:Y:S04]  /*e170*/  ISETP.LT.OR P0, PT, R132, 0x29, P0 ;  /* 0x000000298400780c */ /* 0x000fe80000701670 */
[----:B------:R-:W-:Y:S02]  /*e180*/  FSEL R181, R50, -INF , !P0 ;  /* 0xff80000032b57808 */ /* 0x000fe40004000000 */
[----:B------:R-:W-:Y:S04]  /*e190*/  ISETP.NE.AND P0, PT, R5, RZ, PT ;  /* 0x000000ff0500720c */ /* 0x000fe80003f05270 */
[----:B------:R-:W-:Y:S02]  /*e1a0*/  ISETP.GT.AND P0, PT, R3, 0x29, !P0 ;  /* 0x000000290300780c */ /* 0x000fe40004704270 */
[----:B------:R-:W1:Y:S02]  /*e1b0*/  SHFL.IDX PT, R3, R134, 0x3, 0x1c1f ;  /* 0x007c1f0086037f89 */ /* 0x000e6400000e0000 */
[----:B------:R-:W-:Y:S04]  /*e1c0*/  ISETP.LT.OR P0, PT, R132, 0x2a, P0 ;  /* 0x0000002a8400780c */ /* 0x000fe80000701670 */
[----:B------:R-:W-:Y:S02]  /*e1d0*/  FSEL R182, R51, -INF , !P0 ;  /* 0xff80000033b67808 */ /* 0x000fe40004000000 */
[----:B------:R-:W-:Y:S04]  /*e1e0*/  ISETP.GT.AND P0, PT, R0, RZ, !P1 ;  /* 0x000000ff0000720c */ /* 0x000fe80004f04270 */
        /* <DEDUP_REMOVED lines=61> */
.L_x_1096:
[----:B------:R-:W-:Y:S04]  /*e5c0*/  MOV R4, 0x1 ;  /* 0x0000000100047802 */ /* 0x000fe80000000f00 */
[----:B------:R-:W-:Y:S11]  /*e5d0*/  ISETP.NE.AND P0, PT, R4, c[0x0][0x32c], PT ;  /* 0x0000cb0004007a0c */ /* 0x000ff60003f05270 */
[----:B------:R-:W-:Y:S02]  /*e5e0*/  @!UPT UIADD3 URZ, URZ, URZ, URZ ;  /* 0x0000003f3f3ff290 */ /* 0x000fe4000fffe03f */
[----:B------:R-:W-:Y:S05]  /*e5f0*/  @P0 IMAD.HI.U32 R4, R3, c[0x0][0x330], RZ ;  /* 0x0000cc0003040a27 */ /* 0x000fea00078e00ff */
[----:B------:R-:W-:Y:S02]  /*e600*/  @P0 SHF.R.U32.HI R3, RZ, c[0x0][0x334], R4 ;  /* 0x0000cd00ff030a19 */ /* 0x000fe40000011604 */
.L_x_1097:
[----:B------:R-:W-:Y:S05]  /*e610*/  BSYNC B0 ;  /* 0x0000000000007941 */ /* 0x000fea0003800000 */
.L_x_1095:
[----:B------:R-:W-:Y:S05]  /*e620*/  IMAD R138, R3, c[0x0][0x32c], R138 ;  /* 0x0000cb00038a7a24 */ /* 0x000fea00078e028a */
[----:B------:R-:W-:Y:S02]  /*e630*/  IADD3 R3, R138, c[0x0][0x32c], RZ ;  /* 0x0000cb008a037a10 */ /* 0x000fe40007ffe0ff */
[----:B------:R-:W-:Y:S02]  /*e640*/  IMNMX R0, R0, R138, !PT ;  /* 0x0000008a00007217 */ /* 0x000fe40007800200 */
[----:B------:R-:W-:Y:S02]  /*e650*/  IMNMX R2, R2, R3, PT ;  /* 0x0000000302027217 */ /* 0x000fe40003800200 */
.L_x_1094:
        /* <DEDUP_REMOVED lines=9> */
[----:B------:R-:W3:Y:S01]  /*e6f0*/  LDL.LU R239, [R1] ;  /* 0x0000000001ef7983 */ /* 0x000ee20000300800 */
[----:B------:R-:W-:Y:S02]  /*e700*/  ISETP.GT.AND P0, PT, R0, 0x1, !P0 ;  /* 0x000000010000780c */ /* 0x000fe40004704270 */
[----:B------:R-:W-:Y:S01]  /*e710*/  FMNMX.FTZ R134, R161, R134, !PT ;  /* 0x00000086a1867209 */ /* 0x000fe20007810000 */
[----:B------:R-:W4:Y:S01]  /*e720*/  LDL.LU R238, [R1+0x4] ;  /* 0x0000040001ee7983 */ /* 0x000f220000300800 */
[----:B------:R-:W-:Y:S02]  /*e730*/  ISETP.LT.OR P0, PT, R2, 0x2, P0 ;  /* 0x000000020200780c */ /* 0x000fe40000701670 */
[----:B------:R-:W-:Y:S01]  /*e740*/  FMNMX.FTZ R134, R164, R134, !PT ;  /* 0x00000086a4867209 */ /* 0x000fe20007810000 */
[----:B------:R-:W5:Y:S01]  /*e750*/  LDL.LU R237, [R1+0xc] ;  /* 0x00000c0001ed7983 */ /* 0x000f620000300800 */
        /* <DEDUP_REMOVED lines=49> */
[----:B------:R-:W-:Y:S01]  /*ea70*/  ISETP.GT.AND P0, PT, R0, 0x28, !P2 ;  /* 0x000000280000780c */ /* 0x000fe20005704270 */
[----:B------:R-:W-:Y:S01]  /*ea80*/  LDSM.16.MT88.4 R40, [R209+0x2480] ;  /* 0x00248000d128783b */ /* 0x000fe20000004200 */
        /* <DEDUP_REMOVED lines=72> */
[----:B--2---:R-:W-:Y:S01]  /*ef10*/  FFMA.FTZ R0, R161, c[0x0][0x2d0], -R27 ;  /* 0x0000b400a1007a23 */ /* 0x004fe2000001081b */
[----:B------:R-:W-:Y:S08]  /*ef20*/  F2FP.BF16.PACK_AB R28, R232, R231 ;  /* 0x000000e7e81c723e */ /* 0x000ff000000010ff */
        /* <DEDUP_REMOVED lines=11> */
[----:B------:R2:W2:Y:S02]  /*efe0*/  MUFU.EX2 R230, R0 ;  /* 0x0000000000e67308 */ /* 0x0004a40000000800 */
[--C-:B--2---:R-:W-:Y:S01]  /*eff0*/  FFMA.FTZ R0, R8, c[0x0][0x2d0], -R49.reuse ;  /* 0x0000b40008007a23 */ /* 0x104fe20000010831 */
[----:B------:R-:W-:Y:S07]  /*f000*/  F2FP.BF16.PACK_AB R31, R230, R229 ;  /* 0x000000e5e61f723e */ /* 0x000fee00000010ff */
[----:B------:R2:W-:Y:S02]  /*f010*/  MUFU.EX2 R202, R0 ;  /* 0x0000000000ca7308 */ /* 0x0005e40000000800 */
[--C-:B--2---:R-:W-:Y:S08]  /*f020*/  FFMA.FTZ R0, R9, c[0x0][0x2d0], -R49.reuse ;  /* 0x0000b40009007a23 */ /* 0x104ff00000010831 */
[----:B------:R2:W1:Y:S02]  /*f030*/  MUFU.EX2 R203, R0 ;  /* 0x0000000000cb7308 */ /* 0x0004640000000800 */
[----:B--2---:R-:W-:Y:S01]  /*f040*/  FFMA.FTZ R0, R13, c[0x0][0x2d0], -R49 ;  /* 0x0000b4000d007a23 */ /* 0x004fe20000010831 */
[----:B-1----:R-:W-:Y:S07]  /*f050*/  F2FP.BF16.PACK_AB R32, R203, R202 ;  /* 0x000000cacb20723e */ /* 0x002fee00000010ff */
[----:B------:R1:W2:Y:S02]  /*f060*/  MUFU.EX2 R205, R0 ;  /* 0x0000000000cd7308 */ /* 0x0002a40000000800 */
[----:B-1----:R-:W-:Y:S01]  /*f070*/  FADD.FTZ R0, -R3, R129 ;  /* 0x0000008103007221 */ /* 0x002fe20000010100 */
[----:B--2---:R-:W-:Y:S03]  /*f080*/  F2FP.BF16.PACK_AB R34, R205, R204 ;  /* 0x000000cccd22723e */ /* 0x004fe600000010ff */
[----:B------:R-:W-:Y:S04]  /*f090*/  FMUL.FTZ R0, R0, c[0x0][0x2d0] ;  /* 0x0000b40000007a20 */ /* 0x000fe80000410000 */
[----:B------:R1:W2:Y:S02]  /*f0a0*/  MUFU.EX2 R25, R0 ;  /* 0x0000000000197308 */ /* 0x0002a40000000800 */
[----:B-1----:R-:W-:Y:S02]  /*f0b0*/  FADD.FTZ R0, -R4, R130 ;  /* 0x0000008204007221 */ /* 0x002fe40000010100 */
[--C-:B------:R-:W-:Y:S02]  /*f0c0*/  FFMA.FTZ R4, R11, c[0x0][0x2d0], -R50.reuse ;  /* 0x0000b4000b047a23 */ /* 0x100fe40000010832 */
[----:B------:R-:W-:Y:S04]  /*f0d0*/  FMUL.FTZ R0, R0, c[0x0][0x2d0] ;  /* 0x0000b40000007a20 */ /* 0x000fe80000410000 */
[----:B------:R1:W-:Y:S01]  /*f0e0*/  MUFU.EX2 R199, R4 ;  /* 0x0000000400c77308 */ /* 0x0003e20000000800 */
[C---:B--2---:R-:W-:Y:S02]  /*f0f0*/  FMUL.FTZ R16, R25.reuse, R152 ;  /* 0x0000009819107220 */ /* 0x044fe40000410000 */
[C---:B------:R-:W-:Y:S02]  /*f100*/  FMUL.FTZ R17, R25.reuse, R153 ;  /* 0x0000009919117220 */ /* 0x040fe40000410000 */
[C---:B------:R-:W-:Y:S02]  /*f110*/  FMUL.FTZ R100, R25.reuse, R100 ;  /* 0x0000006419647220 */ /* 0x040fe40000410000 */
[C---:B------:R-:W-:Y:S02]  /*f120*/  FMUL.FTZ R101, R25.reuse, R101 ;  /* 0x0000006519657220 */ /* 0x040fe40000410000 */
[C---:B------:R-:W-:Y:S01]  /*f130*/  FMUL.FTZ R112, R25.reuse, R112 ;  /* 0x0000007019707220 */ /* 0x040fe20000410000 */
[----:B------:R2:W2:Y:S01]  /*f140*/  MUFU.EX2 R24, R0 ;  /* 0x0000000000187308 */ /* 0x0004a20000000800 */
[C---:B------:R-:W-:Y:S02]  /*f150*/  FMUL.FTZ R113, R25.reuse, R113 ;  /* 0x0000007119717220 */ /* 0x040fe40000410000 */
[C---:B------:R-:W-:Y:S02]  /*f160*/  FMUL.FTZ R116, R25.reuse, R116 ;  /* 0x0000007419747220 */ /* 0x040fe40000410000 */
[C---:B------:R-:W-:Y:S02]  /*f170*/  FMUL.FTZ R117, R25.reuse, R117 ;  /* 0x0000007519757220 */ /* 0x040fe40000410000 */
[C---:B------:R-:W-:Y:S02]  /*f180*/  FMUL.FTZ R124, R25.reuse, R124 ;  /* 0x0000007c197c7220 */ /* 0x040fe40000410000 */
[C---:B------:R-:W-:Y:S02]  /*f190*/  FMUL.FTZ R125, R25.reuse, R125 ;  /* 0x0000007d197d7220 */ /* 0x040fe40000410000 */
[C---:B------:R-:W-:Y:S02]  /*f1a0*/  FMUL.FTZ R52, R25.reuse, R52 ;  /* 0x0000003419347220 */ /* 0x040fe40000410000 */
[C---:B------:R-:W-:Y:S02]  /*f1b0*/  FMUL.FTZ R53, R25.reuse, R53 ;  /* 0x0000003519357220 */ /* 0x040fe40000410000 */
[C---:B-1----:R-:W-:Y:S02]  /*f1c0*/  FMUL.FTZ R4, R25.reuse, R140 ;  /* 0x0000008c19047220 */ /* 0x042fe40000410000 */
[C---:B------:R-:W-:Y:S02]  /*f1d0*/  FMUL.FTZ R64, R25.reuse, R64 ;  /* 0x0000004019407220 */ /* 0x040fe40000410000 */
[C---:B------:R-:W-:Y:S02]  /*f1e0*/  FMUL.FTZ R65, R25.reuse, R65 ;  /* 0x0000004119417220 */ /* 0x040fe40000410000 */
[C---:B------:R-:W-:Y:S02]  /*f1f0*/  FMUL.FTZ R68, R25.reuse, R68 ;  /* 0x0000004419447220 */ /* 0x040fe40000410000 */
[----:B------:R-:W-:Y:S02]  /*f200*/  FMUL.FTZ R69, R25, R69 ;  /* 0x0000004519457220 */ /* 0x000fe40000410000 */
[----:B--2---:R-:W-:Y:S02]  /*f210*/  FADD.FTZ R0, -R5, R131 ;  /* 0x0000008305007221 */ /* 0x004fe40000010100 */
[--C-:B------:R-:W-:Y:S02]  /*f220*/  FFMA.FTZ R5, R10, c[0x0][0x2d0], -R50.reuse ;  /* 0x0000b4000a057a23 */ /* 0x100fe40000010832 */
[----:B------:R-:W-:Y:S02]  /*f230*/  FMUL.FTZ R0, R0, c[0x0][0x2d0] ;  /* 0x0000b40000007a20 */ /* 0x000fe40000410000 */
[----:B------:R-:W1:Y:S01]  /*f240*/  MUFU.EX2 R139, R5 ;  /* 0x00000005008b7308 */ /* 0x000e620000000800 */
[C---:B------:R-:W-:Y:S02]  /*f250*/  FMUL.FTZ R6, R24.reuse, R142 ;  /* 0x0000008e18067220 */ /* 0x040fe40000410000 */
[C---:B------:R-:W-:Y:S02]  /*f260*/  FMUL.FTZ R7, R24.reuse, R143 ;  /* 0x0000008f18077220 */ /* 0x040fe40000410000 */
[C---:B------:R-:W-:Y:S02]  /*f270*/  FMUL.FTZ R18, R24.reuse, R154 ;  /* 0x0000009a18127220 */ /* 0x040fe40000410000 */
[C---:B------:R-:W-:Y:S02]  /*f280*/  FMUL.FTZ R19, R24.reuse, R155 ;  /* 0x0000009b18137220 */ /* 0x040fe40000410000 */
[C---:B------:R-:W-:Y:S01]  /*f290*/  FMUL.FTZ R102, R24.reuse, R102 ;  /* 0x0000006618667220 */ /* 0x040fe20000410000 */
[----:B------:R2:W2:Y:S01]  /*f2a0*/  MUFU.EX2 R3, R0 ;  /* 0x0000000000037308 */ /* 0x0004a20000000800 */
[C---:B------:R-:W-:Y:S01]  /*f2b0*/  FMUL.FTZ R103, R24.reuse, R103 ;  /* 0x0000006718677220 */ /* 0x040fe20000410000 */
[----:B------:R-:W-:Y:S01]  /*f2c0*/  LDSM.16.MT88.4 R152, [R209+0x2080] ;  /* 0x00208000d198783b */ /* 0x000fe20000004200 */
[C---:B------:R-:W-:Y:S02]  /*f2d0*/  FMUL.FTZ R114, R24.reuse, R114 ;  /* 0x0000007218727220 */ /* 0x040fe40000410000 */
[C---:B------:R-:W-:Y:S02]  /*f2e0*/  FMUL.FTZ R115, R24.reuse, R115 ;  /* 0x0000007318737220 */ /* 0x040fe40000410000 */
[C---:B------:R-:W-:Y:S02]  /*f2f0*/  FMUL.FTZ R118, R24.reuse, R118 ;  /* 0x0000007618767220 */ /* 0x040fe40000410000 */
[C---:B------:R-:W-:Y:S02]  /*f300*/  FMUL.FTZ R119, R24.reuse, R119 ;  /* 0x0000007718777220 */ /* 0x040fe40000410000 */
[C---:B------:R-:W-:Y:S02]  /*f310*/  FMUL.FTZ R126, R24.reuse, R126 ;  /* 0x0000007e187e7220 */ /* 0x040fe40000410000 */
[C---:B------:R-:W-:Y:S01]  /*f320*/  FMUL.FTZ R127, R24.reuse, R127 ;  /* 0x0000007f187f7220 */ /* 0x040fe20000410000 */
[----:B-1----:R-:W-:Y:S01]  /*f330*/  F2FP.BF16.PACK_AB R33, R199, R139 ;  /* 0x0000008bc721723e */ /* 0x002fe200000010ff */
[----:B------:R-:W-:Y:S02]  /*f340*/  FMUL.FTZ R5, R25, R141 ;  /* 0x0000008d19057220 */ /* 0x000fe40000410000 */
[C---:B------:R-:W-:Y:S02]  /*f350*/  FMUL.FTZ R54, R24.reuse, R54 ;  /* 0x0000003618367220 */ /* 0x040fe40000410000 */
[C---:B------:R-:W-:Y:S02]  /*f360*/  FMUL.FTZ R55, R24.reuse, R55 ;  /* 0x0000003718377220 */ /* 0x040fe40000410000 */
[C---:B------:R-:W-:Y:S01]  /*f370*/  FMUL.FTZ R66, R24.reuse, R66 ;  /* 0x0000004218427220 */ /* 0x040fe20000410000 */
[-C--:B------:R-:W-:Y:S01]  /*f380*/  HMMA.16816.F32.BF16 R4, R28, R20.reuse, R4 ;  /* 0x000000141c04723c */ /* 0x080fe20000041804 */
[----:B------:R-:W-:Y:S02]  /*f390*/  FMUL.FTZ R67, R24, R67 ;  /* 0x0000004318437220 */ /* 0x000fe40000410000 */
[----:B--2---:R-:W-:Y:S02]  /*f3a0*/  FFMA.FTZ R0, R15, c[0x0][0x2d0], -R50 ;  /* 0x0000b4000f007a23 */ /* 0x004fe40000010832 */
        /* <DEDUP_REMOVED lines=26> */
[----:B------:R-:W-:Y:S02]  /*f550*/  FMUL.FTZ R77, R3, R77 ;  /* 0x0000004d034d7220 */ /* 0x000fe40000410000 */
[C---:B------:R-:W-:Y:S02]  /*f560*/  FMUL.FTZ R80, R25.reuse, R80 ;  /* 0x0000005019507220 */ /* 0x040fe40000410000 */
[C---:B------:R-:W-:Y:S02]  /*f570*/  FMUL.FTZ R81, R25.reuse, R81 ;  /* 0x0000005119517220 */ /* 0x040fe40000410000 */
[C---:B------:R-:W-:Y:S02]  /*f580*/  FMUL.FTZ R82, R24.reuse, R82 ;  /* 0x0000005218527220 */ /* 0x040fe40000410000 */
[----:B------:R-:W-:Y:S02]  /*f590*/  FMUL.FTZ R83, R24, R83 ;  /* 0x0000005318537220 */ /* 0x000fe40000410000 */
[--C-:B-1----:R-:W-:Y:S02]  /*f5a0*/  FFMA.FTZ R2, R166, c[0x0][0x2d0], -R27.reuse ;  /* 0x0000b400a6027a23 */ /* 0x102fe4000001081b */
[C---:B------:R-:W-:Y:S02]  /*f5b0*/  FMUL.FTZ R84, R25.reuse, R84 ;  /* 0x0000005419547220 */ /* 0x040fe40000410000 */
[----:B------:R1:W1:Y:S01]  /*f5c0*/  MUFU.EX2 R197, R2 ;  /* 0x0000000200c57308 */ /* 0x0002620000000800 */
[----:B------:R-:W-:Y:S02]  /*f5d0*/  FMUL.FTZ R85, R25, R85 ;  /* 0x0000005519557220 */ /* 0x000fe40000410000 */
[----:B------:R-:W-:Y:S02]  /*f5e0*/  FMUL.FTZ R86, R24, R86 ;  /* 0x0000005618567220 */ /* 0x000fe40000410000 */
[C---:B--2---:R-:W-:Y:S02]  /*f5f0*/  FMUL.FTZ R10, R0.reuse, R146 ;  /* 0x00000092000a7220 */ /* 0x044fe40000410000 */
[C---:B------:R-:W-:Y:S02]  /*f600*/  FMUL.FTZ R11, R0.reuse, R147 ;  /* 0x00000093000b7220 */ /* 0x040fe40000410000 */
[C---:B------:R-:W-:Y:S02]  /*f610*/  FMUL.FTZ R106, R0.reuse, R106 ;  /* 0x0000006a006a7220 */ /* 0x040fe40000410000 */
[C---:B------:R-:W-:Y:S02]  /*f620*/  FMUL.FTZ R107, R0.reuse, R107 ;  /* 0x0000006b006b7220 */ /* 0x040fe40000410000 */
[C---:B------:R-:W-:Y:S01]  /*f630*/  FMUL.FTZ R110, R0.reuse, R110 ;  /* 0x0000006e006e7220 */ /* 0x040fe20000410000 */
[C---:B------:R-:W-:Y:S01]  /*f640*/  HMMA.16816.F32.BF16 R8, R32.reuse, R20, R8 ;  /* 0x000000142008723c */ /* 0x040fe20000041808 */
[C---:B------:R-:W-:Y:S02]  /*f650*/  FMUL.FTZ R14, R0.reuse, R150 ;  /* 0x00000096000e7220 */ /* 0x040fe40000410000 */
[C---:B------:R-:W-:Y:S02]  /*f660*/  FMUL.FTZ R15, R0.reuse, R151 ;  /* 0x00000097000f7220 */ /* 0x040fe40000410000 */
[C---:B------:R-:W-:Y:S02]  /*f670*/  FMUL.FTZ R111, R0.reuse, R111 ;  /* 0x0000006f006f7220 */ /* 0x040fe40000410000 */
[C---:B------:R-:W-:Y:S02]  /*f680*/  FMUL.FTZ R122, R0.reuse, R122 ;  /* 0x0000007a007a7220 */ /* 0x040fe40000410000 */
[C---:B------:R-:W-:Y:S01]  /*f690*/  FMUL.FTZ R123, R0.reuse, R123 ;  /* 0x0000007b007b7220 */ /* 0x040fe20000410000 */
[-C--:B------:R-:W-:Y:S02]  /*f6a0*/  HMMA.16816.F32.BF16 R12, R32, R22.reuse, R12 ;  /* 0x00000016200c723c */ /* 0x080fe4000004180c */
[--C-:B-1----:R-:W-:Y:S02]  /*f6b0*/  FFMA.FTZ R2, R165, c[0x0][0x2d0], -R48.reuse ;  /* 0x0000b400a5027a23 */ /* 0x102fe40000010830 */
[C---:B------:R-:W-:Y:S02]  /*f6c0*/  FMUL.FTZ R20, R3.reuse, R156 ;  /* 0x0000009c03147220 */ /* 0x040fe40000410000 */
[----:B------:R1:W-:Y:S01]  /*f6d0*/  MUFU.EX2 R196, R2 ;  /* 0x0000000200c47308 */ /* 0x0003e20000000800 */
[----:B------:R-:W-:Y:S01]  /*f6e0*/  FMUL.FTZ R21, R3, R157 ;  /* 0x0000009d03157220 */ /* 0x000fe20000410000 */
        /* <DEDUP_REMOVED lines=9> */
[C---:B------:R-:W-:Y:S03]  /*f780*/  FMUL.FTZ R74, R0.reuse, R74 ;  /* 0x0000004a004a7220 */ /* 0x040fe60000410000 */
[C---:B------:R-:W-:Y:S02]  /*f790*/  FMUL.FTZ R75, R0.reuse, R75 ;  /* 0x0000004b004b7220 */ /* 0x040fe40000410000 */
[----:B-1----:R-:W-:Y:S02]  /*f7a0*/  FFMA.FTZ R2, R167, c[0x0][0x2d0], -R48 ;  /* 0x0000b400a7027a23 */ /* 0x002fe40000010830 */
[-C--:B------:R-:W-:Y:S01]  /*f7b0*/  HMMA.16816.F32.BF16 R108, R32, R38.reuse, R108 ;  /* 0x00000026206c723c */ /* 0x080fe2000004186c */
[C---:B------:R-:W-:Y:S01]  /*f7c0*/  FMUL.FTZ R78, R0.reuse, R78 ;  /* 0x0000004e004e7220 */ /* 0x040fe20000410000 */
[----:B------:R1:W2:Y:S02]  /*f7d0*/  MUFU.EX2 R195, R2 ;  /* 0x0000000200c37308 */ /* 0x0002a40000000800 */
[----:B------:R-:W-:Y:S02]  /*f7e0*/  FMUL.FTZ R79, R0, R79 ;  /* 0x0000004f004f7220 */ /* 0x000fe40000410000 */
[----:B------:R-:W-:Y:S02]  /*f7f0*/  FMUL.FTZ R87, R24, R87 ;  /* 0x0000005718577220 */ /* 0x000fe40000410000 */
[C---:B------:R-:W-:Y:S01]  /*f800*/  HMMA.16816.F32.BF16 R112, R28.reuse, R38, R112 ;  /* 0x000000261c70723c */ /* 0x040fe20000041870 */
[----:B------:R-:W2:Y:S03]  /*f810*/  LDSM.16.MT88.4 R36, [R210+0x2480] ;  /* 0x00248000d224783b */ /* 0x000ea60000004200 */
        /* <DEDUP_REMOVED lines=8> */
[----:B-1----:R-:W-:Y:S02]  /*f8a0*/  FFMA.FTZ R2, R169, c[0x0][0x2d0], -R27 ;  /* 0x0000b400a9027a23 */ /* 0x002fe4000001081b */
[C---:B------:R-:W-:Y:S02]  /*f8b0*/  FMUL.FTZ R94, R0.reuse, R94 ;  /* 0x0000005e005e7220 */ /* 0x040fe40000410000 */
[-C--:B------:R-:W-:Y:S01]  /*f8c0*/  HMMA.16816.F32.BF16 R20, R32, R42.reuse, R20 ;  /* 0x0000002a2014723c */ /* 0x080fe20000041814 */
[----:B------:R1:W-:Y:S03]  /*f8d0*/  MUFU.EX2 R194, R2 ;  /* 0x0000000200c27308 */ /* 0x0003e60000000800 */
[----:B------:R-:W-:Y:S02]  /*f8e0*/  FMUL.FTZ R95, R0, R95 ;  /* 0x0000005f005f7220 */ /* 0x000fe40000410000 */
[C---:B------:R-:W-:Y:S02]  /*f8f0*/  FMUL.FTZ R96, R25.reuse, R96 ;  /* 0x0000006019607220 */ /* 0x040fe40000410000 */
[C---:B------:R-:W-:Y:S01]  /*f900*/  HMMA.16816.F32.BF16 R124, R28.reuse, R42, R124 ;  /* 0x0000002a1c7c723c */ /* 0x040fe2000004187c */
[----:B------:R-:W5:Y:S03]  /*f910*/  LDSM.16.MT88.4 R40, [R209+0x3080] ;  /* 0x00308000d128783b */ /* 0x000f660000004200 */
[----:B------:R-:W-:Y:S02]  /*f920*/  FMUL.FTZ R97, R25, R97 ;  /* 0x0000006119617220 */ /* 0x000fe40000410000 */
[C---:B------:R-:W-:Y:S02]  /*f930*/  FMUL.FTZ R98, R24.reuse, R98 ;  /* 0x0000006218627220 */ /* 0x040fe40000410000 */
[C---:B------:R-:W-:Y:S01]  /*f940*/  FMUL.FTZ R99, R24.reuse, R99 ;  /* 0x0000006318637220 */ /* 0x040fe20000410000 */
[-C--:B--2---:R-:W-:Y:S03]  /*f950*/  HMMA.16816.F32.BF16 R52, R28, R36.reuse, R52 ;  /* 0x000000241c34723c */ /* 0x084fe60000041834 */
[----:B----4-:R-:W-:Y:S02]  /*f960*/  FFMA.FTZ R3, R3, R238, R202 ;  /* 0x000000ee03037223 */ /* 0x010fe400000100ca */
[----:B------:R-:W-:Y:S02]  /*f970*/  FFMA.FTZ R25, R25, R240, R231 ;  /* 0x000000f019197223 */ /* 0x000fe400000100e7 */
[----:B------:R-:W-:Y:S01]  /*f980*/  FADD.FTZ R3, R203, R3 ;  /* 0x00000003cb037221 */ /* 0x000fe20000010000 */
[C---:B------:R-:W-:Y:S01]  /*f990*/  HMMA.16816.F32.BF16 R56, R32.reuse, R36, R56 ;  /* 0x000000242038723c */ /* 0x040fe20000041838 */
[----:B-1----:R-:W-:Y:S03]  /*f9a0*/  FFMA.FTZ R2, R171, c[0x0][0x2d0], -R27 ;  /* 0x0000b400ab027a23 */ /* 0x002fe6000001081b */
[----:B---3--:R-:W-:Y:S01]  /*f9b0*/  FFMA.FTZ R24, R24, R239, R206 ;  /* 0x000000ef18187223 */ /* 0x008fe200000100ce */
[----:B------:R1:W2:Y:S03]  /*f9c0*/  MUFU.EX2 R193, R2 ;  /* 0x0000000200c17308 */ /* 0x0002a60000000800 */
[-C--:B------:R-:W-:Y:S01]  /*f9d0*/  HMMA.16816.F32.BF16 R60, R32, R38.reuse, R60 ;  /* 0x00000026203c723c */ /* 0x080fe2000004183c */
[----:B------:R-:W-:Y:S04]  /*f9e0*/  FADD.FTZ R24, R228, R24 ;  /* 0x00000018e4187221 */ /* 0x000fe80000010000 */
[----:B------:R-:W-:Y:S03]  /*f9f0*/  FADD.FTZ R24, R229, R24 ;  /* 0x00000018e5187221 */ /* 0x000fe60000010000 */
[C---:B------:R-:W-:Y:S01]  /*fa00*/  HMMA.16816.F32.BF16 R64, R28.reuse, R38, R64 ;  /* 0x000000261c40723c */ /* 0x040fe20000041840 */
[----:B------:R-:W3:Y:S07]  /*fa10*/  LDSM.16.MT88.4 R36, [R210+0x3080] ;  /* 0x00308000d224783b */ /* 0x000eee0000004200 */
[-C--:B-----5:R-:W-:Y:S01]  /*fa20*/  HMMA.16816.F32.BF16 R68, R28, R40.reuse, R68 ;  /* 0x000000281c44723c */ /* 0x0a0fe20000041844 */
[--C-:B-1----:R-:W-:Y:S07]  /*fa30*/  FFMA.FTZ R2, R168, c[0x0][0x2d0], -R48.reuse ;  /* 0x0000b400a8027a23 */ /* 0x102fee0000010830 */
[C---:B------:R-:W-:Y:S01]  /*fa40*/  HMMA.16816.F32.BF16 R72, R32.reuse, R40, R72 ;  /* 0x000000282048723c */ /* 0x040fe20000041848 */
[----:B------:R1:W-:Y:S07]  /*fa50*/  MUFU.EX2 R192, R2 ;  /* 0x0000000200c07308 */ /* 0x0003ee0000000800 */
[-C--:B------:R-:W-:Y:S08]  /*fa60*/  HMMA.16816.F32.BF16 R76, R32, R42.reuse, R76 ;  /* 0x0000002a204c723c */ /* 0x080ff0000004184c */
[C---:B------:R-:W-:Y:S01]  /*fa70*/  HMMA.16816.F32.BF16 R80, R28.reuse, R42, R80 ;  /* 0x0000002a1c50723c */ /* 0x040fe20000041850 */
[----:B------:R-:W4:Y:S07]  /*fa80*/  LDSM.16.MT88.4 R40, [R209+0x1c80] ;  /* 0x001c8000d128783b */ /* 0x000f2e0000004200 */
[-C--:B---3--:R-:W-:Y:S01]  /*fa90*/  HMMA.16816.F32.BF16 R84, R28, R36.reuse, R84 ;  /* 0x000000241c54723c */ /* 0x088fe20000041854 */
[----:B-1----:R-:W-:Y:S04]  /*faa0*/  FFMA.FTZ R2, R170, c[0x0][0x2d0], -R48 ;  /* 0x0000b400aa027a23 */ /* 0x002fe80000010830 */
[----:B------:R1:W3:Y:S03]  /*fab0*/  MUFU.EX2 R191, R2 ;  /* 0x0000000200bf7308 */ /* 0x0002e60000000800 */
[C---:B------:R-:W-:Y:S08]  /*fac0*/  HMMA.16816.F32.BF16 R88, R32.reuse, R36, R88 ;  /* 0x000000242058723c */ /* 0x040ff00000041858 */
[-C--:B------:R-:W-:Y:S08]  /*fad0*/  HMMA.16816.F32.BF16 R92, R32, R38.reuse, R92 ;  /* 0x00000026205c723c */ /* 0x080ff0000004185c */
[----:B------:R-:W-:Y:S01]  /*fae0*/  HMMA.16816.F32.BF16 R96, R28, R38, R96 ;  /* 0x000000261c60723c */ /* 0x000fe20000041860 */
[----:B------:R-:W-:Y:S03]  /*faf0*/  LDSM.16.MT88.4 R36, [R209+0x2880] ;  /* 0x00288000d124783b */ /* 0x000fe60000004200 */
[--C-:B-1----:R-:W-:Y:S03]  /*fb00*/  FFMA.FTZ R2, R51, c[0x0][0x2d0], -R49.reuse ;  /* 0x0000b40033027a23 */ /* 0x102fe60000010831 */
[----:B------:R-:W-:Y:S01]  /*fb10*/  F2FP.BF16.PACK_AB R28, R197, R198 ;  /* 0x000000c6c51c723e */ /* 0x000fe200000010ff */
[----:B------:R1:W-:Y:S01]  /*fb20*/  MUFU.EX2 R190, R2 ;  /* 0x0000000200be7308 */ /* 0x0003e20000000800 */
[----:B------:R-:W-:Y:S03]  /*fb30*/  F2FP.BF16.PACK_AB R29, R195, R196 ;  /* 0x000000c4c31d723e */ /* 0x000fe600000010ff */
[----:B--2---:R-:W-:Y:S02]  /*fb40*/  F2FP.BF16.PACK_AB R30, R193, R194 ;  /* 0x000000c2c11e723e */ /* 0x004fe400000010ff */
[----:B---3--:R-:W-:Y:S07]  /*fb50*/  F2FP.BF16.PACK_AB R31, R191, R192 ;  /* 0x000000c0bf1f723e */ /* 0x008fee00000010ff */
[-C--:B----4-:R-:W-:Y:S01]  /*fb60*/  HMMA.16816.F32.BF16 R4, R28, R40.reuse, R4 ;  /* 0x000000281c04723c */ /* 0x090fe20000041804 */
        /* <DEDUP_REMOVED lines=10> */
[--C-:B-1----:R-:W-:Y:S02]  /*fc10*/  FFMA.FTZ R2, R45, c[0x0][0x2d0], -R50.reuse ;  /* 0x0000b4002d027a23 */ /* 0x102fe40000010832 */
[----:B------:R-:W1:Y:S06]  /*fc20*/  LDSM.16.MT88.4 R44, [R210+0x1c80] ;  /* 0x001c8000d22c783b */ /* 0x000e6c0000004200 */
        /* <DEDUP_REMOVED lines=14> */
[-C--:B-1----:R-:W-:Y:S01]  /*fd10*/  HMMA.16816.F32.BF16 R100, R28, R44.reuse, R100 ;  /* 0x0000002c1c64723c */ /* 0x082fe20000041864 */
[----:B------:R1:W2:Y:S07]  /*fd20*/  MUFU.EX2 R170, R2 ;  /* 0x0000000200aa7308 */ /* 0x0002ae0000000800 */
        /* <DEDUP_REMOVED lines=11> */
[----:B------:R4:W5:Y:S01]  /*fde0*/  MUFU.EX2 R167, R2 ;  /* 0x0000000200a77308 */ /* 0x0009620000000800 */
[----:B------:R-:W2:Y:S06]  /*fdf0*/  LDSM.16.MT88.4 R36, [R210+0x3480] ;  /* 0x00348000d224783b */ /* 0x000eac0000004200 */
[-C--:B---3--:R-:W-:Y:S08]  /*fe00*/  HMMA.16816.F32.BF16 R52, R28, R40.reuse, R52 ;  /* 0x000000281c34723c */ /* 0x088ff00000041834 */
[C---:B------:R-:W-:Y:S08]  /*fe10*/  HMMA.16816.F32.BF16 R56, R32.reuse, R40, R56 ;  /* 0x000000282038723c */ /* 0x040ff00000041838 */
[-C--:B------:R-:W-:Y:S01]  /*fe20*/  HMMA.16816.F32.BF16 R60, R32, R42.reuse, R60 ;  /* 0x0000002a203c723c */ /* 0x080fe2000004183c */
[--C-:B----4-:R-:W-:Y:S03]  /*fe30*/  FFMA.FTZ R2, R185, c[0x0][0x2d0], -R27.reuse ;  /* 0x0000b400b9027a23 */ /* 0x110fe6000001081b */
[----:B------:R-:W-:Y:S01]  /*fe40*/  FFMA.FTZ R27, R184, c[0x0][0x2d0], -R27 ;  /* 0x0000b400b81b7a23 */ /* 0x000fe2000001081b */
[----:B------:R3:W-:Y:S03]  /*fe50*/  MUFU.EX2 R166, R2 ;  /* 0x0000000200a67308 */ /* 0x0007e60000000800 */
[C---:B------:R-:W-:Y:S01]  /*fe60*/  HMMA.16816.F32.BF16 R64, R28.reuse, R42, R64 ;  /* 0x0000002a1c40723c */ /* 0x040fe20000041840 */
[----:B------:R-:W4:Y:S06]  /*fe70*/  LDSM.16.MT88.4 R40, [R210+0x2080] ;  /* 0x00208000d228783b */ /* 0x000f2c0000004200 */
[----:B------:R-:W2:Y:S01]  /*fe80*/  MUFU.EX2 R165, R27 ;  /* 0x0000001b00a57308 */ /* 0x000ea20000000800 */
[-C--:B-1----:R-:W-:Y:S08]  /*fe90*/  HMMA.16816.F32.BF16 R68, R28, R44.reuse, R68 ;  /* 0x0000002c1c44723c */ /* 0x082ff00000041844 */
[C---:B------:R-:W-:Y:S01]  /*fea0*/  HMMA.16816.F32.BF16 R72, R32.reuse, R44, R72 ;  /* 0x0000002c2048723c */ /* 0x040fe20000041848 */
[--C-:B---3--:R-:W-:Y:S03]  /*feb0*/  FFMA.FTZ R2, R181, c[0x0][0x2d0], -R48.reuse ;  /* 0x0000b400b5027a23 */ /* 0x108fe60000010830 */
[----:B------:R-:W-:Y:S04]  /*fec0*/  FFMA.FTZ R48, R182, c[0x0][0x2d0], -R48 ;  /* 0x0000b400b6307a23 */ /* 0x000fe80000010830 */
[-C--:B------:R-:W-:Y:S01]  /*fed0*/  HMMA.16816.F32.BF16 R76, R32, R46.reuse, R76 ;  /* 0x0000002e204c723c */ /* 0x080fe2000004184c */
[----:B------:R1:W-:Y:S07]  /*fee0*/  MUFU.EX2 R164, R2 ;  /* 0x0000000200a47308 */ /* 0x0003ee0000000800 */
[C---:B------:R-:W-:Y:S01]  /*fef0*/  HMMA.16816.F32.BF16 R80, R28.reuse, R46, R80 ;  /* 0x0000002e1c50723c */ /* 0x040fe20000041850 */
[----:B------:R-:W3:Y:S02]  /*ff00*/  LDSM.16.MT88.4 R44, [R209+0x2c80] ;  /* 0x002c8000d12c783b */ /* 0x000ee40000004200 */
[----:B------:R-:W3:Y:S05]  /*ff10*/  MUFU.EX2 R163, R48 ;  /* 0x0000003000a37308 */ /* 0x000eea0000000800 */
[-C--:B--2---:R-:W-:Y:S08]  /*ff20*/  HMMA.16816.F32.BF16 R84, R28, R36.reuse, R84 ;  /* 0x000000241c54723c */ /* 0x084ff00000041854 */
[C---:B------:R-:W-:Y:S01]  /*ff30*/  HMMA.16816.F32.BF16 R88, R32.reuse, R36, R88 ;  /* 0x000000242058723c */ /* 0x040fe20000041858 */
[--C-:B-1----:R-:W-:Y:S04]  /*ff40*/  FFMA.FTZ R2, R180, c[0x0][0x2d0], -R49.reuse ;  /* 0x0000b400b4027a23 */ /* 0x102fe80000010831 */
[----:B------:R1:W-:Y:S03]  /*ff50*/  MUFU.EX2 R162, R2 ;  /* 0x0000000200a27308 */ /* 0x0003e60000000800 */
[-C--:B------:R-:W-:Y:S08]  /*ff60*/  HMMA.16816.F32.BF16 R92, R32, R38.reuse, R92 ;  /* 0x00000026205c723c */ /* 0x080ff0000004185c */
[----:B------:R-:W-:Y:S01]  /*ff70*/  HMMA.16816.F32.BF16 R96, R28, R38, R96 ;  /* 0x000000261c60723c */ /* 0x000fe20000041860 */
[----:B------:R-:W-:Y:S06]  /*ff80*/  LDSM.16.MT88.4 R36, [R209+0x3880] ;  /* 0x00388000d124783b */ /* 0x000fec0000004200 */
[----:B------:R-:W-:Y:S02]  /*ff90*/  F2FP.BF16.PACK_AB R28, R170, R169 ;  /* 0x000000a9aa1c723e */ /* 0x000fe400000010ff */
[----:B-----5:R-:W-:Y:S03]  /*ffa0*/  F2FP.BF16.PACK_AB R29, R167, R168 ;  /* 0x000000a8a71d723e */ /* 0x020fe600000010ff */
[----:B------:R-:W-:Y:S01]  /*ffb0*/  F2FP.BF16.PACK_AB R30, R165, R166 ;  /* 0x000000a6a51e723e */ /* 0x000fe200000010ff */
[--C-:B-1----:R-:W-:Y:S01]  /*ffc0*/  FFMA.FTZ R2, R183, c[0x0][0x2d0], -R49.reuse ;  /* 0x0000b400b7027a23 */ /* 0x102fe20000010831 */
[----:B---3--:R-:W-:Y:S03]  /*ffd0*/  F2FP.BF16.PACK_AB R31, R163, R164 ;  /* 0x000000a4a31f723e */ /* 0x008fe600000010ff */
[----:B------:R1:W2:Y:S04]  /*ffe0*/  MUFU.EX2 R138, R2 ;  /* 0x00000002008a7308 */ /* 0x0002a80000000800 */
[-C--:B------:R-:W-:Y:S01]  /*fff0*/  HMMA.16816.F32.BF16 R140, R28, R152.reuse, R4 ;  /* 0x000000981c8c723c */ /* 0x080fe20000041804 */
[----:B------:R-:W-:Y:S01]  /*10000*/  LDSM.16.MT88.4 R4, [R210+0x3880] ;  /* 0x00388000d204783b */ /* 0x000fe20000004200 */
[--C-:B-1----:R-:W-:Y:S01]  /*10010*/  FFMA.FTZ R2, R187, c[0x0][0x2d0], -R49.reuse ;  /* 0x0000b400bb027a23 */ /* 0x102fe20000010831 */
[----:B--2---:R-:W-:Y:S01]  /*10020*/  F2FP.BF16.PACK_AB R32, R138, R162 ;  /* 0x000000a28a20723e */ /* 0x004fe200000010ff */
[----:B------:R-:W-:Y:S02]  /*10030*/  FFMA.FTZ R49, R188, c[0x0][0x2d0], -R49 ;  /* 0x0000b400bc317a23 */ /* 0x000fe40000010831 */
[----:B------:R1:W-:Y:S10]  /*10040*/  MUFU.EX2 R161, R2 ;  /* 0x0000000200a17308 */ /* 0x0003f40000000800 */
[----:B------:R-:W2:Y:S01]  /*10050*/  MUFU.EX2 R137, R49 ;  /* 0x0000003100897308 */ /* 0x000ea20000000800 */
[--C-:B-1----:R-:W-:Y:S09]  /*10060*/  FFMA.FTZ R2, R160, c[0x0][0x2d0], -R50.reuse ;  /* 0x0000b400a0027a23 */ /* 0x102ff20000010832 */
[----:B------:R1:W-:Y:S01]  /*10070*/  MUFU.EX2 R130, R2 ;  /* 0x0000000200827308 */ /* 0x0003e20000000800 */
[----:B--2---:R-:W-:Y:S01]  /*10080*/  F2FP.BF16.PACK_AB R34, R137, R161 ;  /* 0x000000a18922723e */ /* 0x004fe200000010ff */
[--C-:B-1----:R-:W-:Y:S08]  /*10090*/  FFMA.FTZ R2, R179, c[0x0][0x2d0], -R50.reuse ;  /* 0x0000b400b3027a23 */ /* 0x102ff00000010832 */
[----:B------:R1:W2:Y:S02]  /*100a0*/  MUFU.EX2 R129, R2 ;  /* 0x0000000200817308 */ /* 0x0002a40000000800 */
[--C-:B-1----:R-:W-:Y:S01]  /*100b0*/  FFMA.FTZ R2, R186, c[0x0][0x2d0], -R50.reuse ;  /* 0x0000b400ba027a23 */ /* 0x102fe20000010832 */
[----:B--2---:R-:W-:Y:S01]  /*100c0*/  F2FP.BF16.PACK_AB R33, R129, R130 ;  /* 0x000000828121723e */ /* 0x004fe200000010ff */
[----:B------:R-:W-:Y:S06]  /*100d0*/  FFMA.FTZ R50, R26, c[0x0][0x2d0], -R50 ;  /* 0x0000b4001a327a23 */ /* 0x000fec0000010832 */
[----:B------:R1:W-:Y:S10]  /*100e0*/  MUFU.EX2 R27, R2 ;  /* 0x00000002001b7308 */ /* 0x0003f40000000800 */
[----:B------:R-:W2:Y:S01]  /*100f0*/  MUFU.EX2 R26, R50 ;  /* 0x00000032001a7308 */ /* 0x000ea20000000800 */
[----:B-1----:R-:W-:Y:S04]  /*10100*/  FADD.FTZ R2, R232, R25 ;  /* 0x00000019e8027221 */ /* 0x002fe80000010000 */
[----:B------:R-:W-:Y:S01]  /*10110*/  FADD.FTZ R2, R233, R2 ;  /* 0x00000002e9027221 */ /* 0x000fe20000010000 */
[----:B--2---:R-:W-:Y:S01]  /*10120*/  F2FP.BF16.PACK_AB R35, R26, R27 ;  /* 0x0000001b1a23723e */ /* 0x004fe200000010ff */
        /* <DEDUP_REMOVED lines=11> */
[-C--:B----4-:R-:W-:Y:S01]  /*101e0*/  HMMA.16816.F32.BF16 R100, R28, R40.reuse, R100 ;  /* 0x000000281c64723c */ /* 0x090fe20000041864 */
[----:B------:R-:W-:Y:S03]  /*101f0*/  FADD.FTZ R10, R196, R2 ;  /* 0x00000002c40a7221 */ /* 0x000fe60000010000 */
[----:B------:R-:W-:Y:S02]  /*10200*/  FADD.FTZ R2, R197, R9 ;  /* 0x00000009c5027221 */ /* 0x000fe40000010000 */
        /* <DEDUP_REMOVED lines=9> */
[C---:B------:R-:W-:Y:S04]  /*102a0*/  HMMA.16816.F32.BF16 R112, R28.reuse, R42, R112 ;  /* 0x0000002a1c70723c */ /* 0x040fe80000041870 */
[----:B------:R-:W-:Y:S04]  /*102b0*/  FADD.FTZ R3, R200, R3 ;  /* 0x00000003c8037221 */ /* 0x000fe80000010000 */
[-C--:B------:R-:W-:Y:S01]  /*102c0*/  HMMA.16816.F32.BF16 R116, R28, R44.reuse, R116 ;  /* 0x0000002c1c74723c */ /* 0x080fe20000041874 */
[----:B------:R-:W-:Y:S04]  /*102d0*/  FADD.FTZ R3, R201, R3 ;  /* 0x00000003c9037221 */ /* 0x000fe80000010000 */
[----:B------:R-:W-:Y:S03]  /*102e0*/  FADD.FTZ R3, R171, R3 ;  /* 0x00000003ab037221 */ /* 0x000fe60000010000 */
[C---:B------:R-:W-:Y:S01]  /*102f0*/  HMMA.16816.F32.BF16 R120, R32.reuse, R44, R120 ;  /* 0x0000002c2078723c */ /* 0x040fe20000041878 */
[----:B------:R-:W-:Y:S04]  /*10300*/  FADD.FTZ R3, R136, R3 ;  /* 0x0000000388037221 */ /* 0x000fe80000010000 */
[----:B------:R-:W-:Y:S01]  /*10310*/  FADD.FTZ R3, R131, R3 ;  /* 0x0000000383037221 */ /* 0x000fe20000010000 */
[----:B------:R-:W-:Y:S02]  /*10320*/  MOV R131, R132 ;  /* 0x0000008400837202 */ /* 0x000fe40000000f00 */
[-C--:B------:R-:W-:Y:S01]  /*10330*/  HMMA.16816.F32.BF16 R156, R32, R46.reuse, R20 ;  /* 0x0000002e209c723c */ /* 0x080fe20000041814 */
[----:B------:R-:W-:Y:S03]  /*10340*/  FADD.FTZ R3, R135, R3 ;  /* 0x0000000387037221 */ /* 0x000fe60000010000 */
[----:B------:R-:W-:Y:S04]  /*10350*/  MOV R135, R128 ;  /* 0x0000008000877202 */ /* 0x000fe80000000f00 */
        /* <DEDUP_REMOVED lines=20> */
[----:B------:R-:W-:Y:S02]  /*104a0*/  FADD.FTZ R4, R138, R0 ;  /* 0x000000008a047221 */ /* 0x000fe40000010000 */
[----:B------:R-:W-:Y:S03]  /*104b0*/  FADD.FTZ R0, R166, R5 ;  /* 0x00000005a6007221 */ /* 0x000fe60000010000 */
[----:B------:R-:W-:Y:S01]  /*104c0*/  FADD.FTZ R2, R130, R3 ;  /* 0x0000000382027221 */ /* 0x000fe20000010000 */
[----:B------:R-:W-:Y:S01]  /*104d0*/  MOV R130, R133 ;  /* 0x0000008500827202 */ /* 0x000fe20000000f00 */
        /* <DEDUP_REMOVED lines=11> */
[----:B------:R-:W-:Y:S05]  /*10590*/  FADD.FTZ R2, R26, R2 ;  /* 0x000000021a027221 */ /* 0x000fea0000010000 */
[----:B------:R2:W-:Y:S01]  /*105a0*/  STL [R1+0xc], R2 ;  /* 0x00000c0201007387 */ /* 0x0005e20000100800 */
[----:B-1----:R-:W-:Y:S04]  /*105b0*/  IADD3 R0, R207, -0x1, RZ ;  /* 0xffffffffcf007810 */ /* 0x002fe80007ffe0ff */
[----:B------:R-:W-:Y:S01]  /*105c0*/  MOV R207, R0 ;  /* 0x0000000000cf7202 */ /* 0x000fe20000000f00 */
[----:B--2---:R-:W-:-:S05]  /*105d0*/  @P0 BRA `(.L_x_1098) ;  /* 0xffffc01000000947 */ /* 0x004fca000383ffff */
.L_x_1077:
[----:B------:R-:W2:Y:S04]  /*105e0*/  LDL.LU R0, [R1+0x8] ;  /* 0x0000080001007983 */ /* 0x000ea80000300800 */
[----:B------:R-:W3:Y:S04]  /*105f0*/  LDL.LU R3, [R1] ;  /* 0x0000000001037983 */ /* 0x000ee80000300800 */
        /* <DEDUP_REMOVED lines=151> */
.L_x_1022:
        /* <DEDUP_REMOVED lines=44> */
[----:B------:R-:W-:Y:S01]  /*11230*/  IMAD.SHL.U32 R16, R7, 0x8, RZ ;  /* 0x0000000807107824 */ /* 0x000fe200078e00ff */
        /* <DEDUP_REMOVED lines=9> */
[----:B-1----:R-:W-:Y:S01]  /*112d0*/  IMAD.WIDE.U32 R20, R13, c[0x0][0x498], R4 ;  /* 0x000126000d147a25 */ /* 0x002fe200078e0004 */
        /* <DEDUP_REMOVED lines=231> */
.L_x_1101:
[----:B--23--:R-:W-:Y:S05]  /*12150*/  BSYNC B0 ;  /* 0x0000000000007941 */ /* 0x00cfea0003800000 */
.L_x_1100:
        /* <DEDUP_REMOVED lines=23> */
.L_x_1103:
[----:B------:R-:W-:Y:S05]  /*122d0*/  BSYNC B0 ;  /* 0x0000000000007941 */ /* 0x000fea0003800000 */
.L_x_1102:
        /* <DEDUP_REMOVED lines=23> */
.L_x_1105:
[----:B------:R-:W-:Y:S05]  /*12450*/  BSYNC B0 ;  /* 0x0000000000007941 */ /* 0x000fea0003800000 */
.L_x_1104:
        /* <DEDUP_REMOVED lines=24> */
.L_x_1099:
        /* <DEDUP_REMOVED lines=41> */
.L_x_1107:
[----:B------:R-:W-:Y:S05]  /*12870*/  BSYNC B0 ;  /* 0x0000000000007941 */ /* 0x000fea0003800000 */
.L_x_1106:
        /* <DEDUP_REMOVED lines=64> */
.L_x_1109:
[----:B------:R-:W-:Y:S05]  /*12c80*/  BSYNC B0 ;  /* 0x0000000000007941 */ /* 0x000fea0003800000 */
.L_x_1108:
        /* <DEDUP_REMOVED lines=21> */
.L_x_1111:
[----:B------:R-:W-:Y:S05]  /*12de0*/  BSYNC B0 ;  /* 0x0000000000007941 */ /* 0x000fea0003800000 */
.L_x_1110:
        /* <DEDUP_REMOVED lines=21> */
.L_x_1113:
[----:B------:R-:W-:Y:S05]  /*12f40*/  BSYNC B0 ;  /* 0x0000000000007941 */ /* 0x000fea0003800000 */
.L_x_1112:
        /* <DEDUP_REMOVED lines=22> */
.L_x_1025:
[----:B---3--:R-:W-:Y:S02]  /*130b0*/  MOV R3, R25 ;  /* 0x0000001900037202 */ /* 0x008fe40000000f00 */
[----:B------:R-:W-:Y:S02]  /*130c0*/  MOV R2, 0x130e0 ;  /* 0x000130e000027802 */ /* 0x000fe40000000f00 */
[----:B------:R-:W-:Y:S05]  /*130d0*/  CALL.REL.NOINC `($__internal_5_$__cuda_sm70_shflsync_idx_p) ;  /* 0x000001f000007944 */ /* 0x000fea0003c00000 */
[----:B------:R-:W-:Y:S01]  /*130e0*/  IMAD.MOV.U32 R5, RZ, RZ, R6 ;  /* 0x000000ffff057224 */ /* 0x000fe200078e0006 */
[----:B------:R-:W-:Y:S02]  /*130f0*/  MOV R3, R26 ;  /* 0x0000001a00037202 */ /* 0x000fe40000000f00 */
[----:B------:R-:W-:Y:S02]  /*13100*/  MOV R2, 0x13120 ;  /* 0x0001312000027802 */ /* 0x000fe40000000f00 */
[----:B------:R-:W-:Y:S05]  /*13110*/  CALL.REL.NOINC `($__internal_5_$__cuda_sm70_shflsync_idx_p) ;  /* 0x000001b000007944 */ /* 0x000fea0003c00000 */
[----:B------:R-:W-:Y:S01]  /*13120*/  MOV R2, R6 ;  /* 0x0000000600027202 */ /* 0x000fe20000000f00 */
[----:B------:R-:W-:Y:S05]  /*13130*/  BRA `(.L_x_1114) ;  /* 0xfffeeb2000007947 */ /* 0x000fea000383ffff */
.L_x_1049:
[----:B------:R-:W-:Y:S02]  /*13140*/  MOV R2, 0x13160 ;  /* 0x0001316000027802 */ /* 0x000fe40000000f00 */
[----:B--2---:R-:W-:Y:S05]  /*13150*/  CALL.REL.NOINC `($__internal_5_$__cuda_sm70_shflsync_idx_p) ;  /* 0x0000017000007944 */ /* 0x004fea0003c00000 */
[----:B------:R-:W-:Y:S01]  /*13160*/  MOV R3, R10 ;  /* 0x0000000a00037202 */ /* 0x000fe20000000f00 */
[----:B------:R-:W-:Y:S01]  /*13170*/  IMAD.MOV.U32 R4, RZ, RZ, R6 ;  /* 0x000000ffff047224 */ /* 0x000fe200078e0006 */
[----:B------:R-:W-:Y:S02]  /*13180*/  MOV R2, 0x131a0 ;  /* 0x000131a000027802 */ /* 0x000fe40000000f00 */
[----:B------:R-:W-:Y:S05]  /*13190*/  CALL.REL.NOINC `($__internal_5_$__cuda_sm70_shflsync_idx_p) ;  /* 0x0000013000007944 */ /* 0x000fea0003c00000 */
[----:B------:R-:W-:Y:S01]  /*131a0*/  MOV R0, R6 ;  /* 0x0000000600007202 */ /* 0x000fe20000000f00 */
[----:B------:R-:W-:-:S05]  /*131b0*/  BRA `(.L_x_1115) ;  /* 0xffff28d000007947 */ /* 0x000fca000383ffff */
.L_x_1074:
[----:B--2---:R-:W-:Y:S02]  /*131c0*/  MOV R3, R8 ;  /* 0x0000000800037202 */ /* 0x004fe40000000f00 */
[----:B------:R-:W-:Y:S02]  /*131d0*/  MOV R2, 0x131f0 ;  /* 0x000131f000027802 */ /* 0x000fe40000000f00 */
[----:B------:R-:W-:Y:S05]  /*131e0*/  CALL.REL.NOINC `($__internal_5_$__cuda_sm70_shflsync_idx_p) ;  /* 0x000000e000007944 */ /* 0x000fea0003c00000 */
[----:B------:R-:W-:Y:S01]  /*131f0*/  MOV R3, R9 ;  /* 0x0000000900037202 */ /* 0x000fe20000000f00 */
[----:B------:R-:W-:Y:S01]  /*13200*/  IMAD.MOV.U32 R4, RZ, RZ, R6 ;  /* 0x000000ffff047224 */ /* 0x000fe200078e0006 */
[----:B------:R-:W-:Y:S02]  /*13210*/  MOV R2, 0x13230 ;  /* 0x0001323000027802 */ /* 0x000fe40000000f00 */
[----:B------:R-:W-:Y:S05]  /*13220*/  CALL.REL.NOINC `($__internal_5_$__cuda_sm70_shflsync_idx_p) ;  /* 0x000000a000007944 */ /* 0x000fea0003c00000 */
[----:B------:R-:W-:Y:S01]  /*13230*/  MOV R2, R6 ;  /* 0x0000000600027202 */ /* 0x000fe20000000f00 */
[----:B------:R-:W-:-:S05]  /*13240*/  BRA `(.L_x_1116) ;  /* 0xffff6b4000007947 */ /* 0x000fca000383ffff */
.L_x_1080:
[----:B------:R-:W-:Y:S02]  /*13250*/  MOV R2, 0x13270 ;  /* 0x0001327000027802 */ /* 0x000fe40000000f00 */
[----:B----4-:R-:W-:Y:S05]  /*13260*/  CALL.REL.NOINC `($__internal_5_$__cuda_sm70_shflsync_idx_p) ;  /* 0x0000006000007944 */ /* 0x010fea0003c00000 */
[----:B------:R-:W-:Y:S01]  /*13270*/  MOV R3, R10 ;  /* 0x0000000a00037202 */ /* 0x000fe20000000f00 */
[----:B------:R-:W-:Y:S01]  /*13280*/  IMAD.MOV.U32 R4, RZ, RZ, R6 ;  /* 0x000000ffff047224 */ /* 0x000fe200078e0006 */
[----:B------:R-:W-:Y:S02]  /*13290*/  MOV R2, 0x132b0 ;  /* 0x000132b000027802 */ /* 0x000fe40000000f00 */
[----:B------:R-:W-:Y:S05]  /*132a0*/  CALL.REL.NOINC `($__internal_5_$__cuda_sm70_shflsync_idx_p) ;  /* 0x0000002000007944 */ /* 0x000fea0003c00000 */
[----:B------:R-:W-:Y:S01]  /*132b0*/  MOV R0, R6 ;  /* 0x0000000600007202 */ /* 0x000fe20000000f00 */
[----:B------:R-:W-:-:S05]  /*132c0*/  BRA `(.L_x_1117) ;  /* 0xffff975000007947 */ /* 0x000fca000383ffff */
        .weak           $__internal_5_$__cuda_sm70_shflsync_idx_p
        .type           $__internal_5_$__cuda_sm70_shflsync_idx_p,@function
        .size           $__internal_5_$__cuda_sm70_shflsync_idx_p,(.L_x_1727 - $__internal_5_$__cuda_sm70_shflsync_idx_p)
$__internal_5_$__cuda_sm70_shflsync_idx_p:
[----:B------:R-:W-:Y:S01]  /*132d0*/  MOV R6, 0x1 ;  /* 0x0000000100067802 */ /* 0x000fe20000000f00 */
[----:B------:R-:W-:-:S02]  /*132e0*/  IMAD.MOV.U32 R24, RZ, RZ, -0x1 ;  /* 0xffffffffff187424 */ /* 0x000fc400078e00ff */
[----:B------:R-:W-:Y:S02]  /*132f0*/  IMAD.MOV.U32 R7, RZ, RZ, 0x1c1f ;  /* 0x00001c1fff077424 */ /* 0x000fe400078e00ff */
[----:B------:R-:W-:Y:S04]  /*13300*/  WARPSYNC R24 ;  /* 0x0000001800007348 */ /* 0x000fe80003800000 */
[----:B------:R1:W2:Y:S02]  /*13310*/  SHFL.IDX PT, R6, R3, R6, R7 ;  /* 0x0000000603067389 */ /* 0x0002a400000e0007 */
[----:B-1----:R-:W-:-:S04]  /*13320*/  MOV R3, 0x0 ;  /* 0x0000000000037802 */ /* 0x002fc80000000f00 */
[----:B--2---:R-:W-:Y:S05]  /*13330*/  RET.REL.NODEC R2 `(_ZN7cutlass13device_kernelIN5flash19enable_sm80_to_sm89INS1_16FlashAttnFwdSm80INS1_25CollectiveMainloopFwdSm80ILi4ELi1ELb0EN4cute5tupleIJNS5_1CILi128EEENS7_ILi48EEENS7_ILi96EEEEEELi96ENS_10bfloat16_tEfNS_4arch4Sm80ELb0ELb1ELb0ELb0ELb1ELb0ELb1ELb0EEENS1_21CollectiveEpilogueFwdINS6_IJS8_SA_S9_EEENS6_IJNS7_ILi1EEESI_SI_EEESC_SE_Li128ELb0ELb1ELb0ELb0EEENS1_19SingleTileSchedulerILb0ELb0ELb1ELi128EEEEEEEEEvNT_6ParamsE) ;  /* 0xfffeccc002007950 */ /* 0x004fea0003c3ffff */
.L_x_1118:
        /* <DEDUP_REMOVED lines=12> */
.L_x_1727:


//--------------------- .text._ZN7cutlass13device_kernelIN5flash19enable_sm80_to_sm89INS1_16FlashAttnFwdSm80INS1_25CollectiveMainloopFwdSm80ILi4ELi1ELb0EN4cute5tupleIJNS5_1CILi128EEENS7_ILi48EEENS7_ILi96EEEEEELi96ENS_10bfloat16_tEfNS_4arch4Sm80ELb0ELb1ELb0ELb1ELb1ELb0ELb1ELb0EEENS1_21CollectiveEpilogueFwdINS6_IJS8_SA_S9_EEENS6_IJNS7_ILi1EEESI_SI_EEESC_SE_Li128ELb1ELb1ELb0ELb0EEENS1_19SingleTileSchedulerILb1ELb0ELb1ELi128EEEEEEEEEvNT_6ParamsE --------------------------
	.section	.text._ZN7cutlass13device_kernelIN5flash19enable_sm80_to_sm89INS1_16FlashAttnFwdSm80INS1_25CollectiveMainloopFwdSm80ILi4ELi1ELb0EN4cute5tupleIJNS5_1CILi128EEENS7_ILi48EEENS7_ILi96EEEEEELi96ENS_10bfloat16_tEfNS_4arch4Sm80ELb0ELb1ELb0ELb1ELb1ELb0ELb1ELb0EEENS1_21CollectiveEpilogueFwdINS6_IJS8_SA_S9_EEENS6_IJNS7_ILi1EEESI_SI_EEESC_SE_Li128ELb1ELb1ELb0ELb0EEENS1_19SingleTileSchedulerILb1ELb0ELb1ELi128EEEEEEEEEvNT_6ParamsE,"ax",@progbits
	.sectioninfo	@"SHI_REGISTERS=255"
	.align	128
.text._ZN7cutlass13device_kernelIN5flash19enable_sm80_to_sm89INS1_16FlashAttnFwdSm80INS1_25CollectiveMainloopFwdSm80ILi4ELi1ELb0EN4cute5tupleIJNS5_1CILi128EEENS7_ILi48EEENS7_ILi96EEEEEELi96ENS_10bfloat16_tEfNS_4arch4Sm80ELb0ELb1ELb0ELb1ELb1ELb0ELb1ELb0EEENS1_21CollectiveEpilogueFwdINS6_IJS8_SA_S9_EEENS6_IJNS7_ILi1EEESI_SI_EEESC_SE_Li128ELb1ELb1ELb0ELb0EEENS1_19SingleTileSchedulerILb1ELb0ELb1ELi128EEEEEEEEEvNT_6ParamsE:
        .type           _ZN7cutlass13device_kernelIN5flash19enable_sm80_to_sm89INS1_16FlashAttnFwdSm80INS1_25CollectiveMainloopFwdSm80ILi4ELi1ELb0EN4cute5tupleIJNS5_1CILi128EEENS7_ILi48EEENS7_ILi96EEEEEELi96ENS_10bfloat16_tEfNS_4arch4Sm80ELb0ELb1ELb0ELb1ELb1ELb0ELb1ELb0EEENS1_21CollectiveEpilogueFwdINS6_IJS8_SA_S9_EEENS6_IJNS7_ILi1EEESI_SI_EEESC_SE_Li128ELb1ELb1ELb0ELb0EEENS1_19SingleTileSchedulerILb1ELb0ELb1ELi128EEEEEEEEEvNT_6ParamsE,@function
        .size           _ZN7cutlass13device_kernelIN5flash19enable_sm80_to_sm89INS1_16FlashAttnFwdSm80INS1_25CollectiveMainloopFwdSm80ILi4ELi1ELb0EN4cute5tupleIJNS5_1CILi128EEENS7_ILi48EEENS7_ILi96EEEEEELi96ENS_10bfloat16_tEfNS_4arch4Sm80ELb0ELb1ELb0ELb1ELb1ELb0ELb1ELb0EEENS1_21CollectiveEpilogueFwdINS6_IJS8_SA_S9_EEENS6_IJNS7_ILi1EEESI_SI_EEESC_SE_Li128ELb1ELb1ELb0ELb0EEENS1_19SingleTileSchedulerILb1ELb0ELb1ELi128EEEEEEEEEvNT_6ParamsE,(.L_x_1729 - _ZN7cutlass13device_kernelIN5flash19enable_sm80_to_sm89INS1_16FlashAttnFwdSm80INS1_25CollectiveMainloopFwdSm80ILi4ELi1ELb0EN4cute5tupleIJNS5_1CILi128EEENS7_ILi48EEENS7_ILi96EEEEEELi96ENS_10bfloat16_tEfNS_4arch4Sm80ELb0ELb1ELb0ELb1ELb1ELb0ELb1ELb0EEENS1_21CollectiveEpilogueFwdINS6_IJS8_SA_S9_EEENS6_IJNS7_ILi1EEESI_SI_EEESC_SE_Li128ELb1ELb1ELb0ELb0EEENS1_19SingleTileSchedulerILb1ELb0ELb1ELi128EEEEEEEEEvNT_6ParamsE)
        .other          _ZN7cutlass13device_kernelIN5flash19enable_sm80_to_sm89INS1_16FlashAttnFwdSm80INS1_25CollectiveMainloopFwdSm80ILi4ELi1ELb0EN4cute5tupleIJNS5_1CILi128EEENS7_ILi48EEENS7_ILi96EEEEEELi96ENS_10bfloat16_tEfNS_4arch4Sm80ELb0ELb1ELb0ELb1ELb1ELb0ELb1ELb0EEENS1_21CollectiveEpilogueFwdINS6_IJS8_SA_S9_EEENS6_IJNS7_ILi1EEESI_SI_EEESC_SE_Li128ELb1ELb1ELb0ELb0EEENS1_19SingleTileSchedulerILb1ELb0ELb1ELi128EEEEEEEEEvNT_6ParamsE,@"STO_CUDA_ENTRY STV_DEFAULT"
_ZN7cutlass13device_kernelIN5flash19enable_sm80_to_sm89INS1_16FlashAttnFwdSm80INS1_25CollectiveMainloopFwdSm80ILi4ELi1ELb0EN4cute5tupleIJNS5_1CILi128EEENS7_ILi48EEENS7_ILi96EEEEEELi96ENS_10bfloat16_tEfNS_4arch4Sm80ELb0ELb1ELb0ELb1ELb1ELb0ELb1ELb0EEENS1_21CollectiveEpilogueFwdINS6_IJS8_SA_S9_EEENS6_IJNS7_ILi1EEESI_SI_EEESC_SE_Li128ELb1ELb1ELb0ELb0EEENS1_19SingleTileSchedulerILb1ELb0ELb1ELi128EEEEEEEEEvNT_6ParamsE:
        /* <DEDUP_REMOVED lines=17> */
.L_x_1120:
        /* <DEDUP_REMOVED lines=8> */
.L_x_1122:
[----:B------:R-:W-:-:S04]  /*0190*/  MOV R0, c[0x0][0x54c] ;  /* 0x0001530000007a02 */ /* 0x000fc80000000f00 */
.L_x_1121:
[----:B------:R-:W-:Y:S01]  /*01a0*/  USHF.L.U32 UR4, UR4, 0x7, URZ ;  /* 0x0000000704047899 */ /* 0x000fe2000800063f */
[----:B-----5:R-:W-:-:S05]  /*01b0*/  IMAD R0, R0, c[0x0][0x548], RZ ;  /* 0x0001520000007a24 */ /* 0x020fca00078e02ff */
[----:B------:R-:W-:-:S04]  /*01c0*/  MOV R8, UR4 ;  /* 0x0000000400087c02 */ /* 0x000fc80008000f00 */
[----:B------:R-:W-:-:S04]  /*01d0*/  ISETP.GE.AND P0, PT, R8, R0, PT ;  /* 0x000000000800720c */ /* 0x000fc80003f06270 */
[----:B------:R-:W-:-:S05]  /*01e0*/  SEL R0, R5, 0xffffffff, !P0 ;  /* 0xffffffff05007807 */ /* 0x000fca0004000000 */
[----:B------:R2:W-:Y:S01]  /*01f0*/  STL [R1+0x3c], R0 ;  /* 0x00003c0001007387 */ /* 0x0005e20000100800 */
[----:B------:R-:W-:Y:S05]  /*0200*/  BRA `(.L_x_1123) ;  /* 0x0000014000007947 */ /* 0x000fea0003800000 */
.L_x_1119:
[----:B------:R-:W-:-:S04]  /*0210*/  ISETP.NE.U32.AND P0, PT, RZ, c[0x0][0x568], PT ;  /* 0x00015a00ff007a0c */ /* 0x000fc80003f05070 */
[----:B------:R-:W-:-:S13]  /*0220*/  ISETP.NE.AND.EX P0, PT, RZ, c[0x0][0x56c], PT, P0 ;  /* 0x00015b00ff007a0c */ /* 0x000fda0003f05300 */
[----:B------:R-:W-:Y:S05]  /*0230*/  @!P0 BRA `(.L_x_1124) ;  /* 0x0000002000008947 */ /* 0x000fea0003800000 */
[----:B------:R1:W5:Y:S01]  /*0240*/  LDG.E R0, [R2.64] ;  /* 0x0000000602007981 */ /* 0x000362000c1e1900 */
[----:B------:R-:W-:Y:S05]  /*0250*/  BRA `(.L_x_1125) ;  /* 0x0000009000007947 */ /* 0x000fea0003800000 */
.L_x_1124:
        /* <DEDUP_REMOVED lines=8> */
.L_x_1126:
[----:B------:R-:W-:-:S04]  /*02e0*/  MOV R0, c[0x0][0x54c] ;  /* 0x0001530000007a02 */ /* 0x000fc80000000f00 */
.L_x_1125:
[----:B------:R-:W-:Y:S01]  /*02f0*/  USHF.L.U32 UR4, UR4, 0x7, URZ ;  /* 0x0000000704047899 */ /* 0x000fe2000800063f */
[----:B-----5:R-:W-:-:S05]  /*0300*/  IMAD R0, R0, c[0x0][0x548], RZ ;  /* 0x0001520000007a24 */ /* 0x020fca00078e02ff */
[----:B------:R-:W-:-:S04]  /*0310*/  MOV R8, UR4 ;  /* 0x0000000400087c02 */ /* 0x000fc80008000f00 */
[----:B------:R-:W-:-:S04]  /*0320*/  ISETP.GE.AND P0, PT, R8, R0, PT ;  /* 0x000000000800720c */ /* 0x000fc80003f06270 */
[----:B------:R-:W-:-:S05]  /*0330*/  SEL R0, R5, 0xffffffff, !P0 ;  /* 0xffffffff05007807 */ /* 0x000fca0004000000 */
[----:B------:R2:W-:Y:S04]  /*0340*/  STL [R1+0x3c], R0 ;  /* 0x00003c0001007387 */ /* 0x0005e80000100800 */
.L_x_1123:
        /* <DEDUP_REMOVED lines=30> */
.L_x_1127:
[----:B------:R-:W-:-:S04]  /*0530*/  ISETP.NE.U32.AND P0, PT, RZ, c[0x0][0x368], PT ;  /* 0x0000da00ff007a0c */ /* 0x000fc80003f05070 */
[----:B------:R-:W-:-:S13]  /*0540*/  ISETP.NE.AND.EX P0, PT, RZ, c[0x0][0x36c], PT, P0 ;  /* 0x0000db00ff007a0c */ /* 0x000fda0003f05300 */
[----:B------:R-:W-:Y:S05]  /*0550*/  @!P0 BRA `(.L_x_1128) ;  /* 0x0000003000008947 */ /* 0x000fea0003800000 */
[----:B----4-:R-:W-:-:S05]  /*0560*/  IMAD.WIDE R2, R49, R10, c[0x0][0x368] ;  /* 0x0000da0031027625 */ /* 0x010fca00078e020a */
[----:B------:R1:W5:Y:S01]  /*0570*/  LDG.E R4, [R2.64] ;  /* 0x0000000602047981 */ /* 0x000362000c1e1900 */
[----:B------:R-:W-:Y:S05]  /*0580*/  BRA `(.L_x_1129) ;  /* 0x0000007000007947 */ /* 0x000fea0003800000 */
.L_x_1128:
[----:B------:R-:W-:-:S04]  /*0590*/  ISETP.NE.U32.AND P0, PT, RZ, c[0x0][0x350], PT ;  /* 0x0000d400ff007a0c */ /* 0x000fc80003f05070 */
[----:B------:R-:W-:-:S13]  /*05a0*/  ISETP.NE.AND.EX P0, PT, RZ, c[0x0][0x354], PT, P0 ;  /* 0x0000d500ff007a0c */ /* 0x000fda0003f05300 */
[----:B------:R-:W-:Y:S05]  /*05b0*/  @!P0 BRA `(.L_x_1129) ;  /* 0x0000004000008947 */ /* 0x000fea0003800000 */
[----:B----4-:R-:W-:-:S05]  /*05c0*/  IMAD.WIDE R2, R49, R10, c[0x0][0x350] ;  /* 0x0000d40031027625 */ /* 0x010fca00078e020a */
[----:B------:R1:W2:Y:S04]  /*05d0*/  LDG.E R4, [R2.64] ;  /* 0x0000000602047981 */ /* 0x0002a8000c1e1900 */
[----:B-1----:R-:W2:Y:S02]  /*05e0*/  LDG.E R2, [R2.64+0x4] ;  /* 0x0000040602027981 */ /* 0x002ea4000c1e1900 */
[----:B--2---:R-:W-:Y:S02]  /*05f0*/  IADD3 R4, -R4, R2, RZ ;  /* 0x0000000204047210 */ /* 0x004fe40007ffe1ff */
.L_x_1129:
        /* <DEDUP_REMOVED lines=27> */
.L_x_1131:
[----:B------:R-:W-:-:S13]  /*07b0*/  ISETP.NE.AND P0, PT, R6, 0x1, PT ;  /* 0x000000010600780c */ /* 0x000fda0003f05270 */
[----:B------:R-:W-:-:S05]  /*07c0*/  @P0 IMAD.HI.U32 R0, R2, c[0x0][0x330], RZ ;  /* 0x0000cc0002000a27 */ /* 0x000fca00078e00ff */
[----:B------:R-:W-:-:S05]  /*07d0*/  @P0 SHF.R.U32.HI R2, RZ, c[0x0][0x334], R0 ;  /* 0x0000cd00ff020a19 */ /* 0x000fca0000011600 */
.L_x_1132:
[----:B------:R-:W-:-:S05]  /*07e0*/  IMAD R2, R2, R6, c[0x0][0x32c] ;  /* 0x0000cb0002027624 */ /* 0x000fca00078e0206 */
[----:B------:R-:W-:-:S03]  /*07f0*/  IMNMX R3, R3, R2, PT ;  /* 0x0000000203037217 */ /* 0x000fc60003800200 */
.L_x_1130:
[----:B------:R-:W-:Y:S01]  /*0800*/  IMAD.IADD R7, R229, 0x1, -R230 ;  /* 0x00000001e5077824 */ /* 0x000fe200078e0ae6 */
[----:B------:R-:W-:Y:S01]  /*0810*/  IADD3 R2, R3, 0x2f, RZ ;  /* 0x0000002f03027810 */ /* 0x000fe20007ffe0ff */
[----:B------:R-:W-:Y:S01]  /*0820*/  @P3 IMAD.HI.U32 R4, R131, c[0x0][0x2c8], RZ ;  /* 0x0000b20083043a27 */ /* 0x000fe200078e00ff */
[----:B------:R-:W-:Y:S02]  /*0830*/  IADD3 R3, R229, 0x2f, RZ ;  /* 0x0000002fe5037810 */ /* 0x000fe40007ffe0ff */
[----:B------:R1:W-:Y:S01]  /*0840*/  STL [R1+0x8], R7 ;  /* 0x0000080701007387 */ /* 0x0003e20000100800 */
[----:B------:R-:W-:-:S04]  /*0850*/  IMAD.HI R5, R2, 0x2aaaaaab, RZ ;  /* 0x2aaaaaab02057827 */ /* 0x000fc800078e02ff */
[----:B------:R-:W-:-:S04]  /*0860*/  IMAD.HI R2, R3, 0x2aaaaaab, RZ ;  /* 0x2aaaaaab03027827 */ /* 0x000fc800078e02ff */
[----:B------:R-:W-:Y:S01]  /*0870*/  IMAD.MOV.U32 R0, RZ, RZ, R131 ;  /* 0x000000ffff007224 */ /* 0x000fe200078e0083 */
[----:B------:R-:W-:Y:S02]  /*0880*/  @P3 SHF.R.U32.HI R0, RZ, c[0x0][0x2cc], R4 ;  /* 0x0000b300ff003a19 */ /* 0x000fe40000011604 */
        /* <DEDUP_REMOVED lines=16> */
.L_x_1134:
[----:B------:R-:W-:-:S13]  /*0990*/  ISETP.NE.AND P0, PT, R6, 0x1, PT ;  /* 0x000000010600780c */ /* 0x000fda0003f05270 */
[----:B------:R-:W-:-:S05]  /*09a0*/  @P0 IMAD.HI.U32 R2, R0, c[0x0][0x330], RZ ;  /* 0x0000cc0000020a27 */ /* 0x000fca00078e00ff */
[----:B------:R-:W-:-:S05]  /*09b0*/  @P0 SHF.R.U32.HI R0, RZ, c[0x0][0x334], R2 ;  /* 0x0000cd00ff000a19 */ /* 0x000fca0000011602 */
.L_x_1135:
[----:B------:R-:W-:-:S05]  /*09c0*/  IMAD R0, R0, c[0x0][0x32c], RZ ;  /* 0x0000cb0000007a24 */ /* 0x000fca00078e02ff */
[----:B------:R-:W-:-:S05]  /*09d0*/  IMNMX R3, R3, R0, !PT ;  /* 0x0000000003037217 */ /* 0x000fca0007800200 */
.L_x_1133:
        /* <DEDUP_REMOVED lines=76> */
[----:B--2---:R-:W-:-:S04]  /*0ea0*/  ISETP.NE.U32.AND P1, PT, RZ, c[0x0][0x340], PT ;  /* 0x0000d000ff007a0c */ /* 0x004fc80003f25070 */
        /* <DEDUP_REMOVED lines=20> */
[----:B------:R-:W-:Y:S01]  /*0ff0*/  IMAD R44, R42, 0x20, R22 ;  /* 0x000000202a2c7824 */ /* 0x000fe200078e0216 */
[----:B------:R-:W-:Y:S01]  /*1000*/  LEA.HI R130, R10, R48, RZ, 0x5 ;  /* 0x000000300a827211 */ /* 0x000fe200078f28ff */
[----:B------:R-:W-:Y:S01]  /*1010*/  IMAD.SHL.U32 R225, R42, 0x8, RZ ;  /* 0x000000082ae17824 */ /* 0x000fe200078e00ff */
[----:B------:R-:W-:Y:S01]  /*1020*/  ISETP.GE.AND P4, PT, R11, R12, PT ;  /* 0x0000000c0b00720c */ /* 0x000fe20003f86270 */
[----:B------:R-:W-:Y:S01]  /*1030*/  IMAD.IADD R5, R131, 0x1, R44 ;  /* 0x0000000183057824 */ /* 0x000fe200078e022c */
[----:B------:R3:W-:Y:S01]  /*1040*/  STL [R1+0x14], R44 ;  /* 0x0000142c01007387 */ /* 0x0007e20000100800 */
[----:B------:R-:W-:Y:S01]  /*1050*/  SHF.R.S32.HI R129, RZ, 0x5, R130 ;  /* 0x00000005ff817819 */ /* 0x000fe20000011482 */
[----:B--2---:R-:W-:Y:S01]  /*1060*/  IMAD.WIDE.U32 R2, R9, c[0x0][0x178], RZ ;  /* 0x00005e0009027a25 */ /* 0x004fe200078e00ff */
[----:B------:R-:W-:-:S03]  /*1070*/  IADD3 R47, R225, 0x40, RZ ;  /* 0x00000040e12f7810 */ /* 0x000fc60007ffe0ff */
[----:B------:R-:W-:Y:S01]  /*1080*/  IMAD.IADD R3, R3, 0x1, R0 ;  /* 0x0000000103037824 */ /* 0x000fe200078e0200 */
[----:B------:R-:W-:Y:S01]  /*1090*/  SHF.R.S32.HI R0, RZ, 0x1f, R49 ;  /* 0x0000001fff007819 */ /* 0x000fe20000011431 */
[----:B------:R-:W-:-:S03]  /*10a0*/  @P3 IMAD.HI.U32 R8, R5, c[0x0][0x2c8], RZ ;  /* 0x0000b20005083a27 */ /* 0x000fc600078e00ff */
[----:B-1----:R-:W-:Y:S01]  /*10b0*/  SEL R7, R0, RZ, !P2 ;  /* 0x000000ff00077207 */ /* 0x002fe20005000000 */
        /* <DEDUP_REMOVED lines=41> */
[----:B------:R3:W2:Y:S02]  /*1350*/  SHFL.IDX PT, R3, R13, RZ, 0x1c1f ;  /* 0x001c1fff0d037589 */ /* 0x0006a400000e0000 */
        /* <DEDUP_REMOVED lines=23> */
.L_x_1138:
[----:B-123--:R-:W-:Y:S05]  /*14d0*/  BSYNC B0 ;  /* 0x0000000000007941 */ /* 0x00efea0003800000 */
.L_x_1137:
        /* <DEDUP_REMOVED lines=20> */
.L_x_1140:
[----:B------:R-:W-:Y:S05]  /*1620*/  BSYNC B0 ;  /* 0x0000000000007941 */ /* 0x000fea0003800000 */
.L_x_1139:
        /* <DEDUP_REMOVED lines=20> */
.L_x_1142:
[----:B------:R-:W-:Y:S05]  /*1770*/  BSYNC B0 ;  /* 0x0000000000007941 */ /* 0x000fea0003800000 */
.L_x_1141:
        /* <DEDUP_REMOVED lines=16> */
[----:B------:R-:W-:Y:S02]  /*1880*/  LOP3.LUT R46, R5, 0xfffffff8, RZ, 0xc0, !PT ;  /* 0xfffffff8052e7812 */ /* 0x000fe400078ec0ff */
        /* <DEDUP_REMOVED lines=9> */
[----:B------:R-:W-:Y:S02]  /*1920*/  IMAD.IADD R8, R0, 0x1, R61 ;  /* 0x0000000100087824 */ /* 0x000fe400078e023d */
        /* <DEDUP_REMOVED lines=45> */
[C---:B------:R-:W-:Y:S02]  /*1c00*/  LEA R6, P0, R0.reuse, c[0x0][0x1c8], 0x1 ;  /* 0x0000720000067a11 */ /* 0x040fe400078008ff */
        /* <DEDUP_REMOVED lines=54> */
[----:B------:R-:W-:Y:S01]  /*1f70*/  IMAD.IADD R8, R10, 0x1, -R6 ;  /* 0x000000010a087824 */ /* 0x000fe200078e0a06 */
[----:B------:R-:W-:Y:S01]  /*1f80*/  BAR.SYNC.DEFER_BLOCKING 0x0 ;  /* 0x0000000000007b1d */ /* 0x000fe20000010000 */
[----:B------:R-:W-:Y:S01]  /*1f90*/  IMAD.SHL.U32 R3, R18, 0x40, RZ ;  /* 0x0000004012037824 */ /* 0x000fe200078e00ff */
[----:B------:R-:W-:Y:S01]  /*1fa0*/  LOP3.LUT P0, RZ, R0, 0x2, RZ, 0xc0, !PT ;  /* 0x0000000200ff7812 */ /* 0x000fe2000780c0ff */
[----:B------:R-:W-:Y:S01]  /*1fb0*/  IMAD.SHL.U32 R10, R19, 0x8, RZ ;  /* 0x00000008130a7824 */ /* 0x000fe200078e00ff */
[----:B------:R-:W-:Y:S01]  /*1fc0*/  LOP3.LUT R0, R2, 0xc0, RZ, 0xc0, !PT ;  /* 0x000000c002007812 */ /* 0x000fe200078ec0ff */
[----:B------:R-:W-:Y:S01]  /*1fd0*/  IMAD.SHL.U32 R6, R9, 0x20, RZ ;  /* 0x0000002009067824 */ /* 0x000fe200078e00ff */
[----:B------:R-:W-:Y:S01]  /*1fe0*/  LOP3.LUT R2, R3, 0xc0, RZ, 0xc0, !PT ;  /* 0x000000c003027812 */ /* 0x000fe200078ec0ff */
[----:B------:R-:W-:Y:S01]  /*1ff0*/  IMAD R7, R8, 0x8, R5 ;  /* 0x0000000808077824 */ /* 0x000fe200078e0205 */
[----:B------:R-:W-:Y:S01]  /*2000*/  LOP3.LUT R3, R0, 0x8, R10, 0xf8, !PT ;  /* 0x0000000800037812 */ /* 0x000fe200078ef80a */
[----:B------:R-:W-:Y:S01]  /*2010*/  IMAD.SHL.U32 R5, R8, 0x8, RZ ;  /* 0x0000000808057824 */ /* 0x000fe200078e00ff */
[----:B------:R-:W-:Y:S01]  /*2020*/  SHF.R.U32.HI R0, RZ, 0x3, R0 ;  /* 0x00000003ff007819 */ /* 0x000fe20000011600 */
[----:B------:R-:W1:Y:S01]  /*2030*/  SHFL.IDX PT, R25, R27, RZ, 0x1c1f ;  /* 0x001c1fff1b197589 */ /* 0x000e6200000e0000 */
[----:B------:R-:W-:-:S02]  /*2040*/  LOP3.LUT R125, R6, 0xffffff00, RZ, 0xc0, !PT ;  /* 0xffffff00067d7812 */ /* 0x000fc400078ec0ff */
[----:B------:R-:W-:Y:S02]  /*2050*/  LOP3.LUT R0, R3, R0, RZ, 0x3c, !PT ;  /* 0x0000000003007212 */ /* 0x000fe400078e3cff */
[----:B------:R-:W-:Y:S02]  /*2060*/  LOP3.LUT R5, R2, 0x8, R5, 0xf8, !PT ;  /* 0x0000000802057812 */ /* 0x000fe400078ef805 */
[----:B------:R-:W-:Y:S01]  /*2070*/  SHF.R.U32.HI R3, RZ, 0x3, R2 ;  /* 0x00000003ff037819 */ /* 0x000fe20000011602 */
[----:B------:R-:W-:Y:S02]  /*2080*/  IMAD R2, R129, 0x200, R125 ;  /* 0x0000020081027824 */ /* 0x000fe400078e027d */
[----:B------:R-:W-:Y:S01]  /*2090*/  IMAD.U32 R0, R7, 0x20, R0 ;  /* 0x0000002007007824 */ /* 0x000fe200078e0000 */
[----:B------:R-:W-:Y:S01]  /*20a0*/  LOP3.LUT R124, R5, R3, RZ, 0x3c, !PT ;  /* 0x00000003057c7212 */ /* 0x000fe200078e3cff */
[----:B------:R-:W-:Y:S01]  /*20b0*/  IMAD R2, R126, 0x20, R2 ;  /* 0x000000207e027824 */ /* 0x000fe200078e0202 */
[----:B------:R-:W-:Y:S01]  /*20c0*/  SHF.R.S32.HI R5, RZ, 0x1f, R225 ;  /* 0x0000001fff057819 */ /* 0x000fe200000114e1 */
[----:B------:R-:W-:-:S02]  /*20d0*/  IMAD.SHL.U32 R204, R0, 0x2, RZ ;  /* 0x0000000200cc7824 */ /* 0x000fc400078e00ff */
[----:B------:R-:W-:-:S03]  /*20e0*/  IMAD.IADD R0, R124, 0x1, R2 ;  /* 0x000000017c007824 */ /* 0x000fc600078e0202 */
[----:B------:R-:W-:Y:S01]  /*20f0*/  IADD3 R2, R204, 0x3c80, RZ ;  /* 0x00003c80cc027810 */ /* 0x000fe20007ffe0ff */
[----:B------:R-:W-:Y:S01]  /*2100*/  IMAD.SHL.U32 R207, R0, 0x2, RZ ;  /* 0x0000000200cf7824 */ /* 0x000fe200078e00ff */
[----:B------:R-:W-:Y:S01]  /*2110*/  IADD3 R209, R204, 0x3ca0, RZ ;  /* 0x00003ca0ccd17810 */ /* 0x000fe20007ffe0ff */
[----:B------:R-:W-:Y:S01]  /*2120*/  IMAD.IADD R0, R43, 0x1, -R22 ;  /* 0x000000012b007824 */ /* 0x000fe200078e0a16 */
[----:B------:R-:W-:Y:S01]  /*2130*/  @P0 IADD3 R209, R2, -0x20, RZ ;  /* 0xffffffe002d10810 */ /* 0x000fe20007ffe0ff */
[----:B------:R-:W-:Y:S01]  /*2140*/  IMAD R208, R4, 0x2, R207 ;  /* 0x0000000204d07824 */ /* 0x000fe200078e02cf */
[----:B------:R2:W3:Y:S01]  /*2150*/  LDSM.16.M88.4 R16, [R207+0x6080] ;  /* 0x00608000cf10783b */ /* 0x0004e20000000200 */
[----:B-1----:R-:W-:Y:S01]  /*2160*/  IMAD.WIDE R2, R225, 0x2, R24 ;  /* 0x00000002e1027825 */ /* 0x002fe200078e0218 */
[----:B------:R-:W-:Y:S02]  /*2170*/  ISETP.LT.OR P0, PT, R0, 0x1, P3 ;  /* 0x000000010000780c */ /* 0x000fe40001f01670 */
[----:B------:R2:W1:Y:S01]  /*2180*/  LDSM.16.M88.4 R12, [R207+0x7080] ;  /* 0x00708000cf0c783b */ /* 0x0004620000000200 */
[----:B------:R-:W-:-:S02]  /*2190*/  IADD3 R217, R209, 0x400, RZ ;  /* 0x00000400d1d97810 */ /* 0x000fc40007ffe0ff */
[----:B------:R-:W-:Y:S01]  /*21a0*/  IADD3 R216, R209, 0x800, RZ ;  /* 0x00000800d1d87810 */ /* 0x000fe20007ffe0ff */
[----:B------:R2:W4:Y:S04]  /*21b0*/  LDSM.16.M88.4 R36, [R204+0x3c80] ;  /* 0x003c8000cc24783b */ /* 0x0005280000000200 */
[----:B------:R2:W1:Y:S04]  /*21c0*/  LDSM.16.M88.4 R32, [R204+0x4080] ;  /* 0x00408000cc20783b */ /* 0x0004680000000200 */
        /* <DEDUP_REMOVED lines=10> */
[----:B------:R-:W-:Y:S01]  /*2270*/  ISETP.LT.OR P0, PT, R0, 0x1, P2 ;  /* 0x000000010000780c */ /* 0x000fe20001701670 */
[----:B--2---:R-:W-:-:S12]  /*2280*/  IMAD.WIDE R2, R46, 0x2, R24 ;  /* 0x000000022e027825 */ /* 0x004fd800078e0218 */
[----:B------:R2:W-:Y:S01]  /*2290*/  LDGSTS.E.BYPASS.LTC128B.128 [R218+0x2480], [R2.64], !P0 ;  /* 0x0248000002da7fae */ /* 0x0005e2000c101d46 */
[----:B------:R-:W-:Y:S01]  /*22a0*/  ISETP.LT.OR P0, PT, R0, 0x1, P1 ;  /* 0x000000010000780c */ /* 0x000fe20000f01670 */
[----:B--2---:R-:W-:-:S12]  /*22b0*/  IMAD.WIDE R2, R45, 0x2, R24 ;  /* 0x000000022d027825 */ /* 0x004fd800078e0218 */
[----:B------:R2:W-:Y:S01]  /*22c0*/  LDGSTS.E.BYPASS.LTC128B.128 [R218+0x3080], [R2.64], !P0 ;  /* 0x0308000002da7fae */ /* 0x0005e2000c101d46 */
[----:B------:R-:W-:Y:S02]  /*22d0*/  ISETP.GT.AND P0, PT, R48, 0x3f, PT ;  /* 0x0000003f3000780c */ /* 0x000fe40003f04270 */
[----:B--2---:R-:W-:Y:S02]  /*22e0*/  SHF.R.S32.HI R3, RZ, 0x1f, R46 ;  /* 0x0000001fff037819 */ /* 0x004fe4000001142e */
[----:B------:R-:W-:-:S03]  /*22f0*/  SHF.R.S32.HI R2, RZ, 0x1f, R45 ;  /* 0x0000001fff027819 */ /* 0x000fc6000001142d */
[----:B------:R2:W-:Y:S04]  /*2300*/  STL [R1+0x38], R3 ;  /* 0x0000380301007387 */ /* 0x0005e80000100800 */
[----:B------:R2:W-:Y:S02]  /*2310*/  STL [R1+0x34], R2 ;  /* 0x0000340201007387 */ /* 0x0005e40000100800 */
[----:B------:R-:W-:Y:S05]  /*2320*/  @P0 BRA `(.L_x_1144) ;  /* 0x000001f000000947 */ /* 0x000fea0003800000 */
[----:B-1-34-:R-:W-:Y:S05]  /*2330*/  BRA.DIV ~URZ, `(.L_x_1145) ;  /* 0x00011a227f007947 */ /* 0x01afea000b800000 */
[----:B------:R1:W3:Y:S04]  /*2340*/  SHFL.IDX PT, R5, R27, 0x1, 0x1c1f ;  /* 0x003c1f001b057f89 */ /* 0x0002e800000e0000 */
[----:B--2---:R1:W2:Y:S02]  /*2350*/  SHFL.IDX PT, R2, R41, 0x1, 0x1c1f ;  /* 0x003c1f0029027f89 */ /* 0x0042a400000e0000 */
.L_x_1239:
        /* <DEDUP_REMOVED lines=9> */
[-C--:B--2---:R-:W-:Y:S02]  /*23f0*/  LEA R24, P0, R225, R2.reuse, 0x1 ;  /* 0x00000002e1187211 */ /* 0x084fe400078008ff */
[----:B------:R-:W-:Y:S02]  /*2400*/  SHF.R.S32.HI R6, RZ, 0x1f, R225 ;  /* 0x0000001fff067819 */ /* 0x000fe400000114e1 */
[----:B------:R-:W-:Y:S02]  /*2410*/  LOP3.LUT R3, R3, 0xfffffff8, RZ, 0xc0, !PT ;  /* 0xfffffff803037812 */ /* 0x000fe400078ec0ff */
[----:B------:R-:W-:Y:S02]  /*2420*/  LEA.HI R26, R26, R27, RZ, 0x3 ;  /* 0x0000001b1a1a7211 */ /* 0x000fe400078f18ff */
[----:B---3--:R-:W-:Y:S02]  /*2430*/  LEA.HI.X R25, R225, R5, R6, 0x1, P0 ;  /* 0x00000005e1197211 */ /* 0x008fe400000f0c06 */
        /* <DEDUP_REMOVED lines=14> */
.L_x_1144:
[----:B-1-34-:R-:W-:Y:S05]  /*2520*/  BSYNC B0 ;  /* 0x0000000000007941 */ /* 0x01afea0003800000 */
.L_x_1143:
[----:B--2---:R-:W2:Y:S01]  /*2530*/  LDL R2, [R1+0x10] ;  /* 0x0000100001027983 */ /* 0x004ea20000100800 */
[----:B------:R-:W-:Y:S01]  /*2540*/  IMAD R0, R126, 0x20, R125 ;  /* 0x000000207e007824 */ /* 0x000fe200078e027d */
[C---:B------:R-:W-:Y:S02]  /*2550*/  IADD3 R215, R209.reuse, 0xc00, RZ ;  /* 0x00000c00d1d77810 */ /* 0x040fe40007ffe0ff */
        /* <DEDUP_REMOVED lines=15> */
[C---:B------:R-:W-:Y:S01]  /*2650*/  HMMA.16816.F32.BF16 R92, R16.reuse, R38, RZ ;  /* 0x00000026105c723c */ /* 0x040fe200000418ff */
[----:B------:R-:W-:Y:S07]  /*2660*/  LDSM.16.M88.4 R36, [R204+0x4880] ;  /* 0x00488000cc24783b */ /* 0x000fee0000000200 */
[C---:B------:R-:W-:Y:S08]  /*2670*/  HMMA.16816.F32.BF16 R76, R16.reuse, R32, RZ ;  /* 0x00000020104c723c */ /* 0x040ff000000418ff */
[C---:B------:R-:W-:Y:S08]  /*2680*/  HMMA.16816.F32.BF16 R88, R16.reuse, R28, RZ ;  /* 0x0000001c1058723c */ /* 0x040ff000000418ff */
[C---:B------:R-:W-:Y:S01]  /*2690*/  HMMA.16816.F32.BF16 R96, R16.reuse, R34, RZ ;  /* 0x000000221060723c */ /* 0x040fe200000418ff */
[----:B------:R-:W-:Y:S07]  /*26a0*/  LDSM.16.M88.4 R32, [R204+0x4c80] ;  /* 0x004c8000cc20783b */ /* 0x000fee0000000200 */
[----:B------:R-:W-:Y:S01]  /*26b0*/  HMMA.16816.F32.BF16 R28, R16, R30, RZ ;  /* 0x0000001e101c723c */ /* 0x000fe200000418ff */
[----:B------:R-:W-:Y:S07]  /*26c0*/  LDSM.16.M88.4 R16, [R204+0x5080] ;  /* 0x00508000cc10783b */ /* 0x000fee0000000200 */
[C---:B------:R-:W-:Y:S01]  /*26d0*/  HMMA.16816.F32.BF16 R116, R8.reuse, R64, R56 ;  /* 0x000000400874723c */ /* 0x040fe20000041838 */
[----:B------:R-:W-:Y:S07]  /*26e0*/  LDSM.16.M88.4 R56, [R209+0x1000] ;  /* 0x00100000d138783b */ /* 0x000fee0000000200 */
[C---:B------:R-:W-:Y:S08]  /*26f0*/  HMMA.16816.F32.BF16 R112, R8.reuse, R72, R48 ;  /* 0x000000480870723c */ /* 0x040ff00000041830 */
[C---:B------:R-:W-:Y:S01]  /*2700*/  HMMA.16816.F32.BF16 R108, R8.reuse, R80, R24 ;  /* 0x00000050086c723c */ /* 0x040fe20000041818 */
[----:B------:R-:W-:Y:S07]  /*2710*/  LDSM.16.M88.4 R24, [R208+0x9080] ;  /* 0x00908000d018783b */ /* 0x000fee0000000200 */
[C---:B------:R-:W-:Y:S08]  /*2720*/  HMMA.16816.F32.BF16 R104, R8.reuse, R66, R52 ;  /* 0x000000420868723c */ /* 0x040ff00000041834 */
[C---:B------:R-:W-:Y:S08]  /*2730*/  HMMA.16816.F32.BF16 R100, R8.reuse, R74, R44 ;  /* 0x0000004a0864723c */ /* 0x040ff0000004182c */
        /* <DEDUP_REMOVED lines=10> */
[----:B------:R-:W-:Y:S01]  /*27e0*/  HMMA.16816.F32.BF16 R20, R20, R82, R28 ;  /* 0x000000521414723c */ /* 0x000fe2000004181c */
[----:B------:R-:W2:Y:S07]  /*27f0*/  LDSM.16.M88.4 R28, [R208+0x8080] ;  /* 0x00808000d01c783b */ /* 0x000eae0000000200 */
        /* <DEDUP_REMOVED lines=51> */
[----:B------:R-:W-:Y:S08]  /*2b30*/  HMMA.16816.F32.BF16 R52, R12, R38, R52 ;  /* 0x000000260c34723c */ /* 0x000ff00000041834 */
[C---:B------:R-:W-:Y:S08]  /*2b40*/  HMMA.16816.F32.BF16 R72, R8.reuse, R32, R72 ;  /* 0x000000200848723c */ /* 0x040ff00000041848 */
        /* <DEDUP_REMOVED lines=93> */
.L_x_1148:
[----:B------:R-:W-:Y:S05]  /*3120*/  BSYNC B0 ;  /* 0x0000000000007941 */ /* 0x000fea0003800000 */
.L_x_1147:
        /* <DEDUP_REMOVED lines=15> */
.L_x_1149:
[----:B------:R-:W-:Y:S05]  /*3220*/  BSYNC B0 ;  /* 0x0000000000007941 */ /* 0x000fea0003800000 */
.L_x_1146:
[----:B-12---:R-:W1:Y:S01]  /*3230*/  S2R R5, SR_TID.X ;  /* 0x0000000000057919 */ /* 0x006e620000002100 */
[----:B---34-:R-:W-:Y:S01]  /*3240*/  LOP3.LUT R2, R130, 0xffffffe0, RZ, 0xc0, !PT ;  /* 0xffffffe082027812 */ /* 0x018fe200078ec0ff */
[----:B------:R-:W-:Y:S01]  /*3250*/  IMAD.MOV.U32 R10, RZ, RZ, c[0x0][0x2c4] ;  /* 0x0000b100ff0a7624 */ /* 0x000fe200078e00ff */
[----:B------:R-:W-:Y:S01]  /*3260*/  SHF.R.S32.HI R3, RZ, 0x1f, R129 ;  /* 0x0000001fff037819 */ /* 0x000fe20000011481 */
[----:B------:R-:W-:Y:S01]  /*3270*/  IMAD.MOV.U32 R25, RZ, RZ, c[0x0][0x32c] ;  /* 0x0000cb00ff197624 */ /* 0x000fe200078e00ff */
[----:B------:R-:W-:Y:S01]  /*3280*/  ULDC UR4, c[0x0][0x324] ;  /* 0x0000c90000047ab9 */ /* 0x000fe20000000800 */
[----:B------:R-:W0:Y:S01]  /*3290*/  LDGDEPBAR ;  /* 0x00000000000079af */ /* 0x000e220000000000 */
[----:B------:R-:W-:Y:S01]  /*32a0*/  ISETP.NE.AND P0, PT, R10, 0x1, PT ;  /* 0x000000010a00780c */ /* 0x000fe20003f05270 */
[----:B------:R-:W-:Y:S01]  /*32b0*/  ULOP3.LUT UR4, URZ, UR4, URZ, 0x33, !UPT ;  /* 0x000000043f047292 */ /* 0x000fe2000f8e333f */
[----:B------:R-:W-:Y:S01]  /*32c0*/  ISETP.GE.AND P1, PT, R25, 0x1, PT ;  /* 0x000000011900780c */ /* 0x000fe20003f26270 */
[----:B-1----:R-:W-:Y:S01]  /*32d0*/  IMAD.IADD R2, R5, 0x1, -R2 ;  /* 0x0000000105027824 */ /* 0x002fe200078e0a02 */
        /* <DEDUP_REMOVED lines=13> */
[----:B------:R-:W-:-:S04]  /*33b0*/  IMAD R9, R6, 0x8, R3 ;  /* 0x0000000806097824 */ /* 0x000fc800078e0203 */
[----:B------:R-:W-:Y:S01]  /*33c0*/  @P0 IMAD.HI.U32 R3, R9, c[0x0][0x2c8], RZ ;  /* 0x0000b20009030a27 */ /* 0x000fe200078e00ff */
[----:B------:R1:W-:Y:S03]  /*33d0*/  STL [R1+0x18], R9 ;  /* 0x0000180901007387 */ /* 0x0003e60000100800 */
[----:B------:R-:W-:Y:S01]  /*33e0*/  IMAD.MOV.U32 R8, RZ, RZ, R9 ;  /* 0x000000ffff087224 */ /* 0x000fe200078e0009 */
[----:B------:R-:W-:Y:S02]  /*33f0*/  @P0 SHF.R.U32.HI R8, RZ, c[0x0][0x2cc], R3 ;  /* 0x0000b300ff080a19 */ /* 0x000fe40000011603 */
[----:B------:R-:W-:-:S03]  /*3400*/  LOP3.LUT R3, R5, 0x7ffffffc, RZ, 0xc0, !PT ;  /* 0x7ffffffc05037812 */ /* 0x000fc600078ec0ff */
[----:B------:R-:W2:Y:S02]  /*3410*/  SHFL.IDX PT, R5, R8, RZ, 0x1c1f ;  /* 0x001c1fff08057589 */ /* 0x000ea400000e0000 */
[----:B------:R-:W-:-:S04]  /*3420*/  IMAD.IADD R2, R2, 0x1, -R3 ;  /* 0x0000000102027824 */ /* 0x000fc800078e0a03 */
[----:B------:R-:W-:-:S04]  /*3430*/  IMAD.SHL.U32 R251, R2, 0x2, RZ ;  /* 0x0000000202fb7824 */ /* 0x000fc800078e00ff */
[----:B------:R-:W-:Y:S01]  /*3440*/  IMAD.IADD R12, R40, 0x1, -R251 ;  /* 0x00000001280c7824 */ /* 0x000fe200078e0afb */
[C---:B------:R-:W-:Y:S02]  /*3450*/  IADD3 R2, -R251.reuse, 0x1, R43 ;  /* 0x00000001fb027810 */ /* 0x040fe40007ffe12b */
[----:B------:R-:W-:-:S03]  /*3460*/  IADD3 R10, -R251, R229, R40 ;  /* 0x000000e5fb0a7210 */ /* 0x000fc60007ffe128 */
[----:B------:R-:W-:-:S05]  /*3470*/  IMAD.IADD R2, R2, 0x1, -R230 ;  /* 0x0000000102027824 */ /* 0x000fca00078e0ae6 */
[C---:B-1----:R-:W-:Y:S02]  /*3480*/  IADD3 R9, R2.reuse, c[0x0][0x328], RZ ;  /* 0x0000ca0002097a10 */ /* 0x042fe40007ffe0ff */
[----:B------:R-:W-:-:S03]  /*3490*/  IADD3 R11, R2, UR4, RZ ;  /* 0x00000004020b7c10 */ /* 0x000fc6000fffe0ff */
[--C-:B--2---:R-:W-:Y:S02]  /*34a0*/  IMAD.IADD R3, R9, 0x1, R5.reuse ;  /* 0x0000000109037824 */ /* 0x104fe400078e0205 */
[----:B------:R-:W-:-:S03]  /*34b0*/  IMAD.IADD R2, R11, 0x1, R5 ;  /* 0x000000010b027824 */ /* 0x000fc600078e0205 */
[----:B------:R-:W-:Y:S01]  /*34c0*/  IMNMX R3, R3, R10, PT ;  /* 0x0000000a03037217 */ /* 0x000fe20003800200 */
[----:B------:R-:W-:Y:S05]  /*34d0*/  @!P1 BRA `(.L_x_1150) ;  /* 0x0000014000009947 */ /* 0x000fea0003800000 */
[----:B------:R-:W-:Y:S01]  /*34e0*/  IADD3 R5, -R230, R229, R5 ;  /* 0x000000e5e6057210 */ /* 0x000fe20007ffe105 */
        /* <DEDUP_REMOVED lines=10> */
.L_x_1152:
[----:B------:R-:W-:-:S04]  /*3590*/  MOV R6, 0x1 ;  /* 0x0000000100067802 */ /* 0x000fc80000000f00 */
[----:B------:R-:W-:-:S13]  /*35a0*/  ISETP.NE.AND P0, PT, R6, c[0x0][0x32c], PT ;  /* 0x0000cb0006007a0c */ /* 0x000fda0003f05270 */
[----:B------:R-:W-:-:S05]  /*35b0*/  @P0 IMAD.HI.U32 R6, R5, c[0x0][0x330], RZ ;  /* 0x0000cc0005060a27 */ /* 0x000fca00078e00ff */
[----:B------:R-:W-:Y:S02]  /*35c0*/  @P0 SHF.R.U32.HI R5, RZ, c[0x0][0x334], R6 ;  /* 0x0000cd00ff050a19 */ /* 0x000fe40000011606 */
.L_x_1153:
[----:B------:R-:W-:Y:S05]  /*35d0*/  BSYNC B0 ;  /* 0x0000000000007941 */ /* 0x000fea0003800000 */
.L_x_1151:
[----:B------:R-:W-:-:S05]  /*35e0*/  IMAD R5, R5, c[0x0][0x32c], R12 ;  /* 0x0000cb0005057a24 */ /* 0x000fca00078e020c */
[----:B------:R-:W-:Y:S02]  /*35f0*/  IADD3 R6, R5, c[0x0][0x32c], RZ ;  /* 0x0000cb0005067a10 */ /* 0x000fe40007ffe0ff */
[----:B------:R-:W-:Y:S02]  /*3600*/  IMNMX R2, R2, R5, !PT ;  /* 0x0000000502027217 */ /* 0x000fe40007800200 */
[----:B------:R-:W-:Y:S02]  /*3610*/  IMNMX R3, R3, R6, PT ;  /* 0x0000000603037217 */ /* 0x000fe40003800200 */
.L_x_1150:
[----:B------:R-:W1:Y:S02]  /*3620*/  SHFL.IDX PT, R7, R8, 0x1, 0x1c1f ;  /* 0x003c1f0008077f89 */ /* 0x000e6400000e0000 */
[----:B-1----:R-:W-:Y:S01]  /*3630*/  IMAD.IADD R6, R9, 0x1, R7 ;  /* 0x0000000109067824 */ /* 0x002fe200078e0207 */
[----:B------:R-:W-:-:S04]  /*3640*/  IADD3 R5, R11, R7, RZ ;  /* 0x000000070b057210 */ /* 0x000fc80007ffe0ff */
        /* <DEDUP_REMOVED lines=13> */
.L_x_1156:
[----:B------:R-:W-:-:S04]  /*3720*/  MOV R13, 0x1 ;  /* 0x00000001000d7802 */ /* 0x000fc80000000f00 */
[----:B------:R-:W-:-:S13]  /*3730*/  ISETP.NE.AND P0, PT, R13, c[0x0][0x32c], PT ;  /* 0x0000cb000d007a0c */ /* 0x000fda0003f05270 */
[----:B------:R-:W-:-:S05]  /*3740*/  @P0 IMAD.HI.U32 R13, R7, c[0x0][0x330], RZ ;  /* 0x0000cc00070d0a27 */ /* 0x000fca00078e00ff */
[----:B------:R-:W-:Y:S02]  /*3750*/  @P0 SHF.R.U32.HI R7, RZ, c[0x0][0x334], R13 ;  /* 0x0000cd00ff070a19 */ /* 0x000fe4000001160d */
.L_x_1157:
[----:B------:R-:W-:Y:S05]  /*3760*/  BSYNC B0 ;  /* 0x0000000000007941 */ /* 0x000fea0003800000 */
.L_x_1155:
[----:B------:R-:W-:-:S05]  /*3770*/  IMAD R7, R7, c[0x0][0x32c], R12 ;  /* 0x0000cb0007077a24 */ /* 0x000fca00078e020c */
[----:B------:R-:W-:Y:S02]  /*3780*/  IADD3 R13, R7, c[0x0][0x32c], RZ ;  /* 0x0000cb00070d7a10 */ /* 0x000fe40007ffe0ff */
[----:B------:R-:W-:Y:S02]  /*3790*/  IMNMX R5, R5, R7, !PT ;  /* 0x0000000705057217 */ /* 0x000fe40007800200 */
[----:B------:R-:W-:Y:S02]  /*37a0*/  IMNMX R6, R6, R13, PT ;  /* 0x0000000d06067217 */ /* 0x000fe40003800200 */
.L_x_1154:
        /* <DEDUP_REMOVED lines=57> */
[----:B------:R-:W-:Y:S02]  /*3b40*/  ISETP.GE.AND P0, PT, R25, 0x1, PT ;  /* 0x000000011900780c */ /* 0x000fe40003f06270 */
[----:B------:R-:W-:-:S11]  /*3b50*/  IMNMX R3, R3, R10, PT ;  /* 0x0000000a03037217 */ /* 0x000fd60003800200 */
        /* <DEDUP_REMOVED lines=12> */
.L_x_1160:
[----:B------:R-:W-:-:S04]  /*3c20*/  MOV R18, 0x1 ;  /* 0x0000000100127802 */ /* 0x000fc80000000f00 */
[----:B------:R-:W-:-:S13]  /*3c30*/  ISETP.NE.AND P0, PT, R18, c[0x0][0x32c], PT ;  /* 0x0000cb0012007a0c */ /* 0x000fda0003f05270 */
[----:B------:R-:W-:-:S05]  /*3c40*/  @P0 IMAD.HI.U32 R18, R7, c[0x0][0x330], RZ ;  /* 0x0000cc0007120a27 */ /* 0x000fca00078e00ff */
[----:B------:R-:W-:Y:S02]  /*3c50*/  @P0 SHF.R.U32.HI R7, RZ, c[0x0][0x334], R18 ;  /* 0x0000cd00ff070a19 */ /* 0x000fe40000011612 */
.L_x_1161:
[----:B------:R-:W-:Y:S05]  /*3c60*/  BSYNC B0 ;  /* 0x0000000000007941 */ /* 0x000fea0003800000 */
.L_x_1159:
[----:B------:R-:W-:-:S05]  /*3c70*/  IMAD R7, R7, c[0x0][0x32c], R12 ;  /* 0x0000cb0007077a24 */ /* 0x000fca00078e020c */
[----:B------:R-:W-:Y:S02]  /*3c80*/  IADD3 R18, R7, c[0x0][0x32c], RZ ;  /* 0x0000cb0007127a10 */ /* 0x000fe40007ffe0ff */
[----:B------:R-:W-:Y:S02]  /*3c90*/  IMNMX R2, R2, R7, !PT ;  /* 0x0000000702027217 */ /* 0x000fe40007800200 */
[----:B------:R-:W-:Y:S02]  /*3ca0*/  IMNMX R3, R3, R18, PT ;  /* 0x0000001203037217 */ /* 0x000fe40003800200 */
.L_x_1158:
        /* <DEDUP_REMOVED lines=102> */
.L_x_1164:
[----:B------:R-:W-:-:S04]  /*4310*/  MOV R6, 0x1 ;  /* 0x0000000100067802 */ /* 0x000fc80000000f00 */
[----:B------:R-:W-:-:S13]  /*4320*/  ISETP.NE.AND P0, PT, R6, c[0x0][0x32c], PT ;  /* 0x0000cb0006007a0c */ /* 0x000fda0003f05270 */
[----:B------:R-:W-:-:S05]  /*4330*/  @P0 IMAD.HI.U32 R6, R5, c[0x0][0x330], RZ ;  /* 0x0000cc0005060a27 */ /* 0x000fca00078e00ff */
[----:B------:R-:W-:Y:S02]  /*4340*/  @P0 SHF.R.U32.HI R5, RZ, c[0x0][0x334], R6 ;  /* 0x0000cd00ff050a19 */ /* 0x000fe40000011606 */
.L_x_1165:
[----:B------:R-:W-:Y:S05]  /*4350*/  BSYNC B0 ;  /* 0x0000000000007941 */ /* 0x000fea0003800000 */
.L_x_1163:
[----:B------:R-:W-:-:S05]  /*4360*/  IMAD R5, R5, c[0x0][0x32c], R12 ;  /* 0x0000cb0005057a24 */ /* 0x000fca00078e020c */
[----:B------:R-:W-:Y:S02]  /*4370*/  IADD3 R6, R5, c[0x0][0x32c], RZ ;  /* 0x0000cb0005067a10 */ /* 0x000fe40007ffe0ff */
[----:B------:R-:W-:Y:S02]  /*4380*/  IMNMX R2, R2, R5, !PT ;  /* 0x0000000502027217 */ /* 0x000fe40007800200 */
[----:B------:R-:W-:Y:S02]  /*4390*/  IMNMX R3, R3, R6, PT ;  /* 0x0000000603037217 */ /* 0x000fe40003800200 */
.L_x_1162:
        /* <DEDUP_REMOVED lines=32> */
[----:B------:R-:W-:Y:S02]  /*45a0*/  ISETP.LT.OR P0, PT, R3, 0x12, P0 ;  /* 0x000000120300780c */ /* 0x000fe40000701670 */
[----:B------:R-:W-:-:S02]  /*45b0*/  FMNMX.FTZ R134, R103, R134, !PT ;  /* 0x0000008667867209 */ /* 0x000fc40007810000 */
[----:B------:R-:W-:Y:S02]  /*45c0*/  FSEL R94, R75, -INF , !P0 ;  /* 0xff8000004b5e7808 */ /* 0x000fe40004000000 */
[----:B------:R-:W-:Y:S02]  /*45d0*/  ISETP.GT.AND P0, PT, R2, 0x18, !P4 ;  /* 0x000000180200780c */ /* 0x000fe40006704270 */
[----:B------:R-:W-:Y:S02]  /*45e0*/  ISETP.NE.AND P4, PT, R19, RZ, PT ;  /* 0x000000ff1300720c */ /* 0x000fe40003f85270 */
[----:B------:R-:W-:Y:S02]  /*45f0*/  ISETP.LT.OR P0, PT, R3, 0x19, P0 ;  /* 0x000000190300780c */ /* 0x000fe40000701670 */
[----:B------:R-:W-:Y:S02]  /*4600*/  FMNMX.FTZ R134, R102, R134, !PT ;  /* 0x0000008666867209 */ /* 0x000fe40007810000 */
[----:B------:R-:W-:-:S02]  /*4610*/  FSEL R95, R70, -INF , !P0 ;  /* 0xff800000465f7808 */ /* 0x000fc40004000000 */
[C---:B------:R-:W-:Y:S02]  /*4620*/  ISETP.GT.AND P0, PT, R2.reuse, 0x19, !P3 ;  /* 0x000000190200780c */ /* 0x040fe40005f04270 */
[----:B------:R-:W-:Y:S02]  /*4630*/  ISETP.NE.AND P3, PT, R17, RZ, PT ;  /* 0x000000ff1100720c */ /* 0x000fe40003f65270 */
[----:B------:R-:W-:Y:S02]  /*4640*/  ISETP.LT.OR P0, PT, R3, 0x1a, P0 ;  /* 0x0000001a0300780c */ /* 0x000fe40000701670 */
[----:B------:R-:W-:Y:S02]  /*4650*/  ISETP.NE.AND P6, PT, R13, RZ, PT ;  /* 0x000000ff0d00720c */ /* 0x000fe40003fc5270 */
[----:B------:R-:W-:Y:S02]  /*4660*/  FSEL R96, R71, -INF , !P0 ;  /* 0xff80000047607808 */ /* 0x000fe40004000000 */
[----:B------:R-:W-:-:S02]  /*4670*/  ISETP.GT.AND P0, PT, R2, 0x20, !P2 ;  /* 0x000000200200780c */ /* 0x000fc40005704270 */
[----:B------:R-:W-:Y:S02]  /*4680*/  FMNMX.FTZ R134, R112, R134, !PT ;  /* 0x0000008670867209 */ /* 0x000fe40007810000 */
        /* <DEDUP_REMOVED lines=11> */
[----:B------:R-:W-:-:S04]  /*4740*/  ISETP.GT.AND P0, PT, R2, 0x28, !P5 ;  /* 0x000000280200780c */ /* 0x000fc80006f04270 */
[----:B------:R-:W-:-:S04]  /*4750*/  ISETP.LT.OR P0, PT, R3, 0x29, P0 ;  /* 0x000000290300780c */ /* 0x000fc80000701670 */
[----:B------:R-:W-:Y:S02]  /*4760*/  FSEL R197, R62, -INF , !P0 ;  /* 0xff8000003ec57808 */ /* 0x000fe40004000000 */
[----:B------:R-:W-:Y:S02]  /*4770*/  ISETP.GT.AND P0, PT, R2, 0x29, !P6 ;  /* 0x000000290200780c */ /* 0x000fe40007704270 */
[----:B------:R-:W1:Y:S02]  /*4780*/  SHFL.BFLY PT, R2, R134, 0x2, 0x1f ;  /* 0x0c401f0086027f89 */ /* 0x000e6400000e0000 */
        /* <DEDUP_REMOVED lines=40> */
[----:B--2---:R-:W-:Y:S02]  /*4a10*/  FFMA.FTZ R0, R28, c[0x0][0x2d0], -R2 ;  /* 0x0000b4001c007a23 */ /* 0x004fe40000010802 */
[----:B------:R-:W-:Y:S04]  /*4a20*/  LDSM.16.MT88.4 R28, [R206+0x2480] ;  /* 0x00248000ce1c783b */ /* 0x000fe80000004200 */
        /* <DEDUP_REMOVED lines=8> */
[C---:B------:R-:W-:Y:S01]  /*4ab0*/  FSETP.NEU.FTZ.AND P0, PT, R132.reuse, -INF , PT ;  /* 0xff8000008400780b */ /* 0x040fe20003f1d000 */
        /* <DEDUP_REMOVED lines=36> */
[----:B-1----:R-:W-:-:S07]  /*4d00*/  FFMA.FTZ R5, R22, c[0x0][0x2d0], -R3 ;  /* 0x0000b40016057a23 */ /* 0x002fce0000010803 */
[----:B------:R1:W3:Y:S01]  /*4d10*/  MUFU.EX2 R247, R5 ;  /* 0x0000000500f77308 */ /* 0x0002e20000000800 */
[----:B--2---:R-:W-:-:S07]  /*4d20*/  FFMA.FTZ R0, R46, c[0x0][0x2d0], -R2 ;  /* 0x0000b4002e007a23 */ /* 0x004fce0000010802 */
[----:B------:R2:W-:Y:S01]  /*4d30*/  MUFU.EX2 R252, R0 ;  /* 0x0000000000fc7308 */ /* 0x0005e20000000800 */
[----:B-1----:R-:W-:Y:S01]  /*4d40*/  FFMA.FTZ R5, R23, c[0x0][0x2d0], -R3 ;  /* 0x0000b40017057a23 */ /* 0x002fe20000010803 */
[----:B---3--:R-:W-:Y:S01]  /*4d50*/  F2FP.BF16.PACK_AB R8, R247, R248 ;  /* 0x000000f8f708723e */ /* 0x008fe200000010ff */
[----:B------:R-:W-:Y:S05]  /*4d60*/  LDSM.16.MT88.4 R20, [R206+0x1880] ;  /* 0x00188000ce14783b */ /* 0x000fea0000004200 */
[----:B------:R1:W-:Y:S01]  /*4d70*/  MUFU.EX2 R106, R5 ;  /* 0x00000005006a7308 */ /* 0x0003e20000000800 */
[----:B--2---:R-:W-:-:S07]  /*4d80*/  FFMA.FTZ R0, R47, c[0x0][0x2d0], -R2 ;  /* 0x0000b4002f007a23 */ /* 0x004fce0000010802 */
[----:B------:R2:W3:Y:S01]  /*4d90*/  MUFU.EX2 R113, R0 ;  /* 0x0000000000717308 */ /* 0x0004e20000000800 */
[----:B-1----:R-:W-:Y:S02]  /*4da0*/  FFMA.FTZ R5, R24, c[0x0][0x2d0], -R3 ;  /* 0x0000b40018057a23 */ /* 0x002fe40000010803 */
[----:B------:R-:W1:Y:S05]  /*4db0*/  LDSM.16.MT88.4 R24, [R205+0x2480] ;  /* 0x00248000cd18783b */ /* 0x000e6a0000004200 */
[----:B------:R4:W5:Y:S01]  /*4dc0*/  MUFU.EX2 R105, R5 ;  /* 0x0000000500697308 */ /* 0x0009620000000800 */
[----:B--2---:R-:W-:Y:S01]  /*4dd0*/  FFMA.FTZ R0, R7, c[0x0][0x2d0], -R13 ;  /* 0x0000b40007007a23 */ /* 0x004fe2000001080d */
[----:B---3--:R-:W-:-:S06]  /*4de0*/  F2FP.BF16.PACK_AB R7, R113, R252 ;  /* 0x000000fc7107723e */ /* 0x008fcc00000010ff */
[----:B------:R2:W-:Y:S01]  /*4df0*/  MUFU.EX2 R241, R0 ;  /* 0x0000000000f17308 */ /* 0x0005e20000000800 */
[----:B----4-:R-:W-:Y:S01]  /*4e00*/  FFMA.FTZ R5, R18, c[0x0][0x2d0], -R2 ;  /* 0x0000b40012057a23 */ /* 0x010fe20000010802 */
[----:B-----5:R-:W-:Y:S01]  /*4e10*/  F2FP.BF16.PACK_AB R10, R105, R106 ;  /* 0x0000006a690a723e */ /* 0x020fe200000010ff */
[----:B------:R-:W3:Y:S05]  /*4e20*/  LDSM.16.MT88.4 R16, [R205+0x1880] ;  /* 0x00188000cd10783b */ /* 0x000eea0000004200 */
[----:B------:R-:W4:Y:S01]  /*4e30*/  MUFU.EX2 R243, R5 ;  /* 0x0000000500f37308 */ /* 0x000f220000000800 */
[----:B--2---:R-:W-:Y:S02]  /*4e40*/  FFMA.FTZ R0, R86, c[0x0][0x2d0], -R13 ;  /* 0x0000b40056007a23 */ /* 0x004fe4000001080d */
[----:B------:R-:W-:-:S05]  /*4e50*/  IMAD.MOV.U32 R86, RZ, RZ, R106 ;  /* 0x000000ffff567224 */ /* 0x000fca00078e006a */
[----:B------:R2:W5:Y:S01]  /*4e60*/  MUFU.EX2 R238, R0 ;  /* 0x0000000000ee7308 */ /* 0x0005620000000800 */
[----:B----4-:R-:W-:Y:S02]  /*4e70*/  F2FP.BF16.PACK_AB R9, R242, R243 ;  /* 0x000000f3f209723e */ /* 0x010fe400000010ff */
[----:B------:R-:W-:-:S05]  /*4e80*/  F2FP.BF16.PACK_AB R5, R249, R244 ;  /* 0x000000f4f905723e */ /* 0x000fca00000010ff */
[C---:B-1----:R-:W-:Y:S01]  /*4e90*/  HMMA.16816.F32.BF16 R72, R8.reuse, R24, RZ ;  /* 0x000000180848723c */ /* 0x042fe200000418ff */
[----:B--2---:R-:W-:Y:S02]  /*4ea0*/  FFMA.FTZ R0, R87, c[0x0][0x2d0], -R13 ;  /* 0x0000b40057007a23 */ /* 0x004fe4000001080d */
[----:B------:R-:W-:Y:S02]  /*4eb0*/  IMAD.MOV.U32 R87, RZ, RZ, R105 ;  /* 0x000000ffff577224 */ /* 0x000fe400078e0069 */
[----:B------:R1:W-:Y:S03]  /*4ec0*/  MUFU.EX2 R239, R0 ;  /* 0x0000000000ef7308 */ /* 0x0003e60000000800 */
[C---:B------:R-:W-:Y:S08]  /*4ed0*/  HMMA.16816.F32.BF16 R68, R8.reuse, R28, RZ ;  /* 0x0000001c0844723c */ /* 0x040ff000000418ff */
[----:B---3--:R-:W-:Y:S01]  /*4ee0*/  HMMA.16816.F32.BF16 R52, R8, R16, RZ ;  /* 0x000000100834723c */ /* 0x008fe200000418ff */
[----:B-1----:R-:W-:-:S07]  /*4ef0*/  FFMA.FTZ R0, R92, c[0x0][0x2d0], -R13 ;  /* 0x0000b4005c007a23 */ /* 0x002fce000001080d */
[C---:B------:R-:W-:Y:S01]  /*4f00*/  HMMA.16816.F32.BF16 R80, R8.reuse, R20, RZ ;  /* 0x000000140850723c */ /* 0x040fe200000418ff */
[----:B------:R1:W2:Y:S07]  /*4f10*/  MUFU.EX2 R240, R0 ;  /* 0x0000000000f07308 */ /* 0x0002ae0000000800 */
[C---:B------:R-:W-:Y:S08]  /*4f20*/  HMMA.16816.F32.BF16 R64, R8.reuse, R32, RZ ;  /* 0x000000200840723c */ /* 0x040ff000000418ff */
[----:B------:R-:W-:Y:S01]  /*4f30*/  HMMA.16816.F32.BF16 R60, R8, R36, RZ ;  /* 0x00000024083c723c */ /* 0x000fe200000418ff */
[----:B-1----:R-:W-:-:S02]  /*4f40*/  FFMA.FTZ R0, R14, c[0x0][0x2d0], -R12 ;  /* 0x0000b4000e007a23 */ /* 0x002fc4000001080c */
[----:B------:R-:W-:Y:S02]  /*4f50*/  IMAD.MOV.U32 R14, RZ, RZ, R104 ;  /* 0x000000ffff0e7224 */ /* 0x000fe400078e0068 */
[----:B------:R1:W-:Y:S03]  /*4f60*/  MUFU.EX2 R135, R0 ;  /* 0x0000000000877308 */ /* 0x0003e60000000800 */
[C---:B------:R-:W-:Y:S08]  /*4f70*/  HMMA.16816.F32.BF16 R76, R8.reuse, R18, RZ ;  /* 0x00000012084c723c */ /* 0x040ff000000418ff */
[----:B------:R-:W-:Y:S01]  /*4f80*/  HMMA.16816.F32.BF16 R56, R8, R22, RZ ;  /* 0x000000160838723c */ /* 0x000fe200000418ff */
[----:B-1----:R-:W-:-:S07]  /*4f90*/  FFMA.FTZ R0, R15, c[0x0][0x2d0], -R12 ;  /* 0x0000b4000f007a23 */ /* 0x002fce000001080c */
[C---:B------:R-:W-:Y:S01]  /*4fa0*/  HMMA.16816.F32.BF16 R48, R8.reuse, R26, RZ ;  /* 0x0000001a0830723c */ /* 0x040fe200000418ff */
[----:B------:R1:W3:Y:S07]  /*4fb0*/  MUFU.EX2 R130, R0 ;  /* 0x0000000000827308 */ /* 0x0002ee0000000800 */
        /* <DEDUP_REMOVED lines=17> */
[----:B------:R1:W-:Y:S01]  /*50d0*/  MUFU.EX2 R235, R0 ;  /* 0x0000000000eb7308 */ /* 0x0003e20000000800 */
[----:B------:R-:W-:Y:S06]  /*50e0*/  LDSM.16.MT88.4 R60, [R206+0x2c80] ;  /* 0x002c8000ce3c783b */ /* 0x000fec0000004200 */
[C---:B------:R-:W-:Y:S01]  /*50f0*/  HMMA.16816.F32.BF16 R152, R4.reuse, R90, R76 ;  /* 0x0000005a0498723c */ /* 0x040fe2000004184c */
[----:B------:R-:W-:Y:S07]  /*5100*/  LDSM.16.MT88.4 R76, [R205+0x3880] ;  /* 0x00388000cd4c783b */ /* 0x000fee0000004200 */
[----:B------:R-:W-:Y:S01]  /*5110*/  HMMA.16816.F32.BF16 R124, R4, R138, R48 ;  /* 0x0000008a047c723c */ /* 0x000fe20000041830 */
[----:B-1----:R-:W-:-:S02]  /*5120*/  FFMA.FTZ R0, R102, c[0x0][0x2d0], -R3 ;  /* 0x0000b40066007a23 */ /* 0x002fc40000010803 */
[----:B------:R-:W-:Y:S02]  /*5130*/  FFMA.FTZ R3, R112, c[0x0][0x2d0], -R3 ;  /* 0x0000b40070037a23 */ /* 0x000fe40000010803 */
[----:B------:R1:W-:Y:S03]  /*5140*/  MUFU.EX2 R234, R0 ;  /* 0x0000000000ea7308 */ /* 0x0003e60000000800 */
[C---:B------:R-:W-:Y:S05]  /*5150*/  HMMA.16816.F32.BF16 R64, R4.reuse, R162, R44 ;  /* 0x000000a20440723c */ /* 0x040fea000004182c */
[----:B------:R2:W2:Y:S03]  /*5160*/  MUFU.EX2 R228, R3 ;  /* 0x0000000300e47308 */ /* 0x0004a60000000800 */
[----:B------:R-:W-:Y:S01]  /*5170*/  HMMA.16816.F32.BF16 R80, R4, R166, R40 ;  /* 0x000000a60450723c */ /* 0x000fe20000041828 */
[----:B-1----:R-:W-:-:S07]  /*5180*/  FFMA.FTZ R0, R97, c[0x0][0x2d0], -R13 ;  /* 0x0000b40061007a23 */ /* 0x002fce000001080d */
[----:B------:R-:W-:Y:S01]  /*5190*/  HMMA.16816.F32.BF16 R56, R4, R170, R8 ;  /* 0x000000aa0438723c */ /* 0x000fe20000041808 */
[----:B------:R1:W-:Y:S01]  /*51a0*/  MUFU.EX2 R227, R0 ;  /* 0x0000000000e37308 */ /* 0x0003e20000000800 */
[----:B--2---:R-:W-:-:S05]  /*51b0*/  FFMA.FTZ R3, R108, c[0x0][0x2d0], -R2 ;  /* 0x0000b4006c037a23 */ /* 0x004fca0000010802 */
[----:B-----5:R-:W-:Y:S02]  /*51c0*/  F2FP.BF16.PACK_AB R4, R238, R241 ;  /* 0x000000f1ee04723e */ /* 0x020fe400000010ff */
[----:B------:R-:W-:Y:S01]  /*51d0*/  F2FP.BF16.PACK_AB R6, R240, R239 ;  /* 0x000000eff006723e */ /* 0x000fe200000010ff */
[----:B------:R2:W-:Y:S01]  /*51e0*/  MUFU.EX2 R221, R3 ;  /* 0x0000000300dd7308 */ /* 0x0005e20000000800 */
[----:B---3--:R-:W-:Y:S02]  /*51f0*/  F2FP.BF16.PACK_AB R5, R130, R135 ;  /* 0x000000878205723e */ /* 0x008fe400000010ff */
[----:B----4-:R-:W-:Y:S01]  /*5200*/  F2FP.BF16.PACK_AB R7, R129, R237 ;  /* 0x000000ed8107723e */ /* 0x010fe200000010ff */
[----:B-1----:R-:W-:Y:S01]  /*5210*/  FFMA.FTZ R0, R98, c[0x0][0x2d0], -R13 ;  /* 0x0000b40062007a23 */ /* 0x002fe2000001080d */
[----:B------:R-:W-:-:S05]  /*5220*/  F2FP.BF16.PACK_AB R98, R228, R234 ;  /* 0x000000eae462723e */ /* 0x000fca00000010ff */
[----:B------:R-:W-:Y:S01]  /*5230*/  HMMA.16816.F32.BF16 R40, R4, R28, RZ ;  /* 0x0000001c0428723c */ /* 0x000fe200000418ff */
[----:B------:R1:W3:Y:S01]  /*5240*/  MUFU.EX2 R232, R0 ;  /* 0x0000000000e87308 */ /* 0x0002e20000000800 */
[----:B--2---:R-:W-:-:S06]  /*5250*/  IMAD.MOV.U32 R3, RZ, RZ, R115 ;  /* 0x000000ffff037224 */ /* 0x004fcc00078e0073 */
[C---:B------:R-:W-:Y:S08]  /*5260*/  HMMA.16816.F32.BF16 R8, R4.reuse, R16, RZ ;  /* 0x000000100408723c */ /* 0x040ff000000418ff */
[C---:B------:R-:W-:Y:S01]  /*5270*/  HMMA.16816.F32.BF16 R188, R4.reuse, R18, RZ ;  /* 0x0000001204bc723c */ /* 0x040fe200000418ff */
[--C-:B-1----:R-:W-:Y:S01]  /*5280*/  FFMA.FTZ R0, R99, c[0x0][0x2d0], -R13.reuse ;  /* 0x0000b40063007a23 */ /* 0x102fe2000001080d */
[----:B------:R-:W1:Y:S03]  /*5290*/  LDSM.16.MT88.4 R16, [R206+0x3880] ;  /* 0x00388000ce10783b */ /* 0x000e660000004200 */
[----:B------:R2:W-:Y:S03]  /*52a0*/  MUFU.EX2 R231, R0 ;  /* 0x0000000000e77308 */ /* 0x0005e60000000800 */
[C---:B------:R-:W-:Y:S08]  /*52b0*/  HMMA.16816.F32.BF16 R180, R4.reuse, R30, RZ ;  /* 0x0000001e04b4723c */ /* 0x040ff000000418ff */
[----:B------:R-:W-:Y:S01]  /*52c0*/  HMMA.16816.F32.BF16 R104, R4, R20, RZ ;  /* 0x000000140468723c */ /* 0x000fe200000418ff */
[----:B--2---:R-:W-:-:S07]  /*52d0*/  FFMA.FTZ R0, R100, c[0x0][0x2d0], -R13 ;  /* 0x0000b40064007a23 */ /* 0x004fce000001080d */
[C---:B------:R-:W-:Y:S01]  /*52e0*/  HMMA.16816.F32.BF16 R184, R4.reuse, R22, RZ ;  /* 0x0000001604b8723c */ /* 0x040fe200000418ff */
[----:B------:R2:W4:Y:S07]  /*52f0*/  MUFU.EX2 R233, R0 ;  /* 0x0000000000e97308 */ /* 0x00052e0000000800 */
[C---:B------:R-:W-:Y:S08]  /*5300*/  HMMA.16816.F32.BF16 R44, R4.reuse, R24, RZ ;  /* 0x00000018042c723c */ /* 0x040ff000000418ff */
[----:B------:R-:W-:Y:S01]  /*5310*/  HMMA.16816.F32.BF16 R192, R4, R26, RZ ;  /* 0x0000001a04c0723c */ /* 0x000fe200000418ff */
[----:B--2---:R-:W-:-:S04]  /*5320*/  FFMA.FTZ R0, R93, c[0x0][0x2d0], -R12 ;  /* 0x0000b4005d007a23 */ /* 0x004fc8000001080c */
[----:B------:R2:W-:Y:S03]  /*5330*/  MUFU.EX2 R28, R0 ;  /* 0x00000000001c7308 */ /* 0x0005e60000000800 */
[C---:B------:R-:W-:Y:S08]  /*5340*/  HMMA.16816.F32.BF16 R24, R4.reuse, R32, RZ ;  /* 0x000000200418723c */ /* 0x040ff000000418ff */
[----:B------:R-:W-:Y:S01]  /*5350*/  HMMA.16816.F32.BF16 R20, R4, R36, RZ ;  /* 0x000000240414723c */ /* 0x000fe200000418ff */
[----:B--2---:R-:W-:-:S07]  /*5360*/  FFMA.FTZ R0, R94, c[0x0][0x2d0], -R12 ;  /* 0x0000b4005e007a23 */ /* 0x004fce000001080c */
[----:B------:R-:W-:Y:S01]  /*5370*/  HMMA.16816.F32.BF16 R48, R4, R38, RZ ;  /* 0x000000260430723c */ /* 0x000fe200000418ff */
[----:B------:R2:W5:Y:S02]  /*5380*/  MUFU.EX2 R29, R0 ;  /* 0x00000000001d7308 */ /* 0x0005640000000800 */
[----:B--2---:R-:W-:-:S05]  /*5390*/  FFMA.FTZ R0, R95, c[0x0][0x2d0], -R12 ;  /* 0x0000b4005f007a23 */ /* 0x004fca000001080c */
[----:B------:R-:W-:Y:S01]  /*53a0*/  HMMA.16816.F32.BF16 R92, R4, R34, RZ ;  /* 0x00000022045c723c */ /* 0x000fe200000418ff */
[----:B------:R2:W-:Y:S06]  /*53b0*/  MUFU.EX2 R30, R0 ;  /* 0x00000000001e7308 */ /* 0x0005ec0000000800 */
[----:B---3--:R-:W-:Y:S02]  /*53c0*/  F2FP.BF16.PACK_AB R4, R232, R227 ;  /* 0x000000e3e804723e */ /* 0x008fe400000010ff */
[----:B----4-:R-:W-:Y:S02]  /*53d0*/  F2FP.BF16.PACK_AB R6, R233, R231 ;  /* 0x000000e7e906723e */ /* 0x010fe400000010ff */
[----:B-----5:R-:W-:Y:S01]  /*53e0*/  F2FP.BF16.PACK_AB R5, R29, R28 ;  /* 0x0000001c1d05723e */ /* 0x020fe200000010ff */
[----:B--2---:R-:W-:Y:S01]  /*53f0*/  FFMA.FTZ R0, R96, c[0x0][0x2d0], -R12 ;  /* 0x0000b40060007a23 */ /* 0x004fe2000001080c */
[----:B------:R-:W-:-:S03]  /*5400*/  F2FP.BF16.PACK_AB R96, R235, R236 ;  /* 0x000000eceb60723e */ /* 0x000fc600000010ff */
[----:B------:R2:W3:Y:S02]  /*5410*/  MUFU.EX2 R31, R0 ;  /* 0x00000000001f7308 */ /* 0x0004e40000000800 */
[----:B--2---:R-:W-:Y:S01]  /*5420*/  FFMA.FTZ R0, R110, c[0x0][0x2d0], -R2 ;  /* 0x0000b4006e007a23 */ /* 0x004fe20000010802 */
[----:B---3--:R-:W-:-:S05]  /*5430*/  F2FP.BF16.PACK_AB R7, R31, R30 ;  /* 0x0000001e1f07723e */ /* 0x008fca00000010ff */
[----:B------:R2:W3:Y:S02]  /*5440*/  MUFU.EX2 R226, R0 ;  /* 0x0000000000e27308 */ /* 0x0004e40000000800 */
[----:B------:R-:W-:Y:S07]  /*5450*/  HMMA.16816.F32.BF16 R144, R4, R88, R8 ;  /* 0x000000580490723c */ /* 0x000fee0000041808 */
[----:B------:R-:W-:Y:S02]  /*5460*/  IMAD.MOV.U32 R11, RZ, RZ, R87 ;  /* 0x000000ffff0b7224 */ /* 0x000fe400078e0057 */
[----:B------:R-:W-:-:S02]  /*5470*/  IMAD.MOV.U32 R10, RZ, RZ, R86 ;  /* 0x000000ffff0a7224 */ /* 0x000fc400078e0056 */
[--C-:B--2---:R-:W-:Y:S01]  /*5480*/  FFMA.FTZ R0, R111, c[0x0][0x2d0], -R2.reuse ;  /* 0x0000b4006f007a23 */ /* 0x104fe20000010802 */
[----:B---3--:R-:W-:Y:S01]  /*5490*/  F2FP.BF16.PACK_AB R97, R226, R221 ;  /* 0x000000dde261723e */ /* 0x008fe200000010ff */
[----:B------:R-:W-:Y:S02]  /*54a0*/  FFMA.FTZ R2, R109, c[0x0][0x2d0], -R2 ;  /* 0x0000b4006d027a23 */ /* 0x000fe40000010802 */
[----:B------:R-:W-:Y:S01]  /*54b0*/  MUFU.EX2 R219, R0 ;  /* 0x0000000000db7308 */ /* 0x000fe20000000800 */
[----:B------:R-:W2:Y:S07]  /*54c0*/  LDSM.16.MT88.4 R108, [R206+0x2080] ;  /* 0x00208000ce6c783b */ /* 0x000eae0000004200 */
[----:B------:R-:W3:Y:S02]  /*54d0*/  MUFU.EX2 R220, R2 ;  /* 0x0000000200dc7308 */ /* 0x000ee40000000800 */
[----:B---3--:R-:W-:-:S07]  /*54e0*/  F2FP.BF16.PACK_AB R99, R220, R219 ;  /* 0x000000dbdc63723e */ /* 0x008fce00000010ff */
[----:B-1----:R-:W-:Y:S01]  /*54f0*/  HMMA.16816.F32.BF16 R84, R96, R16, R172 ;  /* 0x000000106054723c */ /* 0x002fe200000418ac */
[----:B------:R-:W3:Y:S01]  /*5500*/  LDL.LU R175, [R1+0x8] ;  /* 0x0000080001af7983 */ /* 0x000ee20000300800 */
[----:B------:R-:W-:-:S06]  /*5510*/  FFMA.FTZ R0, R203, c[0x0][0x2d0], -R13 ;  /* 0x0000b400cb007a23 */ /* 0x000fcc000001080d */
[C---:B------:R-:W-:Y:S01]  /*5520*/  HMMA.16816.F32.BF16 R32, R4.reuse, R136, R44 ;  /* 0x000000880420723c */ /* 0x040fe2000004182c */
[----:B------:R1:W-:Y:S07]  /*5530*/  MUFU.EX2 R137, R0 ;  /* 0x0000000000897308 */ /* 0x0003ee0000000800 */
[----:B------:R-:W-:Y:S08]  /*5540*/  HMMA.16816.F32.BF16 R40, R4, R160, R40 ;  /* 0x000000a00428723c */ /* 0x000ff00000041828 */
[----:B--2---:R-:W-:Y:S01]  /*5550*/  HMMA.16816.F32.BF16 R100, R96, R108, R176 ;  /* 0x0000006c6064723c */ /* 0x004fe200000418b0 */
[----:B-1----:R-:W-:-:S04]  /*5560*/  FFMA.FTZ R0, R202, c[0x0][0x2d0], -R13 ;  /* 0x0000b400ca007a23 */ /* 0x002fc8000001080d */
[----:B------:R1:W-:Y:S02]  /*5570*/  MUFU.EX2 R160, R0 ;  /* 0x0000000000a07308 */ /* 0x0003e40000000800 */
[----:B------:R-:W-:Y:S01]  /*5580*/  IMAD.MOV.U32 R178, RZ, RZ, R114 ;  /* 0x000000ffffb27224 */ /* 0x000fe200078e0072 */
[----:B------:R-:W-:Y:S01]  /*5590*/  HMMA.16816.F32.BF16 R104, R4, R120, R104 ;  /* 0x000000780468723c */ /* 0x000fe20000041868 */
[----:B------:R-:W-:Y:S02]  /*55a0*/  IMAD.MOV.U32 R179, RZ, RZ, R113 ;  /* 0x000000ffffb37224 */ /* 0x000fe400078e0071 */
[----:B------:R-:W-:-:S05]  /*55b0*/  IMAD.MOV.U32 R176, RZ, RZ, R14 ;  /* 0x000000ffffb07224 */ /* 0x000fca00078e000e */
[----:B------:R-:W-:Y:S01]  /*55c0*/  HMMA.16816.F32.BF16 R88, R4, R90, R188 ;  /* 0x0000005a0458723c */ /* 0x000fe200000418bc */
[----:B-1----:R-:W-:-:S07]  /*55d0*/  FFMA.FTZ R0, R201, c[0x0][0x2d0], -R13 ;  /* 0x0000b400c9007a23 */ /* 0x002fce000001080d */
[----:B------:R-:W-:Y:S01]  /*55e0*/  HMMA.16816.F32.BF16 R36, R4, R166, R92 ;  /* 0x000000a60424723c */ /* 0x000fe2000004185c */
[----:B------:R1:W-:Y:S07]  /*55f0*/  MUFU.EX2 R161, R0 ;  /* 0x0000000000a17308 */ /* 0x0003ee0000000800 */
[----:B------:R-:W-:Y:S01]  /*5600*/  HMMA.16816.F32.BF16 R140, R96, R148, R140 ;  /* 0x00000094608c723c */ /* 0x000fe2000004188c */
[----:B------:R-:W-:-:S07]  /*5610*/  IADD3 R223, R223, -0x2, RZ ;  /* 0xfffffffedfdf7810 */ /* 0x000fce0007ffe0ff */
[----:B------:R-:W-:Y:S01]  /*5620*/  HMMA.16816.F32.BF16 R116, R96, R156, R116 ;  /* 0x0000009c6074723c */ /* 0x000fe20000041874 */
[----:B-1----:R-:W-:-:S04]  /*5630*/  FFMA.FTZ R0, R200, c[0x0][0x2d0], -R13 ;  /* 0x0000b400c8007a23 */ /* 0x002fc8000001080d */
[----:B------:R1:W-:Y:S03]  /*5640*/  MUFU.EX2 R136, R0 ;  /* 0x0000000000887308 */ /* 0x0003e60000000800 */
[C---:B------:R-:W-:Y:S08]  /*5650*/  HMMA.16816.F32.BF16 R52, R96.reuse, R60, R52 ;  /* 0x0000003c6034723c */ /* 0x040ff00000041834 */
[----:B------:R-:W-:Y:S01]  /*5660*/  HMMA.16816.F32.BF16 R68, R96, R76, R68 ;  /* 0x0000004c6044723c */ /* 0x000fe20000041844 */
[----:B-1----:R-:W-:-:S04]  /*5670*/  FFMA.FTZ R0, R198, c[0x0][0x2d0], -R12 ;  /* 0x0000b400c6007a23 */ /* 0x002fc8000001080c */
[----:B------:R1:W-:Y:S03]  /*5680*/  MUFU.EX2 R9, R0 ;  /* 0x0000000000097308 */ /* 0x0003e60000000800 */
[----:B------:R-:W-:Y:S01]  /*5690*/  HMMA.16816.F32.BF16 R112, R96, R110, R72 ;  /* 0x0000006e6070723c */ /* 0x000fe20000041848 */
[----:B-1----:R-:W-:-:S04]  /*56a0*/  FFMA.FTZ R0, R199, c[0x0][0x2d0], -R12 ;  /* 0x0000b400c7007a23 */ /* 0x002fc8000001080c */
[----:B------:R1:W2:Y:S03]  /*56b0*/  MUFU.EX2 R8, R0 ;  /* 0x0000000000087308 */ /* 0x0002a60000000800 */
[C---:B------:R-:W-:Y:S08]  /*56c0*/  HMMA.16816.F32.BF16 R72, R4.reuse, R164, R24 ;  /* 0x000000a40448723c */ /* 0x040ff00000041818 */
[----:B------:R-:W-:Y:S01]  /*56d0*/  HMMA.16816.F32.BF16 R44, R4, R168, R20 ;  /* 0x000000a8042c723c */ /* 0x000fe20000041814 */
[----:B-1----:R-:W-:-:S07]  /*56e0*/  FFMA.FTZ R0, R197, c[0x0][0x2d0], -R12 ;  /* 0x0000b400c5007a23 */ /* 0x002fce000001080c */
[C---:B------:R-:W-:Y:S01]  /*56f0*/  HMMA.16816.F32.BF16 R20, R4.reuse, R122, R184 ;  /* 0x0000007a0414723c */ /* 0x040fe200000418b8 */
[----:B------:R1:W4:Y:S07]  /*5700*/  MUFU.EX2 R2, R0 ;  /* 0x0000000000027308 */ /* 0x00032e0000000800 */
[C---:B------:R-:W-:Y:S08]  /*5710*/  HMMA.16816.F32.BF16 R24, R4.reuse, R162, R180 ;  /* 0x000000a20418723c */ /* 0x040ff000000418b4 */
[----:B------:R-:W-:Y:S01]  /*5720*/  HMMA.16816.F32.BF16 R168, R4, R170, R48 ;  /* 0x000000aa04a8723c */ /* 0x000fe20000041830 */
[----:B-1----:R-:W-:-:S07]  /*5730*/  FFMA.FTZ R0, R196, c[0x0][0x2d0], -R12 ;  /* 0x0000b400c4007a23 */ /* 0x002fce000001080c */
        /* <DEDUP_REMOVED lines=11> */
[----:B------:R-:W-:Y:S02]  /*57f0*/  IMAD.MOV.U32 R177, RZ, RZ, c[0x0][0x2c4] ;  /* 0x0000b100ffb17624 */ /* 0x000fe400078e00ff */
[----:B------:R-:W-:Y:S02]  /*5800*/  FADD.FTZ R6, R240, R6 ;  /* 0x00000006f0067221 */ /* 0x000fe40000010000 */
[----:B------:R-:W-:Y:S02]  /*5810*/  FADD.FTZ R4, R129, R4 ;  /* 0x0000000481047221 */ /* 0x000fe40000010000 */
[----:B------:R-:W-:Y:S02]  /*5820*/  FADD.FTZ R5, R250, R5 ;  /* 0x00000005fa057221 */ /* 0x000fe40000010000 */
[----:B------:R-:W-:Y:S01]  /*5830*/  FADD.FTZ R11, R244, R7 ;  /* 0x00000007f40b7221 */ /* 0x000fe20000010000 */
[----:B------:R-:W-:Y:S01]  /*5840*/  ISETP.NE.AND P6, PT, R177, 0x1, PT ;  /* 0x00000001b100780c */ /* 0x000fe20003fc5270 */
[----:B------:R-:W-:-:S02]  /*5850*/  FADD.FTZ R10, R227, R6 ;  /* 0x00000006e30a7221 */ /* 0x000fc40000010000 */
[----:B------:R-:W-:Y:S02]  /*5860*/  FADD.FTZ R6, R28, R4 ;  /* 0x000000041c067221 */ /* 0x000fe40000010000 */
[----:B------:R-:W-:Y:S02]  /*5870*/  IMAD.MOV.U32 R177, RZ, RZ, R178 ;  /* 0x000000ffffb17224 */ /* 0x000fe400078e00b2 */
[----:B------:R-:W-:Y:S02]  /*5880*/  FADD.FTZ R7, R176, R5 ;  /* 0x00000005b0077221 */ /* 0x000fe40000010000 */
[----:B------:R-:W-:Y:S02]  /*5890*/  FADD.FTZ R5, R249, R11 ;  /* 0x0000000bf9057221 */ /* 0x000fe40000010000 */
[----:B------:R-:W-:Y:S02]  /*58a0*/  FADD.FTZ R4, R232, R10 ;  /* 0x0000000ae8047221 */ /* 0x000fe40000010000 */
[----:B------:R-:W-:-:S02]  /*58b0*/  FADD.FTZ R6, R29, R6 ;  /* 0x000000061d067221 */ /* 0x000fc40000010000 */
[----:B------:R-:W-:Y:S02]  /*58c0*/  IMAD.MOV.U32 R178, RZ, RZ, R3 ;  /* 0x000000ffffb27224 */ /* 0x000fe400078e0003 */
[----:B------:R-:W-:Y:S02]  /*58d0*/  FADD.FTZ R11, R177, R7 ;  /* 0x00000007b10b7221 */ /* 0x000fe40000010000 */
[----:B------:R-:W-:Y:S02]  /*58e0*/  FADD.FTZ R10, R252, R5 ;  /* 0x00000005fc0a7221 */ /* 0x000fe40000010000 */
[----:B------:R-:W-:Y:S02]  /*58f0*/  FADD.FTZ R7, R231, R4 ;  /* 0x00000004e7077221 */ /* 0x000fe40000010000 */
[----:B------:R-:W-:Y:S01]  /*5900*/  FADD.FTZ R4, R30, R6 ;  /* 0x000000061e047221 */ /* 0x000fe20000010000 */
[----:B------:R-:W1:Y:S01]  /*5910*/  MUFU.EX2 R0, R0 ;  /* 0x0000000000007308 */ /* 0x000e620000000800 */
[----:B------:R-:W-:-:S02]  /*5920*/  FADD.FTZ R5, R178, R11 ;  /* 0x0000000bb2057221 */ /* 0x000fc40000010000 */
[----:B------:R-:W-:Y:S02]  /*5930*/  FADD.FTZ R6, R179, R10 ;  /* 0x0000000ab3067221 */ /* 0x000fe40000010000 */
[----:B------:R-:W-:Y:S02]  /*5940*/  FADD.FTZ R7, R233, R7 ;  /* 0x00000007e9077221 */ /* 0x000fe40000010000 */
[----:B------:R-:W-:Y:S02]  /*5950*/  FADD.FTZ R4, R31, R4 ;  /* 0x000000041f047221 */ /* 0x000fe40000010000 */
[----:B------:R-:W-:Y:S01]  /*5960*/  FADD.FTZ R5, R236, R5 ;  /* 0x00000005ec057221 */ /* 0x000fe20000010000 */
[----:B--2---:R-:W-:Y:S01]  /*5970*/  F2FP.BF16.PACK_AB R93, R8, R9 ;  /* 0x00000009085d723e */ /* 0x004fe200000010ff */
        /* <DEDUP_REMOVED lines=10> */
[----:B----4-:R-:W-:Y:S01]  /*5a20*/  FADD.FTZ R8, R2, R8 ;  /* 0x0000000802087221 */ /* 0x010fe20000010000 */
[----:B-1----:R-:W-:Y:S01]  /*5a30*/  F2FP.BF16.PACK_AB R95, R0, R2 ;  /* 0x00000002005f723e */ /* 0x002fe200000010ff */
[----:B------:R-:W-:Y:S02]  /*5a40*/  FADD.FTZ R7, R228, R4 ;  /* 0x00000004e4077221 */ /* 0x000fe40000010000 */
[----:B------:R-:W-:Y:S02]  /*5a50*/  FADD.FTZ R4, R220, R5 ;  /* 0x00000005dc047221 */ /* 0x000fe40000010000 */
[----:B------:R-:W-:-:S02]  /*5a60*/  FADD.FTZ R2, R136, R6 ;  /* 0x0000000688027221 */ /* 0x000fc40000010000 */
[----:B------:R-:W-:Y:S01]  /*5a70*/  FADD.FTZ R0, R0, R8 ;  /* 0x0000000800007221 */ /* 0x000fe20000010000 */
[----:B------:R-:W-:Y:S01]  /*5a80*/  STL [R1+0x8], R7 ;  /* 0x0000080701007387 */ /* 0x000fe20000100800 */
[----:B------:R-:W-:-:S03]  /*5a90*/  @P6 IMAD.HI.U32 R3, R131, c[0x0][0x2c8], RZ ;  /* 0x0000b20083036a27 */ /* 0x000fc600078e00ff */
[----:B------:R-:W-:Y:S01]  /*5aa0*/  STL [R1], R4 ;  /* 0x0000000401007387 */ /* 0x000fe20000100800 */
[----:B------:R-:W-:-:S03]  /*5ab0*/  IMAD.MOV.U32 R179, RZ, RZ, c[0x0][0x32c] ;  /* 0x0000cb00ffb37624 */ /* 0x000fc600078e00ff */
[----:B------:R1:W-:Y:S04]  /*5ac0*/  STL [R1+0x4], R2 ;  /* 0x0000040201007387 */ /* 0x0003e80000100800 */
[----:B------:R2:W-:Y:S01]  /*5ad0*/  STL [R1+0xc], R0 ;  /* 0x00000c0001007387 */ /* 0x0005e20000100800 */
[----:B------:R-:W-:Y:S02]  /*5ae0*/  @P6 SHF.R.U32.HI R131, RZ, c[0x0][0x2cc], R3 ;  /* 0x0000b300ff836a19 */ /* 0x000fe40000011603 */
[----:B------:R-:W-:Y:S02]  /*5af0*/  ISETP.GE.AND P6, PT, R179, 0x1, PT ;  /* 0x00000001b300780c */ /* 0x000fe40003fc6270 */
[----:B------:R-:W-:Y:S02]  /*5b00*/  F2FP.BF16.PACK_AB R92, R160, R137 ;  /* 0x00000089a05c723e */ /* 0x000fe400000010ff */
[----:B------:R-:W-:Y:S01]  /*5b10*/  F2FP.BF16.PACK_AB R94, R136, R161 ;  /* 0x000000a1885e723e */ /* 0x000fe200000010ff */
[C---:B------:R-:W-:Y:S08]  /*5b20*/  HMMA.16816.F32.BF16 R152, R96.reuse, R150, R152 ;  /* 0x000000966098723c */ /* 0x040ff00000041898 */
[C---:B------:R-:W-:Y:S08]  /*5b30*/  HMMA.16816.F32.BF16 R124, R96.reuse, R158, R124 ;  /* 0x0000009e607c723c */ /* 0x040ff0000004187c */
[C---:B------:R-:W-:Y:S08]  /*5b40*/  HMMA.16816.F32.BF16 R64, R96.reuse, R62, R64 ;  /* 0x0000003e6040723c */ /* 0x040ff00000041840 */
[----:B------:R-:W-:Y:S01]  /*5b50*/  HMMA.16816.F32.BF16 R80, R96, R78, R80 ;  /* 0x0000004e6050723c */ /* 0x000fe20000041850 */
[----:B---3--:R-:W-:-:S07]  /*5b60*/  IMAD.IADD R3, R175, 0x1, R131 ;  /* 0x00000001af037824 */ /* 0x008fce00078e0283 */
[----:B------:R-:W-:Y:S08]  /*5b70*/  HMMA.16816.F32.BF16 R96, R96, R18, R56 ;  /* 0x000000126060723c */ /* 0x000ff00000041838 */
[----:B------:R-:W-:Y:S01]  /*5b80*/  HMMA.16816.F32.BF16 R144, R92, R148, R144 ;  /* 0x000000945c90723c */ /* 0x000fe20000041890 */
[----:B-1----:R-:W-:-:S07]  /*5b90*/  IADD3 R2, R3, c[0x0][0x328], RZ ;  /* 0x0000ca0003027a10 */ /* 0x002fce0007ffe0ff */
        /* <DEDUP_REMOVED lines=22> */
.L_x_1167:
[----:B------:R-:W-:-:S04]  /*5d00*/  MOV R3, 0x1 ;  /* 0x0000000100037802 */ /* 0x000fc80000000f00 */
[----:B------:R-:W-:-:S13]  /*5d10*/  ISETP.NE.AND P0, PT, R3, c[0x0][0x32c], PT ;  /* 0x0000cb0003007a0c */ /* 0x000fda0003f05270 */
[----:B------:R-:W-:-:S05]  /*5d20*/  @P0 IMAD.HI.U32 R3, R0, c[0x0][0x330], RZ ;  /* 0x0000cc0000030a27 */ /* 0x000fca00078e00ff */
[----:B------:R-:W-:Y:S02]  /*5d30*/  @P0 SHF.R.U32.HI R0, RZ, c[0x0][0x334], R3 ;  /* 0x0000cd00ff000a19 */ /* 0x000fe40000011603 */
.L_x_1168:
[----:B------:R-:W-:-:S05]  /*5d40*/  MOV R3, c[0x0][0x32c] ;  /* 0x0000cb0000037a02 */ /* 0x000fca0000000f00 */
[----:B------:R-:W-:-:S05]  /*5d50*/  IMAD R0, R0, R3, c[0x0][0x32c] ;  /* 0x0000cb0000007624 */ /* 0x000fca00078e0203 */
[----:B------:R-:W-:-:S04]  /*5d60*/  IMNMX R2, R2, R0, PT ;  /* 0x0000000002027217 */ /* 0x000fc80003800200 */
.L_x_1166:
[----:B--2---:R-:W2:Y:S01]  /*5d70*/  LDL R3, [R1+0x10] ;  /* 0x0000100001037983 */ /* 0x004ea20000100800 */
[----:B------:R-:W-:-:S05]  /*5d80*/  IMAD.HI R2, R2, 0x2aaaaaab, RZ ;  /* 0x2aaaaaab02027827 */ /* 0x000fca00078e02ff */
[----:B------:R-:W-:-:S04]  /*5d90*/  SHF.R.U32.HI R0, RZ, 0x1f, R2 ;  /* 0x0000001fff007819 */ /* 0x000fc80000011602 */
[----:B------:R-:W-:-:S04]  /*5da0*/  LEA.HI.SX32 R2, R2, R0, 0x1d ;  /* 0x0000000002027211 */ /* 0x000fc800078feaff */
[----:B--2---:R-:W-:-:S04]  /*5db0*/  IMNMX R3, R3, R2, !PT ;  /* 0x0000000203037217 */ /* 0x004fc80007800200 */
        /* <DEDUP_REMOVED lines=27> */
.L_x_1190:
        /* <DEDUP_REMOVED lines=61> */
.L_x_1240:
        /* <DEDUP_REMOVED lines=18> */
.L_x_1171:
[----:B------:R-:W-:Y:S05]  /*6460*/  BSYNC B0 ;  /* 0x0000000000007941 */ /* 0x000fea0003800000 */
.L_x_1170:
        /* <DEDUP_REMOVED lines=9> */
[----:B------:R-:W-:Y:S06]  /*6500*/  LDSM.16.M88.4 R192, [R204+0x5080] ;  /* 0x00508000ccc0783b */ /* 0x000fec0000000200 */
[-C--:B------:R-:W-:Y:S02]  /*6510*/  HMMA.16816.F32.BF16 R20, R48, R32.reuse, RZ ;  /* 0x000000203014723c */ /* 0x080fe400000418ff */
[----:B------:R-:W-:Y:S06]  /*6520*/  LDSM.16.M88.4 R196, [R215] ;  /* 0x00000000d7c4783b */ /* 0x000fec0000000200 */
        /* <DEDUP_REMOVED lines=39> */
[----:B------:R-:W1:Y:S07]  /*67a0*/  LDSM.16.M88.4 R160, [R207+0xa080] ;  /* 0x00a08000cfa0783b */ /* 0x000e6e0000000200 */
[----:B------:R-:W-:Y:S01]  /*67b0*/  HMMA.16816.F32.BF16 R48, R184, R194, R48 ;  /* 0x000000c2b830723c */ /* 0x000fe20000041830 */
[----:B------:R-:W3:Y:S07]  /*67c0*/  LDSM.16.M88.4 R184, [R204+0x5880] ;  /* 0x00588000ccb8783b */ /* 0x000eee0000000200 */
[-C--:B-----5:R-:W-:Y:S01]  /*67d0*/  HMMA.16816.F32.BF16 R4, R176, R196.reuse, R4 ;  /* 0x000000c4b004723c */ /* 0x0a0fe20000041804 */
[----:B------:R-:W-:Y:S07]  /*67e0*/  LDSM.16.M88.4 R192, [R212] ;  /* 0x00000000d4c0783b */ /* 0x000fee0000000200 */
[C---:B------:R-:W-:Y:S08]  /*67f0*/  HMMA.16816.F32.BF16 R8, R200.reuse, R196, R8 ;  /* 0x000000c4c808723c */ /* 0x040ff00000041808 */
[-C--:B------:R-:W-:Y:S03]  /*6800*/  HMMA.16816.F32.BF16 R12, R200, R198.reuse, R12 ;  /* 0x000000c6c80c723c */ /* 0x080fe6000004180c */
[----:B--2---:R-:W-:Y:S05]  /*6810*/  ISETP.GT.AND P0, PT, R219, R0, PT ;  /* 0x00000000db00720c */ /* 0x004fea0003f04270 */
[C---:B------:R-:W-:Y:S01]  /*6820*/  HMMA.16816.F32.BF16 R16, R176.reuse, R198, R16 ;  /* 0x000000c6b010723c */ /* 0x040fe20000041810 */
[----:B------:R-:W-:Y:S07]  /*6830*/  LDSM.16.M88.4 R196, [R208+0xb080] ;  /* 0x00b08000d0c4783b */ /* 0x000fee0000000200 */
        /* <DEDUP_REMOVED lines=8> */
[----:B------:R-:W4:Y:S07]  /*68c0*/  LDSM.16.M88.4 R200, [R211] ;  /* 0x00000000d3c8783b */ /* 0x000f2e0000000200 */
[----:B------:R-:W-:Y:S01]  /*68d0*/  HMMA.16816.F32.BF16 R48, R176, R174, R48 ;  /* 0x000000aeb030723c */ /* 0x000fe20000041830 */
[----:B------:R-:W5:Y:S01]  /*68e0*/  LDSM.16.M88.4 R172, [R210] ;  /* 0x00000000d2ac783b */ /* 0x000f620000000200 */
        /* <DEDUP_REMOVED lines=18> */
[-C--:B----4-:R-:W-:Y:S08]  /*6a10*/  HMMA.16816.F32.BF16 R20, R164, R200.reuse, R20 ;  /* 0x000000c8a414723c */ /* 0x090ff00000041814 */
[C---:B------:R-:W-:Y:S08]  /*6a20*/  HMMA.16816.F32.BF16 R24, R196.reuse, R200, R24 ;  /* 0x000000c8c418723c */ /* 0x040ff00000041818 */
[-C--:B------:R-:W-:Y:S08]  /*6a30*/  HMMA.16816.F32.BF16 R28, R196, R202.reuse, R28 ;  /* 0x000000cac41c723c */ /* 0x080ff0000004181c */
[C---:B------:R-:W-:Y:S08]  /*6a40*/  HMMA.16816.F32.BF16 R32, R164.reuse, R202, R32 ;  /* 0x000000caa420723c */ /* 0x040ff00000041820 */
[-C--:B-----5:R-:W-:Y:S08]  /*6a50*/  HMMA.16816.F32.BF16 R36, R164, R172.reuse, R36 ;  /* 0x000000aca424723c */ /* 0x0a0ff00000041824 */
[C---:B------:R-:W-:Y:S08]  /*6a60*/  HMMA.16816.F32.BF16 R40, R196.reuse, R172, R40 ;  /* 0x000000acc428723c */ /* 0x040ff00000041828 */
[-C--:B------:R-:W-:Y:S08]  /*6a70*/  HMMA.16816.F32.BF16 R44, R196, R174.reuse, R44 ;  /* 0x000000aec42c723c */ /* 0x080ff0000004182c */
[----:B------:R-:W-:Y:S01]  /*6a80*/  HMMA.16816.F32.BF16 R48, R164, R174, R48 ;  /* 0x000000aea430723c */ /* 0x000fe20000041830 */
[----:B------:R-:W-:-:S07]  /*6a90*/  @!P0 BRA `(.L_x_1173) ;  /* 0x000004d000008947 */ /* 0x000fce0003800000 */
[----:B------:R-:W2:Y:S01]  /*6aa0*/  LDL R2, [R1+0x20] ;  /* 0x0000200001027983 */ /* 0x000ea20000100800 */
[----:B------:R-:W-:Y:S01]  /*6ab0*/  IMAD.MOV.U32 R222, RZ, RZ, RZ ;  /* 0x000000ffffde7224 */ /* 0x000fe200078e00ff */
[C---:B------:R-:W-:Y:S01]  /*6ac0*/  ISETP.GE.AND P5, PT, R225.reuse, c[0x0][0x1d4], PT ;  /* 0x00007500e1007a0c */ /* 0x040fe20003fa6270 */
[----:B------:R-:W-:Y:S01]  /*6ad0*/  IMAD.MOV.U32 R3, RZ, RZ, c[0x0][0x2b8] ;  /* 0x0000ae00ff037624 */ /* 0x000fe200078e00ff */
[----:B------:R-:W3:Y:S01]  /*6ae0*/  LDL R0, [R1+0x14] ;  /* 0x0000140001007983 */ /* 0x000ee20000100800 */
[----:B------:R-:W-:Y:S03]  /*6af0*/  IADD3 R137, R225, 0x20, RZ ;  /* 0x00000020e1897810 */ /* 0x000fe60007ffe0ff */
[----:B------:R-:W4:Y:S01]  /*6b00*/  LDL.64 R132, [R1+0x28] ;  /* 0x0000280001847983 */ /* 0x000f220000100a00 */
[----:B------:R-:W-:Y:S02]  /*6b10*/  ISETP.GE.AND P4, PT, R137, c[0x0][0x1d4], PT ;  /* 0x0000750089007a0c */ /* 0x000fe40003f86270 */
[----:B------:R-:W-:Y:S01]  /*6b20*/  ISETP.NE.AND P2, PT, R3, 0x1, PT ;  /* 0x000000010300780c */ /* 0x000fe20003f45270 */
[----:B------:R-:W5:Y:S04]  /*6b30*/  LDL R128, [R1+0x30] ;  /* 0x0000300001807983 */ /* 0x000f680000100800 */
[----:B------:R-:W1:Y:S04]  /*6b40*/  S2R R130, SR_CTAID.Y ;  /* 0x0000000000827919 */ /* 0x000e680000002600 */
[----:B------:R-:W1:Y:S02]  /*6b50*/  S2R R134, SR_CTAID.Y ;  /* 0x0000000000867919 */ /* 0x000e640000002600 */
[----:B-1----:R-:W-:Y:S01]  /*6b60*/  SHF.R.S32.HI R130, RZ, 0x1f, R130 ;  /* 0x0000001fff827819 */ /* 0x002fe20000011482 */
[----:B------:R-:W-:Y:S04]  /*6b70*/  IMAD.WIDE.U32 R138, R134, c[0x0][0x1e8], RZ ;  /* 0x00007a00868a7a25 */ /* 0x000fe800078e00ff */
[----:B------:R-:W-:Y:S04]  /*6b80*/  IMAD R130, R130, c[0x0][0x1e8], RZ ;  /* 0x00007a0082827a24 */ /* 0x000fe800078e02ff */
[----:B------:R-:W-:Y:S02]  /*6b90*/  IMAD R130, R134, c[0x0][0x1ec], R130 ;  /* 0x00007b0086827a24 */ /* 0x000fe400078e0282 */
[----:B------:R-:W1:Y:S02]  /*6ba0*/  S2R R134, SR_TID.X ;  /* 0x0000000000867919 */ /* 0x000e640000002100 */
[----:B------:R-:W-:Y:S02]  /*6bb0*/  IMAD.IADD R130, R139, 0x1, R130 ;  /* 0x000000018b827824 */ /* 0x000fe400078e0282 */
        /* <DEDUP_REMOVED lines=9> */
[C---:B------:R-:W-:Y:S03]  /*6c50*/  @!P1 LEA R132, P0, R3.reuse, c[0x0][0x2a0], 0x2 ;  /* 0x0000a80003849a11 */ /* 0x040fe600078010ff */
[----:B------:R-:W-:Y:S01]  /*6c60*/  IMAD R224, R0, c[0x0][0x2b8], R2 ;  /* 0x0000ae0000e07a24 */ /* 0x000fe200078e0202 */
[----:B------:R-:W-:Y:S03]  /*6c70*/  @!P1 LEA.HI.X R133, R3, c[0x0][0x2a4], R128, 0x2, P0 ;  /* 0x0000a90003859a11 */ /* 0x000fe600000f1480 */
[----:B------:R-:W-:Y:S01]  /*6c80*/  IMAD.WIDE.U32 R2, R224, c[0x0][0x1e0], RZ ;  /* 0x00007800e0027a25 */ /* 0x000fe200078e00ff */
[----:B------:R-:W-:Y:S01]  /*6c90*/  SHF.R.S32.HI R0, RZ, 0x1f, R224 ;  /* 0x0000001fff007819 */ /* 0x000fe200000114e0 */
[----:B------:R-:W2:Y:S04]  /*6ca0*/  @!P1 LDG.E R222, [R132.64] ;  /* 0x0000000684de9981 */ /* 0x000ea8000c1e1900 */
[----:B------:R-:W-:Y:S04]  /*6cb0*/  IMAD R0, R0, c[0x0][0x1e0], RZ ;  /* 0x0000780000007a24 */ /* 0x000fe800078e02ff */
        /* <DEDUP_REMOVED lines=8> */
[C---:B------:R-:W-:Y:S02]  /*6d40*/  LEA R128, P0, R0.reuse, c[0x0][0x1c8], 0x1 ;  /* 0x0000720000807a11 */ /* 0x040fe400078008ff */
[----:B-1----:R-:W-:Y:S02]  /*6d50*/  SHF.R.S32.HI R130, RZ, 0x1f, R134 ;  /* 0x0000001fff827819 */ /* 0x002fe40000011486 */
[----:B------:R-:W-:Y:S02]  /*6d60*/  LEA.HI.X R3, R0, c[0x0][0x1cc], R3, 0x1, P0 ;  /* 0x0000730000037a11 */ /* 0x000fe400000f0c03 */
[----:B------:R-:W1:Y:S01]  /*6d70*/  SHFL.IDX PT, R0, R128, RZ, 0x1c1f ;  /* 0x001c1fff80007589 */ /* 0x000e6200000e0000 */
[----:B------:R-:W-:Y:S01]  /*6d80*/  LEA.HI R130, R130, R134, RZ, 0x2 ;  /* 0x0000008682827211 */ /* 0x000fe200078f10ff */
[C---:B------:R-:W-:Y:S02]  /*6d90*/  IMAD.SHL.U32 R134, R225.reuse, 0x2, RZ ;  /* 0x00000002e1867824 */ /* 0x040fe400078e00ff */
[----:B------:R-:W2:Y:S01]  /*6da0*/  SHFL.IDX PT, R2, R3, RZ, 0x1c1f ;  /* 0x001c1fff03027589 */ /* 0x000ea200000e0000 */
[----:B------:R-:W-:Y:S04]  /*6db0*/  SHF.R.S32.HI R130, RZ, 0x2, R130 ;  /* 0x00000002ff827819 */ /* 0x000fe80000011482 */
[----:B------:R-:W-:Y:S04]  /*6dc0*/  IADD3 R130, -R130, 0x30, RZ ;  /* 0x0000003082827810 */ /* 0x000fe80007ffe1ff */
[----:B------:R-:W-:Y:S11]  /*6dd0*/  ISETP.GE.AND P1, PT, R130, 0x1, PT ;  /* 0x000000018200780c */ /* 0x000ff60003f26270 */
[----:B------:R-:W-:Y:S02]  /*6de0*/  @!UPT UIADD3 URZ, URZ, URZ, URZ ;  /* 0x0000003f3f3ff290 */ /* 0x000fe4000fffe03f */
        /* <DEDUP_REMOVED lines=24> */
.L_x_1173:
[----:B------:R-:W-:Y:S01]  /*6f70*/  IMAD.MOV.U32 R0, RZ, RZ, c[0x0][0x2c4] ;  /* 0x0000b100ff007624 */ /* 0x000fe200078e00ff */
[----:B------:R-:W2:Y:S01]  /*6f80*/  LDL R2, [R1+0x18] ;  /* 0x0000180001027983 */ /* 0x000ea20000100800 */
[----:B-1----:R-:W-:Y:S02]  /*6f90*/  IMAD.MOV.U32 R164, RZ, RZ, c[0x0][0x32c] ;  /* 0x0000cb00ffa47624 */ /* 0x002fe400078e00ff */
[----:B------:R-:W-:Y:S01]  /*6fa0*/  IMAD R3, R219, -0x30, RZ ;  /* 0xffffffd0db037824 */ /* 0x000fe200078e02ff */
[----:B------:R-:W-:Y:S01]  /*6fb0*/  ISETP.NE.AND P0, PT, R0, 0x1, PT ;  /* 0x000000010000780c */ /* 0x000fe20003f05270 */
[----:B------:R-:W0:Y:S01]  /*6fc0*/  LDGDEPBAR ;  /* 0x00000000000079af */ /* 0x000e220000000000 */
[----:B------:R-:W-:Y:S02]  /*6fd0*/  ISETP.GE.AND P1, PT, R164, 0x1, PT ;  /* 0x00000001a400780c */ /* 0x000fe40003f26270 */
[----:B------:R-:W-:Y:S04]  /*6fe0*/  IADD3 R139, -R251, 0x1, R3 ;  /* 0x00000001fb8b7810 */ /* 0x000fe80007ffe103 */
[----:B------:R-:W-:Y:S04]  /*6ff0*/  IADD3 R139, -R230, R139, R229 ;  /* 0x0000008be68b7210 */ /* 0x000fe80007ffe1e5 */
[C---:B------:R-:W-:Y:S02]  /*7000*/  IADD3 R138, R139.reuse, c[0x0][0x328], RZ ;  /* 0x0000ca008b8a7a10 */ /* 0x040fe40007ffe0ff */
[----:B------:R-:W-:Y:S01]  /*7010*/  IADD3 R139, R139, UR4, RZ ;  /* 0x000000048b8b7c10 */ /* 0x000fe2000fffe0ff */
[----:B--2---:R-:W-:Y:S04]  /*7020*/  @P0 IMAD.HI.U32 R0, R2, c[0x0][0x2c8], RZ ;  /* 0x0000b20002000a27 */ /* 0x004fe800078e00ff */
[----:B------:R-:W-:Y:S01]  /*7030*/  IMAD.MOV.U32 R137, RZ, RZ, R2 ;  /* 0x000000ffff897224 */ /* 0x000fe200078e0002 */
[----:B------:R-:W-:Y:S05]  /*7040*/  @P0 SHF.R.U32.HI R137, RZ, c[0x0][0x2cc], R0 ;  /* 0x0000b300ff890a19 */ /* 0x000fea0000011600 */
[----:B------:R-:W1:Y:S02]  /*7050*/  SHFL.IDX PT, R2, R137, RZ, 0x1c1f ;  /* 0x001c1fff89027589 */ /* 0x000e6400000e0000 */
        /* <DEDUP_REMOVED lines=16> */
.L_x_1176:
[----:B------:R-:W-:Y:S04]  /*7160*/  MOV R128, c[0x0][0x32c] ;  /* 0x0000cb0000807a02 */ /* 0x000fe80000000f00 */
[----:B------:R-:W-:Y:S11]  /*7170*/  ISETP.NE.AND P0, PT, R128, 0x1, PT ;  /* 0x000000018000780c */ /* 0x000ff60003f05270 */
[----:B------:R-:W-:Y:S02]  /*7180*/  @!UPT UIADD3 URZ, URZ, URZ, URZ ;  /* 0x0000003f3f3ff290 */ /* 0x000fe4000fffe03f */
[----:B------:R-:W-:Y:S05]  /*7190*/  @P0 IMAD.HI.U32 R128, R2, c[0x0][0x330], RZ ;  /* 0x0000cc0002800a27 */ /* 0x000fea00078e00ff */
[----:B------:R-:W-:Y:S02]  /*71a0*/  @P0 SHF.R.U32.HI R2, RZ, c[0x0][0x334], R128 ;  /* 0x0000cd00ff020a19 */ /* 0x000fe40000011680 */
.L_x_1177:
[----:B------:R-:W-:Y:S05]  /*71b0*/  BSYNC B0 ;  /* 0x0000000000007941 */ /* 0x000fea0003800000 */
.L_x_1175:
[----:B------:R-:W-:Y:S04]  /*71c0*/  IMAD.IADD R128, R3, 0x1, -R251 ;  /* 0x0000000103807824 */ /* 0x000fe800078e0afb */
[----:B------:R-:W-:Y:S05]  /*71d0*/  IMAD R2, R2, c[0x0][0x32c], R128 ;  /* 0x0000cb0002027a24 */ /* 0x000fea00078e0280 */
[----:B------:R-:W-:Y:S02]  /*71e0*/  IADD3 R128, R2, c[0x0][0x32c], RZ ;  /* 0x0000cb0002807a10 */ /* 0x000fe40007ffe0ff */
[----:B------:R-:W-:Y:S02]  /*71f0*/  IMNMX R0, R0, R2, !PT ;  /* 0x0000000200007217 */ /* 0x000fe40007800200 */
[----:B------:R-:W-:Y:S02]  /*7200*/  IMNMX R133, R133, R128, PT ;  /* 0x0000008085857217 */ /* 0x000fe40003800200 */
.L_x_1174:
[----:B------:R-:W1:Y:S02]  /*7210*/  SHFL.IDX PT, R2, R137, 0x1, 0x1c1f ;  /* 0x003c1f0089027f89 */ /* 0x000e6400000e0000 */
[-C--:B-1----:R-:W-:Y:S02]  /*7220*/  IADD3 R132, R138, R2.reuse, RZ ;  /* 0x000000028a847210 */ /* 0x082fe40007ffe0ff */
[----:B------:R-:W-:Y:S01]  /*7230*/  IADD3 R128, R139, R2, RZ ;  /* 0x000000028b807210 */ /* 0x000fe20007ffe0ff */
        /* <DEDUP_REMOVED lines=14> */
.L_x_1180:
[----:B------:R-:W-:Y:S04]  /*7320*/  MOV R130, c[0x0][0x32c] ;  /* 0x0000cb0000827a02 */ /* 0x000fe80000000f00 */
[----:B------:R-:W-:Y:S11]  /*7330*/  ISETP.NE.AND P0, PT, R130, 0x1, PT ;  /* 0x000000018200780c */ /* 0x000ff60003f05270 */
[----:B------:R-:W-:Y:S02]  /*7340*/  @!UPT UIADD3 URZ, URZ, URZ, URZ ;  /* 0x0000003f3f3ff290 */ /* 0x000fe4000fffe03f */
[----:B------:R-:W-:Y:S05]  /*7350*/  @P0 IMAD.HI.U32 R130, R2, c[0x0][0x330], RZ ;  /* 0x0000cc0002820a27 */ /* 0x000fea00078e00ff */
[----:B------:R-:W-:Y:S02]  /*7360*/  @P0 SHF.R.U32.HI R2, RZ, c[0x0][0x334], R130 ;  /* 0x0000cd00ff020a19 */ /* 0x000fe40000011682 */
.L_x_1181:
[----:B------:R-:W-:Y:S05]  /*7370*/  BSYNC B0 ;  /* 0x0000000000007941 */ /* 0x000fea0003800000 */
.L_x_1179:
[----:B------:R-:W-:Y:S04]  /*7380*/  IMAD.IADD R130, R3, 0x1, -R251 ;  /* 0x0000000103827824 */ /* 0x000fe800078e0afb */
[----:B------:R-:W-:Y:S05]  /*7390*/  IMAD R2, R2, c[0x0][0x32c], R130 ;  /* 0x0000cb0002027a24 */ /* 0x000fea00078e0282 */
[----:B------:R-:W-:Y:S02]  /*73a0*/  IADD3 R130, R2, c[0x0][0x32c], RZ ;  /* 0x0000cb0002827a10 */ /* 0x000fe40007ffe0ff */
[----:B------:R-:W-:Y:S02]  /*73b0*/  IMNMX R128, R128, R2, !PT ;  /* 0x0000000280807217 */ /* 0x000fe40007800200 */
[----:B------:R-:W-:Y:S02]  /*73c0*/  IMNMX R132, R132, R130, PT ;  /* 0x0000008284847217 */ /* 0x000fe40003800200 */
.L_x_1178:
        /* <DEDUP_REMOVED lines=17> */
.L_x_1184:
[----:B------:R-:W-:Y:S04]  /*74e0*/  MOV R160, c[0x0][0x32c] ;  /* 0x0000cb0000a07a02 */ /* 0x000fe80000000f00 */
[----:B------:R-:W-:Y:S11]  /*74f0*/  ISETP.NE.AND P0, PT, R160, 0x1, PT ;  /* 0x00000001a000780c */ /* 0x000ff60003f05270 */
[----:B------:R-:W-:Y:S02]  /*7500*/  @!UPT UIADD3 URZ, URZ, URZ, URZ ;  /* 0x0000003f3f3ff290 */ /* 0x000fe4000fffe03f */
[----:B------:R-:W-:Y:S05]  /*7510*/  @P0 IMAD.HI.U32 R160, R134, c[0x0][0x330], RZ ;  /* 0x0000cc0086a00a27 */ /* 0x000fea00078e00ff */
[----:B------:R-:W-:Y:S02]  /*7520*/  @P0 SHF.R.U32.HI R134, RZ, c[0x0][0x334], R160 ;  /* 0x0000cd00ff860a19 */ /* 0x000fe400000116a0 */
.L_x_1185:
[----:B------:R-:W-:Y:S05]  /*7530*/  BSYNC B0 ;  /* 0x0000000000007941 */ /* 0x000fea0003800000 */
.L_x_1183:
[----:B------:R-:W-:Y:S04]  /*7540*/  IMAD.IADD R160, R3, 0x1, -R251 ;  /* 0x0000000103a07824 */ /* 0x000fe800078e0afb */
[----:B------:R-:W-:Y:S05]  /*7550*/  IMAD R134, R134, c[0x0][0x32c], R160 ;  /* 0x0000cb0086867a24 */ /* 0x000fea00078e02a0 */
[----:B------:R-:W-:Y:S02]  /*7560*/  IADD3 R160, R134, c[0x0][0x32c], RZ ;  /* 0x0000cb0086a07a10 */ /* 0x000fe40007ffe0ff */
[----:B------:R-:W-:Y:S02]  /*7570*/  IMNMX R2, R2, R134, !PT ;  /* 0x0000008602027217 */ /* 0x000fe40007800200 */
[----:B------:R-:W-:Y:S02]  /*7580*/  IMNMX R130, R130, R160, PT ;  /* 0x000000a082827217 */ /* 0x000fe40003800200 */
.L_x_1182:
        /* <DEDUP_REMOVED lines=151> */
.L_x_1188:
[----:B------:R-:W-:Y:S04]  /*7f00*/  MOV R5, c[0x0][0x32c] ;  /* 0x0000cb0000057a02 */ /* 0x000fe80000000f00 */
[----:B------:R-:W-:Y:S11]  /*7f10*/  ISETP.NE.AND P0, PT, R5, 0x1, PT ;  /* 0x000000010500780c */ /* 0x000ff60003f05270 */
[----:B------:R-:W-:Y:S02]  /*7f20*/  @!UPT UIADD3 URZ, URZ, URZ, URZ ;  /* 0x0000003f3f3ff290 */ /* 0x000fe4000fffe03f */
[----:B------:R-:W-:Y:S05]  /*7f30*/  @P0 IMAD.HI.U32 R5, R4, c[0x0][0x330], RZ ;  /* 0x0000cc0004050a27 */ /* 0x000fea00078e00ff */
[----:B------:R-:W-:Y:S02]  /*7f40*/  @P0 SHF.R.U32.HI R4, RZ, c[0x0][0x334], R5 ;  /* 0x0000cd00ff040a19 */ /* 0x000fe40000011605 */
.L_x_1189:
[----:B------:R-:W-:Y:S05]  /*7f50*/  BSYNC B0 ;  /* 0x0000000000007941 */ /* 0x000fea0003800000 */
.L_x_1187:
[----:B------:R-:W-:Y:S04]  /*7f60*/  IMAD.IADD R3, R3, 0x1, -R251 ;  /* 0x0000000103037824 */ /* 0x000fe800078e0afb */
[----:B------:R-:W-:Y:S05]  /*7f70*/  IMAD R4, R4, c[0x0][0x32c], R3 ;  /* 0x0000cb0004047a24 */ /* 0x000fea00078e0203 */
[----:B------:R-:W-:Y:S02]  /*7f80*/  IADD3 R3, R4, c[0x0][0x32c], RZ ;  /* 0x0000cb0004037a10 */ /* 0x000fe40007ffe0ff */
[----:B------:R-:W-:Y:S02]  /*7f90*/  IMNMX R0, R0, R4, !PT ;  /* 0x0000000400007217 */ /* 0x000fe40007800200 */
[----:B------:R-:W-:Y:S02]  /*7fa0*/  IMNMX R2, R2, R3, PT ;  /* 0x0000000302027217 */ /* 0x000fe40003800200 */
.L_x_1186:
[----:B------:R-:W-:Y:S01]  /*7fb0*/  ISETP.GT.AND P0, PT, R0, RZ, !P2 ;  /* 0x000000ff0000720c */ /* 0x000fe20005704270 */
[----:B------:R-:W-:Y:S01]  /*7fc0*/  LDSM.16.MT88.4 R36, [R206+0x1880] ;  /* 0x00188000ce24783b */ /* 0x000fe20000004200 */
[----:B------:R-:W-:Y:S02]  /*7fd0*/  ISETP.NE.AND P2, PT, R16, RZ, PT ;  /* 0x000000ff1000720c */ /* 0x000fe40003f45270 */
[----:B------:R-:W-:Y:S04]  /*7fe0*/  ISETP.LT.OR P0, PT, R2, 0x1, P0 ;  /* 0x000000010200780c */ /* 0x000fe80000701670 */
[----:B------:R-:W-:Y:S02]  /*7ff0*/  FSEL R10, R10, -INF , !P0 ;  /* 0xff8000000a0a7808 */ /* 0x000fe40004000000 */
[----:B------:R-:W-:Y:S02]  /*8000*/  ISETP.GT.AND P0, PT, R0, 0x1, !P1 ;  /* 0x000000010000780c */ /* 0x000fe40004f04270 */
[----:B------:R-:W-:Y:S02]  /*8010*/  ISETP.NE.AND P1, PT, R17, RZ, PT ;  /* 0x000000ff1100720c */ /* 0x000fe40003f25270 */
[----:B------:R-:W-:Y:S04]  /*8020*/  ISETP.LT.OR P0, PT, R2, 0x2, P0 ;  /* 0x000000020200780c */ /* 0x000fe80000701670 */
[----:B------:R-:W-:Y:S02]  /*8030*/  FSEL R11, R11, -INF , !P0 ;  /* 0xff8000000b0b7808 */ /* 0x000fe40004000000 */
[----:B------:R-:W-:Y:S04]  /*8040*/  ISETP.NE.AND P0, PT, R160, RZ, PT ;  /* 0x000000ffa000720c */ /* 0x000fe80003f05270 */
[----:B------:R-:W-:Y:S04]  /*8050*/  ISETP.GT.AND P0, PT, R0, 0x8, !P0 ;  /* 0x000000080000780c */ /* 0x000fe80004704270 */
[----:B------:R-:W-:Y:S04]  /*8060*/  ISETP.LT.OR P0, PT, R2, 0x9, P0 ;  /* 0x000000090200780c */ /* 0x000fe80000701670 */
        /* <DEDUP_REMOVED lines=121> */
[----:B--2---:R-:W-:Y:S09]  /*8800*/  FFMA.FTZ R0, R161, c[0x0][0x2d0], -R138 ;  /* 0x0000b400a1007a23 */ /* 0x004ff2000001088a */
[----:B------:R1:W-:Y:S02]  /*8810*/  MUFU.EX2 R24, R0 ;  /* 0x0000000000187308 */ /* 0x0003e40000000800 */
[--C-:B-1----:R-:W-:Y:S08]  /*8820*/  FFMA.FTZ R0, R21, c[0x0][0x2d0], -R139.reuse ;  /* 0x0000b40015007a23 */ /* 0x102ff0000001088b */
[----:B------:R1:W-:Y:S02]  /*8830*/  MUFU.EX2 R248, R0 ;  /* 0x0000000000f87308 */ /* 0x0003e40000000800 */
[--C-:B-1----:R-:W-:Y:S02]  /*8840*/  FFMA.FTZ R0, R23, c[0x0][0x2d0], -R139.reuse ;  /* 0x0000b40017007a23 */ /* 0x102fe4000001088b */
[----:B------:R-:W1:Y:S06]  /*8850*/  LDSM.16.MT88.4 R20, [R205+0x1880] ;  /* 0x00188000cd14783b */ /* 0x000e6c0000004200 */
[----:B------:R2:W4:Y:S02]  /*8860*/  MUFU.EX2 R249, R0 ;  /* 0x0000000000f97308 */ /* 0x0005240000000800 */
[--C-:B--2---:R-:W-:Y:S01]  /*8870*/  FFMA.FTZ R0, R166, c[0x0][0x2d0], -R139.reuse ;  /* 0x0000b400a6007a23 */ /* 0x104fe2000001088b */
[----:B---3--:R-:W-:Y:S02]  /*8880*/  MOV R166, R29 ;  /* 0x0000001d00a67202 */ /* 0x008fe40000000f00 */
[----:B----4-:R-:W-:Y:S05]  /*8890*/  F2FP.BF16.PACK_AB R161, R249, R248 ;  /* 0x000000f8f9a1723e */ /* 0x010fea00000010ff */
        /* <DEDUP_REMOVED lines=38> */
[----:B---3--:R-:W-:Y:S01]  /*8b00*/  FADD.FTZ R0, -R5, R135 ;  /* 0x0000008705007221 */ /* 0x008fe20000010100 */
[----:B------:R-:W-:Y:S01]  /*8b10*/  MOV R135, R25 ;  /* 0x0000001900877202 */ /* 0x000fe20000000f00 */
        /* <DEDUP_REMOVED lines=24> */
[C---:B------:R-:W-:Y:S02]  /*8ca0*/  FMUL.FTZ R82, R128.reuse, R82 ;  /* 0x0000005280527220 */ /* 0x040fe40000410000 */
[----:B------:R-:W-:Y:S02]  /*8cb0*/  FMUL.FTZ R83, R128, R83 ;  /* 0x0000005380537220 */ /* 0x000fe40000410000 */
[----:B----4-:R-:W-:Y:S02]  /*8cc0*/  FFMA.FTZ R0, R15, c[0x0][0x2d0], -R165 ;  /* 0x0000b4000f007a23 */ /* 0x010fe400000108a5 */
[C---:B-----5:R-:W-:Y:S02]  /*8cd0*/  FMUL.FTZ R8, R3.reuse, R144 ;  /* 0x0000009003087220 */ /* 0x060fe40000410000 */
[----:B------:R-:W2:Y:S01]  /*8ce0*/  MUFU.EX2 R243, R0 ;  /* 0x0000000000f37308 */ /* 0x000ea20000000800 */
        /* <DEDUP_REMOVED lines=12> */
[----:B--2---:R-:W-:Y:S01]  /*8db0*/  F2FP.BF16.PACK_AB R143, R243, R242 ;  /* 0x000000f2f38f723e */ /* 0x004fe200000010ff */
[----:B------:R-:W-:Y:S01]  /*8dc0*/  FADD.FTZ R0, -R2, R136 ;  /* 0x0000008802007221 */ /* 0x000fe20000010100 */
[----:B------:R-:W-:Y:S01]  /*8dd0*/  MOV R136, R24 ;  /* 0x0000001800887202 */ /* 0x000fe20000000f00 */
[--C-:B------:R-:W-:Y:S02]  /*8de0*/  FFMA.FTZ R2, R167, c[0x0][0x2d0], -R138.reuse ;  /* 0x0000b400a7027a23 */ /* 0x100fe4000001088a */
[----:B------:R-:W-:Y:S01]  /*8df0*/  FMUL.FTZ R0, R0, c[0x0][0x2d0] ;  /* 0x0000b40000007a20 */ /* 0x000fe20000410000 */
[----:B------:R-:W-:Y:S01]  /*8e00*/  F2FP.BF16.PACK_AB R162, R136, R135 ;  /* 0x0000008788a2723e */ /* 0x000fe200000010ff */
[----:B------:R2:W-:Y:S01]  /*8e10*/  MUFU.EX2 R241, R2 ;  /* 0x0000000200f17308 */ /* 0x0005e20000000800 */
[C---:B------:R-:W-:Y:S02]  /*8e20*/  FMUL.FTZ R24, R3.reuse, R104 ;  /* 0x0000006803187220 */ /* 0x040fe40000410000 */
[C---:B------:R-:W-:Y:S02]  /*8e30*/  FMUL.FTZ R60, R3.reuse, R60 ;  /* 0x0000003c033c7220 */ /* 0x040fe40000410000 */
[C---:B------:R-:W-:Y:S01]  /*8e40*/  FMUL.FTZ R61, R3.reuse, R61 ;  /* 0x0000003d033d7220 */ /* 0x040fe20000410000 */
[-C--:B-1----:R-:W-:Y:S01]  /*8e50*/  HMMA.16816.F32.BF16 R4, R160, R20.reuse, R4 ;  /* 0x00000014a004723c */ /* 0x082fe20000041804 */
[C---:B------:R-:W-:Y:S02]  /*8e60*/  FMUL.FTZ R72, R3.reuse, R72 ;  /* 0x0000004803487220 */ /* 0x040fe40000410000 */
[C---:B------:R-:W-:Y:S01]  /*8e70*/  FMUL.FTZ R73, R3.reuse, R73 ;  /* 0x0000004903497220 */ /* 0x040fe20000410000 */
[----:B------:R-:W1:Y:S01]  /*8e80*/  MUFU.EX2 R0, R0 ;  /* 0x0000000000007308 */ /* 0x000e620000000800 */
[C---:B------:R-:W-:Y:S02]  /*8e90*/  FMUL.FTZ R76, R3.reuse, R76 ;  /* 0x0000004c034c7220 */ /* 0x040fe40000410000 */
[C---:B------:R-:W-:Y:S02]  /*8ea0*/  FMUL.FTZ R77, R3.reuse, R77 ;  /* 0x0000004d034d7220 */ /* 0x040fe40000410000 */
[C---:B------:R-:W-:Y:S03]  /*8eb0*/  FMUL.FTZ R88, R3.reuse, R88 ;  /* 0x0000005803587220 */ /* 0x040fe60000410000 */
[C---:B------:R-:W-:Y:S02]  /*8ec0*/  FMUL.FTZ R89, R3.reuse, R89 ;  /* 0x0000005903597220 */ /* 0x040fe40000410000 */
[C---:B------:R-:W-:Y:S02]  /*8ed0*/  FMUL.FTZ R92, R3.reuse, R92 ;  /* 0x0000005c035c7220 */ /* 0x040fe40000410000 */
[----:B------:R-:W-:Y:S02]  /*8ee0*/  FMUL.FTZ R93, R3, R93 ;  /* 0x0000005d035d7220 */ /* 0x000fe40000410000 */
[--C-:B--2---:R-:W-:Y:S02]  /*8ef0*/  FFMA.FTZ R2, R168, c[0x0][0x2d0], -R138.reuse ;  /* 0x0000b400a8027a23 */ /* 0x104fe4000001088a */
[C---:B------:R-:W-:Y:S02]  /*8f00*/  FMUL.FTZ R98, R128.reuse, R98 ;  /* 0x0000006280627220 */ /* 0x040fe40000410000 */
[----:B------:R2:W3:Y:S01]  /*8f10*/  MUFU.EX2 R240, R2 ;  /* 0x0000000200f07308 */ /* 0x0004e20000000800 */
[----:B------:R-:W-:Y:S02]  /*8f20*/  FMUL.FTZ R99, R128, R99 ;  /* 0x0000006380637220 */ /* 0x000fe40000410000 */
[C---:B------:R-:W-:Y:S02]  /*8f30*/  FMUL.FTZ R84, R129.reuse, R84 ;  /* 0x0000005481547220 */ /* 0x040fe40000410000 */
[C---:B------:R-:W-:Y:S02]  /*8f40*/  FMUL.FTZ R85, R129.reuse, R85 ;  /* 0x0000005581557220 */ /* 0x040fe40000410000 */
[C---:B-1----:R-:W-:Y:S02]  /*8f50*/  FMUL.FTZ R10, R0.reuse, R146 ;  /* 0x00000092000a7220 */ /* 0x042fe40000410000 */
        /* <DEDUP_REMOVED lines=8> */
[----:B------:R-:W-:Y:S02]  /*8fe0*/  FMUL.FTZ R20, R129, R100 ;  /* 0x0000006481147220 */ /* 0x000fe40000410000 */
[--C-:B--2---:R-:W-:Y:S01]  /*8ff0*/  FFMA.FTZ R2, R169, c[0x0][0x2d0], -R139.reuse ;  /* 0x0000b400a9027a23 */ /* 0x104fe2000001088b */
[-C--:B------:R-:W-:Y:S02]  /*9000*/  HMMA.16816.F32.BF16 R12, R140, R22.reuse, R12 ;  /* 0x000000168c0c723c */ /* 0x080fe4000004180c */
[C---:B------:R-:W-:Y:S01]  /*9010*/  FMUL.FTZ R21, R129.reuse, R101 ;  /* 0x0000006581157220 */ /* 0x040fe20000410000 */
[----:B------:R1:W-:Y:S01]  /*9020*/  MUFU.EX2 R239, R2 ;  /* 0x0000000200ef7308 */ /* 0x0003e20000000800 */
[C---:B------:R-:W-:Y:S02]  /*9030*/  FMUL.FTZ R31, R0.reuse, R111 ;  /* 0x0000006f001f7220 */ /* 0x040fe40000410000 */
[----:B------:R-:W-:Y:S01]  /*9040*/  LDSM.16.MT88.4 R108, [R205+0x1c80] ;  /* 0x001c8000cd6c783b */ /* 0x000fe20000004200 */
[C---:B------:R-:W-:Y:S01]  /*9050*/  FMUL.FTZ R42, R0.reuse, R122 ;  /* 0x0000007a002a7220 */ /* 0x040fe20000410000 */
        /* <DEDUP_REMOVED lines=8> */
[----:B------:R-:W-:Y:S02]  /*90e0*/  FMUL.FTZ R59, R0, R59 ;  /* 0x0000003b003b7220 */ /* 0x000fe40000410000 */
[-C--:B------:R-:W-:Y:S01]  /*90f0*/  HMMA.16816.F32.BF16 R20, R160, R36.reuse, R20 ;  /* 0x00000024a014723c */ /* 0x080fe20000041814 */
[--C-:B-1----:R-:W-:Y:S02]  /*9100*/  FFMA.FTZ R2, R170, c[0x0][0x2d0], -R139.reuse ;  /* 0x0000b400aa027a23 */ /* 0x102fe4000001088b */
[C---:B------:R-:W-:Y:S02]  /*9110*/  FMUL.FTZ R62, R0.reuse, R62 ;  /* 0x0000003e003e7220 */ /* 0x040fe40000410000 */
[----:B------:R1:W4:Y:S01]  /*9120*/  MUFU.EX2 R238, R2 ;  /* 0x0000000200ee7308 */ /* 0x0003220000000800 */
[C---:B------:R-:W-:Y:S02]  /*9130*/  FMUL.FTZ R63, R0.reuse, R63 ;  /* 0x0000003f003f7220 */ /* 0x040fe40000410000 */
[C---:B------:R-:W-:Y:S01]  /*9140*/  HMMA.16816.F32.BF16 R24, R140.reuse, R36, R24 ;  /* 0x000000248c18723c */ /* 0x040fe20000041818 */
[C---:B------:R-:W-:Y:S03]  /*9150*/  FMUL.FTZ R74, R0.reuse, R74 ;  /* 0x0000004a004a7220 */ /* 0x040fe60000410000 */
[C---:B------:R-:W-:Y:S02]  /*9160*/  FMUL.FTZ R75, R0.reuse, R75 ;  /* 0x0000004b004b7220 */ /* 0x040fe40000410000 */
[C---:B------:R-:W-:Y:S02]  /*9170*/  FMUL.FTZ R78, R0.reuse, R78 ;  /* 0x0000004e004e7220 */ /* 0x040fe40000410000 */
[-C--:B------:R-:W-:Y:S01]  /*9180*/  HMMA.16816.F32.BF16 R28, R140, R38.reuse, R28 ;  /* 0x000000268c1c723c */ /* 0x080fe2000004181c */
[C---:B------:R-:W-:Y:S03]  /*9190*/  FMUL.FTZ R36, R129.reuse, R116 ;  /* 0x0000007481247220 */ /* 0x040fe60000410000 */
[----:B------:R-:W-:Y:S02]  /*91a0*/  FMUL.FTZ R37, R129, R117 ;  /* 0x0000007581257220 */ /* 0x000fe40000410000 */
[----:B------:R-:W-:Y:S02]  /*91b0*/  FMUL.FTZ R79, R0, R79 ;  /* 0x0000004f004f7220 */ /* 0x000fe40000410000 */
[C---:B------:R-:W-:Y:S01]  /*91c0*/  HMMA.16816.F32.BF16 R32, R160.reuse, R38, R32 ;  /* 0x00000026a020723c */ /* 0x040fe20000041820 */
[C---:B------:R-:W-:Y:S03]  /*91d0*/  FMUL.FTZ R86, R128.reuse, R86 ;  /* 0x0000005680567220 */ /* 0x040fe60000410000 */
[C---:B------:R-:W-:Y:S02]  /*91e0*/  FMUL.FTZ R87, R128.reuse, R87 ;  /* 0x0000005780577220 */ /* 0x040fe40000410000 */
[--C-:B-1----:R-:W-:Y:S02]  /*91f0*/  FFMA.FTZ R2, R171, c[0x0][0x2d0], -R138.reuse ;  /* 0x0000b400ab027a23 */ /* 0x102fe4000001088a */
[C---:B------:R-:W-:Y:S01]  /*9200*/  FMUL.FTZ R38, R128.reuse, R118 ;  /* 0x0000007680267220 */ /* 0x040fe20000410000 */
[----:B------:R-:W-:Y:S01]  /*9210*/  LDSM.16.MT88.4 R168, [R205+0x3880] ;  /* 0x00388000cda8783b */ /* 0x000fe20000004200 */
[----:B------:R1:W-:Y:S02]  /*9220*/  MUFU.EX2 R237, R2 ;  /* 0x0000000200ed7308 */ /* 0x0003e40000000800 */
[----:B------:R-:W-:Y:S02]  /*9230*/  FMUL.FTZ R39, R128, R119 ;  /* 0x0000007780277220 */ /* 0x000fe40000410000 */
[C---:B------:R-:W-:Y:S02]  /*9240*/  FMUL.FTZ R90, R0.reuse, R90 ;  /* 0x0000005a005a7220 */ /* 0x040fe40000410000 */
[C---:B------:R-:W-:Y:S01]  /*9250*/  FMUL.FTZ R91, R0.reuse, R91 ;  /* 0x0000005b005b7220 */ /* 0x040fe20000410000 */
[----:B------:R-:W-:Y:S01]  /*9260*/  LDSM.16.MT88.4 R116, [R205+0x2880] ;  /* 0x00288000cd74783b */ /* 0x000fe20000004200 */
[C---:B------:R-:W-:Y:S01]  /*9270*/  FMUL.FTZ R94, R0.reuse, R94 ;  /* 0x0000005e005e7220 */ /* 0x040fe20000410000 */
[-C--:B--2---:R-:W-:Y:S01]  /*9280*/  HMMA.16816.F32.BF16 R36, R160, R100.reuse, R36 ;  /* 0x00000064a024723c */ /* 0x084fe20000041824 */
[----:B------:R-:W-:Y:S07]  /*9290*/  FMUL.FTZ R95, R0, R95 ;  /* 0x0000005f005f7220 */ /* 0x000fee0000410000 */
        /* <DEDUP_REMOVED lines=66> */
[--C-:B----4-:R-:W-:Y:S03]  /*96c0*/  FFMA.FTZ R2, R188, c[0x0][0x2d0], -R139.reuse ;  /* 0x0000b400bc027a23 */ /* 0x110fe6000001088b */
[----:B------:R-:W-:Y:S04]  /*96d0*/  MOV R188, R136 ;  /* 0x0000008800bc7202 */ /* 0x000fe80000000f00 */
[C---:B------:R-:W-:Y:S01]  /*96e0*/  HMMA.16816.F32.BF16 R48, R100.reuse, R118, R48 ;  /* 0x000000766430723c */ /* 0x040fe20000041830 */
[----:B------:R4:W-:Y:S01]  /*96f0*/  MUFU.EX2 R187, R2 ;  /* 0x0000000200bb7308 */ /* 0x0009e20000000800 */
[----:B------:R-:W5:Y:S02]  /*9700*/  LDSM.16.MT88.4 R116, [R206+0x3480] ;  /* 0x00348000ce74783b */ /* 0x000f640000004200 */
[----:B---3--:R-:W-:Y:S04]  /*9710*/  F2FP.BF16.PACK_AB R136, R202, R201 ;  /* 0x000000c9ca88723e */ /* 0x008fe800000010ff */
[-C--:B--2---:R-:W-:Y:S08]  /*9720*/  HMMA.16816.F32.BF16 R52, R100, R108.reuse, R52 ;  /* 0x0000006c6434723c */ /* 0x084ff00000041834 */
[C---:B------:R-:W-:Y:S08]  /*9730*/  HMMA.16816.F32.BF16 R56, R104.reuse, R108, R56 ;  /* 0x0000006c6838723c */ /* 0x040ff00000041838 */
[-C--:B------:R-:W-:Y:S01]  /*9740*/  HMMA.16816.F32.BF16 R60, R104, R110.reuse, R60 ;  /* 0x0000006e683c723c */ /* 0x080fe2000004183c */
[--C-:B----4-:R-:W-:Y:S02]  /*9750*/  FFMA.FTZ R2, R189, c[0x0][0x2d0], -R138.reuse ;  /* 0x0000b400bd027a23 */ /* 0x110fe4000001088a */
[----:B------:R-:W2:Y:S01]  /*9760*/  LDL.LU R189, [R1+0xc] ;  /* 0x00000c0001bd7983 */ /* 0x000ea20000300800 */
[----:B------:R-:W-:Y:S01]  /*9770*/  FFMA.FTZ R138, R190, c[0x0][0x2d0], -R138 ;  /* 0x0000b400be8a7a23 */ /* 0x000fe2000001088a */
[----:B------:R3:W-:Y:S01]  /*9780*/  MUFU.EX2 R186, R2 ;  /* 0x0000000200ba7308 */ /* 0x0007e20000000800 */
[----:B------:R-:W-:Y:S02]  /*9790*/  MOV R190, R135 ;  /* 0x0000008700be7202 */ /* 0x000fe40000000f00 */
[C---:B------:R-:W-:Y:S07]  /*97a0*/  HMMA.16816.F32.BF16 R64, R100.reuse, R110, R64 ;  /* 0x0000006e6440723c */ /* 0x040fee0000041840 */
[----:B------:R-:W4:Y:S01]  /*97b0*/  MUFU.EX2 R185, R138 ;  /* 0x0000008a00b97308 */ /* 0x000f220000000800 */
[-C--:B-1----:R-:W-:Y:S08]  /*97c0*/  HMMA.16816.F32.BF16 R68, R100, R112.reuse, R68 ;  /* 0x000000706444723c */ /* 0x082ff00000041844 */
[C---:B------:R-:W-:Y:S01]  /*97d0*/  HMMA.16816.F32.BF16 R72, R104.reuse, R112, R72 ;  /* 0x000000706848723c */ /* 0x040fe20000041848 */
[--C-:B---3--:R-:W-:Y:S03]  /*97e0*/  FFMA.FTZ R2, R194, c[0x0][0x2d0], -R139.reuse ;  /* 0x0000b400c2027a23 */ /* 0x108fe6000001088b */
[----:B------:R-:W-:Y:S01]  /*97f0*/  MOV R194, R131 ;  /* 0x0000008300c27202 */ /* 0x000fe20000000f00 */
[----:B------:R-:W-:Y:S03]  /*9800*/  FFMA.FTZ R139, R195, c[0x0][0x2d0], -R139 ;  /* 0x0000b400c38b7a23 */ /* 0x000fe6000001088b */
[-C--:B------:R-:W-:Y:S01]  /*9810*/  HMMA.16816.F32.BF16 R76, R104, R114.reuse, R76 ;  /* 0x00000072684c723c */ /* 0x080fe2000004184c */
[----:B------:R1:W-:Y:S01]  /*9820*/  MUFU.EX2 R182, R2 ;  /* 0x0000000200b67308 */ /* 0x0003e20000000800 */
[----:B------:R-:W3:Y:S02]  /*9830*/  LDL.LU R195, [R1+0x4] ;  /* 0x0000040001c37983 */ /* 0x000ee40000300800 */
[----:B----4-:R-:W-:Y:S04]  /*9840*/  F2FP.BF16.PACK_AB R138, R185, R186 ;  /* 0x000000bab98a723e */ /* 0x010fe800000010ff */
[C---:B------:R-:W-:Y:S01]  /*9850*/  HMMA.16816.F32.BF16 R80, R100.reuse, R114, R80 ;  /* 0x000000726450723c */ /* 0x040fe20000041850 */
[----:B------:R-:W4:Y:S02]  /*9860*/  LDSM.16.MT88.4 R112, [R206+0x2080] ;  /* 0x00208000ce70783b */ /* 0x000f240000004200 */
[----:B------:R-:W1:Y:S05]  /*9870*/  MUFU.EX2 R181, R139 ;  /* 0x0000008b00b57308 */ /* 0x000e6a0000000800 */
[-C--:B-----5:R-:W-:Y:S08]  /*9880*/  HMMA.16816.F32.BF16 R84, R100, R116.reuse, R84 ;  /* 0x000000746454723c */ /* 0x0a0ff00000041854 */
[C---:B------:R-:W-:Y:S01]  /*9890*/  HMMA.16816.F32.BF16 R88, R104.reuse, R116, R88 ;  /* 0x000000746858723c */ /* 0x040fe20000041858 */
[--C-:B-1----:R-:W-:Y:S02]  /*98a0*/  FFMA.FTZ R2, R193, c[0x0][0x2d0], -R164.reuse ;  /* 0x0000b400c1027a23 */ /* 0x102fe400000108a4 */
[----:B------:R-:W5:Y:S02]  /*98b0*/  LDL.LU R193, [R1] ;  /* 0x0000000001c17983 */ /* 0x000f640000300800 */
[----:B------:R1:W-:Y:S03]  /*98c0*/  MUFU.EX2 R180, R2 ;  /* 0x0000000200b47308 */ /* 0x0003e60000000800 */
[-C--:B------:R-:W-:Y:S01]  /*98d0*/  HMMA.16816.F32.BF16 R92, R104, R118.reuse, R92 ;  /* 0x00000076685c723c */ /* 0x080fe2000004185c */
[----:B------:R-:W-:Y:S07]  /*98e0*/  F2FP.BF16.PACK_AB R139, R181, R182 ;  /* 0x000000b6b58b723e */ /* 0x000fee00000010ff */
[----:B------:R-:W-:Y:S01]  /*98f0*/  HMMA.16816.F32.BF16 R96, R100, R118, R96 ;  /* 0x000000766460723c */ /* 0x000fe20000041860 */
[--C-:B-1----:R-:W-:Y:S02]  /*9900*/  FFMA.FTZ R2, R196, c[0x0][0x2d0], -R164.reuse ;  /* 0x0000b400c4027a23 */ /* 0x102fe400000108a4 */
[----:B------:R-:W5:Y:S02]  /*9910*/  LDL.LU R196, [R1+0x8] ;  /* 0x0000080001c47983 */ /* 0x000f640000300800 */
[----:B------:R1:W1:Y:S02]  /*9920*/  MUFU.EX2 R178, R2 ;  /* 0x0000000200b27308 */ /* 0x0002640000000800 */
[--C-:B-1----:R-:W-:Y:S01]  /*9930*/  FFMA.FTZ R2, R198, c[0x0][0x2d0], -R164.reuse ;  /* 0x0000b400c6027a23 */ /* 0x102fe200000108a4 */
[----:B------:R-:W-:Y:S01]  /*9940*/  F2FP.BF16.PACK_AB R160, R178, R180 ;  /* 0x000000b4b2a0723e */ /* 0x000fe200000010ff */
[----:B------:R-:W-:Y:S03]  /*9950*/  FFMA.FTZ R164, R199, c[0x0][0x2d0], -R164 ;  /* 0x0000b400c7a47a23 */ /* 0x000fe600000108a4 */
[----:B------:R-:W-:Y:S03]  /*9960*/  MOV R198, R166 ;  /* 0x000000a600c67202 */ /* 0x000fe60000000f00 */
        /* <DEDUP_REMOVED lines=31> */
[----:B------:R-:W-:Y:S03]  /*9b60*/  FADD.FTZ R3, R245, R3 ;  /* 0x00000003f5037221 */ /* 0x000fe60000010000 */
[C---:B------:R-:W-:Y:S01]  /*9b70*/  HMMA.16816.F32.BF16 R56, R160.reuse, R164, R56 ;  /* 0x000000a4a038723c */ /* 0x040fe20000041838 */
[----:B------:R-:W-:Y:S03]  /*9b80*/  FADD.FTZ R8, R246, R3 ;  /* 0x00000003f6087221 */ /* 0x000fe60000010000 */
[----:B--2---:R-:W-:Y:S02]  /*9b90*/  FFMA.FTZ R3, R0, R189, R183 ;  /* 0x000000bd00037223 */ /* 0x004fe400000100b7 */
[----:B------:R-:W-:Y:S02]  /*9ba0*/  FADD.FTZ R0, R247, R8 ;  /* 0x00000008f7007221 */ /* 0x000fe40000010000 */
[-C--:B------:R-:W-:Y:S01]  /*9bb0*/  HMMA.16816.F32.BF16 R60, R160, R166.reuse, R60 ;  /* 0x000000a6a03c723c */ /* 0x080fe2000004183c */
[----:B------:R-:W-:Y:S03]  /*9bc0*/  FADD.FTZ R3, R184, R3 ;  /* 0x00000003b8037221 */ /* 0x000fe60000010000 */
[----:B------:R-:W-:Y:S02]  /*9bd0*/  FADD.FTZ R8, R233, R0 ;  /* 0x00000000e9087221 */ /* 0x000fe40000010000 */
[----:B------:R-:W-:Y:S02]  /*9be0*/  FADD.FTZ R3, R242, R3 ;  /* 0x00000003f2037221 */ /* 0x000fe40000010000 */
[C---:B------:R-:W-:Y:S01]  /*9bf0*/  HMMA.16816.F32.BF16 R64, R136.reuse, R166, R64 ;  /* 0x000000a68840723c */ /* 0x040fe20000041840 */
[----:B-----5:R-:W-:Y:S03]  /*9c00*/  FFMA.FTZ R128, R128, R193, R248 ;  /* 0x000000c180807223 */ /* 0x020fe600000100f8 */
        /* <DEDUP_REMOVED lines=9> */
[----:B------:R-:W-:Y:S02]  /*9ca0*/  FADD.FTZ R3, R175, R3 ;  /* 0x00000003af037221 */ /* 0x000fe40000010000 */
[----:B------:R-:W-:Y:S03]  /*9cb0*/  FFMA.FTZ R129, R129, R196, R198 ;  /* 0x000000c481817223 */ /* 0x000fe600000100c6 */
        /* <DEDUP_REMOVED lines=22> */
[----:B------:R-:W-:Y:S01]  /*9e20*/  IADD3 R223, R219, -0x1, RZ ;  /* 0xffffffffdbdf7810 */ /* 0x000fe20007ffe0ff */
[----:B------:R-:W-:Y:S01]  /*9e30*/  FADD.FTZ R4, R201, R0 ;  /* 0x00000000c9047221 */ /* 0x000fe20000010000 */
[----:B------:R-:W-:Y:S03]  /*9e40*/  MOV R136, R130 ;  /* 0x0000008200887202 */ /* 0x000fe60000000f00 */
        /* <DEDUP_REMOVED lines=24> */
.L_x_1169:
        /* <DEDUP_REMOVED lines=21> */
.L_x_1192:
[----:B------:R-:W-:-:S04]  /*a120*/  MOV R3, 0x1 ;  /* 0x0000000100037802 */ /* 0x000fc80000000f00 */
[----:B------:R-:W-:-:S13]  /*a130*/  ISETP.NE.AND P0, PT, R3, c[0x0][0x32c], PT ;  /* 0x0000cb0003007a0c */ /* 0x000fda0003f05270 */
[----:B------:R-:W-:-:S05]  /*a140*/  @P0 IMAD.HI.U32 R3, R0, c[0x0][0x330], RZ ;  /* 0x0000cc0000030a27 */ /* 0x000fca00078e00ff */
[----:B------:R-:W-:-:S05]  /*a150*/  @P0 SHF.R.U32.HI R0, RZ, c[0x0][0x334], R3 ;  /* 0x0000cd00ff000a19 */ /* 0x000fca0000011603 */
.L_x_1193:
[----:B------:R-:W-:-:S05]  /*a160*/  IMAD R0, R0, c[0x0][0x32c], RZ ;  /* 0x0000cb0000007a24 */ /* 0x000fca00078e02ff */
[----:B------:R-:W-:-:S03]  /*a170*/  IMNMX R2, R2, R0, !PT ;  /* 0x0000000002027217 */ /* 0x000fc60007800200 */
.L_x_1191:
        /* <DEDUP_REMOVED lines=27> */
.L_x_1199:
        /* <DEDUP_REMOVED lines=19> */
[----:B-1-34-:R-:W1:Y:S01]  /*a460*/  S2R R5, SR_CTAID.Y ;  /* 0x0000000000057919 */ /* 0x01ae620000002600 */
[----:B------:R-:W-:Y:S01]  /*a470*/  SHF.R.S32.HI R2, RZ, 0x1f, R224 ;  /* 0x0000001fff027819 */ /* 0x000fe200000114e0 */
[----:B------:R-:W-:Y:S01]  /*a480*/  BSSY B0, `(.L_x_1195) ;  /* 0x000003b000007945 */ /* 0x000fe20003800000 */
[C---:B------:R-:W-:Y:S01]  /*a490*/  ISETP.GE.AND P1, PT, R225.reuse, c[0x0][0x1d4], PT ;  /* 0x00007500e1007a0c */ /* 0x040fe20003f26270 */
[----:B------:R-:W2:Y:S01]  /*a4a0*/  S2R R9, SR_CTAID.Y ;  /* 0x0000000000097919 */ /* 0x000ea20000002600 */
[C---:B------:R-:W-:Y:S01]  /*a4b0*/  IADD3 R12, R225.reuse, 0x20, RZ ;  /* 0x00000020e10c7810 */ /* 0x040fe20007ffe0ff */
[----:B------:R-:W-:Y:S01]  /*a4c0*/  IMAD R4, R2, c[0x0][0x208], RZ ;  /* 0x0000820002047a24 */ /* 0x000fe200078e02ff */
[----:B------:R-:W-:Y:S01]  /*a4d0*/  IADD3 R11, R225, 0x40, RZ ;  /* 0x00000040e10b7810 */ /* 0x000fe20007ffe0ff */
[----:B------:R-:W-:Y:S01]  /*a4e0*/  IMAD.WIDE.U32 R2, R224, c[0x0][0x208], RZ ;  /* 0x00008200e0027a25 */ /* 0x000fe200078e00ff */
[----:B------:R-:W-:Y:S01]  /*a4f0*/  ISETP.GE.AND P3, PT, R12, c[0x0][0x1d4], PT ;  /* 0x000075000c007a0c */ /* 0x000fe20003f66270 */
[----:B------:R-:W3:Y:S01]  /*a500*/  S2R R10, SR_TID.X ;  /* 0x00000000000a7919 */ /* 0x000ee20000002100 */
[----:B------:R-:W-:Y:S01]  /*a510*/  ISETP.GE.AND P2, PT, R11, c[0x0][0x1d4], PT ;  /* 0x000075000b007a0c */ /* 0x000fe20003f46270 */
[----:B------:R-:W-:Y:S01]  /*a520*/  IMAD R4, R224, c[0x0][0x20c], R4 ;  /* 0x00008300e0047a24 */ /* 0x000fe200078e0204 */
[----:B------:R-:W-:Y:S03]  /*a530*/  SHF.R.S32.HI R8, RZ, 0x1f, R222 ;  /* 0x0000001fff087819 */ /* 0x000fe600000114de */
        /* <DEDUP_REMOVED lines=10> */
[----:B------:R-:W-:Y:S02]  /*a5e0*/  IADD3.X R8, R5, R3, R8, P0, !PT ;  /* 0x0000000305087210 */ /* 0x000fe400007fe408 */
[C---:B------:R-:W-:Y:S04]  /*a5f0*/  LEA R9, P0, R2.reuse, c[0x0][0x1f8], 0x1 ;  /* 0x00007e0002097a11 */ /* 0x040fe800078008ff */
[----:B------:R-:W-:Y:S02]  /*a600*/  LEA.HI.X R8, R2, c[0x0][0x1fc], R8, 0x1, P0 ;  /* 0x00007f0002087a11 */ /* 0x000fe400000f0c08 */
[----:B------:R-:W1:Y:S04]  /*a610*/  SHFL.IDX PT, R2, R9, RZ, 0x1c1f ;  /* 0x001c1fff09027589 */ /* 0x000e6800000e0000 */
[----:B------:R-:W2:Y:S01]  /*a620*/  SHFL.IDX PT, R3, R8, RZ, 0x1c1f ;  /* 0x001c1fff08037589 */ /* 0x000ea200000e0000 */
[C---:B-1----:R-:W-:Y:S05]  /*a630*/  IADD3 R6, P0, R2.reuse, R228, RZ ;  /* 0x000000e402067210 */ /* 0x042fea0007f1e0ff */
[C---:B--2---:R-:W-:Y:S01]  /*a640*/  IMAD.X R7, R3.reuse, 0x1, R200, P0 ;  /* 0x0000000103077824 */ /* 0x044fe200000e06c8 */
[C---:B------:R-:W-:Y:S04]  /*a650*/  IADD3 R4, P0, R2.reuse, R198, RZ ;  /* 0x000000c602047210 */ /* 0x040fe80007f1e0ff */
[----:B------:R-:W-:Y:S01]  /*a660*/  @!PT LDS RZ, [RZ] ;  /* 0x00000000fffff984 */ /* 0x000fe20000000800 */
[----:B------:R1:W-:Y:S01]  /*a670*/  LDGSTS.E.BYPASS.LTC128B.128 [R218+0x1880], [R6.64], !P1 ;  /* 0x0188000006da7fae */ /* 0x0003e2000c901d46 */
[C---:B------:R-:W-:Y:S01]  /*a680*/  IMAD.X R5, R3.reuse, 0x1, R199, P0 ;  /* 0x0000000103057824 */ /* 0x040fe200000e06c7 */
        /* <DEDUP_REMOVED lines=9> */
.L_x_1241:
[C---:B------:R-:W-:Y:S02]  /*a720*/  IADD3 R10, R225.reuse, 0x20, RZ ;  /* 0x00000020e10a7810 */ /* 0x040fe40007ffe0ff */
[C---:B------:R-:W-:Y:S02]  /*a730*/  ISETP.GE.AND P3, PT, R225.reuse, c[0x0][0x1d4], PT ;  /* 0x00007500e1007a0c */ /* 0x040fe40003f66270 */
        /* <DEDUP_REMOVED lines=15> */
.L_x_1196:
[----:B------:R-:W-:Y:S05]  /*a830*/  BSYNC B0 ;  /* 0x0000000000007941 */ /* 0x000fea0003800000 */
.L_x_1195:
        /* <DEDUP_REMOVED lines=33> */
[----:B------:R-:W5:Y:S07]  /*aa50*/  LDSM.16.M88.4 R168, [R208+0x8080] ;  /* 0x00808000d0a8783b */ /* 0x000f6e0000000200 */
[----:B------:R-:W-:Y:S01]  /*aa60*/  HMMA.16816.F32.BF16 R48, R160, R178, R48 ;  /* 0x000000b2a030723c */ /* 0x000fe20000041830 */
[----:B------:R-:W2:Y:S07]  /*aa70*/  LDSM.16.M88.4 R160, [R214] ;  /* 0x00000000d6a0783b */ /* 0x000eae0000000200 */
[-C--:B-1----:R-:W-:Y:S01]  /*aa80*/  HMMA.16816.F32.BF16 R4, R136, R180.reuse, R4 ;  /* 0x000000b48804723c */ /* 0x082fe20000041804 */
[----:B------:R-:W1:Y:S07]  /*aa90*/  LDSM.16.M88.4 R176, [R213] ;  /* 0x00000000d5b0783b */ /* 0x000e6e0000000200 */
        /* <DEDUP_REMOVED lines=27> */
[-C--:B-1----:R-:W-:Y:S08]  /*ac50*/  HMMA.16816.F32.BF16 R36, R168, R176.reuse, R36 ;  /* 0x000000b0a824723c */ /* 0x082ff00000041824 */
[C---:B------:R-:W-:Y:S08]  /*ac60*/  HMMA.16816.F32.BF16 R40, R192.reuse, R176, R40 ;  /* 0x000000b0c028723c */ /* 0x040ff00000041828 */
[-C--:B------:R-:W-:Y:S01]  /*ac70*/  HMMA.16816.F32.BF16 R44, R192, R178.reuse, R44 ;  /* 0x000000b2c02c723c */ /* 0x080fe2000004182c */
[----:B------:R-:W1:Y:S07]  /*ac80*/  LDSM.16.M88.4 R192, [R208+0xb080] ;  /* 0x00b08000d0c0783b */ /* 0x000e6e0000000200 */
[----:B------:R-:W-:Y:S01]  /*ac90*/  HMMA.16816.F32.BF16 R48, R168, R178, R48 ;  /* 0x000000b2a830723c */ /* 0x000fe20000041830 */
[----:B------:R-:W5:Y:S07]  /*aca0*/  LDSM.16.M88.4 R168, [R211] ;  /* 0x00000000d3a8783b */ /* 0x000f6e0000000200 */
[-C--:B---3--:R-:W-:Y:S01]  /*acb0*/  HMMA.16816.F32.BF16 R4, R136, R164.reuse, R4 ;  /* 0x000000a48804723c */ /* 0x088fe20000041804 */
[----:B------:R-:W3:Y:S01]  /*acc0*/  LDSM.16.M88.4 R176, [R210] ;  /* 0x00000000d2b0783b */ /* 0x000ee20000000200 */
[----:B------:R-:W-:Y:S06]  /*acd0*/  DEPBAR.LE SB0, 0x0 ;  /* 0x000080000000791a */ /* 0x000fec0000000000 */
[C---:B----4-:R-:W-:Y:S01]  /*ace0*/  HMMA.16816.F32.BF16 R8, R172.reuse, R164, R8 ;  /* 0x000000a4ac08723c */ /* 0x050fe20000041808 */
[----:B------:R-:W-:Y:S07]  /*acf0*/  BAR.SYNC.DEFER_BLOCKING 0x0 ;  /* 0x0000000000007b1d */ /* 0x000fee0000010000 */
        /* <DEDUP_REMOVED lines=11> */
[C---:B-1----:R-:W-:Y:S08]  /*adb0*/  HMMA.16816.F32.BF16 R8, R192.reuse, R188, R8 ;  /* 0x000000bcc008723c */ /* 0x042ff00000041808 */
[-C--:B------:R-:W-:Y:S08]  /*adc0*/  HMMA.16816.F32.BF16 R12, R192, R190.reuse, R12 ;  /* 0x000000bec00c723c */ /* 0x080ff0000004180c */
[C---:B------:R-:W-:Y:S08]  /*add0*/  HMMA.16816.F32.BF16 R16, R160.reuse, R190, R16 ;  /* 0x000000bea010723c */ /* 0x040ff00000041810 */
[-C--:B-----5:R-:W-:Y:S08]  /*ade0*/  HMMA.16816.F32.BF16 R20, R160, R168.reuse, R20 ;  /* 0x000000a8a014723c */ /* 0x0a0ff00000041814 */
[C---:B------:R-:W-:Y:S08]  /*adf0*/  HMMA.16816.F32.BF16 R24, R192.reuse, R168, R24 ;  /* 0x000000a8c018723c */ /* 0x040ff00000041818 */
[-C--:B------:R-:W-:Y:S08]  /*ae00*/  HMMA.16816.F32.BF16 R28, R192, R170.reuse, R28 ;  /* 0x000000aac01c723c */ /* 0x080ff0000004181c */
[C---:B------:R-:W-:Y:S08]  /*ae10*/  HMMA.16816.F32.BF16 R32, R160.reuse, R170, R32 ;  /* 0x000000aaa020723c */ /* 0x040ff00000041820 */
[-C--:B---3--:R-:W-:Y:S08]  /*ae20*/  HMMA.16816.F32.BF16 R36, R160, R176.reuse, R36 ;  /* 0x000000b0a024723c */ /* 0x088ff00000041824 */
[C---:B------:R-:W-:Y:S08]  /*ae30*/  HMMA.16816.F32.BF16 R40, R192.reuse, R176, R40 ;  /* 0x000000b0c028723c */ /* 0x040ff00000041828 */
[-C--:B------:R-:W-:Y:S08]  /*ae40*/  HMMA.16816.F32.BF16 R44, R192, R178.reuse, R44 ;  /* 0x000000b2c02c723c */ /* 0x080ff0000004182c */
[----:B------:R-:W-:Y:S01]  /*ae50*/  HMMA.16816.F32.BF16 R48, R160, R178, R48 ;  /* 0x000000b2a030723c */ /* 0x000fe20000041830 */
[----:B------:R-:W-:-:S07]  /*ae60*/  @!P0 BRA `(.L_x_1198) ;  /* 0x000004b000008947 */ /* 0x000fce0003800000 */
[----:B------:R-:W2:Y:S01]  /*ae70*/  LDL R3, [R1+0x20] ;  /* 0x0000200001037983 */ /* 0x000ea20000100800 */
[----:B------:R-:W-:Y:S01]  /*ae80*/  IMAD.MOV.U32 R222, RZ, RZ, RZ ;  /* 0x000000ffffde7224 */ /* 0x000fe200078e00ff */
[----:B------:R-:W-:Y:S01]  /*ae90*/  ISETP.GE.AND P5, PT, R225, c[0x0][0x1d4], PT ;  /* 0x00007500e1007a0c */ /* 0x000fe20003fa6270 */
[----:B------:R-:W-:Y:S01]  /*aea0*/  IMAD.MOV.U32 R130, RZ, RZ, c[0x0][0x2b8] ;  /* 0x0000ae00ff827624 */ /* 0x000fe200078e00ff */
[----:B------:R-:W3:Y:S04]  /*aeb0*/  LDL R2, [R1+0x14] ;  /* 0x0000140001027983 */ /* 0x000ee80000100800 */
[----:B------:R-:W4:Y:S01]  /*aec0*/  LDL.64 R202, [R1+0x28] ;  /* 0x0000280001ca7983 */ /* 0x000f220000100a00 */
[----:B------:R-:W-:Y:S03]  /*aed0*/  ISETP.NE.AND P2, PT, R130, 0x1, PT ;  /* 0x000000018200780c */ /* 0x000fe60003f45270 */
[----:B------:R-:W5:Y:S01]  /*aee0*/  LDL R201, [R1+0x30] ;  /* 0x0000300001c97983 */ /* 0x000f620000100800 */
[----:B---3--:R-:W-:Y:S01]  /*aef0*/  ISETP.GT.AND P1, PT, R2, 0x2f, PT ;  /* 0x0000002f0200780c */ /* 0x008fe20003f24270 */
[----:B--2---:R-:W-:Y:S05]  /*af00*/  IMAD R3, R223, 0x30, R3 ;  /* 0x00000030df037824 */ /* 0x004fea00078e0203 */
[----:B------:R-:W-:Y:S05]  /*af10*/  IADD3 R3, R3, -0x30, R2 ;  /* 0xffffffd003037810 */ /* 0x000fea0007ffe002 */
[----:B------:R-:W-:Y:S04]  /*af20*/  @P2 IMAD.HI.U32 R130, R3, c[0x0][0x2bc], RZ ;  /* 0x0000af0003822a27 */ /* 0x000fe800078e00ff */
[--C-:B------:R-:W-:Y:S01]  /*af30*/  IMAD.MOV.U32 R2, RZ, RZ, R3.reuse ;  /* 0x000000ffff027224 */ /* 0x100fe200078e0003 */
[----:B------:R-:W-:Y:S04]  /*af40*/  @P2 SHF.R.U32.HI R2, RZ, c[0x0][0x2c0], R130 ;  /* 0x0000b000ff022a19 */ /* 0x000fe80000011682 */
[C---:B----4-:R-:W-:Y:S02]  /*af50*/  @!P1 IADD3 R131, P0, R2.reuse, R202, RZ ;  /* 0x000000ca02839210 */ /* 0x050fe40007f1e0ff */
[----:B------:R-:W1:Y:S02]  /*af60*/  S2R R202, SR_CTAID.Y ;  /* 0x0000000000ca7919 */ /* 0x000e640000002600 */
[----:B-----5:R-:W-:Y:S01]  /*af70*/  @!P1 LEA.HI.X.SX32 R136, R2, R201, 0x1, P0 ;  /* 0x000000c902889211 */ /* 0x020fe200000f0eff */
[----:B------:R-:W-:Y:S01]  /*af80*/  IMAD.MOV R2, RZ, RZ, -R2 ;  /* 0x000000ffff027224 */ /* 0x000fe200078e0a02 */
[----:B------:R-:W2:Y:S01]  /*af90*/  S2R R201, SR_CTAID.Y ;  /* 0x0000000000c97919 */ /* 0x000ea20000002600 */
[C---:B------:R-:W-:Y:S02]  /*afa0*/  @!P1 LEA R130, P0, R131.reuse, c[0x0][0x2a0], 0x2 ;  /* 0x0000a80083829a11 */ /* 0x040fe400078010ff */
[----:B------:R-:W-:Y:S02]  /*afb0*/  IMAD R224, R2, c[0x0][0x2b8], R3 ;  /* 0x0000ae0002e07a24 */ /* 0x000fe400078e0203 */
[----:B------:R-:W-:Y:S03]  /*afc0*/  @!P1 LEA.HI.X R131, R131, c[0x0][0x2a4], R136, 0x2, P0 ;  /* 0x0000a90083839a11 */ /* 0x000fe600000f1488 */
[----:B------:R-:W-:Y:S02]  /*afd0*/  SHF.R.S32.HI R2, RZ, 0x1f, R224 ;  /* 0x0000001fff027819 */ /* 0x000fe400000114e0 */
[----:B------:R3:W4:Y:S01]  /*afe0*/  @!P1 LDG.E R222, [R130.64] ;  /* 0x0000000682de9981 */ /* 0x000722000c1e1900 */
[----:B-1----:R-:W-:Y:S01]  /*aff0*/  SHF.R.S32.HI R202, RZ, 0x1f, R202 ;  /* 0x0000001fffca7819 */ /* 0x002fe200000114ca */
[C---:B--2---:R-:W-:Y:S04]  /*b000*/  IMAD.WIDE.U32 R220, R201.reuse, c[0x0][0x1e8], RZ ;  /* 0x00007a00c9dc7a25 */ /* 0x044fe800078e00ff */
[----:B------:R-:W-:Y:S04]  /*b010*/  IMAD R202, R202, c[0x0][0x1e8], RZ ;  /* 0x00007a00caca7a24 */ /* 0x000fe800078e02ff */
[----:B------:R-:W-:Y:S02]  /*b020*/  IMAD R202, R201, c[0x0][0x1ec], R202 ;  /* 0x00007b00c9ca7a24 */ /* 0x000fe400078e02ca */
[----:B------:R-:W1:Y:S01]  /*b030*/  S2R R201, SR_TID.X ;  /* 0x0000000000c97919 */ /* 0x000e620000002100 */
[----:B---3--:R-:W-:Y:S02]  /*b040*/  IMAD R130, R2, c[0x0][0x1e0], RZ ;  /* 0x0000780002827a24 */ /* 0x008fe400078e02ff */
[C---:B------:R-:W-:Y:S04]  /*b050*/  IMAD.WIDE.U32 R2, R224.reuse, c[0x0][0x1e0], RZ ;  /* 0x00007800e0027a25 */ /* 0x040fe800078e00ff */
[----:B------:R-:W-:Y:S02]  /*b060*/  IMAD R130, R224, c[0x0][0x1e4], R130 ;  /* 0x00007900e0827a24 */ /* 0x000fe400078e0282 */
[----:B------:R-:W-:Y:S02]  /*b070*/  IMAD.IADD R202, R221, 0x1, R202 ;  /* 0x00000001ddca7824 */ /* 0x000fe400078e02ca */
[----:B------:R-:W-:Y:S01]  /*b080*/  IMAD.IADD R3, R3, 0x1, R130 ;  /* 0x0000000103037824 */ /* 0x000fe200078e0282 */
[----:B-1----:R-:W-:Y:S04]  /*b090*/  SHF.R.S32.HI R137, RZ, 0x1f, R201 ;  /* 0x0000001fff897819 */ /* 0x002fe800000114c9 */
[----:B------:R-:W-:Y:S02]  /*b0a0*/  LEA.HI R137, R137, R201, RZ, 0x2 ;  /* 0x000000c989897211 */ /* 0x000fe400078f10ff */
[----:B------:R-:W-:Y:S02]  /*b0b0*/  IADD3 R201, R225, 0x40, RZ ;  /* 0x00000040e1c97810 */ /* 0x000fe40007ffe0ff */
[----:B------:R-:W-:Y:S02]  /*b0c0*/  SHF.R.S32.HI R137, RZ, 0x2, R137 ;  /* 0x00000002ff897819 */ /* 0x000fe40000011489 */
[----:B------:R-:W-:Y:S02]  /*b0d0*/  ISETP.GE.AND P3, PT, R201, c[0x0][0x1d4], PT ;  /* 0x00007500c9007a0c */ /* 0x000fe40003f66270 */
[----:B------:R-:W-:Y:S04]  /*b0e0*/  IADD3 R136, -R137, 0x30, RZ ;  /* 0x0000003089887810 */ /* 0x000fe80007ffe1ff */
[----:B------:R-:W-:Y:S02]  /*b0f0*/  ISETP.GE.AND P1, PT, R136, 0x1, PT ;  /* 0x000000018800780c */ /* 0x000fe40003f26270 */
[----:B----4-:R-:W-:Y:S01]  /*b100*/  SHF.R.S32.HI R130, RZ, 0x1f, R222 ;  /* 0x0000001fff827819 */ /* 0x010fe200000114de */
[----:B------:R-:W-:Y:S04]  /*b110*/  IMAD.WIDE.U32 R2, R222, c[0x0][0x1f0], R2 ;  /* 0x00007c00de027a25 */ /* 0x000fe800078e0002 */
[----:B------:R-:W-:Y:S01]  /*b120*/  IMAD R130, R130, c[0x0][0x1f0], RZ ;  /* 0x00007c0082827a24 */ /* 0x000fe200078e02ff */
[----:B------:R-:W-:Y:S03]  /*b130*/  IADD3 R2, P0, R220, R2, RZ ;  /* 0x00000002dc027210 */ /* 0x000fe60007f1e0ff */
[----:B------:R-:W-:Y:S05]  /*b140*/  IMAD R130, R222, c[0x0][0x1f4], R130 ;  /* 0x00007d00de827a24 */ /* 0x000fea00078e0282 */
[----:B------:R-:W-:Y:S02]  /*b150*/  IADD3.X R130, R202, R3, R130, P0, !PT ;  /* 0x00000003ca827210 */ /* 0x000fe400007fe482 */
[C---:B------:R-:W-:Y:S02]  /*b160*/  LEA R131, P0, R2.reuse, c[0x0][0x1c8], 0x1 ;  /* 0x0000720002837a11 */ /* 0x040fe400078008ff */
[----:B------:R-:W-:Y:S02]  /*b170*/  IADD3 R202, R225, 0x20, RZ ;  /* 0x00000020e1ca7810 */ /* 0x000fe40007ffe0ff */
[----:B------:R-:W-:Y:S02]  /*b180*/  LEA.HI.X R130, R2, c[0x0][0x1cc], R130, 0x1, P0 ;  /* 0x0000730002827a11 */ /* 0x000fe400000f0c82 */
[----:B------:R-:W1:Y:S01]  /*b190*/  SHFL.IDX PT, R2, R131, RZ, 0x1c1f ;  /* 0x001c1fff83027589 */ /* 0x000e6200000e0000 */
[----:B------:R-:W-:Y:S03]  /*b1a0*/  ISETP.GE.AND P4, PT, R202, c[0x0][0x1d4], PT ;  /* 0x00007500ca007a0c */ /* 0x000fe60003f86270 */
[----:B------:R-:W2:Y:S01]  /*b1b0*/  SHFL.IDX PT, R3, R130, RZ, 0x1c1f ;  /* 0x001c1fff82037589 */ /* 0x000ea200000e0000 */
[C---:B-1----:R-:W-:Y:S05]  /*b1c0*/  @P1 IADD3 R162, P0, R2.reuse, R228, RZ ;  /* 0x000000e402a21210 */ /* 0x042fea0007f1e0ff */
[C-C-:B--2---:R-:W-:Y:S01]  /*b1d0*/  @P1 IMAD.X R163, R3.reuse, 0x1, R200.reuse, P0 ;  /* 0x0000000103a31824 */ /* 0x144fe200000e06c8 */
        /* <DEDUP_REMOVED lines=20> */
.L_x_1198:
[----:B-1----:R-:W-:Y:S01]  /*b320*/  FMNMX.FTZ R2, R4, R134, !PT ;  /* 0x0000008604027209 */ /* 0x002fe20007810000 */
[----:B------:R-:W-:Y:S01]  /*b330*/  LDSM.16.MT88.4 R160, [R205+0x1880] ;  /* 0x00188000cda0783b */ /* 0x000fe20000004200 */
[----:B------:R-:W-:Y:S02]  /*b340*/  ISETP.GT.AND P0, PT, R223, R227, PT ;  /* 0x000000e3df00720c */ /* 0x000fe40003f04270 */
        /* <DEDUP_REMOVED lines=39> */
[----:B------:R-:W-:Y:S03]  /*b5c0*/  FMNMX.FTZ R2, R41, R2, !PT ;  /* 0x0000000229027209 */ /* 0x000fe60007810000 */
[----:B------:R-:W1:Y:S01]  /*b5d0*/  SHFL.BFLY PT, R131, R3, 0x2, 0x1f ;  /* 0x0c401f0003837f89 */ /* 0x000e6200000e0000 */
[----:B------:R-:W-:Y:S04]  /*b5e0*/  FMNMX.FTZ R2, R44, R2, !PT ;  /* 0x000000022c027209 */ /* 0x000fe80007810000 */
[----:B------:R-:W-:Y:S05]  /*b5f0*/  FMNMX.FTZ R2, R45, R2, !PT ;  /* 0x000000022d027209 */ /* 0x000fea0007810000 */
[----:B------:R-:W1:Y:S02]  /*b600*/  SHFL.BFLY PT, R132, R2, 0x2, 0x1f ;  /* 0x0c401f0002847f89 */ /* 0x000e6400000e0000 */
[----:B-1----:R-:W-:Y:S02]  /*b610*/  FMNMX.FTZ R134, R134, R130, !PT ;  /* 0x0000008286867209 */ /* 0x002fe40007810000 */
[----:B------:R-:W-:Y:S04]  /*b620*/  FMNMX.FTZ R130, R10, R128, !PT ;  /* 0x000000800a827209 */ /* 0x000fe80007810000 */
[----:B------:R-:W1:Y:S01]  /*b630*/  SHFL.BFLY PT, R133, R134, 0x1, 0x1f ;  /* 0x0c201f0086857f89 */ /* 0x000e6200000e0000 */
[----:B------:R-:W-:Y:S02]  /*b640*/  FMNMX.FTZ R130, R11, R130, !PT ;  /* 0x000000820b827209 */ /* 0x000fe40007810000 */
[----:B------:R-:W-:Y:S02]  /*b650*/  FMNMX.FTZ R3, R3, R131, !PT ;  /* 0x0000008303037209 */ /* 0x000fe40007810000 */
[----:B------:R-:W-:Y:S03]  /*b660*/  FMNMX.FTZ R130, R14, R130, !PT ;  /* 0x000000820e827209 */ /* 0x000fe60007810000 */
[----:B------:R-:W1:Y:S01]  /*b670*/  SHFL.BFLY PT, R131, R3, 0x1, 0x1f ;  /* 0x0c201f0003837f89 */ /* 0x000e6200000e0000 */
[----:B------:R-:W-:Y:S02]  /*b680*/  FMNMX.FTZ R132, R2, R132, !PT ;  /* 0x0000008402847209 */ /* 0x000fe40007810000 */
[----:B------:R-:W-:Y:S05]  /*b690*/  FMNMX.FTZ R2, R15, R130, !PT ;  /* 0x000000820f027209 */ /* 0x000fea0007810000 */
[----:B------:R-:W1:Y:S01]  /*b6a0*/  SHFL.BFLY PT, R130, R132, 0x1, 0x1f ;  /* 0x0c201f0084827f89 */ /* 0x000e6200000e0000 */
[----:B------:R-:W-:Y:S02]  /*b6b0*/  FMNMX.FTZ R2, R26, R2, !PT ;  /* 0x000000021a027209 */ /* 0x000fe40007810000 */
[----:B-1----:R-:W-:Y:S02]  /*b6c0*/  FMNMX.FTZ R134, R134, R133, !PT ;  /* 0x0000008586867209 */ /* 0x002fe40007810000 */
[----:B------:R-:W-:Y:S03]  /*b6d0*/  FMNMX.FTZ R2, R27, R2, !PT ;  /* 0x000000021b027209 */ /* 0x000fe60007810000 */
[----:B------:R-:W-:Y:S01]  /*b6e0*/  FADD.FTZ R0, -R134, R0 ;  /* 0x0000000086007221 */ /* 0x000fe20000010100 */
[----:B------:R-:W-:Y:S04]  /*b6f0*/  FMNMX.FTZ R2, R30, R2, !PT ;  /* 0x000000021e027209 */ /* 0x000fe80007810000 */
[----:B------:R-:W-:Y:S02]  /*b700*/  FMNMX.FTZ R2, R31, R2, !PT ;  /* 0x000000021f027209 */ /* 0x000fe40007810000 */
[----:B------:R-:W-:Y:S02]  /*b710*/  FMNMX.FTZ R133, R3, R131, !PT ;  /* 0x0000008303857209 */ /* 0x000fe40007810000 */
[----:B------:R-:W-:Y:S01]  /*b720*/  FMNMX.FTZ R3, R42, R2, !PT ;  /* 0x000000022a037209 */ /* 0x000fe20007810000 */
[----:B------:R-:W-:Y:S02]  /*b730*/  FMUL.FTZ R2, R0, c[0x0][0x2d0] ;  /* 0x0000b40000027a20 */ /* 0x000fe40000410000 */
[----:B------:R-:W-:Y:S01]  /*b740*/  FMUL.FTZ R168, R133, c[0x0][0x2d0] ;  /* 0x0000b40085a87a20 */ /* 0x000fe20000410000 */
[----:B------:R-:W-:Y:S01]  /*b750*/  FMNMX.FTZ R0, R43, R3, !PT ;  /* 0x000000032b007209 */ /* 0x000fe20007810000 */
[----:B------:R1:W1:Y:S01]  /*b760*/  MUFU.EX2 R131, R2 ;  /* 0x0000000200837308 */ /* 0x0002620000000800 */
[----:B------:R-:W-:Y:S01]  /*b770*/  FMNMX.FTZ R132, R132, R130, !PT ;  /* 0x0000008284847209 */ /* 0x000fe20007810000 */
[--C-:B------:R-:W-:Y:S01]  /*b780*/  FFMA.FTZ R18, R18, c[0x0][0x2d0], -R168.reuse ;  /* 0x0000b40012127a23 */ /* 0x100fe200000108a8 */
[----:B------:R-:W-:Y:S01]  /*b790*/  FMNMX.FTZ R0, R46, R0, !PT ;  /* 0x000000002e007209 */ /* 0x000fe20007810000 */
[--C-:B------:R-:W-:Y:S02]  /*b7a0*/  FFMA.FTZ R19, R19, c[0x0][0x2d0], -R168.reuse ;  /* 0x0000b40013137a23 */ /* 0x100fe400000108a8 */
[--C-:B------:R-:W-:Y:S01]  /*b7b0*/  FFMA.FTZ R6, R6, c[0x0][0x2d0], -R168.reuse ;  /* 0x0000b40006067a23 */ /* 0x100fe200000108a8 */
[----:B------:R-:W-:Y:S01]  /*b7c0*/  FMNMX.FTZ R0, R47, R0, !PT ;  /* 0x000000002f007209 */ /* 0x000fe20007810000 */
[--C-:B------:R-:W-:Y:S02]  /*b7d0*/  FFMA.FTZ R7, R7, c[0x0][0x2d0], -R168.reuse ;  /* 0x0000b40007077a23 */ /* 0x100fe400000108a8 */
[----:B------:R-:W-:Y:S01]  /*b7e0*/  MUFU.EX2 R202, R6 ;  /* 0x0000000600ca7308 */ /* 0x000fe20000000800 */
[----:B------:R-:W-:Y:S01]  /*b7f0*/  FMUL.FTZ R169, R132, c[0x0][0x2d0] ;  /* 0x0000b40084a97a20 */ /* 0x000fe20000410000 */
[----:B------:R-:W1:Y:S01]  /*b800*/  SHFL.BFLY PT, R3, R0, 0x2, 0x1f ;  /* 0x0c401f0000037f89 */ /* 0x000e6200000e0000 */
[--C-:B------:R-:W-:Y:S02]  /*b810*/  FFMA.FTZ R22, R22, c[0x0][0x2d0], -R168.reuse ;  /* 0x0000b40016167a23 */ /* 0x100fe400000108a8 */
[--C-:B------:R-:W-:Y:S02]  /*b820*/  FFMA.FTZ R8, R8, c[0x0][0x2d0], -R169.reuse ;  /* 0x0000b40008087a23 */ /* 0x100fe400000108a9 */
[--C-:B------:R-:W-:Y:S02]  /*b830*/  FFMA.FTZ R9, R9, c[0x0][0x2d0], -R169.reuse ;  /* 0x0000b40009097a23 */ /* 0x100fe400000108a9 */
[--C-:B------:R-:W-:Y:S01]  /*b840*/  FFMA.FTZ R12, R12, c[0x0][0x2d0], -R169.reuse ;  /* 0x0000b4000c0c7a23 */ /* 0x100fe200000108a9 */
[----:B------:R-:W1:Y:S01]  /*b850*/  MUFU.EX2 R203, R7 ;  /* 0x0000000700cb7308 */ /* 0x000e620000000800 */
[----:B------:R-:W-:Y:S02]  /*b860*/  FFMA.FTZ R13, R13, c[0x0][0x2d0], -R169 ;  /* 0x0000b4000d0d7a23 */ /* 0x000fe400000108a9 */
[--C-:B------:R-:W-:Y:S02]  /*b870*/  FFMA.FTZ R34, R34, c[0x0][0x2d0], -R168.reuse ;  /* 0x0000b40022227a23 */ /* 0x100fe400000108a8 */
[----:B-1----:R-:W-:Y:S02]  /*b880*/  FADD.FTZ R2, -R133, R129 ;  /* 0x0000008185027221 */ /* 0x002fe40000010100 */
[C---:B------:R-:W-:Y:S02]  /*b890*/  FMUL.FTZ R100, R131.reuse, R100 ;  /* 0x0000006483647220 */ /* 0x040fe40000410000 */
[----:B------:R-:W-:Y:S01]  /*b8a0*/  FMUL.FTZ R2, R2, c[0x0][0x2d0] ;  /* 0x0000b40002027a20 */ /* 0x000fe20000410000 */
[----:B------:R-:W-:Y:S01]  /*b8b0*/  MUFU.EX2 R201, R18 ;  /* 0x0000001200c97308 */ /* 0x000fe20000000800 */
[----:B------:R-:W-:Y:S02]  /*b8c0*/  FMUL.FTZ R101, R131, R101 ;  /* 0x0000006583657220 */ /* 0x000fe40000410000 */
[--C-:B------:R-:W-:Y:S02]  /*b8d0*/  FFMA.FTZ R35, R35, c[0x0][0x2d0], -R168.reuse ;  /* 0x0000b40023237a23 */ /* 0x100fe400000108a8 */
[--C-:B------:R-:W-:Y:S01]  /*b8e0*/  FFMA.FTZ R38, R38, c[0x0][0x2d0], -R168.reuse ;  /* 0x0000b40026267a23 */ /* 0x100fe200000108a8 */
[----:B------:R-:W-:Y:S01]  /*b8f0*/  FMNMX.FTZ R0, R0, R3, !PT ;  /* 0x0000000300007209 */ /* 0x000fe20007810000 */
[----:B------:R-:W-:Y:S02]  /*b900*/  FFMA.FTZ R39, R39, c[0x0][0x2d0], -R168 ;  /* 0x0000b40027277a23 */ /* 0x000fe400000108a8 */
[--C-:B------:R-:W-:Y:S01]  /*b910*/  FFMA.FTZ R40, R40, c[0x0][0x2d0], -R169.reuse ;  /* 0x0000b40028287a23 */ /* 0x100fe200000108a9 */
[----:B------:R1:W-:Y:S01]  /*b920*/  MUFU.EX2 R130, R2 ;  /* 0x0000000200827308 */ /* 0x0003e20000000800 */
[--C-:B------:R-:W-:Y:S02]  /*b930*/  FFMA.FTZ R41, R41, c[0x0][0x2d0], -R169.reuse ;  /* 0x0000b40029297a23 */ /* 0x100fe400000108a9 */
[--C-:B------:R-:W-:Y:S01]  /*b940*/  FFMA.FTZ R44, R44, c[0x0][0x2d0], -R169.reuse ;  /* 0x0000b4002c2c7a23 */ /* 0x100fe200000108a9 */
[----:B------:R-:W-:Y:S01]  /*b950*/  F2FP.BF16.PACK_AB R137, R203, R202 ;  /* 0x000000cacb89723e */ /* 0x000fe200000010ff */
[----:B------:R-:W-:Y:S02]  /*b960*/  FFMA.FTZ R45, R45, c[0x0][0x2d0], -R169 ;  /* 0x0000b4002d2d7a23 */ /* 0x000fe400000108a9 */
[C---:B------:R-:W-:Y:S02]  /*b970*/  FMUL.FTZ R112, R131.reuse, R112 ;  /* 0x0000007083707220 */ /* 0x040fe40000410000 */
[C---:B------:R-:W-:Y:S01]  /*b980*/  FMUL.FTZ R113, R131.reuse, R113 ;  /* 0x0000007183717220 */ /* 0x040fe20000410000 */
[----:B------:R-:W1:Y:S01]  /*b990*/  MUFU.EX2 R195, R19 ;  /* 0x0000001300c37308 */ /* 0x000e620000000800 */
[C---:B------:R-:W-:Y:S02]  /*b9a0*/  FMUL.FTZ R116, R131.reuse, R116 ;  /* 0x0000007483747220 */ /* 0x040fe40000410000 */
[C---:B------:R-:W-:Y:S02]  /*b9b0*/  FMUL.FTZ R117, R131.reuse, R117 ;  /* 0x0000007583757220 */ /* 0x040fe40000410000 */
[C---:B------:R-:W-:Y:S02]  /*b9c0*/  FMUL.FTZ R124, R131.reuse, R124 ;  /* 0x0000007c837c7220 */ /* 0x040fe40000410000 */
[C---:B------:R-:W-:Y:S02]  /*b9d0*/  FMUL.FTZ R125, R131.reuse, R125 ;  /* 0x0000007d837d7220 */ /* 0x040fe40000410000 */
[C---:B------:R-:W-:Y:S01]  /*b9e0*/  FMUL.FTZ R52, R131.reuse, R52 ;  /* 0x0000003483347220 */ /* 0x040fe20000410000 */
[----:B------:R-:W-:Y:S01]  /*b9f0*/  MUFU.EX2 R191, R8 ;  /* 0x0000000800bf7308 */ /* 0x000fe20000000800 */
[C---:B------:R-:W-:Y:S02]  /*ba00*/  FMUL.FTZ R53, R131.reuse, R53 ;  /* 0x0000003583357220 */ /* 0x040fe40000410000 */
[----:B------:R-:W-:Y:S02]  /*ba10*/  FMUL.FTZ R64, R131, R64 ;  /* 0x0000004083407220 */ /* 0x000fe40000410000 */
[----:B-1----:R-:W-:Y:S02]  /*ba20*/  FADD.FTZ R2, -R132, R135 ;  /* 0x0000008784027221 */ /* 0x002fe40000010100 */
        /* <DEDUP_REMOVED lines=101> */
[C---:B----4-:R-:W-:Y:S02]  /*c080*/  FMUL.FTZ R20, R129.reuse, R156 ;  /* 0x0000009c81147220 */ /* 0x050fe40000410000 */
[C---:B------:R-:W-:Y:S02]  /*c090*/  FMUL.FTZ R66, R130.reuse, R66 ;  /* 0x0000004282427220 */ /* 0x040fe40000410000 */
[-C--:B------:R-:W-:Y:S01]  /*c0a0*/  HMMA.16816.F32.BF16 R12, R140, R162.reuse, R12 ;  /* 0x000000a28c0c723c */ /* 0x080fe2000004180c */
[----:B------:R-:W4:Y:S03]  /*c0b0*/  MUFU.EX2 R181, R33 ;  /* 0x0000002100b57308 */ /* 0x000f260000000800 */
[C---:B------:R-:W-:Y:S02]  /*c0c0*/  FMUL.FTZ R67, R130.reuse, R67 ;  /* 0x0000004382437220 */ /* 0x040fe40000410000 */
[----:B--2---:R-:W-:Y:S02]  /*c0d0*/  FMUL.FTZ R21, R129, R157 ;  /* 0x0000009d81157220 */ /* 0x004fe40000410000 */
[C---:B------:R-:W-:Y:S03]  /*c0e0*/  HMMA.16816.F32.BF16 R16, R136.reuse, R162, R16 ;  /* 0x000000a28810723c */ /* 0x040fe60000041810 */
[----:B------:R-:W-:Y:S01]  /*c0f0*/  MUFU.EX2 R180, R34 ;  /* 0x0000002200b47308 */ /* 0x000fe20000000800 */
[C---:B------:R-:W-:Y:S02]  /*c100*/  FMUL.FTZ R68, R131.reuse, R68 ;  /* 0x0000004483447220 */ /* 0x040fe40000410000 */
[----:B------:R-:W-:Y:S02]  /*c110*/  FMUL.FTZ R69, R131, R69 ;  /* 0x0000004583457220 */ /* 0x000fe40000410000 */
[-C--:B------:R-:W-:Y:S04]  /*c120*/  HMMA.16816.F32.BF16 R100, R136, R164.reuse, R100 ;  /* 0x000000a48864723c */ /* 0x080fe80000041864 */
[C---:B------:R-:W-:Y:S01]  /*c130*/  FMUL.FTZ R70, R130.reuse, R70 ;  /* 0x0000004682467220 */ /* 0x040fe20000410000 */
[----:B------:R2:W1:Y:S01]  /*c140*/  MUFU.EX2 R179, R35 ;  /* 0x0000002300b37308 */ /* 0x0004620000000800 */
[----:B------:R-:W-:Y:S02]  /*c150*/  FMUL.FTZ R71, R130, R71 ;  /* 0x0000004782477220 */ /* 0x000fe40000410000 */
[C---:B------:R-:W-:Y:S04]  /*c160*/  HMMA.16816.F32.BF16 R104, R140.reuse, R164, R104 ;  /* 0x000000a48c68723c */ /* 0x040fe80000041868 */
[C---:B------:R-:W-:Y:S02]  /*c170*/  FMUL.FTZ R72, R129.reuse, R72 ;  /* 0x0000004881487220 */ /* 0x040fe40000410000 */
        /* <DEDUP_REMOVED lines=9> */
[----:B------:R-:W-:Y:S02]  /*c210*/  FMUL.FTZ R77, R129, R77 ;  /* 0x0000004d814d7220 */ /* 0x000fe40000410000 */
[-C--:B---3--:R-:W-:Y:S03]  /*c220*/  HMMA.16816.F32.BF16 R116, R136, R144.reuse, R116 ;  /* 0x000000908874723c */ /* 0x088fe60000041874 */
[----:B------:R-:W-:Y:S01]  /*c230*/  MUFU.EX2 R167, R37 ;  /* 0x0000002500a77308 */ /* 0x000fe20000000800 */
[C---:B------:R-:W-:Y:S02]  /*c240*/  FMUL.FTZ R78, R0.reuse, R78 ;  /* 0x0000004e004e7220 */ /* 0x040fe40000410000 */
[----:B------:R-:W-:Y:S02]  /*c250*/  FMUL.FTZ R79, R0, R79 ;  /* 0x0000004f004f7220 */ /* 0x000fe40000410000 */
[C---:B------:R-:W-:Y:S04]  /*c260*/  HMMA.16816.F32.BF16 R120, R140.reuse, R144, R120 ;  /* 0x000000908c78723c */ /* 0x040fe80000041878 */
[C---:B------:R-:W-:Y:S01]  /*c270*/  FMUL.FTZ R80, R131.reuse, R80 ;  /* 0x0000005083507220 */ /* 0x040fe20000410000 */
[----:B------:R-:W-:Y:S01]  /*c280*/  MUFU.EX2 R166, R38 ;  /* 0x0000002600a67308 */ /* 0x000fe20000000800 */
[C---:B------:R-:W-:Y:S02]  /*c290*/  FMUL.FTZ R81, R131.reuse, R81 ;  /* 0x0000005183517220 */ /* 0x040fe40000410000 */
[----:B------:R-:W-:Y:S04]  /*c2a0*/  FMUL.FTZ R82, R130, R82 ;  /* 0x0000005282527220 */ /* 0x000fe80000410000 */
[----:B-1----:R-:W-:Y:S02]  /*c2b0*/  FMUL.FTZ R22, R0, R158 ;  /* 0x0000009e00167220 */ /* 0x002fe40000410000 */
[C---:B------:R-:W-:Y:S01]  /*c2c0*/  FMUL.FTZ R83, R130.reuse, R83 ;  /* 0x0000005382537220 */ /* 0x040fe20000410000 */
[----:B------:R1:W-:Y:S01]  /*c2d0*/  MUFU.EX2 R165, R39 ;  /* 0x0000002700a57308 */ /* 0x0003e20000000800 */
[C---:B------:R-:W-:Y:S02]  /*c2e0*/  FMUL.FTZ R84, R131.reuse, R84 ;  /* 0x0000005483547220 */ /* 0x040fe40000410000 */
[----:B------:R-:W-:Y:S01]  /*c2f0*/  FMUL.FTZ R85, R131, R85 ;  /* 0x0000005583557220 */ /* 0x000fe20000410000 */
[-C--:B------:R-:W-:Y:S03]  /*c300*/  HMMA.16816.F32.BF16 R20, R140, R146.reuse, R20 ;  /* 0x000000928c14723c */ /* 0x080fe60000041814 */
[C---:B------:R-:W-:Y:S02]  /*c310*/  FMUL.FTZ R86, R130.reuse, R86 ;  /* 0x0000005682567220 */ /* 0x040fe40000410000 */
[----:B------:R-:W-:Y:S01]  /*c320*/  FMUL.FTZ R87, R130, R87 ;  /* 0x0000005782577220 */ /* 0x000fe20000410000 */
[----:B------:R-:W-:Y:S01]  /*c330*/  MUFU.EX2 R160, R40 ;  /* 0x0000002800a07308 */ /* 0x000fe20000000800 */
[--C-:B------:R-:W-:Y:S01]  /*c340*/  FFMA.FTZ R26, R26, c[0x0][0x2d0], -R3.reuse ;  /* 0x0000b4001a1a7a23 */ /* 0x100fe20000010803 */
[C---:B------:R-:W-:Y:S01]  /*c350*/  HMMA.16816.F32.BF16 R124, R136.reuse, R146, R124 ;  /* 0x00000092887c723c */ /* 0x040fe2000004187c */
[----:B------:R-:W2:Y:S03]  /*c360*/  LDSM.16.MT88.4 R144, [R205+0x3080] ;  /* 0x00308000cd90783b */ /* 0x000ea60000004200 */
[--C-:B------:R-:W-:Y:S02]  /*c370*/  FFMA.FTZ R27, R27, c[0x0][0x2d0], -R3.reuse ;  /* 0x0000b4001b1b7a23 */ /* 0x100fe40000010803 */
[C---:B------:R-:W-:Y:S02]  /*c380*/  FMUL.FTZ R88, R129.reuse, R88 ;  /* 0x0000005881587220 */ /* 0x040fe40000410000 */
[-C--:B------:R-:W-:Y:S01]  /*c390*/  HMMA.16816.F32.BF16 R52, R136, R148.reuse, R52 ;  /* 0x000000948834723c */ /* 0x080fe20000041834 */
[----:B------:R-:W-:Y:S01]  /*c3a0*/  MUFU.EX2 R183, R128 ;  /* 0x0000008000b77308 */ /* 0x000fe20000000800 */
[----:B-1----:R-:W-:Y:S02]  /*c3b0*/  LDSM.16.MT88.4 R36, [R205+0x3480] ;  /* 0x00348000cd24783b */ /* 0x002fe40000004200 */
[----:B------:R-:W-:Y:S02]  /*c3c0*/  FMUL.FTZ R89, R129, R89 ;  /* 0x0000005981597220 */ /* 0x000fe40000410000 */
[C---:B------:R-:W-:Y:S02]  /*c3d0*/  FMUL.FTZ R90, R0.reuse, R90 ;  /* 0x0000005a005a7220 */ /* 0x040fe40000410000 */
[C---:B------:R-:W-:Y:S03]  /*c3e0*/  HMMA.16816.F32.BF16 R56, R140.reuse, R148, R56 ;  /* 0x000000948c38723c */ /* 0x040fe60000041838 */
[----:B------:R-:W-:Y:S01]  /*c3f0*/  MUFU.EX2 R128, R43 ;  /* 0x0000002b00807308 */ /* 0x000fe20000000800 */
[----:B------:R-:W-:Y:S02]  /*c400*/  FMUL.FTZ R91, R0, R91 ;  /* 0x0000005b005b7220 */ /* 0x000fe40000410000 */
[--C-:B------:R-:W-:Y:S02]  /*c410*/  FFMA.FTZ R30, R30, c[0x0][0x2d0], -R3.reuse ;  /* 0x0000b4001e1e7a23 */ /* 0x100fe40000010803 */
[-C--:B------:R-:W-:Y:S04]  /*c420*/  HMMA.16816.F32.BF16 R60, R140, R150.reuse, R60 ;  /* 0x000000968c3c723c */ /* 0x080fe8000004183c */
[--C-:B------:R-:W-:Y:S01]  /*c430*/  FFMA.FTZ R31, R31, c[0x0][0x2d0], -R3.reuse ;  /* 0x0000b4001f1f7a23 */ /* 0x100fe20000010803 */
[----:B------:R4:W-:Y:S01]  /*c440*/  MUFU.EX2 R176, R26 ;  /* 0x0000001a00b07308 */ /* 0x0009e20000000800 */
[----:B------:R-:W-:Y:S02]  /*c450*/  FFMA.FTZ R3, R47, c[0x0][0x2d0], -R3 ;  /* 0x0000b4002f037a23 */ /* 0x000fe40000010803 */
[C---:B------:R-:W-:Y:S04]  /*c460*/  HMMA.16816.F32.BF16 R64, R136.reuse, R150, R64 ;  /* 0x000000968840723c */ /* 0x040fe80000041840 */
[C---:B------:R-:W-:Y:S02]  /*c470*/  FMUL.FTZ R92, R129.reuse, R92 ;  /* 0x0000005c815c7220 */ /* 0x040fe40000410000 */
[----:B------:R-:W-:Y:S01]  /*c480*/  FMUL.FTZ R93, R129, R93 ;  /* 0x0000005d815d7220 */ /* 0x000fe20000410000 */
[----:B------:R1:W-:Y:S01]  /*c490*/  MUFU.EX2 R175, R27 ;  /* 0x0000001b00af7308 */ /* 0x0003e20000000800 */
[C---:B------:R-:W-:Y:S01]  /*c4a0*/  FMUL.FTZ R94, R0.reuse, R94 ;  /* 0x0000005e005e7220 */ /* 0x040fe20000410000 */
[-C--:B--2---:R-:W-:Y:S03]  /*c4b0*/  HMMA.16816.F32.BF16 R68, R136, R144.reuse, R68 ;  /* 0x000000908844723c */ /* 0x084fe60000041844 */
[----:B------:R-:W-:Y:S02]  /*c4c0*/  FMUL.FTZ R95, R0, R95 ;  /* 0x0000005f005f7220 */ /* 0x000fe40000410000 */
[C---:B------:R-:W-:Y:S02]  /*c4d0*/  FMUL.FTZ R96, R131.reuse, R96 ;  /* 0x0000006083607220 */ /* 0x040fe40000410000 */
[----:B------:R-:W-:Y:S01]  /*c4e0*/  FMUL.FTZ R97, R131, R97 ;  /* 0x0000006183617220 */ /* 0x000fe20000410000 */
[C---:B------:R-:W-:Y:S01]  /*c4f0*/  HMMA.16816.F32.BF16 R72, R140.reuse, R144, R72 ;  /* 0x000000908c48723c */ /* 0x040fe20000041848 */
[----:B------:R-:W-:Y:S03]  /*c500*/  MUFU.EX2 R172, R30 ;  /* 0x0000001e00ac7308 */ /* 0x000fe60000000800 */
[C---:B------:R-:W-:Y:S01]  /*c510*/  FMUL.FTZ R98, R130.reuse, R98 ;  /* 0x0000006282627220 */ /* 0x040fe20000410000 */
[----:B----4-:R-:W-:Y:S01]  /*c520*/  F2FP.BF16.PACK_AB R26, R181, R182 ;  /* 0x000000b6b51a723e */ /* 0x010fe200000010ff */
[----:B------:R-:W-:Y:S02]  /*c530*/  FMUL.FTZ R99, R130, R99 ;  /* 0x0000006382637220 */ /* 0x000fe40000410000 */
[-C--:B------:R-:W-:Y:S03]  /*c540*/  HMMA.16816.F32.BF16 R76, R140, R146.reuse, R76 ;  /* 0x000000928c4c723c */ /* 0x080fe6000004184c */
[----:B------:R-:W2:Y:S01]  /*c550*/  MUFU.EX2 R171, R31 ;  /* 0x0000001f00ab7308 */ /* 0x000ea20000000800 */
[--C-:B------:R-:W-:Y:S01]  /*c560*/  FFMA.FTZ R48, R48, c[0x0][0x2d0], -R135.reuse ;  /* 0x0000b40030307a23 */ /* 0x100fe20000010887 */
        /* <DEDUP_REMOVED lines=13> */
[--C-:B------:R-:W-:Y:S02]  /*c640*/  FFMA.FTZ R50, R50, c[0x0][0x2d0], -R168.reuse ;  /* 0x0000b40032327a23 */ /* 0x100fe400000108a8 */
[----:B------:R-:W-:Y:S01]  /*c650*/  FFMA.FTZ R51, R51, c[0x0][0x2d0], -R168 ;  /* 0x0000b40033337a23 */ /* 0x000fe200000108a8 */
[-C--:B------:R-:W-:Y:S01]  /*c660*/  HMMA.16816.F32.BF16 R92, R140, R34.reuse, R92 ;  /* 0x000000228c5c723c */ /* 0x080fe2000004185c */
[----:B------:R2:W4:Y:S01]  /*c670*/  MUFU.EX2 R177, R25 ;  /* 0x0000001900b17308 */ /* 0x0005220000000800 */
[----:B------:R-:W4:Y:S02]  /*c680*/  LDSM.16.MT88.4 R140, [R206+0x1c80] ;  /* 0x001c8000ce8c783b */ /* 0x000f240000004200 */
[----:B-----5:R-:W-:Y:S02]  /*c690*/  FFMA.FTZ R0, R0, R231, R187 ;  /* 0x000000e700007223 */ /* 0x020fe400000100bb */
[----:B------:R-:W-:Y:S02]  /*c6a0*/  FFMA.FTZ R131, R131, R234, R221 ;  /* 0x000000ea83837223 */ /* 0x000fe400000100dd */
        /* <DEDUP_REMOVED lines=10> */
[----:B------:R-:W-:Y:S01]  /*c750*/  FFMA.FTZ R129, R129, R232, R191 ;  /* 0x000000e881817223 */ /* 0x000fe200000100bf */
[----:B--2---:R-:W-:Y:S08]  /*c760*/  F2FP.BF16.PACK_AB R25, R183, R184 ;  /* 0x000000b8b719723e */ /* 0x004ff000000010ff */
        /* <DEDUP_REMOVED lines=13> */
[----:B------:R1:W-:Y:S05]  /*c840*/  MUFU.EX2 R51, R44 ;  /* 0x0000002c00337308 */ /* 0x0003ea0000000800 */
[C---:B------:R-:W-:Y:S05]  /*c850*/  HMMA.16816.F32.BF16 R104, R28.reuse, R140, R104 ;  /* 0x0000008c1c68723c */ /* 0x040fea0000041868 */
[----:B------:R-:W-:Y:S03]  /*c860*/  MUFU.EX2 R164, R48 ;  /* 0x0000003000a47308 */ /* 0x000fe60000000800 */
[-C--:B------:R-:W-:Y:S07]  /*c870*/  HMMA.16816.F32.BF16 R108, R28, R142.reuse, R108 ;  /* 0x0000008e1c6c723c */ /* 0x080fee000004186c */
[----:B------:R2:W-:Y:S01]  /*c880*/  MUFU.EX2 R48, R3 ;  /* 0x0000000300307308 */ /* 0x0005e20000000800 */
[C---:B------:R-:W-:Y:S01]  /*c890*/  HMMA.16816.F32.BF16 R112, R24.reuse, R142, R112 ;  /* 0x0000008e1870723c */ /* 0x040fe20000041870 */
[----:B-1----:R-:W-:Y:S07]  /*c8a0*/  LDSM.16.MT88.4 R44, [R206+0x2c80] ;  /* 0x002c8000ce2c783b */ /* 0x002fee0000004200 */
[-C--:B-----5:R-:W-:Y:S08]  /*c8b0*/  HMMA.16816.F32.BF16 R116, R24, R32.reuse, R116 ;  /* 0x000000201874723c */ /* 0x0a0ff00000041874 */
        /* <DEDUP_REMOVED lines=102> */
.L_x_1194:
        /* <DEDUP_REMOVED lines=15> */
.L_x_1221:
        /* <DEDUP_REMOVED lines=72> */
.L_x_1242:
        /* <DEDUP_REMOVED lines=17> */
.L_x_1202:
[----:B------:R-:W-:Y:S05]  /*d5a0*/  BSYNC B0 ;  /* 0x0000000000007941 */ /* 0x000fea0003800000 */
.L_x_1201:
        /* <DEDUP_REMOVED lines=48> */
[----:B------:R-:W-:Y:S07]  /*d8b0*/  LDSM.16.M88.4 R136, [R207+0xa080] ;  /* 0x00a08000cf88783b */ /* 0x000fee0000000200 */
[-C--:B-----5:R-:W-:Y:S08]  /*d8c0*/  HMMA.16816.F32.BF16 R36, R180, R164.reuse, R36 ;  /* 0x000000a4b424723c */ /* 0x0a0ff00000041824 */
[C---:B------:R-:W-:Y:S08]  /*d8d0*/  HMMA.16816.F32.BF16 R40, R188.reuse, R164, R40 ;  /* 0x000000a4bc28723c */ /* 0x040ff00000041828 */
[-C--:B------:R-:W-:Y:S01]  /*d8e0*/  HMMA.16816.F32.BF16 R44, R188, R166.reuse, R44 ;  /* 0x000000a6bc2c723c */ /* 0x080fe2000004182c */
[----:B------:R-:W-:Y:S07]  /*d8f0*/  LDSM.16.M88.4 R188, [R208+0xb080] ;  /* 0x00b08000d0bc783b */ /* 0x000fee0000000200 */
[----:B------:R-:W-:Y:S01]  /*d900*/  HMMA.16816.F32.BF16 R48, R180, R166, R48 ;  /* 0x000000a6b430723c */ /* 0x000fe20000041830 */
[----:B------:R-:W1:Y:S07]  /*d910*/  LDSM.16.M88.4 R164, [R204+0x5480] ;  /* 0x00548000cca4783b */ /* 0x000e6e0000000200 */
[-C--:B------:R-:W-:Y:S01]  /*d920*/  HMMA.16816.F32.BF16 R4, R192, R196.reuse, R4 ;  /* 0x000000c4c004723c */ /* 0x080fe20000041804 */
[----:B------:R-:W3:Y:S07]  /*d930*/  LDSM.16.M88.4 R180, [R204+0x5c80] ;  /* 0x005c8000ccb4783b */ /* 0x000eee0000000200 */
        /* <DEDUP_REMOVED lines=49> */
[----:B------:R-:W5:Y:S04]  /*dc50*/  LDL R128, [R1+0x30] ;  /* 0x0000300001807983 */ /* 0x000f680000100800 */
[----:B------:R-:W1:Y:S04]  /*dc60*/  S2R R228, SR_CTAID.Y ;  /* 0x0000000000e47919 */ /* 0x000e680000002600 */
[----:B------:R-:W1:Y:S02]  /*dc70*/  S2R R231, SR_CTAID.Y ;  /* 0x0000000000e77919 */ /* 0x000e640000002600 */
[----:B-1----:R-:W-:Y:S01]  /*dc80*/  SHF.R.S32.HI R228, RZ, 0x1f, R228 ;  /* 0x0000001fffe47819 */ /* 0x002fe200000114e4 */
[C---:B------:R-:W-:Y:S04]  /*dc90*/  IMAD.WIDE.U32 R232, R231.reuse, c[0x0][0x1e8], RZ ;  /* 0x00007a00e7e87a25 */ /* 0x040fe800078e00ff */
[----:B------:R-:W-:Y:S04]  /*dca0*/  IMAD R228, R228, c[0x0][0x1e8], RZ ;  /* 0x00007a00e4e47a24 */ /* 0x000fe800078e02ff */
[----:B------:R-:W-:Y:S01]  /*dcb0*/  IMAD R228, R231, c[0x0][0x1ec], R228 ;  /* 0x00007b00e7e47a24 */ /* 0x000fe200078e02e4 */
[----:B------:R-:W-:Y:S03]  /*dcc0*/  IADD3 R231, R225, 0x20, RZ ;  /* 0x00000020e1e77810 */ /* 0x000fe60007ffe0ff */
[----:B------:R-:W-:Y:S01]  /*dcd0*/  IMAD.IADD R228, R233, 0x1, R228 ;  /* 0x00000001e9e47824 */ /* 0x000fe200078e02e4 */
[----:B------:R-:W-:Y:S01]  /*dce0*/  ISETP.GE.AND P4, PT, R231, c[0x0][0x1d4], PT ;  /* 0x00007500e7007a0c */ /* 0x000fe20003f86270 */
        /* <DEDUP_REMOVED lines=37> */
[-C--:B------:R-:W-:Y:S02]  /*df40*/  @P1 IADD3 R160, P0, R0, R219.reuse, RZ ;  /* 0x000000db00a01210 */ /* 0x080fe40007f1e0ff */
        /* <DEDUP_REMOVED lines=15> */
.L_x_1204:
[----:B------:R-:W2:Y:S01]  /*e040*/  LDL R2, [R1+0x18] ;  /* 0x0000180001027983 */ /* 0x000ea20000100800 */
[----:B------:R-:W-:Y:S02]  /*e050*/  IMAD.MOV.U32 R0, RZ, RZ, c[0x0][0x2c4] ;  /* 0x0000b100ff007624 */ /* 0x000fe400078e00ff */
[----:B------:R-:W-:Y:S01]  /*e060*/  IMAD.MOV.U32 R179, RZ, RZ, c[0x0][0x32c] ;  /* 0x0000cb00ffb37624 */ /* 0x000fe200078e00ff */
[----:B------:R-:W0:Y:S02]  /*e070*/  LDGDEPBAR ;  /* 0x00000000000079af */ /* 0x000e240000000000 */
[----:B------:R-:W-:Y:S02]  /*e080*/  ISETP.NE.AND P0, PT, R0, 0x1, PT ;  /* 0x000000010000780c */ /* 0x000fe40003f05270 */
[----:B------:R-:W-:Y:S11]  /*e090*/  ISETP.GE.AND P1, PT, R179, 0x1, PT ;  /* 0x00000001b300780c */ /* 0x000ff60003f26270 */
[----:B--2---:R-:W-:Y:S04]  /*e0a0*/  @P0 IMAD.HI.U32 R0, R2, c[0x0][0x2c8], RZ ;  /* 0x0000b20002000a27 */ /* 0x004fe800078e00ff */
[----:B------:R-:W-:Y:S01]  /*e0b0*/  IMAD.MOV.U32 R134, RZ, RZ, R2 ;  /* 0x000000ffff867224 */ /* 0x000fe200078e0002 */
[----:B------:R-:W-:Y:S01]  /*e0c0*/  @P0 SHF.R.U32.HI R134, RZ, c[0x0][0x2cc], R0 ;  /* 0x0000b300ff860a19 */ /* 0x000fe20000011600 */
[----:B------:R-:W-:Y:S04]  /*e0d0*/  IMAD R2, R223, -0x30, RZ ;  /* 0xffffffd0df027824 */ /* 0x000fe800078e02ff */
[----:B------:R-:W2:Y:S01]  /*e0e0*/  SHFL.IDX PT, R3, R134, RZ, 0x1c1f ;  /* 0x001c1fff86037589 */ /* 0x000ea200000e0000 */
[C---:B-1----:R-:W-:Y:S02]  /*e0f0*/  IADD3 R137, -R251.reuse, 0x1, R2 ;  /* 0x00000001fb897810 */ /* 0x042fe40007ffe102 */
[----:B------:R-:W-:Y:S02]  /*e100*/  IADD3 R138, -R251, R2, RZ ;  /* 0x00000002fb8a7210 */ /* 0x000fe40007ffe1ff */
[----:B------:R-:W-:Y:S04]  /*e110*/  IADD3 R137, -R230, R137, R229 ;  /* 0x00000089e6897210 */ /* 0x000fe80007ffe1e5 */
[C---:B------:R-:W-:Y:S02]  /*e120*/  IADD3 R136, R137.reuse, c[0x0][0x328], RZ ;  /* 0x0000ca0089887a10 */ /* 0x040fe40007ffe0ff */
[----:B------:R-:W-:Y:S04]  /*e130*/  IADD3 R137, R137, UR4, RZ ;  /* 0x0000000489897c10 */ /* 0x000fe8000fffe0ff */
[----:B--2---:R-:W-:Y:S01]  /*e140*/  IADD3 R0, R137, R3, RZ ;  /* 0x0000000389007210 */ /* 0x004fe20007ffe0ff */
        /* <DEDUP_REMOVED lines=15> */
.L_x_1207:
[----:B------:R-:W-:Y:S04]  /*e240*/  MOV R132, 0x1 ;  /* 0x0000000100847802 */ /* 0x000fe80000000f00 */
[----:B------:R-:W-:Y:S11]  /*e250*/  ISETP.NE.AND P0, PT, R132, c[0x0][0x32c], PT ;  /* 0x0000cb0084007a0c */ /* 0x000ff60003f05270 */
[----:B------:R-:W-:Y:S02]  /*e260*/  @!UPT UIADD3 URZ, URZ, URZ, URZ ;  /* 0x0000003f3f3ff290 */ /* 0x000fe4000fffe03f */
[----:B------:R-:W-:Y:S05]  /*e270*/  @P0 IMAD.HI.U32 R132, R3, c[0x0][0x330], RZ ;  /* 0x0000cc0003840a27 */ /* 0x000fea00078e00ff */
[----:B------:R-:W-:Y:S02]  /*e280*/  @P0 SHF.R.U32.HI R3, RZ, c[0x0][0x334], R132 ;  /* 0x0000cd00ff030a19 */ /* 0x000fe40000011684 */
.L_x_1208:
[----:B------:R-:W-:Y:S05]  /*e290*/  BSYNC B0 ;  /* 0x0000000000007941 */ /* 0x000fea0003800000 */
.L_x_1206:
[----:B------:R-:W-:Y:S05]  /*e2a0*/  IMAD R3, R3, c[0x0][0x32c], R138 ;  /* 0x0000cb0003037a24 */ /* 0x000fea00078e028a */
[----:B------:R-:W-:Y:S02]  /*e2b0*/  IADD3 R132, R3, c[0x0][0x32c], RZ ;  /* 0x0000cb0003847a10 */ /* 0x000fe40007ffe0ff */
[----:B------:R-:W-:Y:S02]  /*e2c0*/  IMNMX R0, R0, R3, !PT ;  /* 0x0000000300007217 */ /* 0x000fe40007800200 */
[----:B------:R-:W-:Y:S02]  /*e2d0*/  IMNMX R128, R128, R132, PT ;  /* 0x0000008480807217 */ /* 0x000fe40003800200 */
.L_x_1205:
        /* <DEDUP_REMOVED lines=17> */
.L_x_1211:
[----:B------:R-:W-:Y:S04]  /*e3f0*/  MOV R139, 0x1 ;  /* 0x00000001008b7802 */ /* 0x000fe80000000f00 */
[----:B------:R-:W-:Y:S11]  /*e400*/  ISETP.NE.AND P0, PT, R139, c[0x0][0x32c], PT ;  /* 0x0000cb008b007a0c */ /* 0x000ff60003f05270 */
[----:B------:R-:W-:Y:S02]  /*e410*/  @!UPT UIADD3 URZ, URZ, URZ, URZ ;  /* 0x0000003f3f3ff290 */ /* 0x000fe4000fffe03f */
[----:B------:R-:W-:Y:S05]  /*e420*/  @P0 IMAD.HI.U32 R139, R133, c[0x0][0x330], RZ ;  /* 0x0000cc00858b0a27 */ /* 0x000fea00078e00ff */
[----:B------:R-:W-:Y:S02]  /*e430*/  @P0 SHF.R.U32.HI R133, RZ, c[0x0][0x334], R139 ;  /* 0x0000cd00ff850a19 */ /* 0x000fe4000001168b */
.L_x_1212:
[----:B------:R-:W-:Y:S05]  /*e440*/  BSYNC B0 ;  /* 0x0000000000007941 */ /* 0x000fea0003800000 */
.L_x_1210:
[----:B------:R-:W-:Y:S05]  /*e450*/  IMAD R133, R133, c[0x0][0x32c], R138 ;  /* 0x0000cb0085857a24 */ /* 0x000fea00078e028a */
[----:B------:R-:W-:Y:S02]  /*e460*/  IADD3 R139, R133, c[0x0][0x32c], RZ ;  /* 0x0000cb00858b7a10 */ /* 0x000fe40007ffe0ff */
[----:B------:R-:W-:Y:S02]  /*e470*/  IMNMX R3, R3, R133, !PT ;  /* 0x0000008503037217 */ /* 0x000fe40007800200 */
[----:B------:R-:W-:Y:S02]  /*e480*/  IMNMX R132, R132, R139, PT ;  /* 0x0000008b84847217 */ /* 0x000fe40003800200 */
.L_x_1209:
        /* <DEDUP_REMOVED lines=72> */
.L_x_1215:
[----:B------:R-:W-:Y:S04]  /*e910*/  MOV R20, 0x1 ;  /* 0x0000000100147802 */ /* 0x000fe80000000f00 */
[----:B------:R-:W-:Y:S11]  /*e920*/  ISETP.NE.AND P0, PT, R20, c[0x0][0x32c], PT ;  /* 0x0000cb0014007a0c */ /* 0x000ff60003f05270 */
[----:B------:R-:W-:Y:S02]  /*e930*/  @!UPT UIADD3 URZ, URZ, URZ, URZ ;  /* 0x0000003f3f3ff290 */ /* 0x000fe4000fffe03f */
[----:B------:R-:W-:Y:S05]  /*e940*/  @P0 IMAD.HI.U32 R20, R4, c[0x0][0x330], RZ ;  /* 0x0000cc0004140a27 */ /* 0x000fea00078e00ff */
[----:B------:R-:W-:Y:S02]  /*e950*/  @P0 SHF.R.U32.HI R4, RZ, c[0x0][0x334], R20 ;  /* 0x0000cd00ff040a19 */ /* 0x000fe40000011614 */
.L_x_1216:
[----:B------:R-:W-:Y:S05]  /*e960*/  BSYNC B0 ;  /* 0x0000000000007941 */ /* 0x000fea0003800000 */
.L_x_1214:
[----:B------:R-:W-:Y:S05]  /*e970*/  IMAD R4, R4, c[0x0][0x32c], R138 ;  /* 0x0000cb0004047a24 */ /* 0x000fea00078e028a */
[----:B------:R-:W-:Y:S02]  /*e980*/  IADD3 R20, R4, c[0x0][0x32c], RZ ;  /* 0x0000cb0004147a10 */ /* 0x000fe40007ffe0ff */
[----:B------:R-:W-:Y:S02]  /*e990*/  IMNMX R0, R0, R4, !PT ;  /* 0x0000000400007217 */ /* 0x000fe40007800200 */
[----:B------:R-:W-:Y:S02]  /*e9a0*/  IMNMX R2, R2, R20, PT ;  /* 0x0000001402027217 */ /* 0x000fe40003800200 */
.L_x_1213:
        /* <DEDUP_REMOVED lines=103> */
.L_x_1219:
[----:B------:R-:W-:Y:S04]  /*f020*/  MOV R4, 0x1 ;  /* 0x0000000100047802 */ /* 0x000fe80000000f00 */
[----:B------:R-:W-:Y:S11]  /*f030*/  ISETP.NE.AND P0, PT, R4, c[0x0][0x32c], PT ;  /* 0x0000cb0004007a0c */ /* 0x000ff60003f05270 */
[----:B------:R-:W-:Y:S02]  /*f040*/  @!UPT UIADD3 URZ, URZ, URZ, URZ ;  /* 0x0000003f3f3ff290 */ /* 0x000fe4000fffe03f */
[----:B------:R-:W-:Y:S05]  /*f050*/  @P0 IMAD.HI.U32 R4, R3, c[0x0][0x330], RZ ;  /* 0x0000cc0003040a27 */ /* 0x000fea00078e00ff */
[----:B------:R-:W-:Y:S02]  /*f060*/  @P0 SHF.R.U32.HI R3, RZ, c[0x0][0x334], R4 ;  /* 0x0000cd00ff030a19 */ /* 0x000fe40000011604 */
.L_x_1220:
[----:B------:R-:W-:Y:S05]  /*f070*/  BSYNC B0 ;  /* 0x0000000000007941 */ /* 0x000fea0003800000 */
.L_x_1218:
[----:B------:R-:W-:Y:S05]  /*f080*/  IMAD R138, R3, c[0x0][0x32c], R138 ;  /* 0x0000cb00038a7a24 */ /* 0x000fea00078e028a */
[----:B------:R-:W-:Y:S02]  /*f090*/  IADD3 R3, R138, c[0x0][0x32c], RZ ;  /* 0x0000cb008a037a10 */ /* 0x000fe40007ffe0ff */
[----:B------:R-:W-:Y:S02]  /*f0a0*/  IMNMX R0, R0, R138, !PT ;  /* 0x0000008a00007217 */ /* 0x000fe40007800200 */
[----:B------:R-:W-:Y:S02]  /*f0b0*/  IMNMX R2, R2, R3, PT ;  /* 0x0000000302027217 */ /* 0x000fe40003800200 */
.L_x_1217:
        /* <DEDUP_REMOVED lines=53> */
[----:B------:R-:W-:Y:S01]  /*f410*/  ISETP.GT.AND P0, PT, R0, 0x28, !P2 ;  /* 0x000000280000780c */ /* 0x000fe20005704270 */
[----:B------:R-:W-:Y:S03]  /*f420*/  LDSM.16.MT88.4 R40, [R205+0x2480] ;  /* 0x00248000cd28783b */ /* 0x000fe60000004200 */
        /* <DEDUP_REMOVED lines=61> */
[----:B------:R-:W-:Y:S01]  /*f800*/  FFMA.FTZ R6, R12, c[0x0][0x2d0], -R49 ;  /* 0x0000b4000c067a23 */ /* 0x000fe20000010831 */
        /* <DEDUP_REMOVED lines=12> */
[----:B-1----:R-:W-:Y:S01]  /*f8d0*/  FMNMX.FTZ R128, R2, R0, !PT ;  /* 0x0000000002807209 */ /* 0x002fe20007810000 */
[--C-:B------:R-:W-:Y:S03]  /*f8e0*/  FFMA.FTZ R0, R32, c[0x0][0x2d0], -R27.reuse ;  /* 0x0000b40020007a23 */ /* 0x100fe6000001081b */
[C---:B------:R-:W-:Y:S01]  /*f8f0*/  FSETP.NEU.FTZ.AND P0, PT, R128.reuse, -INF , PT ;  /* 0xff8000008000780b */ /* 0x040fe20003f1d000 */
[----:B------:R1:W1:Y:S01]  /*f900*/  MUFU.EX2 R233, R0 ;  /* 0x0000000000e97308 */ /* 0x0002620000000800 */
[C---:B------:R-:W-:Y:S02]  /*f910*/  FMUL.FTZ R50, R128.reuse, c[0x0][0x2d0] ;  /* 0x0000b40080327a20 */ /* 0x040fe40000410000 */
[----:B------:R-:W-:Y:S03]  /*f920*/  FSEL R2, R128, RZ, P0 ;  /* 0x000000ff80027208 */ /* 0x000fe60000000000 */
[----:B------:R-:W-:Y:S02]  /*f930*/  FSEL R50, R50, RZ, P0 ;  /* 0x000000ff32327208 */ /* 0x000fe40000000000 */
[----:B------:R-:W-:Y:S03]  /*f940*/  ISETP.GT.AND P0, PT, R223, R238, PT ;  /* 0x000000eedf00720c */ /* 0x000fe60003f04270 */
[----:B------:R-:W-:Y:S04]  /*f950*/  FFMA.FTZ R6, R14, c[0x0][0x2d0], -R50 ;  /* 0x0000b4000e067a23 */ /* 0x000fe80000010832 */
[----:B------:R-:W-:Y:S01]  /*f960*/  MUFU.EX2 R200, R6 ;  /* 0x0000000600c87308 */ /* 0x000fe20000000800 */
[----:B-1----:R-:W-:Y:S01]  /*f970*/  FFMA.FTZ R0, R161, c[0x0][0x2d0], -R27 ;  /* 0x0000b400a1007a23 */ /* 0x002fe2000001081b */
[----:B------:R-:W-:Y:S08]  /*f980*/  F2FP.BF16.PACK_AB R28, R234, R233 ;  /* 0x000000e9ea1c723e */ /* 0x000ff000000010ff */
[----:B------:R1:W1:Y:S02]  /*f990*/  MUFU.EX2 R236, R0 ;  /* 0x0000000000ec7308 */ /* 0x0002640000000800 */
[--C-:B-1----:R-:W-:Y:S01]  /*f9a0*/  FFMA.FTZ R0, R18, c[0x0][0x2d0], -R48.reuse ;  /* 0x0000b40012007a23 */ /* 0x102fe20000010830 */
[----:B------:R-:W-:Y:S07]  /*f9b0*/  F2FP.BF16.PACK_AB R30, R236, R235 ;  /* 0x000000ebec1e723e */ /* 0x000fee00000010ff */
[----:B------:R1:W-:Y:S02]  /*f9c0*/  MUFU.EX2 R221, R0 ;  /* 0x0000000000dd7308 */ /* 0x0003e40000000800 */
[--C-:B-1----:R-:W-:Y:S08]  /*f9d0*/  FFMA.FTZ R0, R19, c[0x0][0x2d0], -R48.reuse ;  /* 0x0000b40013007a23 */ /* 0x102ff00000010830 */
[----:B------:R1:W1:Y:S02]  /*f9e0*/  MUFU.EX2 R228, R0 ;  /* 0x0000000000e47308 */ /* 0x0002640000000800 */
[--C-:B-1----:R-:W-:Y:S01]  /*f9f0*/  FFMA.FTZ R0, R21, c[0x0][0x2d0], -R48.reuse ;  /* 0x0000b40015007a23 */ /* 0x102fe20000010830 */
[----:B------:R-:W-:Y:S07]  /*fa00*/  F2FP.BF16.PACK_AB R29, R228, R221 ;  /* 0x000000dde41d723e */ /* 0x000fee00000010ff */
        /* <DEDUP_REMOVED lines=139> */
[----:B------:R-:W-:Y:S02]  /*102c0*/  FMUL.FTZ R91, R0, R91 ;  /* 0x0000005b005b7220 */ /* 0x000fe40000410000 */
        /* <DEDUP_REMOVED lines=13> */
[----:B------:R-:W-:Y:S01]  /*103a0*/  FMUL.FTZ R99, R24, R99 ;  /* 0x0000006318637220 */ /* 0x000fe20000410000 */
        /* <DEDUP_REMOVED lines=201> */
.L_x_1200:
[----:B------:R-:W2:Y:S04]  /*11040*/  LDL.LU R0, [R1+0x8] ;  /* 0x0000080001007983 */ /* 0x000ea80000300800 */
[----:B------:R-:W3:Y:S04]  /*11050*/  LDL.LU R3, [R1] ;  /* 0x0000000001037983 */ /* 0x000ee80000300800 */
        /* <DEDUP_REMOVED lines=151> */
.L_x_1136:
[----:B--2---:R-:W-:Y:S05]  /*119d0*/  @P4 BRA `(.L_x_1222) ;  /* 0x0000176000004947 */ /* 0x004fea0003800000 */
[----:B------:R-:W2:Y:S01]  /*119e0*/  LDL R65, [R1+0x3c] ;  /* 0x00003c0001417983 */ /* 0x000ea20000100800 */
[----:B------:R-:W-:Y:S02]  /*119f0*/  F2FP.BF16.PACK_AB R28, R28, R13 ;  /* 0x0000000d1c1c723e */ /* 0x000fe400000010ff */
[----:B------:R-:W-:Y:S01]  /*11a00*/  F2FP.BF16.PACK_AB R45, R45, R140 ;  /* 0x0000008c2d2d723e */ /* 0x000fe200000010ff */
[----:B------:R-:W3:Y:S01]  /*11a10*/  S2R R61, SR_TID.X ;  /* 0x00000000003d7919 */ /* 0x000ee20000002100 */
        /* <DEDUP_REMOVED lines=12> */
[----:B---3--:R-:W-:Y:S02]  /*11ae0*/  SHF.R.S32.HI R63, RZ, 0x1f, R61 ;  /* 0x0000001fff3f7819 */ /* 0x008fe4000001143d */
        /* <DEDUP_REMOVED lines=68> */
[----:B-1----:R-:W-:Y:S01]  /*11f30*/  F2FP.BF16.PACK_AB R7, R89, R88 ;  /* 0x000000585907723e */ /* 0x002fe200000010ff */
        /* <DEDUP_REMOVED lines=64> */
.L_x_1223:
        /* <DEDUP_REMOVED lines=151> */
.L_x_1225:
[----:B---3--:R-:W-:Y:S05]  /*12cb0*/  BSYNC B0 ;  /* 0x0000000000007941 */ /* 0x008fea0003800000 */
.L_x_1224:
        /* <DEDUP_REMOVED lines=23> */
.L_x_1227:
[----:B------:R-:W-:Y:S05]  /*12e30*/  BSYNC B0 ;  /* 0x0000000000007941 */ /* 0x000fea0003800000 */
.L_x_1226:
        /* <DEDUP_REMOVED lines=23> */
.L_x_1229:
[----:B------:R-:W-:Y:S05]  /*12fb0*/  BSYNC B0 ;  /* 0x0000000000007941 */ /* 0x000fea0003800000 */
.L_x_1228:
        /* <DEDUP_REMOVED lines=24> */
.L_x_1222:
[----:B------:R-:W2:Y:S01]  /*13140*/  LDL R8, [R1+0x3c] ;  /* 0x00003c0001087983 */ /* 0x000ea20000100800 */
[----:B------:R-:W-:Y:S01]  /*13150*/  ISETP.NE.U32.AND P1, PT, RZ, c[0x0][0x508], PT ;  /* 0x00014200ff007a0c */ /* 0x000fe20003f25070 */
[----:B------:R-:W-:Y:S01]  /*13160*/  IMAD.MOV.U32 R2, RZ, RZ, 0x4 ;  /* 0x00000004ff027424 */ /* 0x000fe200078e00ff */
[----:B------:R-:W-:Y:S02]  /*13170*/  ISETP.NE.U32.AND P0, PT, RZ, c[0x0][0x500], PT ;  /* 0x00014000ff007a0c */ /* 0x000fe40003f05070 */
[----:B------:R-:W-:Y:S02]  /*13180*/  ISETP.NE.AND.EX P1, PT, RZ, c[0x0][0x50c], PT, P1 ;  /* 0x00014300ff007a0c */ /* 0x000fe40003f25310 */
[----:B------:R-:W-:Y:S01]  /*13190*/  ISETP.NE.AND.EX P0, PT, RZ, c[0x0][0x504], PT, P0 ;  /* 0x00014100ff007a0c */ /* 0x000fe20003f05300 */
[----:B------:R-:W-:Y:S02]  /*131a0*/  IMAD.MOV.U32 R13, RZ, RZ, c[0x0][0x388] ;  /* 0x0000e200ff0d7624 */ /* 0x000fe400078e00ff */
[----:B-12---:R-:W-:-:S08]  /*131b0*/  IMAD.WIDE R6, R8, R2, c[0x0][0x500] ;  /* 0x0001400008067625 */ /* 0x006fd000078e0202 */
        /* <DEDUP_REMOVED lines=11> */
.L_x_1230:
        /* <DEDUP_REMOVED lines=43> */
.L_x_1232:
[----:B---3--:R-:W-:Y:S05]  /*13520*/  BSYNC B0 ;  /* 0x0000000000007941 */ /* 0x008fea0003800000 */
.L_x_1231:
        /* <DEDUP_REMOVED lines=64> */
.L_x_1234:
[----:B------:R-:W-:Y:S05]  /*13930*/  BSYNC B0 ;  /* 0x0000000000007941 */ /* 0x000fea0003800000 */
.L_x_1233:
        /* <DEDUP_REMOVED lines=21> */
.L_x_1236:
[----:B------:R-:W-:Y:S05]  /*13a90*/  BSYNC B0 ;  /* 0x0000000000007941 */ /* 0x000fea0003800000 */
.L_x_1235:
        /* <DEDUP_REMOVED lines=21> */
.L_x_1238:
[----:B------:R-:W-:Y:S05]  /*13bf0*/  BSYNC B0 ;  /* 0x0000000000007941 */ /* 0x000fea0003800000 */
.L_x_1237:
        /* <DEDUP_REMOVED lines=22> */
.L_x_1145:
[----:B--2---:R-:W-:Y:S01]  /*13d60*/  IMAD.MOV.U32 R3, RZ, RZ, R27 ;  /* 0x000000ffff037224 */ /* 0x004fe200078e001b */
[----:B------:R-:W-:Y:S02]  /*13d70*/  MOV R6, 0x1 ;  /* 0x0000000100067802 */ /* 0x000fe40000000f00 */
[----:B------:R-:W-:Y:S02]  /*13d80*/  MOV R2, 0x13da0 ;  /* 0x00013da000027802 */ /* 0x000fe40000000f00 */
[----:B------:R-:W-:Y:S05]  /*13d90*/  CALL.REL.NOINC `($__internal_6_$__cuda_sm70_shflsync_idx_p) ;  /* 0x0000026000007944 */ /* 0x000fea0003c00000 */
[----:B------:R-:W-:Y:S01]  /*13da0*/  IMAD.MOV.U32 R5, RZ, RZ, R6 ;  /* 0x000000ffff057224 */ /* 0x000fe200078e0006 */
[----:B------:R-:W-:Y:S01]  /*13db0*/  MOV R3, R41 ;  /* 0x0000002900037202 */ /* 0x000fe20000000f00 */
[----:B------:R-:W-:Y:S01]  /*13dc0*/  IMAD.MOV.U32 R6, RZ, RZ, 0x1 ;  /* 0x00000001ff067424 */ /* 0x000fe200078e00ff */
[----:B------:R-:W-:Y:S02]  /*13dd0*/  MOV R2, 0x13df0 ;  /* 0x00013df000027802 */ /* 0x000fe40000000f00 */
[----:B------:R-:W-:Y:S05]  /*13de0*/  CALL.REL.NOINC `($__internal_6_$__cuda_sm70_shflsync_idx_p) ;  /* 0x0000021000007944 */ /* 0x000fea0003c00000 */
[----:B------:R-:W-:Y:S01]  /*13df0*/  MOV R2, R6 ;  /* 0x0000000600027202 */ /* 0x000fe20000000f00 */
[----:B------:R-:W-:Y:S05]  /*13e00*/  BRA `(.L_x_1239) ;  /* 0xfffee55000007947 */ /* 0x000fea000383ffff */
.L_x_1172:
[----:B-1----:R-:W-:Y:S02]  /*13e10*/  MOV R6, 0x1 ;  /* 0x0000000100067802 */ /* 0x002fe40000000f00 */
[----:B------:R-:W-:Y:S02]  /*13e20*/  MOV R2, 0x13e40 ;  /* 0x00013e4000027802 */ /* 0x000fe40000000f00 */
[----:B------:R-:W-:Y:S05]  /*13e30*/  CALL.REL.NOINC `($__internal_6_$__cuda_sm70_shflsync_idx_p) ;  /* 0x000001c000007944 */ /* 0x000fea0003c00000 */
[----:B------:R-:W-:Y:S01]  /*13e40*/  MOV R3, R10 ;  /* 0x0000000a00037202 */ /* 0x000fe20000000f00 */
[----:B------:R-:W-:Y:S01]  /*13e50*/  IMAD.MOV.U32 R4, RZ, RZ, R6 ;  /* 0x000000ffff047224 */ /* 0x000fe200078e0006 */
[----:B------:R-:W-:Y:S01]  /*13e60*/  MOV R2, 0x13e90 ;  /* 0x00013e9000027802 */ /* 0x000fe20000000f00 */
[----:B------:R-:W-:Y:S02]  /*13e70*/  IMAD.MOV.U32 R6, RZ, RZ, 0x1 ;  /* 0x00000001ff067424 */ /* 0x000fe400078e00ff */
[----:B------:R-:W-:Y:S05]  /*13e80*/  CALL.REL.NOINC `($__internal_6_$__cuda_sm70_shflsync_idx_p) ;  /* 0x0000017000007944 */ /* 0x000fea0003c00000 */
[----:B------:R-:W-:Y:S01]  /*13e90*/  MOV R0, R6 ;  /* 0x0000000600007202 */ /* 0x000fe20000000f00 */
[----:B------:R-:W-:-:S05]  /*13ea0*/  BRA `(.L_x_1240) ;  /* 0xffff249000007947 */ /* 0x000fca000383ffff */
.L_x_1197:
[----:B-1----:R-:W-:Y:S01]  /*13eb0*/  MOV R6, 0x1 ;  /* 0x0000000100067802 */ /* 0x002fe20000000f00 */
[----:B------:R-:W-:Y:S01]  /*13ec0*/  IMAD.MOV.U32 R3, RZ, RZ, R8 ;  /* 0x000000ffff037224 */ /* 0x000fe200078e0008 */
        /* <DEDUP_REMOVED lines=9> */
.L_x_1203:
        /* <DEDUP_REMOVED lines=10> */
        .weak           $__internal_6_$__cuda_sm70_shflsync_idx_p
        .type           $__internal_6_$__cuda_sm70_shflsync_idx_p,@function
        .size           $__internal_6_$__cuda_sm70_shflsync_idx_p,(.L_x_1729 - $__internal_6_$__cuda_sm70_shflsync_idx_p)
$__internal_6_$__cuda_sm70_shflsync_idx_p:
[----:B------:R-:W-:Y:S02]  /*14000*/  MOV R24, 0xffffffff ;  /* 0xffffffff00187802 */ /* 0x000fe40000000f00 */
[----:B------:R-:W-:-:S02]  /*14010*/  MOV R7, 0x1c1f ;  /* 0x00001c1f00077802 */ /* 0x000fc40000000f00 */
[----:B------:R-:W-:Y:S04]  /*14020*/  WARPSYNC R24 ;  /* 0x0000001800007348 */ /* 0x000fe80003800000 */
[----:B------:R1:W2:Y:S02]  /*14030*/  SHFL.IDX PT, R6, R3, R6, R7 ;  /* 0x0000000603067389 */ /* 0x0002a400000e0007 */
[----:B-1----:R-:W-:-:S04]  /*14040*/  MOV R3, 0x0 ;  /* 0x0000000000037802 */ /* 0x002fc80000000f00 */
[----:B--2---:R-:W-:Y:S05]  /*14050*/  RET.REL.NODEC R2 `(_ZN7cutlass13device_kernelIN5flash19enable_sm80_to_sm89INS1_16FlashAttnFwdSm80INS1_25CollectiveMainloopFwdSm80ILi4ELi1ELb0EN4cute5tupleIJNS5_1CILi128EEENS7_ILi48EEENS7_ILi96EEEEEELi96ENS_10bfloat16_tEfNS_4arch4Sm80ELb0ELb1ELb0ELb1ELb1ELb0ELb1ELb0EEENS1_21CollectiveEpilogueFwdINS6_IJS8_SA_S9_EEENS6_IJNS7_ILi1EEESI_SI_EEESC_SE_Li128ELb1ELb1ELb0ELb0EEENS1_19SingleTileSchedulerILb1ELb0ELb1ELi128EEEEEEEEEvNT_6ParamsE) ;  /* 0xfffebfa002007950 */ /* 0x004fea0003c3ffff */
.L_x_1243:
        /* <DEDUP_REMOVED lines=10> */
.L_x_1729:


//--------------------- .text._ZN7cutlass13device_kernelIN5flash19enable_sm80_to_sm89INS1_16FlashAttnFwdSm80INS1_25CollectiveMainloopFwdSm80ILi4ELi1ELb0EN4cute5tupleIJNS5_1CILi128EEENS7_ILi48EEENS7_ILi96EEEEEELi96ENS_10bfloat16_tEfNS_4arch4Sm80ELb0ELb1ELb0ELb1ELb1ELb1ELb1ELb0EEENS1_21CollectiveEpilogueFwdINS6_IJS8_SA_S9_EEENS6_IJNS7_ILi1EEESI_SI_EEESC_SE_Li128ELb1ELb1ELb0ELb0EEENS1_19SingleTileSchedulerILb1ELb0ELb1ELi128EEEEEEEEEvNT_6ParamsE --------------------------
	.section	.text._ZN7cutlass13device_kernelIN5flash19enable_sm80_to_sm89INS1_16FlashAttnFwdSm80INS1_25CollectiveMainloopFwdSm80ILi4ELi1ELb0EN4cute5tupleIJNS5_1CILi128EEENS7_ILi48EEENS7_ILi96EEEEEELi96ENS_10bfloat16_tEfNS_4arch4Sm80ELb0ELb1ELb0ELb1ELb1ELb1ELb1ELb0EEENS1_21CollectiveEpilogueFwdINS6_IJS8_SA_S9_EEENS6_IJNS7_ILi1EEESI_SI_EEESC_SE_Li128ELb1ELb1ELb0ELb0EEENS1_19SingleTileSchedulerILb1ELb0ELb1ELi128EEEEEEEEEvNT_6ParamsE,"ax",@progbits
	.sectioninfo	@"SHI_REGISTERS=255"
	.align	128
.text._ZN7cutlass13device_kernelIN5flash19enable_sm80_to_sm89INS1_16FlashAttnFwdSm80INS1_25CollectiveMainloopFwdSm80ILi4ELi1ELb0EN4cute5tupleIJNS5_1CILi128EEENS7_ILi48EEENS7_ILi96EEEEEELi96ENS_10bfloat16_tEfNS_4arch4Sm80ELb0ELb1ELb0ELb1ELb1ELb1ELb1ELb0EEENS1_21CollectiveEpilogueFwdINS6_IJS8_SA_S9_EEENS6_IJNS7_ILi1EEESI_SI_EEESC_SE_Li128ELb1ELb1ELb0ELb0EEENS1_19SingleTileSchedulerILb1ELb0ELb1ELi128EEEEEEEEEvNT_6ParamsE:
        .type           _ZN7cutlass13device_kernelIN5flash19enable_sm80_to_sm89INS1_16FlashAttnFwdSm80INS1_25CollectiveMainloopFwdSm80ILi4ELi1ELb0EN4cute5tupleIJNS5_1CILi128EEENS7_ILi48EEENS7_ILi96EEEEEELi96ENS_10bfloat16_tEfNS_4arch4Sm80ELb0ELb1ELb0ELb1ELb1ELb1ELb1ELb0EEENS1_21CollectiveEpilogueFwdINS6_IJS8_SA_S9_EEENS6_IJNS7_ILi1EEESI_SI_EEESC_SE_Li128ELb1ELb1ELb0ELb0EEENS1_19SingleTileSchedulerILb1ELb0ELb1ELi128EEEEEEEEEvNT_6ParamsE,@function
        .size           _ZN7cutlass13device_kernelIN5flash19enable_sm80_to_sm89INS1_16FlashAttnFwdSm80INS1_25CollectiveMainloopFwdSm80ILi4ELi1ELb0EN4cute5tupleIJNS5_1CILi128EEENS7_ILi48EEENS7_ILi96EEEEEELi96ENS_10bfloat16_tEfNS_4arch4Sm80ELb0ELb1ELb0ELb1ELb1ELb1ELb1ELb0EEENS1_21CollectiveEpilogueFwdINS6_IJS8_SA_S9_EEENS6_IJNS7_ILi1EEESI_SI_EEESC_SE_Li128ELb1ELb1ELb0ELb0EEENS1_19SingleTileSchedulerILb1ELb0ELb1ELi128EEEEEEEEEvNT_6ParamsE,(.L_x_1731 - _ZN7cutlass13device_kernelIN5flash19enable_sm80_to_sm89INS1_16FlashAttnFwdSm80INS1_25CollectiveMainloopFwdSm80ILi4ELi1ELb0EN4cute5tupleIJNS5_1CILi128EEENS7_ILi48EEENS7_ILi96EEEEEELi96ENS_10bfloat16_tEfNS_4arch4Sm80ELb0ELb1ELb0ELb1ELb1ELb1ELb1ELb0EEENS1_21CollectiveEpilogueFwdINS6_IJS8_SA_S9_EEENS6_IJNS7_ILi1EEESI_SI_EEESC_SE_Li128ELb1ELb1ELb0ELb0EEENS1_19SingleTileSchedulerILb1ELb0ELb1ELi128EEEEEEEEEvNT_6ParamsE)
        .other          _ZN7cutlass13device_kernelIN5flash19enable_sm80_to_sm89INS1_16FlashAttnFwdSm80INS1_25CollectiveMainloopFwdSm80ILi4ELi1ELb0EN4cute5tupleIJNS5_1CILi128EEENS7_ILi48EEENS7_ILi96EEEEEELi96ENS_10bfloat16_tEfNS_4arch4Sm80ELb0ELb1ELb0ELb1ELb1ELb1ELb1ELb0EEENS1_21CollectiveEpilogueFwdINS6_IJS8_SA_S9_EEENS6_IJNS7_ILi1EEESI_SI_EEESC_SE_Li128ELb1ELb1ELb0ELb0EEENS1_19SingleTileSchedulerILb1ELb0ELb1ELi128EEEEEEEEEvNT_6ParamsE,@"STO_CUDA_ENTRY STV_DEFAULT"
_ZN7cutlass13device_kernelIN5flash19enable_sm80_to_sm89INS1_16FlashAttnFwdSm80INS1_25CollectiveMainloopFwdSm80ILi4ELi1ELb0EN4cute5tupleIJNS5_1CILi128EEENS7_ILi48EEENS7_ILi96EEEEEELi96ENS_10bfloat16_tEfNS_4arch4Sm80ELb0ELb1ELb0ELb1ELb1ELb1ELb1ELb0EEENS1_21CollectiveEpilogueFwdINS6_IJS8_SA_S9_EEENS6_IJNS7_ILi1EEESI_SI_EEESC_SE_Li128ELb1ELb1ELb0ELb0EEENS1_19SingleTileSchedulerILb1ELb0ELb1ELi128EEEEEEEEEvNT_6ParamsE:
        /* <DEDUP_REMOVED lines=17> */
.L_x_1245:
        /* <DEDUP_REMOVED lines=8> */
.L_x_1247:
[----:B------:R-:W-:-:S04]  /*0190*/  MOV R0, c[0x0][0x54c] ;  /* 0x0001530000007a02 */ /* 0x000fc80000000f00 */
.L_x_1246:
[----:B------:R-:W-:Y:S01]  /*01a0*/  USHF.L.U32 UR4, UR4, 0x7, URZ ;  /* 0x0000000704047899 */ /* 0x000fe2000800063f */
[----:B-----5:R-:W-:-:S05]  /*01b0*/  IMAD R0, R0, c[0x0][0x548], RZ ;  /* 0x0001520000007a24 */ /* 0x020fca00078e02ff */
[----:B------:R-:W-:-:S04]  /*01c0*/  MOV R12, UR4 ;  /* 0x00000004000c7c02 */ /* 0x000fc80008000f00 */
[----:B------:R-:W-:-:S04]  /*01d0*/  ISETP.GE.AND P0, PT, R12, R0, PT ;  /* 0x000000000c00720c */ /* 0x000fc80003f06270 */
[----:B------:R-:W-:-:S05]  /*01e0*/  SEL R0, R5, 0xffffffff, !P0 ;  /* 0xffffffff05007807 */ /* 0x000fca0004000000 */
[----:B------:R2:W-:Y:S01]  /*01f0*/  STL [R1+0x48], R0 ;  /* 0x0000480001007387 */ /* 0x0005e20000100800 */
[----:B------:R-:W-:Y:S05]  /*0200*/  BRA `(.L_x_1248) ;  /* 0x0000014000007947 */ /* 0x000fea0003800000 */
.L_x_1244:
[----:B------:R-:W-:-:S04]  /*0210*/  ISETP.NE.U32.AND P0, PT, RZ, c[0x0][0x568], PT ;  /* 0x00015a00ff007a0c */ /* 0x000fc80003f05070 */
[----:B------:R-:W-:-:S13]  /*0220*/  ISETP.NE.AND.EX P0, PT, RZ, c[0x0][0x56c], PT, P0 ;  /* 0x00015b00ff007a0c */ /* 0x000fda0003f05300 */
[----:B------:R-:W-:Y:S05]  /*0230*/  @!P0 BRA `(.L_x_1249) ;  /* 0x0000002000008947 */ /* 0x000fea0003800000 */
[----:B------:R1:W5:Y:S01]  /*0240*/  LDG.E R0, [R2.64] ;  /* 0x0000000c02007981 */ /* 0x000362000c1e1900 */
[----:B------:R-:W-:Y:S05]  /*0250*/  BRA `(.L_x_1250) ;  /* 0x0000009000007947 */ /* 0x000fea0003800000 */
.L_x_1249:
        /* <DEDUP_REMOVED lines=8> */
.L_x_1251:
[----:B------:R-:W-:-:S04]  /*02e0*/  MOV R0, c[0x0][0x54c] ;  /* 0x0001530000007a02 */ /* 0x000fc80000000f00 */
.L_x_1250:
[----:B------:R-:W-:Y:S01]  /*02f0*/  USHF.L.U32 UR4, UR4, 0x7, URZ ;  /* 0x0000000704047899 */ /* 0x000fe2000800063f */
[----:B-----5:R-:W-:-:S05]  /*0300*/  IMAD R0, R0, c[0x0][0x548], RZ ;  /* 0x0001520000007a24 */ /* 0x020fca00078e02ff */
[----:B------:R-:W-:-:S04]  /*0310*/  MOV R12, UR4 ;  /* 0x00000004000c7c02 */ /* 0x000fc80008000f00 */
[----:B------:R-:W-:-:S04]  /*0320*/  ISETP.GE.AND P0, PT, R12, R0, PT ;  /* 0x000000000c00720c */ /* 0x000fc80003f06270 */
[----:B------:R-:W-:-:S05]  /*0330*/  SEL R0, R5, 0xffffffff, !P0 ;  /* 0xffffffff05007807 */ /* 0x000fca0004000000 */
[----:B------:R2:W-:Y:S04]  /*0340*/  STL [R1+0x48], R0 ;  /* 0x0000480001007387 */ /* 0x0005e80000100800 */
.L_x_1248:
        /* <DEDUP_REMOVED lines=41> */
.L_x_1252:
[----:B------:R-:W-:-:S04]  /*05e0*/  ISETP.NE.U32.AND P0, PT, RZ, c[0x0][0x368], PT ;  /* 0x0000da00ff007a0c */ /* 0x000fc80003f05070 */
[----:B------:R-:W-:-:S13]  /*05f0*/  ISETP.NE.AND.EX P0, PT, RZ, c[0x0][0x36c], PT, P0 ;  /* 0x0000db00ff007a0c */ /* 0x000fda0003f05300 */
[----:B------:R-:W-:Y:S05]  /*0600*/  @!P0 BRA `(.L_x_1253) ;  /* 0x0000003000008947 */ /* 0x000fea0003800000 */
[----:B------:R-:W-:-:S05]  /*0610*/  IMAD.WIDE R6, R23, R14, c[0x0][0x368] ;  /* 0x0000da0017067625 */ /* 0x000fca00078e020e */
[----:B------:R2:W5:Y:S01]  /*0620*/  LDG.E R15, [R6.64] ;  /* 0x0000000c060f7981 */ /* 0x000562000c1e1900 */
[----:B------:R-:W-:Y:S05]  /*0630*/  BRA `(.L_x_1254) ;  /* 0x0000004000007947 */ /* 0x000fea0003800000 */
.L_x_1253:
[----:B------:R-:W-:Y:S05]  /*0640*/  @!P3 BRA `(.L_x_1254) ;  /* 0x000000300000b947 */ /* 0x000fea0003800000 */
[----:B-1----:R1:W2:Y:S04]  /*0650*/  LDG.E R0, [R6.64] ;  /* 0x0000000c06007981 */ /* 0x0022a8000c1e1900 */
[----:B-1----:R-:W2:Y:S02]  /*0660*/  LDG.E R6, [R6.64+0x4] ;  /* 0x0000040c06067981 */ /* 0x002ea4000c1e1900 */
[----:B--2---:R-:W-:Y:S02]  /*0670*/  IADD3 R15, -R0, R6, RZ ;  /* 0x00000006000f7210 */ /* 0x004fe40007ffe1ff */
.L_x_1254:
        /* <DEDUP_REMOVED lines=37> */
.L_x_1256:
[----:B------:R-:W-:-:S13]  /*08d0*/  ISETP.NE.AND P0, PT, R7, 0x1, PT ;  /* 0x000000010700780c */ /* 0x000fda0003f05270 */
[----:B------:R-:W-:-:S05]  /*08e0*/  @P0 IMAD.HI.U32 R0, R3, c[0x0][0x330], RZ ;  /* 0x0000cc0003000a27 */ /* 0x000fca00078e00ff */
[----:B------:R-:W-:-:S05]  /*08f0*/  @P0 SHF.R.U32.HI R3, RZ, c[0x0][0x334], R0 ;  /* 0x0000cd00ff030a19 */ /* 0x000fca0000011600 */
.L_x_1257:
[----:B------:R-:W-:-:S05]  /*0900*/  IMAD R3, R3, R7, c[0x0][0x32c] ;  /* 0x0000cb0003037624 */ /* 0x000fca00078e0207 */
[----:B------:R-:W-:Y:S02]  /*0910*/  IMNMX R5, R5, R3, PT ;  /* 0x0000000305057217 */ /* 0x000fe40003800200 */
.L_x_1255:
[C---:B------:R-:W-:Y:S01]  /*0920*/  IADD3 R3, R8.reuse, 0x2f, RZ ;  /* 0x0000002f08037810 */ /* 0x040fe20007ffe0ff */
[----:B--2---:R-:W-:Y:S02]  /*0930*/  IMAD.IADD R8, R8, 0x1, -R10 ;  /* 0x0000000108087824 */ /* 0x004fe400078e0a0a */
[----:B------:R-:W-:-:S03]  /*0940*/  @P2 IMAD.HI.U32 R4, R199, c[0x0][0x2c8], RZ ;  /* 0x0000b200c7042a27 */ /* 0x000fc600078e00ff */
[----:B------:R1:W-:Y:S01]  /*0950*/  STL [R1], R8 ;  /* 0x0000000801007387 */ /* 0x0003e20000100800 */
[----:B------:R-:W-:Y:S01]  /*0960*/  IMAD.MOV.U32 R0, RZ, RZ, R199 ;  /* 0x000000ffff007224 */ /* 0x000fe200078e00c7 */
[----:B------:R-:W-:Y:S01]  /*0970*/  @P2 SHF.R.U32.HI R0, RZ, c[0x0][0x2cc], R4 ;  /* 0x0000b300ff002a19 */ /* 0x000fe20000011604 */
[----:B------:R-:W-:-:S04]  /*0980*/  IMAD.HI R3, R3, 0x2aaaaaab, RZ ;  /* 0x2aaaaaab03037827 */ /* 0x000fc800078e02ff */
[----:B------:R-:W-:Y:S01]  /*0990*/  IMAD.IADD R0, R8, 0x1, R0 ;  /* 0x0000000108007824 */ /* 0x000fe200078e0200 */
[----:B------:R-:W-:-:S04]  /*09a0*/  SHF.R.U32.HI R4, RZ, 0x1f, R3 ;  /* 0x0000001fff047819 */ /* 0x000fc80000011603 */
[----:B------:R-:W-:Y:S02]  /*09b0*/  LEA.HI.SX32 R156, R3, R4, 0x1d ;  /* 0x00000004039c7211 */ /* 0x000fe400078feaff */
        /* <DEDUP_REMOVED lines=10> */
.L_x_1259:
[----:B------:R-:W-:-:S13]  /*0a60*/  ISETP.NE.AND P0, PT, R7, 0x1, PT ;  /* 0x000000010700780c */ /* 0x000fda0003f05270 */
[----:B------:R-:W-:-:S05]  /*0a70*/  @P0 IMAD.HI.U32 R3, R0, c[0x0][0x330], RZ ;  /* 0x0000cc0000030a27 */ /* 0x000fca00078e00ff */
[----:B------:R-:W-:-:S05]  /*0a80*/  @P0 SHF.R.U32.HI R0, RZ, c[0x0][0x334], R3 ;  /* 0x0000cd00ff000a19 */ /* 0x000fca0000011603 */
.L_x_1260:
[----:B------:R-:W-:-:S05]  /*0a90*/  IMAD R0, R0, c[0x0][0x32c], RZ ;  /* 0x0000cb0000007a24 */ /* 0x000fca00078e02ff */
[----:B------:R-:W-:-:S04]  /*0aa0*/  IMNMX R4, R4, R0, !PT ;  /* 0x0000000004047217 */ /* 0x000fc80007800200 */
.L_x_1258:
        /* <DEDUP_REMOVED lines=44> */
[----:B-1----:R-:W-:Y:S01]  /*0d70*/  IMAD.SHL.U32 R8, R0, 0x8, RZ ;  /* 0x0000000800087824 */ /* 0x002fe200078e00ff */
        /* <DEDUP_REMOVED lines=11> */
[----:B--2---:R-:W-:Y:S01]  /*0e30*/  IMAD.WIDE.U32 R4, R120, c[0x0][0x238], R8 ;  /* 0x00008e0078047a25 */ /* 0x004fe200078e0008 */
        /* <DEDUP_REMOVED lines=237> */
.L_x_1287:
        /* <DEDUP_REMOVED lines=106> */
.L_x_1266:
[----:B------:R-:W-:Y:S05]  /*23b0*/  BSYNC B0 ;  /* 0x0000000000007941 */ /* 0x000fea0003800000 */
.L_x_1265:
        /* <DEDUP_REMOVED lines=94> */
.L_x_1269:
[----:B------:R-:W-:Y:S05]  /*29a0*/  BSYNC B0 ;  /* 0x0000000000007941 */ /* 0x000fea0003800000 */
.L_x_1268:
        /* <DEDUP_REMOVED lines=58> */
.L_x_1271:
[----:B------:R-:W-:Y:S05]  /*2d50*/  BSYNC B0 ;  /* 0x0000000000007941 */ /* 0x000fea0003800000 */
.L_x_1270:
        /* <DEDUP_REMOVED lines=58> */
.L_x_1273:
[----:B------:R-:W-:Y:S05]  /*3100*/  BSYNC B0 ;  /* 0x0000000000007941 */ /* 0x000fea0003800000 */
.L_x_1272:
        /* <DEDUP_REMOVED lines=58> */
.L_x_1275:
[----:B------:R-:W-:Y:S05]  /*34b0*/  BSYNC B0 ;  /* 0x0000000000007941 */ /* 0x000fea0003800000 */
.L_x_1274:
        /* <DEDUP_REMOVED lines=58> */
.L_x_1277:
[----:B------:R-:W-:Y:S05]  /*3860*/  BSYNC B0 ;  /* 0x0000000000007941 */ /* 0x000fea0003800000 */
.L_x_1276:
        /* <DEDUP_REMOVED lines=58> */
.L_x_1264:
        /* <DEDUP_REMOVED lines=47> */
.L_x_1279:
[----:B------:R-:W-:Y:S05]  /*3f00*/  BSYNC B0 ;  /* 0x0000000000007941 */ /* 0x000fea0003800000 */
.L_x_1278:
        /* <DEDUP_REMOVED lines=157> */
.L_x_1281:
[----:B------:R-:W-:Y:S05]  /*48e0*/  BSYNC B0 ;  /* 0x0000000000007941 */ /* 0x000fea0003800000 */
.L_x_1280:
        /* <DEDUP_REMOVED lines=122> */
.L_x_1283:
[----:B------:R-:W-:Y:S05]  /*5090*/  BSYNC B0 ;  /* 0x0000000000007941 */ /* 0x000fea0003800000 */
.L_x_1282:
        /* <DEDUP_REMOVED lines=125> */
.L_x_1263:
        /* <DEDUP_REMOVED lines=38> */
.L_x_1267:
[----:B------:R-:W-:Y:S05]  /*5ad0*/  BSYNC B1 ;  /* 0x0000000000017941 */ /* 0x000fea0003800000 */
.L_x_1262:
        /* <DEDUP_REMOVED lines=92> */
.L_x_1285:
[----:B--2---:R-:W-:Y:S05]  /*60a0*/  BSYNC B0 ;  /* 0x0000000000007941 */ /* 0x004fea0003800000 */
.L_x_1284:
        /* <DEDUP_REMOVED lines=38> */
.L_x_1286:
[----:B------:R-:W0:Y:S01]  /*6310*/  LDGDEPBAR ;  /* 0x00000000000079af */ /* 0x000e220000000000 */
[----:B------:R-:W-:Y:S01]  /*6320*/  IADD3 R43, R43, -0x1, RZ ;  /* 0xffffffff2b2b7810 */ /* 0x000fe20007ffe0ff */
[----:B------:R-:W-:-:S05]  /*6330*/  @P5 BRA `(.L_x_1287) ;  /* 0xffffb9d000005947 */ /* 0x000fca000383ffff */
[----:B------:R-:W-:Y:S06]  /*6340*/  BAR.SYNC.DEFER_BLOCKING 0x0 ;  /* 0x0000000000007b1d */ /* 0x000fec0000010000 */
.L_x_1261:
        /* <DEDUP_REMOVED lines=20> */
.L_x_1289:
[----:B------:R-:W-:-:S13]  /*6490*/  ISETP.NE.AND P0, PT, R4, 0x1, PT ;  /* 0x000000010400780c */ /* 0x000fda0003f05270 */
[----:B------:R-:W-:-:S05]  /*64a0*/  @P0 IMAD.HI.U32 R0, R2, c[0x0][0x330], RZ ;  /* 0x0000cc0002000a27 */ /* 0x000fca00078e00ff */
[----:B------:R-:W-:-:S05]  /*64b0*/  @P0 SHF.R.U32.HI R2, RZ, c[0x0][0x334], R0 ;  /* 0x0000cd00ff020a19 */ /* 0x000fca0000011600 */
.L_x_1290:
[----:B------:R-:W-:-:S05]  /*64c0*/  IMAD R2, R2, R4, c[0x0][0x32c] ;  /* 0x0000cb0002027624 */ /* 0x000fca00078e0204 */
[----:B------:R-:W-:-:S03]  /*64d0*/  IMNMX R3, R3, R2, PT ;  /* 0x0000000203037217 */ /* 0x000fc60003800200 */
.L_x_1288:
[----:B-1-3--:R-:W2:Y:S01]  /*64e0*/  LDL R4, [R1] ;  /* 0x0000000001047983 */ /* 0x00aea20000100800 */
[----:B------:R-:W-:Y:S01]  /*64f0*/  IADD3 R3, R3, 0x2f, RZ ;  /* 0x0000002f03037810 */ /* 0x000fe20007ffe0ff */
[----:B------:R-:W-:-:S04]  /*6500*/  @P2 IMAD.HI.U32 R2, R199, c[0x0][0x2c8], RZ ;  /* 0x0000b200c7022a27 */ /* 0x000fc800078e00ff */
[----:B------:R-:W-:-:S04]  /*6510*/  IMAD.HI R3, R3, 0x2aaaaaab, RZ ;  /* 0x2aaaaaab03037827 */ /* 0x000fc800078e02ff */
[----:B------:R-:W-:Y:S01]  /*6520*/  IMAD.MOV.U32 R0, RZ, RZ, R199 ;  /* 0x000000ffff007224 */ /* 0x000fe200078e00c7 */
[----:B------:R-:W-:Y:S02]  /*6530*/  @P2 SHF.R.U32.HI R0, RZ, c[0x0][0x2cc], R2 ;  /* 0x0000b300ff002a19 */ /* 0x000fe40000011602 */
[----:B------:R-:W-:-:S04]  /*6540*/  SHF.R.U32.HI R2, RZ, 0x1f, R3 ;  /* 0x0000001fff027819 */ /* 0x000fc80000011603 */
[----:B------:R-:W-:-:S04]  /*6550*/  LEA.HI.SX32 R2, R3, R2, 0x1d ;  /* 0x0000000203027211 */ /* 0x000fc800078feaff */
[----:B------:R-:W-:Y:S01]  /*6560*/  IMNMX R252, R2, R156, PT ;  /* 0x0000009c02fc7217 */ /* 0x000fe20003800200 */
[----:B--2---:R-:W-:-:S05]  /*6570*/  IMAD.IADD R0, R4, 0x1, R0 ;  /* 0x0000000104007824 */ /* 0x004fca00078e0200 */
[----:B------:R-:W-:Y:S01]  /*6580*/  IADD3 R3, R0, -c[0x0][0x324], RZ ;  /* 0x8000c90000037a10 */ /* 0x000fe20007ffe0ff */
        /* <DEDUP_REMOVED lines=10> */
.L_x_1292:
[----:B------:R-:W-:-:S04]  /*6630*/  MOV R2, c[0x0][0x32c] ;  /* 0x0000cb0000027a02 */ /* 0x000fc80000000f00 */
[----:B------:R-:W-:-:S13]  /*6640*/  ISETP.NE.AND P0, PT, R2, 0x1, PT ;  /* 0x000000010200780c */ /* 0x000fda0003f05270 */
[----:B------:R-:W-:-:S05]  /*6650*/  @P0 IMAD.HI.U32 R2, R0, c[0x0][0x330], RZ ;  /* 0x0000cc0000020a27 */ /* 0x000fca00078e00ff */
[----:B------:R-:W-:-:S05]  /*6660*/  @P0 SHF.R.U32.HI R0, RZ, c[0x0][0x334], R2 ;  /* 0x0000cd00ff000a19 */ /* 0x000fca0000011602 */
.L_x_1293:
[----:B------:R-:W-:-:S05]  /*6670*/  IMAD R0, R0, c[0x0][0x32c], RZ ;  /* 0x0000cb0000007a24 */ /* 0x000fca00078e02ff */
[----:B------:R-:W-:-:S05]  /*6680*/  IMNMX R3, R3, R0, !PT ;  /* 0x0000000003037217 */ /* 0x000fca0007800200 */
.L_x_1291:
        /* <DEDUP_REMOVED lines=76> */
[----:B-1----:R-:W2:Y:S01]  /*6b50*/  LDL R10, [R1+0x48] ;  /* 0x00004800010a7983 */ /* 0x002ea20000100800 */
        /* <DEDUP_REMOVED lines=11> */
[----:B--2---:R-:W-:-:S05]  /*6c10*/  @P2 IMAD.WIDE R2, R10, R2, c[0x0][0x340] ;  /* 0x0000d0000a022625 */ /* 0x004fca00078e0202 */
[----:B------:R2:W5:Y:S01]  /*6c20*/  @P2 LDG.E R14, [R2.64] ;  /* 0x0000000c020e2981 */ /* 0x000562000c1e1900 */
[----:B------:R-:W-:Y:S02]  /*6c30*/  ISETP.NE.AND P5, PT, R7, 0x1, PT ;  /* 0x000000010700780c */ /* 0x000fe40003fa5270 */
[----:B-1----:R-:W-:Y:S01]  /*6c40*/  SHF.R.S32.HI R48, RZ, 0x1f, R5 ;  /* 0x0000001fff307819 */ /* 0x002fe20000011405 */
[----:B------:R-:W1:Y:S01]  /*6c50*/  S2R R29, SR_CTAID.Y ;  /* 0x00000000001d7919 */ /* 0x000e620000002600 */
[----:B------:R-:W-:-:S03]  /*6c60*/  ISETP.NE.U32.AND P0, PT, RZ, c[0x0][0x348], PT ;  /* 0x0000d200ff007a0c */ /* 0x000fc60003f05070 */
[----:B------:R-:W-:Y:S01]  /*6c70*/  IMAD R6, R48, c[0x0][0x1b8], RZ ;  /* 0x00006e0030067a24 */ /* 0x000fe200078e02ff */
[----:B------:R-:W-:Y:S01]  /*6c80*/  ISETP.NE.AND.EX P0, PT, RZ, c[0x0][0x34c], PT, P0 ;  /* 0x0000d300ff007a0c */ /* 0x000fe20003f05300 */
[----:B--2---:R-:W-:-:S04]  /*6c90*/  IMAD.WIDE.U32 R2, R160, c[0x0][0x178], RZ ;  /* 0x00005e00a0027a25 */ /* 0x004fc800078e00ff */
        /* <DEDUP_REMOVED lines=10> */
[----:B------:R-:W2:Y:S01]  /*6d40*/  LDL R11, [R1+0x18] ;  /* 0x00001800010b7983 */ /* 0x000ea20000100800 */
[----:B------:R-:W-:Y:S01]  /*6d50*/  @P5 IMAD.HI.U32 R8, R5, c[0x0][0x2c8], RZ ;  /* 0x0000b20005085a27 */ /* 0x000fe200078e00ff */
        /* <DEDUP_REMOVED lines=28> */
[C---:B------:R-:W-:Y:S01]  /*6f20*/  IMAD R7, R4.reuse, c[0x0][0x1ac], R5 ;  /* 0x00006b0004077a24 */ /* 0x040fe200078e0205 */
        /* <DEDUP_REMOVED lines=10> */
[----:B------:R1:W3:Y:S01]  /*6fd0*/  SHFL.IDX PT, R2, R13, RZ, 0x1c1f ;  /* 0x001c1fff0d027589 */ /* 0x0002e200000e0000 */
[----:B------:R-:W-:-:S02]  /*6fe0*/  LEA.HI R0, R3, R6, RZ, 0x2 ;  /* 0x0000000603007211 */ /* 0x000fc400078f10ff */
[----:B------:R-:W-:Y:S01]  /*6ff0*/  LEA.HI R5, R111, R111, RZ, 0x1 ;  /* 0x0000006f6f057211 */ /* 0x000fe200078f08ff */
[----:B------:R1:W4:Y:S01]  /*7000*/  SHFL.IDX PT, R3, R12, RZ, 0x1c1f ;  /* 0x001c1fff0c037589 */ /* 0x00032200000e0000 */
[----:B------:R-:W-:Y:S02]  /*7010*/  LOP3.LUT R4, R0, 0xfffffffc, RZ, 0xc0, !PT ;  /* 0xfffffffc00047812 */ /* 0x000fe400078ec0ff */
[----:B------:R-:W-:Y:S02]  /*7020*/  LOP3.LUT R0, R5, 0x7fffffe, RZ, 0xc0, !PT ;  /* 0x07fffffe05007812 */ /* 0x000fe400078ec0ff */
[----:B------:R-:W-:Y:S01]  /*7030*/  IADD3 R108, R226, 0x40, RZ ;  /* 0x00000040e26c7810 */ /* 0x000fe20007ffe0ff */
        /* <DEDUP_REMOVED lines=12> */
[----:B--2---:R-:W-:Y:S02]  /*7100*/  IMAD R40, R11, c[0x0][0x2c4], RZ ;  /* 0x0000b1000b287a24 */ /* 0x004fe400078e02ff */
        /* <DEDUP_REMOVED lines=17> */
.L_x_1296:
[----:B-1-34-:R-:W-:Y:S05]  /*7220*/  BSYNC B0 ;  /* 0x0000000000007941 */ /* 0x01afea0003800000 */
.L_x_1295:
        /* <DEDUP_REMOVED lines=20> */
.L_x_1298:
[----:B------:R-:W-:Y:S05]  /*7370*/  BSYNC B0 ;  /* 0x0000000000007941 */ /* 0x000fea0003800000 */
.L_x_1297:
        /* <DEDUP_REMOVED lines=20> */
.L_x_1300:
[----:B------:R-:W-:Y:S05]  /*74c0*/  BSYNC B0 ;  /* 0x0000000000007941 */ /* 0x000fea0003800000 */
.L_x_1299:
        /* <DEDUP_REMOVED lines=129> */
.L_x_1301:
        /* <DEDUP_REMOVED lines=11> */
[----:B------:R-:W-:Y:S01]  /*7d90*/  IMAD R0, R157, c[0x0][0x294], R0 ;  /* 0x0000a5009d007a24 */ /* 0x000fe200078e0200 */
        /* <DEDUP_REMOVED lines=108> */
.L_x_1305:
[----:B--23--:R-:W-:Y:S05]  /*8460*/  BSYNC B0 ;  /* 0x0000000000007941 */ /* 0x00cfea0003800000 */
.L_x_1304:
        /* <DEDUP_REMOVED lines=117> */
.L_x_1307:
[----:B--234-:R-:W-:Y:S05]  /*8bc0*/  BSYNC B0 ;  /* 0x0000000000007941 */ /* 0x01cfea0003800000 */
.L_x_1306:
        /* <DEDUP_REMOVED lines=116> */
.L_x_1311:
[----:B------:R-:W-:Y:S05]  /*9310*/  BSYNC B0 ;  /* 0x0000000000007941 */ /* 0x000fea0003800000 */
.L_x_1310:
        /* <DEDUP_REMOVED lines=50> */
.L_x_1313:
[----:B------:R-:W-:Y:S05]  /*9640*/  BSYNC B0 ;  /* 0x0000000000007941 */ /* 0x000fea0003800000 */
.L_x_1312:
        /* <DEDUP_REMOVED lines=50> */
.L_x_1315:
[----:B------:R-:W-:Y:S05]  /*9970*/  BSYNC B0 ;  /* 0x0000000000007941 */ /* 0x000fea0003800000 */
.L_x_1314:
        /* <DEDUP_REMOVED lines=50> */
.L_x_1317:
[----:B------:R-:W-:Y:S05]  /*9ca0*/  BSYNC B0 ;  /* 0x0000000000007941 */ /* 0x000fea0003800000 */
.L_x_1316:
        /* <DEDUP_REMOVED lines=50> */
.L_x_1319:
[----:B------:R-:W-:Y:S05]  /*9fd0*/  BSYNC B0 ;  /* 0x0000000000007941 */ /* 0x000fea0003800000 */
.L_x_1318:
        /* <DEDUP_REMOVED lines=49> */
.L_x_1309:
[----:B------:R-:W-:Y:S05]  /*a2f0*/  BSYNC B1 ;  /* 0x0000000000017941 */ /* 0x000fea0003800000 */
.L_x_1308:
        /* <DEDUP_REMOVED lines=52> */
.L_x_1322:
[----:B------:R-:W-:Y:S05]  /*a640*/  BSYNC B0 ;  /* 0x0000000000007941 */ /* 0x000fea0003800000 */
.L_x_1321:
        /* <DEDUP_REMOVED lines=50> */
.L_x_1324:
[----:B------:R-:W-:Y:S05]  /*a970*/  BSYNC B0 ;  /* 0x0000000000007941 */ /* 0x000fea0003800000 */
.L_x_1323:
        /* <DEDUP_REMOVED lines=50> */
.L_x_1326:
[----:B------:R-:W-:Y:S05]  /*aca0*/  BSYNC B0 ;  /* 0x0000000000007941 */ /* 0x000fea0003800000 */
.L_x_1325:
        /* <DEDUP_REMOVED lines=50> */
.L_x_1328:
[----:B------:R-:W-:Y:S05]  /*afd0*/  BSYNC B0 ;  /* 0x0000000000007941 */ /* 0x000fea0003800000 */
.L_x_1327:
        /* <DEDUP_REMOVED lines=50> */
.L_x_1330:
[----:B------:R-:W-:Y:S05]  /*b300*/  BSYNC B0 ;  /* 0x0000000000007941 */ /* 0x000fea0003800000 */
.L_x_1329:
        /* <DEDUP_REMOVED lines=50> */
.L_x_1303:
        /* <DEDUP_REMOVED lines=72> */
.L_x_1332:
[----:B--23--:R-:W-:Y:S05]  /*bab0*/  BSYNC B0 ;  /* 0x0000000000007941 */ /* 0x00cfea0003800000 */
.L_x_1331:
        /* <DEDUP_REMOVED lines=90> */
.L_x_1334:
[----:B-1234-:R-:W-:Y:S05]  /*c060*/  BSYNC B0 ;  /* 0x0000000000007941 */ /* 0x01efea0003800000 */
.L_x_1333:
        /* <DEDUP_REMOVED lines=167> */
.L_x_1338:
[----:B------:R-:W-:Y:S05]  /*cae0*/  BSYNC B0 ;  /* 0x0000000000007941 */ /* 0x000fea0003800000 */
.L_x_1337:
        /* <DEDUP_REMOVED lines=125> */
.L_x_1340:
[----:B------:R-:W-:Y:S05]  /*d2c0*/  BSYNC B0 ;  /* 0x0000000000007941 */ /* 0x000fea0003800000 */
.L_x_1339:
        /* <DEDUP_REMOVED lines=124> */
.L_x_1336:
[----:B------:R-:W-:Y:S05]  /*da90*/  BSYNC B1 ;  /* 0x0000000000017941 */ /* 0x000fea0003800000 */
.L_x_1335:
        /* <DEDUP_REMOVED lines=124> */
.L_x_1342:
[----:B------:R-:W-:Y:S05]  /*e260*/  BSYNC B0 ;  /* 0x0000000000007941 */ /* 0x000fea0003800000 */
.L_x_1341:
        /* <DEDUP_REMOVED lines=128> */
.L_x_1344:
[----:B------:R-:W-:Y:S05]  /*ea70*/  BSYNC B0 ;  /* 0x0000000000007941 */ /* 0x000fea0003800000 */
.L_x_1343:
        /* <DEDUP_REMOVED lines=45> */
[C---:B------:R-:W-:Y:S01]  /*ed50*/  PRMT R18, R100.reuse, 0x5432, R0 ;  /* 0x0000543264127816 */ /* 0x040fe20000000000 */
[----:B------:R-:W-:Y:S01]  /*ed60*/  IMAD.U32 R29, R5, 0x10000, RZ ;  /* 0x00010000051d7824 */ /* 0x000fe200078e00ff */
[----:B------:R-:W-:Y:S02]  /*ed70*/  PRMT R21, R100, 0x5410, R2 ;  /* 0x0000541064157816 */ /* 0x000fe40000000002 */
[----:B------:R-:W-:Y:S02]  /*ed80*/  SHF.R.U32.HI R7, RZ, 0x10, R77 ;  /* 0x00000010ff077819 */ /* 0x000fe4000001164d */
[----:B------:R-:W-:Y:S02]  /*ed90*/  SHF.R.U32.HI R17, RZ, 0x10, R79 ;  /* 0x00000010ff117819 */ /* 0x000fe4000001164f */
[----:B------:R-:W-:-:S02]  /*eda0*/  PRMT R25, R101, 0x5432, R3 ;  /* 0x0000543265197816 */ /* 0x000fc40000000003 */
[----:B------:R-:W-:Y:S02]  /*edb0*/  PRMT R24, R99, 0x5432, R16 ;  /* 0x0000543263187816 */ /* 0x000fe40000000010 */
[----:B------:R-:W-:Y:S02]  /*edc0*/  PRMT R19, R98, 0x5410, R7 ;  /* 0x0000541062137816 */ /* 0x000fe40000000007 */
[----:B------:R-:W-:Y:S01]  /*edd0*/  LOP3.LUT R30, R5, 0xffff0000, RZ, 0xc0, !PT ;  /* 0xffff0000051e7812 */ /* 0x000fe200078ec0ff */
[----:B------:R-:W-:Y:S01]  /*ede0*/  IMAD.U32 R5, R21, 0x10000, RZ ;  /* 0x0001000015057824 */ /* 0x000fe200078e00ff */
        /* <DEDUP_REMOVED lines=72> */
.L_x_1320:
[----:B------:R-:W-:Y:S05]  /*f270*/  BSYNC B2 ;  /* 0x0000000000027941 */ /* 0x000fea0003800000 */
.L_x_1302:
        /* <DEDUP_REMOVED lines=36> */
[----:B------:R-:W-:-:S04]  /*f4c0*/  SHF.R.U32.HI R0, RZ, 0x3, R0 ;  /* 0x00000003ff007819 */ /* 0x000fc80000011600 */
[----:B------:R-:W-:Y:S02]  /*f4d0*/  LOP3.LUT R0, R3, R0, RZ, 0x3c, !PT ;  /* 0x0000000003007212 */ /* 0x000fe400078e3cff */
[----:B------:R-:W-:-:S03]  /*f4e0*/  SHF.R.S32.HI R3, RZ, 0x1f, R123 ;  /* 0x0000001fff037819 */ /* 0x000fc6000001147b */
[----:B------:R-:W-:Y:S01]  /*f4f0*/  IMAD.U32 R0, R2, 0x20, R0 ;  /* 0x0000002002007824 */ /* 0x000fe200078e0000 */
[----:B------:R-:W-:Y:S01]  /*f500*/  LEA.HI R3, R3, R123, RZ, 0x3 ;  /* 0x0000007b03037211 */ /* 0x000fe200078f18ff */
[----:B------:R-:W-:Y:S02]  /*f510*/  IMAD.SHL.U32 R2, R6, 0x8, RZ ;  /* 0x0000000806027824 */ /* 0x000fe400078e00ff */
[----:B------:R-:W-:Y:S01]  /*f520*/  IMAD.SHL.U32 R204, R0, 0x2, RZ ;  /* 0x0000000200cc7824 */ /* 0x000fe200078e00ff */
[----:B------:R-:W1:Y:S01]  /*f530*/  SHFL.IDX PT, R6, R25, RZ, 0x1c1f ;  /* 0x001c1fff19067589 */ /* 0x000e6200000e0000 */
[----:B------:R-:W-:Y:S02]  /*f540*/  IMAD.SHL.U32 R3, R3, 0x20, RZ ;  /* 0x0000002003037824 */ /* 0x000fe400078e00ff */
[----:B------:R-:W-:Y:S01]  /*f550*/  IMAD.IADD R123, R123, 0x1, -R5 ;  /* 0x000000017b7b7824 */ /* 0x000fe200078e0a05 */
[C---:B------:R-:W-:Y:S01]  /*f560*/  IADD3 R0, R204.reuse, 0x3c80, RZ ;  /* 0x00003c80cc007810 */ /* 0x040fe20007ffe0ff */
[----:B------:R2:W3:Y:S01]  /*f570*/  LDSM.16.M88.4 R40, [R204+0x3c80] ;  /* 0x003c8000cc28783b */ /* 0x0004e20000000200 */
[----:B------:R-:W-:-:S02]  /*f580*/  IADD3 R209, R204, 0x3ca0, RZ ;  /* 0x00003ca0ccd17810 */ /* 0x000fc40007ffe0ff */
[----:B------:R-:W-:Y:S01]  /*f590*/  @P0 IADD3 R209, R0, -0x20, RZ ;  /* 0xffffffe000d10810 */ /* 0x000fe20007ffe0ff */
[----:B------:R-:W-:Y:S01]  /*f5a0*/  IMAD.SHL.U32 R0, R105, 0x40, RZ ;  /* 0x0000004069007824 */ /* 0x000fe200078e00ff */
[----:B------:R-:W-:Y:S01]  /*f5b0*/  LOP3.LUT R121, R3, 0xffffff00, RZ, 0xc0, !PT ;  /* 0xffffff0003797812 */ /* 0x000fe200078ec0ff */
[----:B------:R2:W4:Y:S01]  /*f5c0*/  LDSM.16.M88.4 R36, [R204+0x4080] ;  /* 0x00408000cc24783b */ /* 0x0005220000000200 */
[C---:B------:R-:W-:Y:S02]  /*f5d0*/  IADD3 R217, R209.reuse, 0x400, RZ ;  /* 0x00000400d1d97810 */ /* 0x040fe40007ffe0ff */
[----:B------:R-:W-:Y:S01]  /*f5e0*/  LOP3.LUT R0, R0, 0xc0, RZ, 0xc0, !PT ;  /* 0x000000c000007812 */ /* 0x000fe200078ec0ff */
[----:B------:R2:W2:Y:S01]  /*f5f0*/  LDSM.16.M88.4 R32, [R204+0x4480] ;  /* 0x00448000cc20783b */ /* 0x0004a20000000200 */
[----:B------:R-:W-:Y:S02]  /*f600*/  IADD3 R216, R209, 0x800, RZ ;  /* 0x00000800d1d87810 */ /* 0x000fe40007ffe0ff */
[----:B------:R-:W-:Y:S01]  /*f610*/  LOP3.LUT R3, R0, 0x8, R2, 0xf8, !PT ;  /* 0x0000000800037812 */ /* 0x000fe200078ef802 */
[----:B------:R2:W2:Y:S01]  /*f620*/  LDSM.16.M88.4 R60, [R209] ;  /* 0x00000000d13c783b */ /* 0x0004a20000000200 */
[----:B------:R-:W-:Y:S01]  /*f630*/  SHF.R.U32.HI R2, RZ, 0x3, R0 ;  /* 0x00000003ff027819 */ /* 0x000fe20000011600 */
[----:B------:R-:W-:-:S02]  /*f640*/  IMAD R0, R127, 0x200, R121 ;  /* 0x000002007f007824 */ /* 0x000fc400078e0279 */
[----:B------:R2:W2:Y:S01]  /*f650*/  LDSM.16.M88.4 R68, [R209+0x400] ;  /* 0x00040000d144783b */ /* 0x0004a20000000200 */
[----:B------:R-:W-:Y:S01]  /*f660*/  LOP3.LUT R122, R3, R2, RZ, 0x3c, !PT ;  /* 0x00000002037a7212 */ /* 0x000fe200078e3cff */
[----:B------:R-:W-:Y:S02]  /*f670*/  IMAD R0, R123, 0x20, R0 ;  /* 0x000000207b007824 */ /* 0x000fe400078e0200 */
[----:B-1----:R-:W-:Y:S01]  /*f680*/  IMAD.WIDE R2, R226, 0x2, R6 ;  /* 0x00000002e2027825 */ /* 0x002fe200078e0206 */
[----:B------:R1:W1:Y:S03]  /*f690*/  LDSM.16.M88.4 R76, [R209+0x800] ;  /* 0x00080000d14c783b */ /* 0x0002660000000200 */
[----:B------:R-:W-:-:S04]  /*f6a0*/  IMAD.IADD R0, R122, 0x1, R0 ;  /* 0x000000017a007824 */ /* 0x000fc800078e0200 */
[----:B------:R-:W-:Y:S02]  /*f6b0*/  IMAD.SHL.U32 R207, R0, 0x2, RZ ;  /* 0x0000000200cf7824 */ /* 0x000fe400078e00ff */
[----:B------:R-:W-:Y:S02]  /*f6c0*/  IMAD.IADD R0, R125, 0x1, -R111 ;  /* 0x000000017d007824 */ /* 0x000fe400078e0a6f */
[----:B------:R-:W-:Y:S01]  /*f6d0*/  IMAD R208, R4, 0x2, R207 ;  /* 0x0000000204d07824 */ /* 0x000fe200078e02cf */
[----:B------:R1:W1:Y:S02]  /*f6e0*/  LDSM.16.M88.4 R16, [R207+0x6080] ;  /* 0x00608000cf10783b */ /* 0x0002640000000200 */
[C---:B------:R-:W-:Y:S02]  /*f6f0*/  ISETP.LT.OR P0, PT, R0.reuse, 0x1, P3 ;  /* 0x000000010000780c */ /* 0x040fe40001f01670 */
[----:B------:R1:W1:Y:S04]  /*f700*/  LDSM.16.M88.4 R12, [R207+0x7080] ;  /* 0x00708000cf0c783b */ /* 0x0002680000000200 */
[----:B------:R1:W1:Y:S04]  /*f710*/  LDSM.16.M88.4 R20, [R208+0x6080] ;  /* 0x00608000d014783b */ /* 0x0002680000000200 */
[----:B------:R1:W1:Y:S04]  /*f720*/  LDSM.16.M88.4 R8, [R208+0x7080] ;  /* 0x00708000d008783b */ /* 0x0002680000000200 */
[----:B------:R-:W-:Y:S01]  /*f730*/  @!PT LDS RZ, [RZ] ;  /* 0x00000000fffff984 */ /* 0x000fe20000000800 */
[----:B------:R-:W-:Y:S01]  /*f740*/  @!PT LDS RZ, [RZ] ;  /* 0x00000000fffff984 */ /* 0x000fe20000000800 */
[----:B------:R-:W-:Y:S01]  /*f750*/  @!PT LDS RZ, [RZ] ;  /* 0x00000000fffff984 */ /* 0x000fe20000000800 */
[----:B------:R5:W-:Y:S01]  /*f760*/  LDGSTS.E.BYPASS.LTC128B.128 [R218+0x1880], [R2.64], !P0 ;  /* 0x0188000002da7fae */ /* 0x000be2000c101d4c */
[----:B------:R-:W-:-:S02]  /*f770*/  ISETP.LT.OR P0, PT, R0, 0x1, P2 ;  /* 0x000000010000780c */ /* 0x000fc40001701670 */
[----:B-----5:R-:W-:-:S04]  /*f780*/  SHF.R.S32.HI R2, RZ, 0x1f, R110 ;  /* 0x0000001fff027819 */ /* 0x020fc8000001146e */
[----:B------:R-:W-:-:S04]  /*f790*/  LEA.HI R2, R2, R110, RZ, 0x3 ;  /* 0x0000006e02027211 */ /* 0x000fc800078f18ff */
[----:B------:R-:W-:-:S05]  /*f7a0*/  LOP3.LUT R26, R2, 0xfffffff8, RZ, 0xc0, !PT ;  /* 0xfffffff8021a7812 */ /* 0x000fca00078ec0ff */
[----:B------:R-:W-:-:S05]  /*f7b0*/  IMAD.WIDE R2, R26, 0x2, R6 ;  /* 0x000000021a027825 */ /* 0x000fca00078e0206 */
[----:B------:R5:W-:Y:S01]  /*f7c0*/  LDGSTS.E.BYPASS.LTC128B.128 [R218+0x2480], [R2.64], !P0 ;  /* 0x0248000002da7fae */ /* 0x000be2000c101d4c */
[----:B------:R-:W-:Y:S02]  /*f7d0*/  ISETP.LT.OR P0, PT, R0, 0x1, P1 ;  /* 0x000000010000780c */ /* 0x000fe40000f01670 */
[----:B-----5:R-:W-:-:S04]  /*f7e0*/  SHF.R.S32.HI R2, RZ, 0x1f, R108 ;  /* 0x0000001fff027819 */ /* 0x020fc8000001146c */
[----:B------:R-:W-:-:S04]  /*f7f0*/  LEA.HI R2, R2, R108, RZ, 0x3 ;  /* 0x0000006c02027211 */ /* 0x000fc800078f18ff */
[----:B------:R-:W-:-:S05]  /*f800*/  LOP3.LUT R5, R2, 0xfffffff8, RZ, 0xc0, !PT ;  /* 0xfffffff802057812 */ /* 0x000fca00078ec0ff */
[----:B------:R-:W-:Y:S01]  /*f810*/  IMAD.WIDE R2, R5, 0x2, R6 ;  /* 0x0000000205027825 */ /* 0x000fe200078e0206 */
[----:B------:R-:W-:-:S04]  /*f820*/  SHF.R.S32.HI R6, RZ, 0x1f, R226 ;  /* 0x0000001fff067819 */ /* 0x000fc800000114e2 */
[----:B------:R5:W-:Y:S02]  /*f830*/  LDGSTS.E.BYPASS.LTC128B.128 [R218+0x3080], [R2.64], !P0 ;  /* 0x0308000002da7fae */ /* 0x000be4000c101d4c */
[----:B-----5:R-:W-:Y:S02]  /*f840*/  SHF.R.S32.HI R3, RZ, 0x1f, R26 ;  /* 0x0000001fff037819 */ /* 0x020fe4000001141a */
[----:B------:R-:W-:-:S03]  /*f850*/  SHF.R.S32.HI R2, RZ, 0x1f, R5 ;  /* 0x0000001fff027819 */ /* 0x000fc60000011405 */
[----:B------:R1:W-:Y:S04]  /*f860*/  STL [R1+0x44], R3 ;  /* 0x0000440301007387 */ /* 0x0003e80000100800 */
[----:B------:R1:W-:Y:S01]  /*f870*/  STL [R1+0x40], R2 ;  /* 0x0000400201007387 */ /* 0x0003e20000100800 */
[----:B------:R-:W-:Y:S05]  /*f880*/  @P4 BRA `(.L_x_1346) ;  /* 0x000001f000004947 */ /* 0x000fea0003800000 */
[----:B--234-:R-:W-:Y:S05]  /*f890*/  BRA.DIV ~URZ, `(.L_x_1347) ;  /* 0x000119c27f007947 */ /* 0x01cfea000b800000 */
[----:B------:R2:W3:Y:S04]  /*f8a0*/  SHFL.IDX PT, R5, R24, 0x1, 0x1c1f ;  /* 0x003c1f0018057f89 */ /* 0x0004e800000e0000 */
[----:B-1----:R2:W1:Y:S02]  /*f8b0*/  SHFL.IDX PT, R2, R25, 0x1, 0x1c1f ;  /* 0x003c1f0019027f89 */ /* 0x00246400000e0000 */
.L_x_1441:
[----:B------:R-:W4:Y:S04]  /*f8c0*/  LDL R30, [R1+0x44] ;  /* 0x00004400011e7983 */ /* 0x000f280000100800 */
[----:B------:R-:W5:Y:S01]  /*f8d0*/  LDL R28, [R1+0x40] ;  /* 0x00004000011c7983 */ /* 0x000f620000100800 */
[----:B------:R-:W-:-:S02]  /*f8e0*/  IADD3 R3, R226, 0x20, RZ ;  /* 0x00000020e2037810 */ /* 0x000fc40007ffe0ff */
[C---:B------:R-:W-:Y:S02]  /*f8f0*/  IADD3 R29, R226.reuse, 0x20, RZ ;  /* 0x00000020e21d7810 */ /* 0x040fe40007ffe0ff */
[----:B------:R-:W-:Y:S02]  /*f900*/  SHF.R.S32.HI R3, RZ, 0x1f, R3 ;  /* 0x0000001fff037819 */ /* 0x000fe40000011403 */
[C---:B------:R-:W-:Y:S02]  /*f910*/  IADD3 R26, R226.reuse, 0x40, RZ ;  /* 0x00000040e21a7810 */ /* 0x040fe40007ffe0ff */
[----:B------:R-:W-:Y:S02]  /*f920*/  LEA.HI R3, R3, R29, RZ, 0x3 ;  /* 0x0000001d03037211 */ /* 0x000fe400078f18ff */
[----:B------:R-:W-:Y:S02]  /*f930*/  IADD3 R27, R226, 0x40, RZ ;  /* 0x00000040e21b7810 */ /* 0x000fe40007ffe0ff */
[----:B------:R-:W-:-:S02]  /*f940*/  SHF.R.S32.HI R26, RZ, 0x1f, R26 ;  /* 0x0000001fff1a7819 */ /* 0x000fc4000001141a */
[-C--:B-12---:R-:W-:Y:S02]  /*f950*/  LEA R24, P0, R226, R2.reuse, 0x1 ;  /* 0x00000002e2187211 */ /* 0x086fe400078008ff */
        /* <DEDUP_REMOVED lines=18> */
.L_x_1346:
[----:B--234-:R-:W-:Y:S05]  /*fa80*/  BSYNC B0 ;  /* 0x0000000000007941 */ /* 0x01cfea0003800000 */
.L_x_1345:
[----:B-1----:R-:W2:Y:S01]  /*fa90*/  LDL R2, [R1+0x20] ;  /* 0x0000200001027983 */ /* 0x002ea20000100800 */
        /* <DEDUP_REMOVED lines=152> */
[C---:B------:R-:W-:Y:S02]  /*10420*/  IADD3 R131, R226.reuse, 0x40, RZ ;  /* 0x00000040e2837810 */ /* 0x040fe40007ffe0ff */
[C---:B------:R-:W-:Y:S02]  /*10430*/  IADD3 R134, R226.reuse, 0x20, RZ ;  /* 0x00000020e2867810 */ /* 0x040fe40007ffe0ff */
[----:B------:R-:W-:Y:S01]  /*10440*/  SHF.R.S32.HI R133, RZ, 0x1f, R133 ;  /* 0x0000001fff857819 */ /* 0x000fe20000011485 */
[----:B------:R-:W-:Y:S01]  /*10450*/  BSSY B0, `(.L_x_1349) ;  /* 0x0000023000007945 */ /* 0x000fe20003800000 */
[----:B------:R-:W-:-:S02]  /*10460*/  IADD3 R9, R226, 0x40, RZ ;  /* 0x00000040e2097810 */ /* 0x000fc40007ffe0ff */
[----:B------:R-:W-:Y:S02]  /*10470*/  IADD3 R8, R226, 0x20, RZ ;  /* 0x00000020e2087810 */ /* 0x000fe40007ffe0ff */
[----:B------:R-:W-:Y:S02]  /*10480*/  LEA.HI R133, R133, R134, RZ, 0x3 ;  /* 0x0000008685857211 */ /* 0x000fe400078f18ff */
[----:B------:R-:W-:Y:S02]  /*10490*/  ISETP.GE.AND P1, PT, R9, c[0x0][0x1d4], PT ;  /* 0x0000750009007a0c */ /* 0x000fe40003f26270 */
[----:B------:R-:W-:Y:S02]  /*104a0*/  ISETP.GE.AND P2, PT, R8, c[0x0][0x1d4], PT ;  /* 0x0000750008007a0c */ /* 0x000fe40003f46270 */
[----:B------:R-:W-:Y:S02]  /*104b0*/  ISETP.GE.AND P3, PT, R226, c[0x0][0x1d4], PT ;  /* 0x00007500e2007a0c */ /* 0x000fe40003f66270 */
[----:B------:R-:W-:-:S02]  /*104c0*/  LOP3.LUT R133, R133, 0xfffffff8, RZ, 0xc0, !PT ;  /* 0xfffffff885857812 */ /* 0x000fc400078ec0ff */
        /* <DEDUP_REMOVED lines=9> */
[----:B------:R-:W-:-:S04]  /*10560*/  IADD3 R130, R226, 0x40, RZ ;  /* 0x00000040e2827810 */ /* 0x000fc80007ffe0ff */
[----:B------:R-:W-:Y:S01]  /*10570*/  SHF.R.S32.HI R130, RZ, 0x1f, R130 ;  /* 0x0000001fff827819 */ /* 0x000fe20000011482 */
[----:B------:R1:W2:Y:S03]  /*10580*/  SHFL.IDX PT, R2, R10, RZ, 0x1c1f ;  /* 0x001c1fff0a027589 */ /* 0x0002a600000e0000 */
[----:B------:R-:W-:Y:S01]  /*10590*/  LEA.HI R130, R130, R131, RZ, 0x3 ;  /* 0x0000008382827211 */ /* 0x000fe200078f18ff */
[----:B------:R1:W3:Y:S01]  /*105a0*/  SHFL.IDX PT, R3, R5, RZ, 0x1c1f ;  /* 0x001c1fff05037589 */ /* 0x0002e200000e0000 */
[----:B------:R-:W-:Y:S02]  /*105b0*/  SHF.R.S32.HI R136, RZ, 0x1f, R226 ;  /* 0x0000001fff887819 */ /* 0x000fe400000114e2 */
        /* <DEDUP_REMOVED lines=12> */
.L_x_1350:
[----:B------:R-:W-:Y:S05]  /*10680*/  BSYNC B0 ;  /* 0x0000000000007941 */ /* 0x000fea0003800000 */
.L_x_1349:
        /* <DEDUP_REMOVED lines=15> */
.L_x_1351:
[----:B------:R-:W-:Y:S05]  /*10780*/  BSYNC B0 ;  /* 0x0000000000007941 */ /* 0x000fea0003800000 */
.L_x_1348:
[----:B------:R-:W5:Y:S04]  /*10790*/  LDL R25, [R1+0x18] ;  /* 0x0000180001197983 */ /* 0x000f680000100800 */
[----:B--2---:R-:W2:Y:S04]  /*107a0*/  LDL R26, [R1+0x14] ;  /* 0x00001400011a7983 */ /* 0x004ea80000100800 */
[----:B-1----:R-:W1:Y:S01]  /*107b0*/  S2R R5, SR_TID.X ;  /* 0x0000000000057919 */ /* 0x002e620000002100 */
[----:B---34-:R-:W-:Y:S02]  /*107c0*/  LOP3.LUT R2, R129, 0xffffffe0, RZ, 0xc0, !PT ;  /* 0xffffffe081027812 */ /* 0x018fe400078ec0ff */
[----:B------:R-:W-:Y:S01]  /*107d0*/  SHF.R.S32.HI R3, RZ, 0x1f, R127 ;  /* 0x0000001fff037819 */ /* 0x000fe2000001147f */
[----:B------:R-:W-:Y:S01]  /*107e0*/  IMAD.MOV.U32 R10, RZ, RZ, c[0x0][0x2c4] ;  /* 0x0000b100ff0a7624 */ /* 0x000fe200078e00ff */
[----:B------:R-:W0:Y:S01]  /*107f0*/  LDGDEPBAR ;  /* 0x00000000000079af */ /* 0x000e220000000000 */
[----:B-1----:R-:W-:Y:S01]  /*10800*/  IMAD.IADD R2, R5, 0x1, -R2 ;  /* 0x0000000105027824 */ /* 0x002fe200078e0a02 */
[----:B------:R-:W-:-:S02]  /*10810*/  LEA.HI R5, R3, R127, RZ, 0x2 ;  /* 0x0000007f03057211 */ /* 0x000fc400078f10ff */
[----:B------:R-:W-:Y:S02]  /*10820*/  LEA.HI R3, R124, R124, RZ, 0x1 ;  /* 0x0000007c7c037211 */ /* 0x000fe400078f08ff */
[----:B------:R-:W-:Y:S02]  /*10830*/  SHF.R.S32.HI R7, RZ, 0x1f, R2 ;  /* 0x0000001fff077819 */ /* 0x000fe40000011402 */
[----:B------:R-:W-:Y:S02]  /*10840*/  LOP3.LUT R6, R5, 0xffffffc, RZ, 0xc0, !PT ;  /* 0x0ffffffc05067812 */ /* 0x000fe400078ec0ff */
[----:B------:R-:W-:Y:S01]  /*10850*/  LEA.HI R5, R7, R2, RZ, 0x2 ;  /* 0x0000000207057211 */ /* 0x000fe200078f10ff */
[----:B------:R-:W-:Y:S02]  /*10860*/  IMAD.SHL.U32 R7, R3, 0x20, RZ ;  /* 0x0000002003077824 */ /* 0x000fe400078e00ff */
[----:B------:R-:W-:Y:S01]  /*10870*/  IMAD.IADD R9, R127, 0x1, -R6 ;  /* 0x000000017f097824 */ /* 0x000fe200078e0a06 */
[----:B------:R-:W-:-:S02]  /*10880*/  LEA.HI.SX32 R6, R5, R199, 0x1e ;  /* 0x000000c705067211 */ /* 0x000fc400078ff2ff */
[----:B------:R-:W-:Y:S02]  /*10890*/  LOP3.LUT R8, R3, 0x1ffffffe, RZ, 0xc0, !PT ;  /* 0x1ffffffe03087812 */ /* 0x000fe400078ec0ff */
[----:B------:R-:W-:Y:S01]  /*108a0*/  LOP3.LUT R7, R7, 0xffffffc0, RZ, 0xc0, !PT ;  /* 0xffffffc007077812 */ /* 0x000fe200078ec0ff */
[----:B------:R-:W-:Y:S01]  /*108b0*/  IMAD R3, R9, 0x10, R6 ;  /* 0x0000001009037824 */ /* 0x000fe200078e0206 */
[----:B------:R-:W-:Y:S01]  /*108c0*/  ISETP.NE.AND P0, PT, R10, 0x1, PT ;  /* 0x000000010a00780c */ /* 0x000fe20003f05270 */
[----:B------:R-:W-:Y:S02]  /*108d0*/  IMAD.IADD R6, R124, 0x1, -R8 ;  /* 0x000000017c067824 */ /* 0x000fe400078e0a08 */
[----:B------:R-:W-:-:S04]  /*108e0*/  IMAD.IADD R3, R7, 0x1, R3 ;  /* 0x0000000107037824 */ /* 0x000fc800078e0203 */
[----:B------:R-:W-:-:S06]  /*108f0*/  IMAD R9, R6, 0x8, R3 ;  /* 0x0000000806097824 */ /* 0x000fcc00078e0203 */
[----:B------:R-:W-:-:S04]  /*10900*/  @P0 IMAD.HI.U32 R3, R9, c[0x0][0x2c8], RZ ;  /* 0x0000b20009030a27 */ /* 0x000fc800078e00ff */
[----:B------:R-:W-:Y:S01]  /*10910*/  IMAD.MOV.U32 R8, RZ, RZ, R9 ;  /* 0x000000ffff087224 */ /* 0x000fe200078e0009 */
[----:B------:R-:W-:Y:S02]  /*10920*/  @P0 SHF.R.U32.HI R8, RZ, c[0x0][0x2cc], R3 ;  /* 0x0000b300ff080a19 */ /* 0x000fe40000011603 */
[----:B------:R-:W-:-:S03]  /*10930*/  LOP3.LUT R3, R5, 0x7ffffffc, RZ, 0xc0, !PT ;  /* 0x7ffffffc05037812 */ /* 0x000fc600078ec0ff */
[----:B------:R-:W1:Y:S02]  /*10940*/  SHFL.IDX PT, R5, R8, RZ, 0x1c1f ;  /* 0x001c1fff08057589 */ /* 0x000e6400000e0000 */
[----:B------:R-:W-:-:S04]  /*10950*/  IMAD.IADD R2, R2, 0x1, -R3 ;  /* 0x0000000102027824 */ /* 0x000fc800078e0a03 */
[----:B------:R-:W-:Y:S02]  /*10960*/  IMAD.SHL.U32 R250, R2, 0x2, RZ ;  /* 0x0000000202fa7824 */ /* 0x000fe400078e00ff */
[----:B------:R-:W-:-:S03]  /*10970*/  IMAD.MOV.U32 R27, RZ, RZ, c[0x0][0x32c] ;  /* 0x0000cb00ff1b7624 */ /* 0x000fc600078e00ff */
[----:B------:R-:W-:Y:S02]  /*10980*/  IADD3 R2, -R250, 0x1, R125 ;  /* 0x00000001fa027810 */ /* 0x000fe40007ffe17d */
[----:B------:R-:W-:Y:S01]  /*10990*/  ISETP.GE.AND P1, PT, R27, 0x1, PT ;  /* 0x000000011b00780c */ /* 0x000fe20003f26270 */
[----:B------:R-:W-:Y:S01]  /*109a0*/  ULDC UR4, c[0x0][0x324] ;  /* 0x0000c90000047ab9 */ /* 0x000fe20000000800 */
[----:B------:R3:W-:Y:S01]  /*109b0*/  STL [R1+0x1c], R9 ;  /* 0x00001c0901007387 */ /* 0x0007e20000100800 */
[----:B------:R-:W-:Y:S01]  /*109c0*/  ULOP3.LUT UR4, URZ, UR4, URZ, 0x33, !UPT ;  /* 0x000000043f047292 */ /* 0x000fe2000f8e333f */
[----:B------:R-:W-:Y:S02]  /*109d0*/  IMAD.IADD R12, R120, 0x1, -R250 ;  /* 0x00000001780c7824 */ /* 0x000fe400078e0afa */
[----:B-----5:R-:W-:-:S05]  /*109e0*/  IMAD.IADD R2, R2, 0x1, -R25 ;  /* 0x0000000102027824 */ /* 0x020fca00078e0a19 */
[C---:B---3--:R-:W-:Y:S02]  /*109f0*/  IADD3 R9, R2.reuse, c[0x0][0x328], RZ ;  /* 0x0000ca0002097a10 */ /* 0x048fe40007ffe0ff */
[----:B------:R-:W-:Y:S02]  /*10a00*/  IADD3 R11, R2, UR4, RZ ;  /* 0x00000004020b7c10 */ /* 0x000fe4000fffe0ff */
[----:B--2---:R-:W-:Y:S01]  /*10a10*/  IADD3 R10, -R250, R26, R120 ;  /* 0x0000001afa0a7210 */ /* 0x004fe20007ffe178 */
[--C-:B-1----:R-:W-:Y:S02]  /*10a20*/  IMAD.IADD R3, R9, 0x1, R5.reuse ;  /* 0x0000000109037824 */ /* 0x102fe400078e0205 */
        /* <DEDUP_REMOVED lines=14> */
.L_x_1354:
[----:B------:R-:W-:-:S04]  /*10b10*/  MOV R6, 0x1 ;  /* 0x0000000100067802 */ /* 0x000fc80000000f00 */
[----:B------:R-:W-:-:S13]  /*10b20*/  ISETP.NE.AND P0, PT, R6, c[0x0][0x32c], PT ;  /* 0x0000cb0006007a0c */ /* 0x000fda0003f05270 */
[----:B------:R-:W-:-:S05]  /*10b30*/  @P0 IMAD.HI.U32 R6, R5, c[0x0][0x330], RZ ;  /* 0x0000cc0005060a27 */ /* 0x000fca00078e00ff */
[----:B------:R-:W-:Y:S02]  /*10b40*/  @P0 SHF.R.U32.HI R5, RZ, c[0x0][0x334], R6 ;  /* 0x0000cd00ff050a19 */ /* 0x000fe40000011606 */
.L_x_1355:
[----:B------:R-:W-:Y:S05]  /*10b50*/  BSYNC B0 ;  /* 0x0000000000007941 */ /* 0x000fea0003800000 */
.L_x_1353:
[----:B------:R-:W-:-:S05]  /*10b60*/  IMAD R5, R5, c[0x0][0x32c], R12 ;  /* 0x0000cb0005057a24 */ /* 0x000fca00078e020c */
[----:B------:R-:W-:Y:S02]  /*10b70*/  IADD3 R6, R5, c[0x0][0x32c], RZ ;  /* 0x0000cb0005067a10 */ /* 0x000fe40007ffe0ff */
[----:B------:R-:W-:Y:S02]  /*10b80*/  IMNMX R2, R2, R5, !PT ;  /* 0x0000000502027217 */ /* 0x000fe40007800200 */
[----:B------:R-:W-:Y:S02]  /*10b90*/  IMNMX R3, R3, R6, PT ;  /* 0x0000000603037217 */ /* 0x000fe40003800200 */
.L_x_1352:
        /* <DEDUP_REMOVED lines=16> */
.L_x_1358:
[----:B------:R-:W-:-:S04]  /*10ca0*/  MOV R13, 0x1 ;  /* 0x00000001000d7802 */ /* 0x000fc80000000f00 */
[----:B------:R-:W-:-:S13]  /*10cb0*/  ISETP.NE.AND P0, PT, R13, c[0x0][0x32c], PT ;  /* 0x0000cb000d007a0c */ /* 0x000fda0003f05270 */
[----:B------:R-:W-:-:S05]  /*10cc0*/  @P0 IMAD.HI.U32 R13, R7, c[0x0][0x330], RZ ;  /* 0x0000cc00070d0a27 */ /* 0x000fca00078e00ff */
[----:B------:R-:W-:Y:S02]  /*10cd0*/  @P0 SHF.R.U32.HI R7, RZ, c[0x0][0x334], R13 ;  /* 0x0000cd00ff070a19 */ /* 0x000fe4000001160d */
.L_x_1359:
[----:B------:R-:W-:Y:S05]  /*10ce0*/  BSYNC B0 ;  /* 0x0000000000007941 */ /* 0x000fea0003800000 */
.L_x_1357:
[----:B------:R-:W-:-:S05]  /*10cf0*/  IMAD R7, R7, c[0x0][0x32c], R12 ;  /* 0x0000cb0007077a24 */ /* 0x000fca00078e020c */
[----:B------:R-:W-:Y:S02]  /*10d00*/  IADD3 R13, R7, c[0x0][0x32c], RZ ;  /* 0x0000cb00070d7a10 */ /* 0x000fe40007ffe0ff */
[----:B------:R-:W-:Y:S02]  /*10d10*/  IMNMX R5, R5, R7, !PT ;  /* 0x0000000705057217 */ /* 0x000fe40007800200 */
[----:B------:R-:W-:Y:S02]  /*10d20*/  IMNMX R6, R6, R13, PT ;  /* 0x0000000d06067217 */ /* 0x000fe40003800200 */
.L_x_1356:
        /* <DEDUP_REMOVED lines=71> */
.L_x_1362:
[----:B------:R-:W-:-:S04]  /*111a0*/  MOV R18, 0x1 ;  /* 0x0000000100127802 */ /* 0x000fc80000000f00 */
[----:B------:R-:W-:-:S13]  /*111b0*/  ISETP.NE.AND P0, PT, R18, c[0x0][0x32c], PT ;  /* 0x0000cb0012007a0c */ /* 0x000fda0003f05270 */
[----:B------:R-:W-:-:S05]  /*111c0*/  @P0 IMAD.HI.U32 R18, R7, c[0x0][0x330], RZ ;  /* 0x0000cc0007120a27 */ /* 0x000fca00078e00ff */
[----:B------:R-:W-:Y:S02]  /*111d0*/  @P0 SHF.R.U32.HI R7, RZ, c[0x0][0x334], R18 ;  /* 0x0000cd00ff070a19 */ /* 0x000fe40000011612 */
.L_x_1363:
[----:B------:R-:W-:Y:S05]  /*111e0*/  BSYNC B0 ;  /* 0x0000000000007941 */ /* 0x000fea0003800000 */
.L_x_1361:
[----:B------:R-:W-:-:S05]  /*111f0*/  IMAD R7, R7, c[0x0][0x32c], R12 ;  /* 0x0000cb0007077a24 */ /* 0x000fca00078e020c */
[----:B------:R-:W-:Y:S02]  /*11200*/  IADD3 R18, R7, c[0x0][0x32c], RZ ;  /* 0x0000cb0007127a10 */ /* 0x000fe40007ffe0ff */
[----:B------:R-:W-:Y:S02]  /*11210*/  IMNMX R2, R2, R7, !PT ;  /* 0x0000000702027217 */ /* 0x000fe40007800200 */
[----:B------:R-:W-:Y:S02]  /*11220*/  IMNMX R3, R3, R18, PT ;  /* 0x0000001203037217 */ /* 0x000fe40003800200 */
.L_x_1360:
        /* <DEDUP_REMOVED lines=102> */
.L_x_1366:
[----:B------:R-:W-:-:S04]  /*11890*/  MOV R6, 0x1 ;  /* 0x0000000100067802 */ /* 0x000fc80000000f00 */
[----:B------:R-:W-:-:S13]  /*118a0*/  ISETP.NE.AND P0, PT, R6, c[0x0][0x32c], PT ;  /* 0x0000cb0006007a0c */ /* 0x000fda0003f05270 */
[----:B------:R-:W-:-:S05]  /*118b0*/  @P0 IMAD.HI.U32 R6, R5, c[0x0][0x330], RZ ;  /* 0x0000cc0005060a27 */ /* 0x000fca00078e00ff */
[----:B------:R-:W-:Y:S02]  /*118c0*/  @P0 SHF.R.U32.HI R5, RZ, c[0x0][0x334], R6 ;  /* 0x0000cd00ff050a19 */ /* 0x000fe40000011606 */
.L_x_1367:
[----:B------:R-:W-:Y:S05]  /*118d0*/  BSYNC B0 ;  /* 0x0000000000007941 */ /* 0x000fea0003800000 */
.L_x_1365:
[----:B------:R-:W-:-:S05]  /*118e0*/  IMAD R5, R5, c[0x0][0x32c], R12 ;  /* 0x0000cb0005057a24 */ /* 0x000fca00078e020c */
[----:B------:R-:W-:Y:S02]  /*118f0*/  IADD3 R6, R5, c[0x0][0x32c], RZ ;  /* 0x0000cb0005067a10 */ /* 0x000fe40007ffe0ff */
[----:B------:R-:W-:Y:S02]  /*11900*/  IMNMX R2, R2, R5, !PT ;  /* 0x0000000502027217 */ /* 0x000fe40007800200 */
[----:B------:R-:W-:Y:S02]  /*11910*/  IMNMX R3, R3, R6, PT ;  /* 0x0000000603037217 */ /* 0x000fe40003800200 */
.L_x_1364:
        /* <DEDUP_REMOVED lines=156> */
[----:B------:R-:W1:Y:S05]  /*122e0*/  LDSM.16.MT88.4 R20, [R206+0x1880] ;  /* 0x00188000ce14783b */ /* 0x000e6a0000004200 */
[----:B------:R3:W-:Y:S01]  /*122f0*/  MUFU.EX2 R246, R5 ;  /* 0x0000000500f67308 */ /* 0x0007e20000000800 */
[----:B--2---:R-:W-:-:S07]  /*12300*/  FFMA.FTZ R0, R47, c[0x0][0x2d0], -R2 ;  /* 0x0000b4002f007a23 */ /* 0x004fce0000010802 */
[----:B------:R2:W4:Y:S01]  /*12310*/  MUFU.EX2 R248, R0 ;  /* 0x0000000000f87308 */ /* 0x0005220000000800 */
[----:B---3--:R-:W-:Y:S02]  /*12320*/  FFMA.FTZ R5, R24, c[0x0][0x2d0], -R3 ;  /* 0x0000b40018057a23 */ /* 0x008fe40000010803 */
[----:B------:R-:W-:Y:S05]  /*12330*/  LDSM.16.MT88.4 R24, [R205+0x2480] ;  /* 0x00248000cd18783b */ /* 0x000fea0000004200 */
[----:B------:R3:W5:Y:S01]  /*12340*/  MUFU.EX2 R247, R5 ;  /* 0x0000000500f77308 */ /* 0x0007620000000800 */
[----:B--2---:R-:W-:Y:S01]  /*12350*/  FFMA.FTZ R0, R7, c[0x0][0x2d0], -R13 ;  /* 0x0000b40007007a23 */ /* 0x004fe2000001080d */
[----:B----4-:R-:W-:-:S06]  /*12360*/  F2FP.BF16.PACK_AB R7, R248, R244 ;  /* 0x000000f4f807723e */ /* 0x010fcc00000010ff */
[----:B------:R2:W-:Y:S01]  /*12370*/  MUFU.EX2 R234, R0 ;  /* 0x0000000000ea7308 */ /* 0x0005e20000000800 */
[----:B---3--:R-:W-:Y:S01]  /*12380*/  FFMA.FTZ R5, R18, c[0x0][0x2d0], -R2 ;  /* 0x0000b40012057a23 */ /* 0x008fe20000010802 */
[----:B-----5:R-:W-:Y:S01]  /*12390*/  F2FP.BF16.PACK_AB R10, R247, R246 ;  /* 0x000000f6f70a723e */ /* 0x020fe200000010ff */
[----:B------:R-:W3:Y:S05]  /*123a0*/  LDSM.16.MT88.4 R16, [R205+0x1880] ;  /* 0x00188000cd10783b */ /* 0x000eea0000004200 */
[----:B------:R-:W4:Y:S01]  /*123b0*/  MUFU.EX2 R236, R5 ;  /* 0x0000000500ec7308 */ /* 0x000f220000000800 */
[----:B--2---:R-:W-:-:S07]  /*123c0*/  FFMA.FTZ R0, R86, c[0x0][0x2d0], -R13 ;  /* 0x0000b40056007a23 */ /* 0x004fce000001080d */
[----:B------:R2:W5:Y:S01]  /*123d0*/  MUFU.EX2 R231, R0 ;  /* 0x0000000000e77308 */ /* 0x0005620000000800 */
[----:B----4-:R-:W-:Y:S02]  /*123e0*/  F2FP.BF16.PACK_AB R9, R235, R236 ;  /* 0x000000eceb09723e */ /* 0x010fe400000010ff */
[----:B------:R-:W-:-:S05]  /*123f0*/  F2FP.BF16.PACK_AB R5, R242, R237 ;  /* 0x000000edf205723e */ /* 0x000fca00000010ff */
[----:B------:R-:W-:Y:S01]  /*12400*/  HMMA.16816.F32.BF16 R68, R8, R28, RZ ;  /* 0x0000001c0844723c */ /* 0x000fe200000418ff */
[----:B--2---:R-:W-:-:S04]  /*12410*/  FFMA.FTZ R0, R87, c[0x0][0x2d0], -R13 ;  /* 0x0000b40057007a23 */ /* 0x004fc8000001080d */
[----:B------:R2:W-:Y:S03]  /*12420*/  MUFU.EX2 R232, R0 ;  /* 0x0000000000e87308 */ /* 0x0005e60000000800 */
[C---:B-1----:R-:W-:Y:S08]  /*12430*/  HMMA.16816.F32.BF16 R80, R8.reuse, R20, RZ ;  /* 0x000000140850723c */ /* 0x042ff000000418ff */
[----:B---3--:R-:W-:Y:S01]  /*12440*/  HMMA.16816.F32.BF16 R52, R8, R16, RZ ;  /* 0x000000100834723c */ /* 0x008fe200000418ff */
[----:B--2---:R-:W-:-:S07]  /*12450*/  FFMA.FTZ R0, R92, c[0x0][0x2d0], -R13 ;  /* 0x0000b4005c007a23 */ /* 0x004fce000001080d */
        /* <DEDUP_REMOVED lines=37> */
[----:B------:R2:W-:Y:S03]  /*126b0*/  MUFU.EX2 R220, R3 ;  /* 0x0000000300dc7308 */ /* 0x0005e60000000800 */
[----:B------:R-:W-:Y:S01]  /*126c0*/  HMMA.16816.F32.BF16 R80, R4, R166, R40 ;  /* 0x000000a60450723c */ /* 0x000fe20000041828 */
[----:B-1----:R-:W-:-:S07]  /*126d0*/  FFMA.FTZ R0, R97, c[0x0][0x2d0], -R13 ;  /* 0x0000b40061007a23 */ /* 0x002fce000001080d */
[----:B------:R-:W-:Y:S01]  /*126e0*/  HMMA.16816.F32.BF16 R48, R4, R170, R8 ;  /* 0x000000aa0430723c */ /* 0x000fe20000041808 */
[----:B------:R1:W-:Y:S01]  /*126f0*/  MUFU.EX2 R219, R0 ;  /* 0x0000000000db7308 */ /* 0x0003e20000000800 */
[----:B--2---:R-:W-:-:S05]  /*12700*/  FFMA.FTZ R3, R108, c[0x0][0x2d0], -R2 ;  /* 0x0000b4006c037a23 */ /* 0x004fca0000010802 */
[----:B-----5:R-:W-:Y:S02]  /*12710*/  F2FP.BF16.PACK_AB R4, R231, R234 ;  /* 0x000000eae704723e */ /* 0x020fe400000010ff */
[----:B------:R-:W-:Y:S01]  /*12720*/  F2FP.BF16.PACK_AB R6, R233, R232 ;  /* 0x000000e8e906723e */ /* 0x000fe200000010ff */
[----:B------:R-:W-:Y:S01]  /*12730*/  MUFU.EX2 R202, R3 ;  /* 0x0000000300ca7308 */ /* 0x000fe20000000800 */
[----:B---3--:R-:W-:Y:S02]  /*12740*/  F2FP.BF16.PACK_AB R5, R130, R131 ;  /* 0x000000838205723e */ /* 0x008fe400000010ff */
[----:B----4-:R-:W-:Y:S01]  /*12750*/  F2FP.BF16.PACK_AB R7, R129, R230 ;  /* 0x000000e68107723e */ /* 0x010fe200000010ff */
[----:B-1----:R-:W-:-:S06]  /*12760*/  FFMA.FTZ R0, R98, c[0x0][0x2d0], -R13 ;  /* 0x0000b40062007a23 */ /* 0x002fcc000001080d */
        /* <DEDUP_REMOVED lines=15> */
[C---:B------:R-:W-:Y:S08]  /*12860*/  HMMA.16816.F32.BF16 R20, R4.reuse, R36, RZ ;  /* 0x000000240414723c */ /* 0x040ff000000418ff */
[----:B------:R-:W-:Y:S01]  /*12870*/  HMMA.16816.F32.BF16 R184, R4, R18, RZ ;  /* 0x0000001204b8723c */ /* 0x000fe200000418ff */
[----:B------:R-:W-:Y:S01]  /*12880*/  LDSM.16.MT88.4 R16, [R206+0x3880] ;  /* 0x00388000ce10783b */ /* 0x000fe20000004200 */
[----:B-1----:R-:W-:-:S06]  /*12890*/  FFMA.FTZ R0, R94, c[0x0][0x2d0], -R12 ;  /* 0x0000b4005e007a23 */ /* 0x002fcc000001080c */
[C---:B------:R-:W-:Y:S01]  /*128a0*/  HMMA.16816.F32.BF16 R32, R4.reuse, R34, RZ ;  /* 0x000000220420723c */ /* 0x040fe200000418ff */
[----:B------:R1:W4:Y:S07]  /*128b0*/  MUFU.EX2 R29, R0 ;  /* 0x00000000001d7308 */ /* 0x00032e0000000800 */
[----:B------:R-:W-:Y:S07]  /*128c0*/  HMMA.16816.F32.BF16 R36, R4, R38, RZ ;  /* 0x000000260424723c */ /* 0x000fee00000418ff */
[----:B--2---:R-:W-:Y:S01]  /*128d0*/  F2FP.BF16.PACK_AB R4, R222, R219 ;  /* 0x000000dbde04723e */ /* 0x004fe200000010ff */
[----:B-1----:R-:W-:Y:S01]  /*128e0*/  FFMA.FTZ R0, R95, c[0x0][0x2d0], -R12 ;  /* 0x0000b4005f007a23 */ /* 0x002fe2000001080c */
[----:B---3--:R-:W-:-:S02]  /*128f0*/  F2FP.BF16.PACK_AB R6, R223, R221 ;  /* 0x000000dddf06723e */ /* 0x008fc400000010ff */
[----:B----4-:R-:W-:Y:S01]  /*12900*/  F2FP.BF16.PACK_AB R5, R29, R28 ;  /* 0x0000001c1d05723e */ /* 0x010fe200000010ff */
[----:B------:R1:W-:Y:S02]  /*12910*/  MUFU.EX2 R30, R0 ;  /* 0x00000000001e7308 */ /* 0x0003e40000000800 */
[----:B-1----:R-:W-:-:S06]  /*12920*/  FFMA.FTZ R0, R96, c[0x0][0x2d0], -R12 ;  /* 0x0000b40060007a23 */ /* 0x002fcc000001080c */
[----:B------:R-:W1:Y:S02]  /*12930*/  MUFU.EX2 R31, R0 ;  /* 0x00000000001f7308 */ /* 0x000e640000000800 */
[----:B-1----:R-:W-:Y:S01]  /*12940*/  F2FP.BF16.PACK_AB R7, R31, R30 ;  /* 0x0000001e1f07723e */ /* 0x002fe200000010ff */
[----:B------:R-:W-:-:S05]  /*12950*/  FFMA.FTZ R0, R110, c[0x0][0x2d0], -R2 ;  /* 0x0000b4006e007a23 */ /* 0x000fca0000010802 */
[----:B------:R1:W2:Y:S01]  /*12960*/  MUFU.EX2 R203, R0 ;  /* 0x0000000000cb7308 */ /* 0x0002a20000000800 */
[C---:B------:R-:W-:Y:S01]  /*12970*/  HMMA.16816.F32.BF16 R144, R4.reuse, R88, R8 ;  /* 0x000000580490723c */ /* 0x040fe20000041808 */
[----:B------:R-:W3:Y:S01]  /*12980*/  LDL.LU R11, [R1] ;  /* 0x00000000010b7983 */ /* 0x000ee20000300800 */
[--C-:B-1----:R-:W-:Y:S02]  /*12990*/  FFMA.FTZ R0, R111, c[0x0][0x2d0], -R2.reuse ;  /* 0x0000b4006f007a23 */ /* 0x102fe40000010802 */
[----:B------:R-:W-:Y:S02]  /*129a0*/  FFMA.FTZ R2, R109, c[0x0][0x2d0], -R2 ;  /* 0x0000b4006d027a23 */ /* 0x000fe40000010802 */
[----:B------:R-:W1:Y:S01]  /*129b0*/  LDSM.16.MT88.4 R108, [R206+0x2080] ;  /* 0x00208000ce6c783b */ /* 0x000e620000004200 */
[----:B------:R4:W-:Y:S01]  /*129c0*/  MUFU.EX2 R200, R0 ;  /* 0x0000000000c87308 */ /* 0x0009e20000000800 */
[----:B------:R-:W-:Y:S01]  /*129d0*/  HMMA.16816.F32.BF16 R44, R4, R136, R44 ;  /* 0x00000088042c723c */ /* 0x000fe2000004182c */
[----:B----4-:R-:W-:-:S06]  /*129e0*/  FFMA.FTZ R0, R198, c[0x0][0x2d0], -R13 ;  /* 0x0000b400c6007a23 */ /* 0x010fcc000001080d */
[----:B------:R4:W-:Y:S01]  /*129f0*/  MUFU.EX2 R137, R0 ;  /* 0x0000000000897308 */ /* 0x0009e20000000800 */
[----:B------:R-:W-:Y:S07]  /*12a00*/  HMMA.16816.F32.BF16 R40, R4, R160, R40 ;  /* 0x000000a00428723c */ /* 0x000fee0000041828 */
[----:B------:R-:W5:Y:S01]  /*12a10*/  MUFU.EX2 R201, R2 ;  /* 0x0000000200c97308 */ /* 0x000f620000000800 */
[----:B----4-:R-:W-:-:S07]  /*12a20*/  FFMA.FTZ R0, R197, c[0x0][0x2d0], -R13 ;  /* 0x0000b400c5007a23 */ /* 0x010fce000001080d */
[----:B------:R4:W-:Y:S01]  /*12a30*/  MUFU.EX2 R160, R0 ;  /* 0x0000000000a07308 */ /* 0x0009e20000000800 */
[----:B------:R-:W-:Y:S02]  /*12a40*/  IMAD.MOV.U32 R3, RZ, RZ, c[0x0][0x2c4] ;  /* 0x0000b100ff037624 */ /* 0x000fe400078e00ff */
[----:B----4-:R-:W-:-:S05]  /*12a50*/  FFMA.FTZ R0, R196, c[0x0][0x2d0], -R13 ;  /* 0x0000b400c4007a23 */ /* 0x010fca000001080d */
[----:B------:R4:W-:Y:S01]  /*12a60*/  MUFU.EX2 R161, R0 ;  /* 0x0000000000a17308 */ /* 0x0009e20000000800 */
[----:B------:R-:W-:Y:S02]  /*12a70*/  F2FP.BF16.PACK_AB R96, R228, R229 ;  /* 0x000000e5e460723e */ /* 0x000fe400000010ff */
[----:B--2---:R-:W-:Y:S02]  /*12a80*/  F2FP.BF16.PACK_AB R97, R203, R202 ;  /* 0x000000cacb61723e */ /* 0x004fe400000010ff */
[----:B------:R-:W-:Y:S01]  /*12a90*/  F2FP.BF16.PACK_AB R98, R220, R227 ;  /* 0x000000e3dc62723e */ /* 0x000fe200000010ff */
[----:B----4-:R-:W-:-:S04]  /*12aa0*/  FFMA.FTZ R0, R195, c[0x0][0x2d0], -R13 ;  /* 0x0000b400c3007a23 */ /* 0x010fc8000001080d */
[----:B------:R2:W-:Y:S01]  /*12ab0*/  MUFU.EX2 R136, R0 ;  /* 0x0000000000887308 */ /* 0x0005e20000000800 */
[----:B-----5:R-:W-:Y:S02]  /*12ac0*/  F2FP.BF16.PACK_AB R99, R201, R200 ;  /* 0x000000c8c963723e */ /* 0x020fe400000010ff */
[----:B------:R-:W-:Y:S01]  /*12ad0*/  ISETP.NE.AND P6, PT, R3, 0x1, PT ;  /* 0x000000010300780c */ /* 0x000fe20003fc5270 */
[----:B--2---:R-:W-:-:S04]  /*12ae0*/  FFMA.FTZ R0, R193, c[0x0][0x2d0], -R12 ;  /* 0x0000b400c1007a23 */ /* 0x004fc8000001080c */
[----:B------:R2:W-:Y:S01]  /*12af0*/  MUFU.EX2 R9, R0 ;  /* 0x0000000000097308 */ /* 0x0005e20000000800 */
[----:B------:R-:W-:Y:S07]  /*12b00*/  HMMA.16816.F32.BF16 R140, R96, R148, R140 ;  /* 0x00000094608c723c */ /* 0x000fee000004188c */
[----:B------:R-:W-:-:S04]  /*12b10*/  @P6 IMAD.HI.U32 R3, R199, c[0x0][0x2c8], RZ ;  /* 0x0000b200c7036a27 */ /* 0x000fc800078e00ff */
[----:B--2---:R-:W-:-:S04]  /*12b20*/  FFMA.FTZ R0, R194, c[0x0][0x2d0], -R12 ;  /* 0x0000b400c2007a23 */ /* 0x004fc8000001080c */
[----:B------:R2:W4:Y:S01]  /*12b30*/  MUFU.EX2 R8, R0 ;  /* 0x0000000000087308 */ /* 0x0005220000000800 */
[C---:B-1----:R-:W-:Y:S08]  /*12b40*/  HMMA.16816.F32.BF16 R100, R96.reuse, R108, R172 ;  /* 0x0000006c6064723c */ /* 0x042ff000000418ac */
[----:B------:R-:W-:Y:S01]  /*12b50*/  HMMA.16816.F32.BF16 R116, R96, R156, R116 ;  /* 0x0000009c6074723c */ /* 0x000fe20000041874 */
[----:B--2---:R-:W-:-:S07]  /*12b60*/  FFMA.FTZ R0, R192, c[0x0][0x2d0], -R12 ;  /* 0x0000b400c0007a23 */ /* 0x004fce000001080c */
[C---:B------:R-:W-:Y:S01]  /*12b70*/  HMMA.16816.F32.BF16 R52, R96.reuse, R60, R52 ;  /* 0x0000003c6034723c */ /* 0x040fe20000041834 */
[----:B------:R1:W2:Y:S07]  /*12b80*/  MUFU.EX2 R2, R0 ;  /* 0x0000000000027308 */ /* 0x0002ae0000000800 */
[C---:B------:R-:W-:Y:S08]  /*12b90*/  HMMA.16816.F32.BF16 R68, R96.reuse, R76, R68 ;  /* 0x0000004c6044723c */ /* 0x040ff00000041844 */
[----:B------:R-:W-:Y:S01]  /*12ba0*/  HMMA.16816.F32.BF16 R84, R96, R16, R72 ;  /* 0x000000106054723c */ /* 0x000fe20000041848 */
[----:B-1----:R-:W-:-:S07]  /*12bb0*/  FFMA.FTZ R0, R135, c[0x0][0x2d0], -R12 ;  /* 0x0000b40087007a23 */ /* 0x002fce000001080c */
        /* <DEDUP_REMOVED lines=14> */
[----:B------:R-:W-:Y:S07]  /*12ca0*/  HMMA.16816.F32.BF16 R36, R4, R170, R36 ;  /* 0x000000aa0424723c */ /* 0x000fee0000041824 */
[----:B------:R-:W-:-:S02]  /*12cb0*/  FADD.FTZ R5, R241, R240 ;  /* 0x000000f0f1057221 */ /* 0x000fc40000010000 */
[----:B------:R-:W-:Y:S02]  /*12cc0*/  FADD.FTZ R7, R236, R235 ;  /* 0x000000ebec077221 */ /* 0x000fe40000010000 */
[----:B------:R-:W-:Y:S02]  /*12cd0*/  FADD.FTZ R6, R234, R231 ;  /* 0x000000e7ea067221 */ /* 0x000fe40000010000 */
[----:B------:R-:W-:Y:S02]  /*12ce0*/  FADD.FTZ R4, R131, R130 ;  /* 0x0000008283047221 */ /* 0x000fe40000010000 */
[----:B------:R-:W-:Y:S02]  /*12cf0*/  FADD.FTZ R5, R246, R5 ;  /* 0x00000005f6057221 */ /* 0x000fe40000010000 */
[----:B------:R-:W-:Y:S01]  /*12d00*/  FADD.FTZ R7, R238, R7 ;  /* 0x00000007ee077221 */ /* 0x000fe20000010000 */
[----:B------:R-:W-:Y:S01]  /*12d10*/  @P6 SHF.R.U32.HI R199, RZ, c[0x0][0x2cc], R3 ;  /* 0x0000b300ffc76a19 */ /* 0x000fe20000011603 */
[----:B------:R-:W-:-:S02]  /*12d20*/  FADD.FTZ R6, R232, R6 ;  /* 0x00000006e8067221 */ /* 0x000fc40000010000 */
[----:B------:R-:W-:Y:S02]  /*12d30*/  FADD.FTZ R4, R230, R4 ;  /* 0x00000004e6047221 */ /* 0x000fe40000010000 */
[----:B------:R-:W-:Y:S02]  /*12d40*/  FADD.FTZ R5, R247, R5 ;  /* 0x00000005f7057221 */ /* 0x000fe40000010000 */
[----:B------:R-:W-:Y:S02]  /*12d50*/  FADD.FTZ R7, R239, R7 ;  /* 0x00000007ef077221 */ /* 0x000fe40000010000 */
[----:B------:R-:W-:Y:S02]  /*12d60*/  FADD.FTZ R6, R233, R6 ;  /* 0x00000006e9067221 */ /* 0x000fe40000010000 */
[----:B------:R-:W-:Y:S02]  /*12d70*/  FADD.FTZ R4, R129, R4 ;  /* 0x0000000481047221 */ /* 0x000fe40000010000 */
[----:B---3--:R-:W-:-:S02]  /*12d80*/  IMAD.IADD R3, R11, 0x1, R199 ;  /* 0x000000010b037824 */ /* 0x008fc400078e02c7 */
        /* <DEDUP_REMOVED lines=18> */
[----:B----4-:R-:W-:Y:S01]  /*12eb0*/  F2FP.BF16.PACK_AB R93, R8, R9 ;  /* 0x00000009085d723e */ /* 0x010fe200000010ff */
        /* <DEDUP_REMOVED lines=10> */
[----:B--2---:R-:W-:Y:S01]  /*12f60*/  FADD.FTZ R8, R2, R8 ;  /* 0x0000000802087221 */ /* 0x004fe20000010000 */
[----:B-1----:R-:W-:Y:S01]  /*12f70*/  F2FP.BF16.PACK_AB R95, R0, R2 ;  /* 0x00000002005f723e */ /* 0x002fe200000010ff */
[----:B------:R-:W-:Y:S02]  /*12f80*/  FADD.FTZ R7, R220, R4 ;  /* 0x00000004dc077221 */ /* 0x000fe40000010000 */
[----:B------:R-:W-:Y:S02]  /*12f90*/  FADD.FTZ R4, R201, R5 ;  /* 0x00000005c9047221 */ /* 0x000fe40000010000 */
[----:B------:R-:W-:-:S02]  /*12fa0*/  FADD.FTZ R2, R136, R6 ;  /* 0x0000000688027221 */ /* 0x000fc40000010000 */
[----:B------:R-:W-:Y:S01]  /*12fb0*/  FADD.FTZ R0, R0, R8 ;  /* 0x0000000800007221 */ /* 0x000fe20000010000 */
[----:B------:R-:W-:Y:S01]  /*12fc0*/  STL [R1+0xc], R7 ;  /* 0x00000c0701007387 */ /* 0x000fe20000100800 */
[----:B------:R-:W-:-:S03]  /*12fd0*/  IMAD.MOV.U32 R175, RZ, RZ, c[0x0][0x32c] ;  /* 0x0000cb00ffaf7624 */ /* 0x000fc600078e00ff */
[----:B------:R-:W-:Y:S04]  /*12fe0*/  STL [R1+0x4], R4 ;  /* 0x0000040401007387 */ /* 0x000fe80000100800 */
[----:B------:R1:W-:Y:S04]  /*12ff0*/  STL [R1+0x8], R2 ;  /* 0x0000080201007387 */ /* 0x0003e80000100800 */
[----:B------:R2:W-:Y:S01]  /*13000*/  STL [R1+0x10], R0 ;  /* 0x0000100001007387 */ /* 0x0005e20000100800 */
[----:B------:R-:W-:Y:S02]  /*13010*/  ISETP.GE.AND P6, PT, R175, 0x1, PT ;  /* 0x00000001af00780c */ /* 0x000fe40003fc6270 */
[----:B------:R-:W-:-:S02]  /*13020*/  F2FP.BF16.PACK_AB R92, R160, R137 ;  /* 0x00000089a05c723e */ /* 0x000fc400000010ff */
[----:B------:R-:W-:-:S07]  /*13030*/  F2FP.BF16.PACK_AB R94, R136, R161 ;  /* 0x000000a1885e723e */ /* 0x000fce00000010ff */
[----:B------:R-:W-:Y:S01]  /*13040*/  HMMA.16816.F32.BF16 R144, R92, R148, R144 ;  /* 0x000000945c90723c */ /* 0x000fe20000041890 */
[----:B------:R-:W-:-:S07]  /*13050*/  IADD3 R222, R252, -0x2, RZ ;  /* 0xfffffffefcde7810 */ /* 0x000fce0007ffe0ff */
        /* <DEDUP_REMOVED lines=23> */
.L_x_1369:
[----:B------:R-:W-:-:S04]  /*131d0*/  MOV R3, 0x1 ;  /* 0x0000000100037802 */ /* 0x000fc80000000f00 */
[----:B------:R-:W-:-:S13]  /*131e0*/  ISETP.NE.AND P0, PT, R3, c[0x0][0x32c], PT ;  /* 0x0000cb0003007a0c */ /* 0x000fda0003f05270 */
[----:B------:R-:W-:-:S05]  /*131f0*/  @P0 IMAD.HI.U32 R3, R0, c[0x0][0x330], RZ ;  /* 0x0000cc0000030a27 */ /* 0x000fca00078e00ff */
[----:B------:R-:W-:Y:S02]  /*13200*/  @P0 SHF.R.U32.HI R0, RZ, c[0x0][0x334], R3 ;  /* 0x0000cd00ff000a19 */ /* 0x000fe40000011603 */
.L_x_1370:
[----:B------:R-:W-:-:S05]  /*13210*/  MOV R3, c[0x0][0x32c] ;  /* 0x0000cb0000037a02 */ /* 0x000fca0000000f00 */
[----:B------:R-:W-:-:S05]  /*13220*/  IMAD R0, R0, R3, c[0x0][0x32c] ;  /* 0x0000cb0000007624 */ /* 0x000fca00078e0203 */
[----:B------:R-:W-:-:S04]  /*13230*/  IMNMX R2, R2, R0, PT ;  /* 0x0000000002027217 */ /* 0x000fc80003800200 */
.L_x_1368:
        /* <DEDUP_REMOVED lines=32> */
.L_x_1392:
        /* <DEDUP_REMOVED lines=61> */
.L_x_1442:
        /* <DEDUP_REMOVED lines=18> */
.L_x_1373:
[----:B------:R-:W-:Y:S05]  /*13930*/  BSYNC B0 ;  /* 0x0000000000007941 */ /* 0x000fea0003800000 */
.L_x_1372:
        /* <DEDUP_REMOVED lines=146> */
[----:B------:R-:W-:Y:S02]  /*14260*/  IMAD.SHL.U32 R134, R226, 0x2, RZ ;  /* 0x00000002e2867824 */ /* 0x000fe400078e00ff */
[----:B------:R-:W2:Y:S01]  /*14270*/  SHFL.IDX PT, R2, R3, RZ, 0x1c1f ;  /* 0x001c1fff03027589 */ /* 0x000ea200000e0000 */
[----:B------:R-:W-:Y:S04]  /*14280*/  SHF.R.S32.HI R130, RZ, 0x2, R130 ;  /* 0x00000002ff827819 */ /* 0x000fe80000011482 */
[----:B------:R-:W-:Y:S04]  /*14290*/  IADD3 R130, -R130, 0x30, RZ ;  /* 0x0000003082827810 */ /* 0x000fe80007ffe1ff */
[----:B------:R-:W-:Y:S11]  /*142a0*/  ISETP.GE.AND P1, PT, R130, 0x1, PT ;  /* 0x000000018200780c */ /* 0x000ff60003f26270 */
[----:B------:R-:W-:Y:S02]  /*142b0*/  @!UPT UIADD3 URZ, URZ, URZ, URZ ;  /* 0x0000003f3f3ff290 */ /* 0x000fe4000fffe03f */
[----:B-1----:R-:W-:Y:S05]  /*142c0*/  @P1 IADD3 R166, P0, R0, R134, RZ ;  /* 0x0000008600a61210 */ /* 0x002fea0007f1e0ff */
[--C-:B--2---:R-:W-:Y:S01]  /*142d0*/  @P1 IMAD.X R167, R2, 0x1, R220.reuse, P0 ;  /* 0x0000000102a71824 */ /* 0x104fe200000e06dc */
[-C--:B------:R-:W-:Y:S04]  /*142e0*/  @P1 IADD3 R164, P0, R0, R223.reuse, RZ ;  /* 0x000000df00a41210 */ /* 0x080fe80007f1e0ff */
        /* <DEDUP_REMOVED lines=21> */
.L_x_1375:
[----:B------:R-:W2:Y:S01]  /*14440*/  LDL R2, [R1+0x1c] ;  /* 0x00001c0001027983 */ /* 0x000ea20000100800 */
[----:B------:R-:W-:Y:S02]  /*14450*/  IMAD.MOV.U32 R0, RZ, RZ, c[0x0][0x2c4] ;  /* 0x0000b100ff007624 */ /* 0x000fe400078e00ff */
[----:B------:R-:W-:Y:S01]  /*14460*/  IMAD.MOV.U32 R177, RZ, RZ, c[0x0][0x32c] ;  /* 0x0000cb00ffb17624 */ /* 0x000fe200078e00ff */
[----:B-1----:R-:W3:Y:S01]  /*14470*/  LDL R165, [R1+0x14] ;  /* 0x0000140001a57983 */ /* 0x002ee20000100800 */
[----:B------:R-:W-:Y:S01]  /*14480*/  IMAD R3, R219, -0x30, RZ ;  /* 0xffffffd0db037824 */ /* 0x000fe200078e02ff */
[----:B------:R-:W-:Y:S02]  /*14490*/  ISETP.NE.AND P0, PT, R0, 0x1, PT ;  /* 0x000000010000780c */ /* 0x000fe40003f05270 */
[----:B------:R-:W3:Y:S01]  /*144a0*/  LDL R164, [R1+0x18] ;  /* 0x0000180001a47983 */ /* 0x000ee20000100800 */
[----:B------:R-:W-:Y:S02]  /*144b0*/  ISETP.GE.AND P1, PT, R177, 0x1, PT ;  /* 0x00000001b100780c */ /* 0x000fe40003f26270 */
[----:B------:R-:W-:Y:S01]  /*144c0*/  IADD3 R139, -R250, 0x1, R3 ;  /* 0x00000001fa8b7810 */ /* 0x000fe20007ffe103 */
[----:B------:R-:W0:Y:S07]  /*144d0*/  LDGDEPBAR ;  /* 0x00000000000079af */ /* 0x000e2e0000000000 */
[----:B--2---:R-:W-:Y:S04]  /*144e0*/  @P0 IMAD.HI.U32 R0, R2, c[0x0][0x2c8], RZ ;  /* 0x0000b20002000a27 */ /* 0x004fe800078e00ff */
[----:B------:R-:W-:Y:S01]  /*144f0*/  IMAD.MOV.U32 R137, RZ, RZ, R2 ;  /* 0x000000ffff897224 */ /* 0x000fe200078e0002 */
[----:B------:R-:W-:Y:S02]  /*14500*/  @P0 SHF.R.U32.HI R137, RZ, c[0x0][0x2cc], R0 ;  /* 0x0000b300ff890a19 */ /* 0x000fe40000011600 */
[----:B---3--:R-:W-:Y:S03]  /*14510*/  IADD3 R139, -R164, R139, R165 ;  /* 0x0000008ba48b7210 */ /* 0x008fe60007ffe1a5 */
[----:B------:R-:W1:Y:S01]  /*14520*/  SHFL.IDX PT, R2, R137, RZ, 0x1c1f ;  /* 0x001c1fff89027589 */ /* 0x000e6200000e0000 */
        /* <DEDUP_REMOVED lines=18> */
.L_x_1378:
[----:B------:R-:W-:Y:S04]  /*14650*/  MOV R128, c[0x0][0x32c] ;  /* 0x0000cb0000807a02 */ /* 0x000fe80000000f00 */
[----:B------:R-:W-:Y:S11]  /*14660*/  ISETP.NE.AND P0, PT, R128, 0x1, PT ;  /* 0x000000018000780c */ /* 0x000ff60003f05270 */
[----:B------:R-:W-:Y:S02]  /*14670*/  @!UPT UIADD3 URZ, URZ, URZ, URZ ;  /* 0x0000003f3f3ff290 */ /* 0x000fe4000fffe03f */
[----:B------:R-:W-:Y:S05]  /*14680*/  @P0 IMAD.HI.U32 R128, R2, c[0x0][0x330], RZ ;  /* 0x0000cc0002800a27 */ /* 0x000fea00078e00ff */
[----:B------:R-:W-:Y:S02]  /*14690*/  @P0 SHF.R.U32.HI R2, RZ, c[0x0][0x334], R128 ;  /* 0x0000cd00ff020a19 */ /* 0x000fe40000011680 */
.L_x_1379:
[----:B------:R-:W-:Y:S05]  /*146a0*/  BSYNC B0 ;  /* 0x0000000000007941 */ /* 0x000fea0003800000 */
.L_x_1377:
[----:B------:R-:W-:Y:S04]  /*146b0*/  IMAD.IADD R128, R3, 0x1, -R250 ;  /* 0x0000000103807824 */ /* 0x000fe800078e0afa */
[----:B------:R-:W-:Y:S05]  /*146c0*/  IMAD R2, R2, c[0x0][0x32c], R128 ;  /* 0x0000cb0002027a24 */ /* 0x000fea00078e0280 */
[----:B------:R-:W-:Y:S02]  /*146d0*/  IADD3 R128, R2, c[0x0][0x32c], RZ ;  /* 0x0000cb0002807a10 */ /* 0x000fe40007ffe0ff */
[----:B------:R-:W-:Y:S02]  /*146e0*/  IMNMX R0, R0, R2, !PT ;  /* 0x0000000200007217 */ /* 0x000fe40007800200 */
[----:B------:R-:W-:Y:S02]  /*146f0*/  IMNMX R133, R133, R128, PT ;  /* 0x0000008085857217 */ /* 0x000fe40003800200 */
.L_x_1376:
        /* <DEDUP_REMOVED lines=17> */
.L_x_1382:
[----:B------:R-:W-:Y:S04]  /*14810*/  MOV R130, c[0x0][0x32c] ;  /* 0x0000cb0000827a02 */ /* 0x000fe80000000f00 */
[----:B------:R-:W-:Y:S11]  /*14820*/  ISETP.NE.AND P0, PT, R130, 0x1, PT ;  /* 0x000000018200780c */ /* 0x000ff60003f05270 */
[----:B------:R-:W-:Y:S02]  /*14830*/  @!UPT UIADD3 URZ, URZ, URZ, URZ ;  /* 0x0000003f3f3ff290 */ /* 0x000fe4000fffe03f */
[----:B------:R-:W-:Y:S05]  /*14840*/  @P0 IMAD.HI.U32 R130, R2, c[0x0][0x330], RZ ;  /* 0x0000cc0002820a27 */ /* 0x000fea00078e00ff */
[----:B------:R-:W-:Y:S02]  /*14850*/  @P0 SHF.R.U32.HI R2, RZ, c[0x0][0x334], R130 ;  /* 0x0000cd00ff020a19 */ /* 0x000fe40000011682 */
.L_x_1383:
[----:B------:R-:W-:Y:S05]  /*14860*/  BSYNC B0 ;  /* 0x0000000000007941 */ /* 0x000fea0003800000 */
.L_x_1381:
[----:B------:R-:W-:Y:S04]  /*14870*/  IMAD.IADD R130, R3, 0x1, -R250 ;  /* 0x0000000103827824 */ /* 0x000fe800078e0afa */
[----:B------:R-:W-:Y:S05]  /*14880*/  IMAD R2, R2, c[0x0][0x32c], R130 ;  /* 0x0000cb0002027a24 */ /* 0x000fea00078e0282 */
[----:B------:R-:W-:Y:S02]  /*14890*/  IADD3 R130, R2, c[0x0][0x32c], RZ ;  /* 0x0000cb0002827a10 */ /* 0x000fe40007ffe0ff */
[----:B------:R-:W-:Y:S02]  /*148a0*/  IMNMX R128, R128, R2, !PT ;  /* 0x0000000280807217 */ /* 0x000fe40007800200 */
[----:B------:R-:W-:Y:S02]  /*148b0*/  IMNMX R132, R132, R130, PT ;  /* 0x0000008284847217 */ /* 0x000fe40003800200 */
.L_x_1380:
        /* <DEDUP_REMOVED lines=17> */
.L_x_1386:
[----:B------:R-:W-:Y:S04]  /*149d0*/  MOV R160, c[0x0][0x32c] ;  /* 0x0000cb0000a07a02 */ /* 0x000fe80000000f00 */
[----:B------:R-:W-:Y:S11]  /*149e0*/  ISETP.NE.AND P0, PT, R160, 0x1, PT ;  /* 0x00000001a000780c */ /* 0x000ff60003f05270 */
[----:B------:R-:W-:Y:S02]  /*149f0*/  @!UPT UIADD3 URZ, URZ, URZ, URZ ;  /* 0x0000003f3f3ff290 */ /* 0x000fe4000fffe03f */
[----:B------:R-:W-:Y:S05]  /*14a00*/  @P0 IMAD.HI.U32 R160, R134, c[0x0][0x330], RZ ;  /* 0x0000cc0086a00a27 */ /* 0x000fea00078e00ff */
[----:B------:R-:W-:Y:S02]  /*14a10*/  @P0 SHF.R.U32.HI R134, RZ, c[0x0][0x334], R160 ;  /* 0x0000cd00ff860a19 */ /* 0x000fe400000116a0 */
.L_x_1387:
[----:B------:R-:W-:Y:S05]  /*14a20*/  BSYNC B0 ;  /* 0x0000000000007941 */ /* 0x000fea0003800000 */
.L_x_1385:
[----:B------:R-:W-:Y:S04]  /*14a30*/  IMAD.IADD R160, R3, 0x1, -R250 ;  /* 0x0000000103a07824 */ /* 0x000fe800078e0afa */
[----:B------:R-:W-:Y:S05]  /*14a40*/  IMAD R134, R134, c[0x0][0x32c], R160 ;  /* 0x0000cb0086867a24 */ /* 0x000fea00078e02a0 */
[----:B------:R-:W-:Y:S02]  /*14a50*/  IADD3 R160, R134, c[0x0][0x32c], RZ ;  /* 0x0000cb0086a07a10 */ /* 0x000fe40007ffe0ff */
[----:B------:R-:W-:Y:S02]  /*14a60*/  IMNMX R2, R2, R134, !PT ;  /* 0x0000008602027217 */ /* 0x000fe40007800200 */
[----:B------:R-:W-:Y:S02]  /*14a70*/  IMNMX R130, R130, R160, PT ;  /* 0x000000a082827217 */ /* 0x000fe40003800200 */
.L_x_1384:
        /* <DEDUP_REMOVED lines=151> */
.L_x_1390:
[----:B------:R-:W-:Y:S04]  /*153f0*/  MOV R5, c[0x0][0x32c] ;  /* 0x0000cb0000057a02 */ /* 0x000fe80000000f00 */
[----:B------:R-:W-:Y:S11]  /*15400*/  ISETP.NE.AND P0, PT, R5, 0x1, PT ;  /* 0x000000010500780c */ /* 0x000ff60003f05270 */
[----:B------:R-:W-:Y:S02]  /*15410*/  @!UPT UIADD3 URZ, URZ, URZ, URZ ;  /* 0x0000003f3f3ff290 */ /* 0x000fe4000fffe03f */
[----:B------:R-:W-:Y:S05]  /*15420*/  @P0 IMAD.HI.U32 R5, R4, c[0x0][0x330], RZ ;  /* 0x0000cc0004050a27 */ /* 0x000fea00078e00ff */
[----:B------:R-:W-:Y:S02]  /*15430*/  @P0 SHF.R.U32.HI R4, RZ, c[0x0][0x334], R5 ;  /* 0x0000cd00ff040a19 */ /* 0x000fe40000011605 */
.L_x_1391:
[----:B------:R-:W-:Y:S05]  /*15440*/  BSYNC B0 ;  /* 0x0000000000007941 */ /* 0x000fea0003800000 */
.L_x_1389:
[----:B------:R-:W-:Y:S04]  /*15450*/  IMAD.IADD R3, R3, 0x1, -R250 ;  /* 0x0000000103037824 */ /* 0x000fe800078e0afa */
[----:B------:R-:W-:Y:S05]  /*15460*/  IMAD R4, R4, c[0x0][0x32c], R3 ;  /* 0x0000cb0004047a24 */ /* 0x000fea00078e0203 */
[----:B------:R-:W-:Y:S02]  /*15470*/  IADD3 R3, R4, c[0x0][0x32c], RZ ;  /* 0x0000cb0004037a10 */ /* 0x000fe40007ffe0ff */
[----:B------:R-:W-:Y:S02]  /*15480*/  IMNMX R0, R0, R4, !PT ;  /* 0x0000000400007217 */ /* 0x000fe40007800200 */
[----:B------:R-:W-:Y:S02]  /*15490*/  IMNMX R2, R2, R3, PT ;  /* 0x0000000302027217 */ /* 0x000fe40003800200 */
.L_x_1388:
        /* <DEDUP_REMOVED lines=390> */
[----:B------:R-:W2:Y:S01]  /*16d00*/  LDL.LU R195, [R1+0x4] ;  /* 0x0000040001c37983 */ /* 0x000ea20000300800 */
        /* <DEDUP_REMOVED lines=91> */
[----:B------:R-:W-:Y:S01]  /*172c0*/  FADD.FTZ R4, R201, R0 ;  /* 0x00000000c9047221 */ /* 0x000fe20000010000 */
[----:B------:R-:W-:Y:S01]  /*172d0*/  IADD3 R222, R219, -0x1, RZ ;  /* 0xffffffffdbde7810 */ /* 0x000fe20007ffe0ff */
        /* <DEDUP_REMOVED lines=26> */
.L_x_1371:
        /* <DEDUP_REMOVED lines=24> */
.L_x_1394:
[----:B------:R-:W-:-:S04]  /*17600*/  MOV R3, 0x1 ;  /* 0x0000000100037802 */ /* 0x000fc80000000f00 */
[----:B------:R-:W-:-:S13]  /*17610*/  ISETP.NE.AND P0, PT, R3, c[0x0][0x32c], PT ;  /* 0x0000cb0003007a0c */ /* 0x000fda0003f05270 */
[----:B------:R-:W-:-:S05]  /*17620*/  @P0 IMAD.HI.U32 R3, R0, c[0x0][0x330], RZ ;  /* 0x0000cc0000030a27 */ /* 0x000fca00078e00ff */
[----:B------:R-:W-:-:S05]  /*17630*/  @P0 SHF.R.U32.HI R0, RZ, c[0x0][0x334], R3 ;  /* 0x0000cd00ff000a19 */ /* 0x000fca0000011603 */
.L_x_1395:
[----:B------:R-:W-:-:S05]  /*17640*/  IMAD R0, R0, c[0x0][0x32c], RZ ;  /* 0x0000cb0000007a24 */ /* 0x000fca00078e02ff */
[----:B------:R-:W-:-:S03]  /*17650*/  IMNMX R2, R2, R0, !PT ;  /* 0x0000000002027217 */ /* 0x000fc60007800200 */
.L_x_1393:
        /* <DEDUP_REMOVED lines=27> */
.L_x_1401:
        /* <DEDUP_REMOVED lines=24> */
[----:B------:R-:W-:Y:S01]  /*17990*/  IADD3 R12, R226, 0x20, RZ ;  /* 0x00000020e20c7810 */ /* 0x000fe20007ffe0ff */
        /* <DEDUP_REMOVED lines=38> */
.L_x_1443:
        /* <DEDUP_REMOVED lines=17> */
.L_x_1398:
[----:B------:R-:W-:Y:S05]  /*17d10*/  BSYNC B0 ;  /* 0x0000000000007941 */ /* 0x000fea0003800000 */
.L_x_1397:
        /* <DEDUP_REMOVED lines=116> */
[--C-:B------:R-:W-:Y:S01]  /*18460*/  IMAD.MOV.U32 R2, RZ, RZ, R3.reuse ;  /* 0x000000ffff027224 */ /* 0x100fe200078e0003 */
        /* <DEDUP_REMOVED lines=9> */
[----:B------:R-:W-:Y:S02]  /*18500*/  IADD3 R136, -R137, 0x30, RZ ;  /* 0x0000003089887810 */ /* 0x000fe40007ffe1ff */
[----:B------:R-:W-:Y:S01]  /*18510*/  SHF.R.S32.HI R2, RZ, 0x1f, R225 ;  /* 0x0000001fff027819 */ /* 0x000fe200000114e1 */
[----:B------:R2:W3:Y:S01]  /*18520*/  @!P1 LDG.E R224, [R130.64] ;  /* 0x0000000c82e09981 */ /* 0x0004e2000c1e1900 */
[----:B------:R-:W-:Y:S02]  /*18530*/  ISETP.GE.AND P1, PT, R136, 0x1, PT ;  /* 0x000000018800780c */ /* 0x000fe40003f26270 */
[----:B-1----:R-:W-:Y:S05]  /*18540*/  SHF.R.S32.HI R201, RZ, 0x1f, R201 ;  /* 0x0000001fffc97819 */ /* 0x002fea00000114c9 */
[----:B------:R-:W-:Y:S04]  /*18550*/  IMAD R201, R201, c[0x0][0x1e8], RZ ;  /* 0x00007a00c9c97a24 */ /* 0x000fe800078e02ff */
[----:B------:R-:W-:Y:S02]  /*18560*/  IMAD R201, R219, c[0x0][0x1ec], R201 ;  /* 0x00007b00dbc97a24 */ /* 0x000fe400078e02c9 */
[----:B--2---:R-:W-:Y:S02]  /*18570*/  IMAD R130, R2, c[0x0][0x1e0], RZ ;  /* 0x0000780002827a24 */ /* 0x004fe400078e02ff */
[C---:B------:R-:W-:Y:S04]  /*18580*/  IMAD.WIDE.U32 R2, R225.reuse, c[0x0][0x1e0], RZ ;  /* 0x00007800e1027a25 */ /* 0x040fe800078e00ff */
[----:B------:R-:W-:Y:S02]  /*18590*/  IMAD R130, R225, c[0x0][0x1e4], R130 ;  /* 0x00007900e1827a24 */ /* 0x000fe400078e0282 */
[----:B------:R-:W-:Y:S02]  /*185a0*/  IMAD.IADD R201, R203, 0x1, R201 ;  /* 0x00000001cbc97824 */ /* 0x000fe400078e02c9 */
[----:B------:R-:W-:Y:S01]  /*185b0*/  IMAD.IADD R3, R3, 0x1, R130 ;  /* 0x0000000103037824 */ /* 0x000fe200078e0282 */
[----:B---3--:R-:W-:Y:S03]  /*185c0*/  SHF.R.S32.HI R130, RZ, 0x1f, R224 ;  /* 0x0000001fff827819 */ /* 0x008fe600000114e0 */
[----:B------:R-:W-:Y:S04]  /*185d0*/  IMAD.WIDE.U32 R2, R224, c[0x0][0x1f0], R2 ;  /* 0x00007c00e0027a25 */ /* 0x000fe800078e0002 */
[----:B------:R-:W-:Y:S01]  /*185e0*/  IMAD R130, R130, c[0x0][0x1f0], RZ ;  /* 0x00007c0082827a24 */ /* 0x000fe200078e02ff */
[----:B------:R-:W-:Y:S02]  /*185f0*/  IADD3 R2, P0, R202, R2, RZ ;  /* 0x00000002ca027210 */ /* 0x000fe40007f1e0ff */
[----:B------:R-:W-:Y:S01]  /*18600*/  IADD3 R202, R226, 0x20, RZ ;  /* 0x00000020e2ca7810 */ /* 0x000fe20007ffe0ff */
[----:B------:R-:W-:Y:S03]  /*18610*/  IMAD R130, R224, c[0x0][0x1f4], R130 ;  /* 0x00007d00e0827a24 */ /* 0x000fe600078e0282 */
[----:B------:R-:W-:Y:S02]  /*18620*/  ISETP.GE.AND P4, PT, R202, c[0x0][0x1d4], PT ;  /* 0x00007500ca007a0c */ /* 0x000fe40003f86270 */
[----:B------:R-:W-:Y:S02]  /*18630*/  IADD3.X R130, R201, R3, R130, P0, !PT ;  /* 0x00000003c9827210 */ /* 0x000fe400007fe482 */
[----:B------:R-:W-:Y:S02]  /*18640*/  LEA R131, P0, R2, c[0x0][0x1c8], 0x1 ;  /* 0x0000720002837a11 */ /* 0x000fe400078008ff */
        /* <DEDUP_REMOVED lines=27> */
.L_x_1400:
        /* <DEDUP_REMOVED lines=14> */
[----:B------:R-:W3:Y:S01]  /*188e0*/  LDL.LU R231, [R1+0x4] ;  /* 0x0000040001e77983 */ /* 0x000ee20000300800 */
        /* <DEDUP_REMOVED lines=425> */
[----:B------:R1:W-:Y:S01]  /*1a380*/  STL [R1+0x4], R5 ;  /* 0x0000040501007387 */ /* 0x0003e20000100800 */
[----:B------:R-:W-:Y:S03]  /*1a390*/  FADD.FTZ R0, R49, R0 ;  /* 0x0000000031007221 */ /* 0x000fe60000010000 */
[----:B------:R1:W-:Y:S01]  /*1a3a0*/  STL [R1+0x8], R4 ;  /* 0x0000080401007387 */ /* 0x0003e20000100800 */
[----:B------:R-:W-:Y:S01]  /*1a3b0*/  FADD.FTZ R3, R48, R0 ;  /* 0x0000000030037221 */ /* 0x000fe20000010000 */
[----:B------:R-:W-:Y:S04]  /*1a3c0*/  IADD3 R0, R222, -0x1, RZ ;  /* 0xffffffffde007810 */ /* 0x000fe80007ffe0ff */
[----:B------:R1:W-:Y:S01]  /*1a3d0*/  STL [R1+0x10], R3 ;  /* 0x0000100301007387 */ /* 0x0003e20000100800 */
[----:B------:R-:W-:Y:S01]  /*1a3e0*/  MOV R222, R0 ;  /* 0x0000000000de7202 */ /* 0x000fe20000000f00 */
[----:B-1----:R-:W-:-:S05]  /*1a3f0*/  @P0 BRA `(.L_x_1401) ;  /* 0xffffd41000000947 */ /* 0x002fca000383ffff */
.L_x_1396:
        /* <DEDUP_REMOVED lines=15> */
.L_x_1423:
[----:B------:R-:W2:Y:S01]  /*1a4f0*/  LDL R13, [R1+0x44] ;  /* 0x00004400010d7983 */ /* 0x000ea20000100800 */
[----:B------:R-:W-:Y:S04]  /*1a500*/  DEPBAR.LE SB0, 0x0 ;  /* 0x000080000000791a */ /* 0x000fe80000000000 */
[----:B------:R-:W3:Y:S01]  /*1a510*/  LDL R12, [R1+0x40] ;  /* 0x00004000010c7983 */ /* 0x000ee20000100800 */
[C---:B------:R-:W-:Y:S01]  /*1a520*/  ISETP.GE.AND P1, PT, R226.reuse, c[0x0][0x1d4], PT ;  /* 0x00007500e2007a0c */ /* 0x040fe20003f26270 */
[C---:B------:R-:W-:Y:S01]  /*1a530*/  IMAD.WIDE.U32 R2, R225.reuse, c[0x0][0x208], RZ ;  /* 0x00008200e1027a25 */ /* 0x040fe200078e00ff */
        /* <DEDUP_REMOVED lines=9> */
[C---:B------:R-:W-:Y:S02]  /*1a5d0*/  IMAD R4, R224.reuse, c[0x0][0x21c], R4 ;  /* 0x00008700e0047a24 */ /* 0x040fe400078e0204 */
        /* <DEDUP_REMOVED lines=57> */
.L_x_1444:
        /* <DEDUP_REMOVED lines=17> */
.L_x_1404:
[----:B------:R-:W-:Y:S05]  /*1aa80*/  BSYNC B0 ;  /* 0x0000000000007941 */ /* 0x000fea0003800000 */
.L_x_1403:
        /* <DEDUP_REMOVED lines=169> */
.L_x_1406:
[----:B------:R-:W2:Y:S01]  /*1b520*/  LDL R2, [R1+0x1c] ;  /* 0x00001c0001027983 */ /* 0x000ea20000100800 */
[----:B------:R-:W-:Y:S02]  /*1b530*/  IMAD.MOV.U32 R0, RZ, RZ, c[0x0][0x2c4] ;  /* 0x0000b100ff007624 */ /* 0x000fe400078e00ff */
[----:B------:R-:W-:Y:S01]  /*1b540*/  IMAD.MOV.U32 R189, RZ, RZ, c[0x0][0x32c] ;  /* 0x0000cb00ffbd7624 */ /* 0x000fe200078e00ff */
[----:B------:R-:W3:Y:S02]  /*1b550*/  LDL R186, [R1+0x14] ;  /* 0x0000140001ba7983 */ /* 0x000ee40000100800 */
[----:B------:R-:W-:Y:S02]  /*1b560*/  ISETP.NE.AND P0, PT, R0, 0x1, PT ;  /* 0x000000010000780c */ /* 0x000fe40003f05270 */
[----:B------:R-:W-:Y:S01]  /*1b570*/  ISETP.GE.AND P1, PT, R189, 0x1, PT ;  /* 0x00000001bd00780c */ /* 0x000fe20003f26270 */
[----:B------:R-:W3:Y:S04]  /*1b580*/  LDL R179, [R1+0x18] ;  /* 0x0000180001b37983 */ /* 0x000ee80000100800 */
[----:B------:R-:W0:Y:S06]  /*1b590*/  LDGDEPBAR ;  /* 0x00000000000079af */ /* 0x000e2c0000000000 */
[----:B--2---:R-:W-:Y:S04]  /*1b5a0*/  @P0 IMAD.HI.U32 R0, R2, c[0x0][0x2c8], RZ ;  /* 0x0000b20002000a27 */ /* 0x004fe800078e00ff */
[----:B------:R-:W-:Y:S01]  /*1b5b0*/  IMAD.MOV.U32 R134, RZ, RZ, R2 ;  /* 0x000000ffff867224 */ /* 0x000fe200078e0002 */
[----:B------:R-:W-:Y:S01]  /*1b5c0*/  @P0 SHF.R.U32.HI R134, RZ, c[0x0][0x2cc], R0 ;  /* 0x0000b300ff860a19 */ /* 0x000fe20000011600 */
[----:B------:R-:W-:Y:S04]  /*1b5d0*/  IMAD R2, R222, -0x30, RZ ;  /* 0xffffffd0de027824 */ /* 0x000fe800078e02ff */
[----:B------:R-:W2:Y:S01]  /*1b5e0*/  SHFL.IDX PT, R3, R134, RZ, 0x1c1f ;  /* 0x001c1fff86037589 */ /* 0x000ea200000e0000 */
[C---:B-1----:R-:W-:Y:S02]  /*1b5f0*/  IADD3 R137, -R250.reuse, 0x1, R2 ;  /* 0x00000001fa897810 */ /* 0x042fe40007ffe102 */
[----:B------:R-:W-:Y:S02]  /*1b600*/  IADD3 R138, -R250, R2, RZ ;  /* 0x00000002fa8a7210 */ /* 0x000fe40007ffe1ff */
[----:B---3--:R-:W-:Y:S04]  /*1b610*/  IADD3 R137, -R179, R137, R186 ;  /* 0x00000089b3897210 */ /* 0x008fe80007ffe1ba */
        /* <DEDUP_REMOVED lines=18> */
.L_x_1409:
[----:B------:R-:W-:Y:S04]  /*1b740*/  MOV R132, 0x1 ;  /* 0x0000000100847802 */ /* 0x000fe80000000f00 */
[----:B------:R-:W-:Y:S11]  /*1b750*/  ISETP.NE.AND P0, PT, R132, c[0x0][0x32c], PT ;  /* 0x0000cb0084007a0c */ /* 0x000ff60003f05270 */
[----:B------:R-:W-:Y:S02]  /*1b760*/  @!UPT UIADD3 URZ, URZ, URZ, URZ ;  /* 0x0000003f3f3ff290 */ /* 0x000fe4000fffe03f */
[----:B------:R-:W-:Y:S05]  /*1b770*/  @P0 IMAD.HI.U32 R132, R3, c[0x0][0x330], RZ ;  /* 0x0000cc0003840a27 */ /* 0x000fea00078e00ff */
[----:B------:R-:W-:Y:S02]  /*1b780*/  @P0 SHF.R.U32.HI R3, RZ, c[0x0][0x334], R132 ;  /* 0x0000cd00ff030a19 */ /* 0x000fe40000011684 */
.L_x_1410:
[----:B------:R-:W-:Y:S05]  /*1b790*/  BSYNC B0 ;  /* 0x0000000000007941 */ /* 0x000fea0003800000 */
.L_x_1408:
[----:B------:R-:W-:Y:S05]  /*1b7a0*/  IMAD R3, R3, c[0x0][0x32c], R138 ;  /* 0x0000cb0003037a24 */ /* 0x000fea00078e028a */
[----:B------:R-:W-:Y:S02]  /*1b7b0*/  IADD3 R132, R3, c[0x0][0x32c], RZ ;  /* 0x0000cb0003847a10 */ /* 0x000fe40007ffe0ff */
[----:B------:R-:W-:Y:S02]  /*1b7c0*/  IMNMX R0, R0, R3, !PT ;  /* 0x0000000300007217 */ /* 0x000fe40007800200 */
[----:B------:R-:W-:Y:S02]  /*1b7d0*/  IMNMX R128, R128, R132, PT ;  /* 0x0000008480807217 */ /* 0x000fe40003800200 */
.L_x_1407:
        /* <DEDUP_REMOVED lines=17> */
.L_x_1413:
[----:B------:R-:W-:Y:S04]  /*1b8f0*/  MOV R139, 0x1 ;  /* 0x00000001008b7802 */ /* 0x000fe80000000f00 */
[----:B------:R-:W-:Y:S11]  /*1b900*/  ISETP.NE.AND P0, PT, R139, c[0x0][0x32c], PT ;  /* 0x0000cb008b007a0c */ /* 0x000ff60003f05270 */
[----:B------:R-:W-:Y:S02]  /*1b910*/  @!UPT UIADD3 URZ, URZ, URZ, URZ ;  /* 0x0000003f3f3ff290 */ /* 0x000fe4000fffe03f */
[----:B------:R-:W-:Y:S05]  /*1b920*/  @P0 IMAD.HI.U32 R139, R133, c[0x0][0x330], RZ ;  /* 0x0000cc00858b0a27 */ /* 0x000fea00078e00ff */
[----:B------:R-:W-:Y:S02]  /*1b930*/  @P0 SHF.R.U32.HI R133, RZ, c[0x0][0x334], R139 ;  /* 0x0000cd00ff850a19 */ /* 0x000fe4000001168b */
.L_x_1414:
[----:B------:R-:W-:Y:S05]  /*1b940*/  BSYNC B0 ;  /* 0x0000000000007941 */ /* 0x000fea0003800000 */
.L_x_1412:
[----:B------:R-:W-:Y:S05]  /*1b950*/  IMAD R133, R133, c[0x0][0x32c], R138 ;  /* 0x0000cb0085857a24 */ /* 0x000fea00078e028a */
[----:B------:R-:W-:Y:S02]  /*1b960*/  IADD3 R139, R133, c[0x0][0x32c], RZ ;  /* 0x0000cb00858b7a10 */ /* 0x000fe40007ffe0ff */
[----:B------:R-:W-:Y:S02]  /*1b970*/  IMNMX R3, R3, R133, !PT ;  /* 0x0000008503037217 */ /* 0x000fe40007800200 */
[----:B------:R-:W-:Y:S02]  /*1b980*/  IMNMX R132, R132, R139, PT ;  /* 0x0000008b84847217 */ /* 0x000fe40003800200 */
.L_x_1411:
        /* <DEDUP_REMOVED lines=72> */
.L_x_1417:
[----:B------:R-:W-:Y:S04]  /*1be10*/  MOV R20, 0x1 ;  /* 0x0000000100147802 */ /* 0x000fe80000000f00 */
[----:B------:R-:W-:Y:S11]  /*1be20*/  ISETP.NE.AND P0, PT, R20, c[0x0][0x32c], PT ;  /* 0x0000cb0014007a0c */ /* 0x000ff60003f05270 */
[----:B------:R-:W-:Y:S02]  /*1be30*/  @!UPT UIADD3 URZ, URZ, URZ, URZ ;  /* 0x0000003f3f3ff290 */ /* 0x000fe4000fffe03f */
[----:B------:R-:W-:Y:S05]  /*1be40*/  @P0 IMAD.HI.U32 R20, R4, c[0x0][0x330], RZ ;  /* 0x0000cc0004140a27 */ /* 0x000fea00078e00ff */
[----:B------:R-:W-:Y:S02]  /*1be50*/  @P0 SHF.R.U32.HI R4, RZ, c[0x0][0x334], R20 ;  /* 0x0000cd00ff040a19 */ /* 0x000fe40000011614 */
.L_x_1418:
[----:B------:R-:W-:Y:S05]  /*1be60*/  BSYNC B0 ;  /* 0x0000000000007941 */ /* 0x000fea0003800000 */
.L_x_1416:
[----:B------:R-:W-:Y:S05]  /*1be70*/  IMAD R4, R4, c[0x0][0x32c], R138 ;  /* 0x0000cb0004047a24 */ /* 0x000fea00078e028a */
[----:B------:R-:W-:Y:S02]  /*1be80*/  IADD3 R20, R4, c[0x0][0x32c], RZ ;  /* 0x0000cb0004147a10 */ /* 0x000fe40007ffe0ff */
[----:B------:R-:W-:Y:S02]  /*1be90*/  IMNMX R0, R0, R4, !PT ;  /* 0x0000000400007217 */ /* 0x000fe40007800200 */
[----:B------:R-:W-:Y:S02]  /*1bea0*/  IMNMX R2, R2, R20, PT ;  /* 0x0000001402027217 */ /* 0x000fe40003800200 */
.L_x_1415:
        /* <DEDUP_REMOVED lines=103> */
.L_x_1421:
[----:B------:R-:W-:Y:S04]  /*1c520*/  MOV R4, 0x1 ;  /* 0x0000000100047802 */ /* 0x000fe80000000f00 */
[----:B------:R-:W-:Y:S11]  /*1c530*/  ISETP.NE.AND P0, PT, R4, c[0x0][0x32c], PT ;  /* 0x0000cb0004007a0c */ /* 0x000ff60003f05270 */
[----:B------:R-:W-:Y:S02]  /*1c540*/  @!UPT UIADD3 URZ, URZ, URZ, URZ ;  /* 0x0000003f3f3ff290 */ /* 0x000fe4000fffe03f */
[----:B------:R-:W-:Y:S05]  /*1c550*/  @P0 IMAD.HI.U32 R4, R3, c[0x0][0x330], RZ ;  /* 0x0000cc0003040a27 */ /* 0x000fea00078e00ff */
[----:B------:R-:W-:Y:S02]  /*1c560*/  @P0 SHF.R.U32.HI R3, RZ, c[0x0][0x334], R4 ;  /* 0x0000cd00ff030a19 */ /* 0x000fe40000011604 */
.L_x_1422:
[----:B------:R-:W-:Y:S05]  /*1c570*/  BSYNC B0 ;  /* 0x0000000000007941 */ /* 0x000fea0003800000 */
.L_x_1420:
[----:B------:R-:W-:Y:S05]  /*1c580*/  IMAD R138, R3, c[0x0][0x32c], R138 ;  /* 0x0000cb00038a7a24 */ /* 0x000fea00078e028a */
[----:B------:R-:W-:Y:S02]  /*1c590*/  IADD3 R3, R138, c[0x0][0x32c], RZ ;  /* 0x0000cb008a037a10 */ /* 0x000fe40007ffe0ff */
[----:B------:R-:W-:Y:S02]  /*1c5a0*/  IMNMX R0, R0, R138, !PT ;  /* 0x0000008a00007217 */ /* 0x000fe40007800200 */
[----:B------:R-:W-:Y:S02]  /*1c5b0*/  IMNMX R2, R2, R3, PT ;  /* 0x0000000302027217 */ /* 0x000fe40003800200 */
.L_x_1419:
        /* <DEDUP_REMOVED lines=499> */
[----:B------:R-:W-:Y:S05]  /*1e4f0*/  FADD.FTZ R2, R26, R2 ;  /* 0x000000021a027221 */ /* 0x000fea0000010000 */
[----:B------:R2:W-:Y:S01]  /*1e500*/  STL [R1+0x10], R2 ;  /* 0x0000100201007387 */ /* 0x0005e20000100800 */
[----:B-1----:R-:W-:Y:S04]  /*1e510*/  IADD3 R0, R222, -0x1, RZ ;  /* 0xffffffffde007810 */ /* 0x002fe80007ffe0ff */
[----:B------:R-:W-:Y:S01]  /*1e520*/  MOV R222, R0 ;  /* 0x0000000000de7202 */ /* 0x000fe20000000f00 */
[----:B--2---:R-:W-:-:S05]  /*1e530*/  @P0 BRA `(.L_x_1423) ;  /* 0xffffbfb000000947 */ /* 0x004fca000383ffff */
.L_x_1402:
        /* <DEDUP_REMOVED lines=153> */
.L_x_1294:
        /* <DEDUP_REMOVED lines=151> */
.L_x_1425:
        /* <DEDUP_REMOVED lines=151> */
.L_x_1427:
[----:B---3--:R-:W-:Y:S05]  /*201b0*/  BSYNC B0 ;  /* 0x0000000000007941 */ /* 0x008fea0003800000 */
.L_x_1426:
        /* <DEDUP_REMOVED lines=23> */
.L_x_1429:
[----:B------:R-:W-:Y:S05]  /*20330*/  BSYNC B0 ;  /* 0x0000000000007941 */ /* 0x000fea0003800000 */
.L_x_1428:
        /* <DEDUP_REMOVED lines=23> */
.L_x_1431:
[----:B------:R-:W-:Y:S05]  /*204b0*/  BSYNC B0 ;  /* 0x0000000000007941 */ /* 0x000fea0003800000 */
.L_x_1430:
        /* <DEDUP_REMOVED lines=24> */
.L_x_1424:
        /* <DEDUP_REMOVED lines=19> */
.L_x_1432:
        /* <DEDUP_REMOVED lines=43> */
.L_x_1434:
[----:B---3--:R-:W-:Y:S05]  /*20a20*/  BSYNC B0 ;  /* 0x0000000000007941 */ /* 0x008fea0003800000 */
.L_x_1433:
        /* <DEDUP_REMOVED lines=64> */
.L_x_1436:
[----:B------:R-:W-:Y:S05]  /*20e30*/  BSYNC B0 ;  /* 0x0000000000007941 */ /* 0x000fea0003800000 */
.L_x_1435:
        /* <DEDUP_REMOVED lines=21> */
.L_x_1438:
[----:B------:R-:W-:Y:S05]  /*20f90*/  BSYNC B0 ;  /* 0x0000000000007941 */ /* 0x000fea0003800000 */
.L_x_1437:
        /* <DEDUP_REMOVED lines=21> */
.L_x_1440:
[----:B------:R-:W-:Y:S05]  /*210f0*/  BSYNC B0 ;  /* 0x0000000000007941 */ /* 0x000fea0003800000 */
.L_x_1439:
        /* <DEDUP_REMOVED lines=22> */
.L_x_1347:
[----:B-1----:R-:W-:Y:S01]  /*21260*/  IMAD.MOV.U32 R3, RZ, RZ, R24 ;  /* 0x000000ffff037224 */ /* 0x002fe200078e0018 */
[----:B------:R-:W-:Y:S02]  /*21270*/  MOV R6, 0x1 ;  /* 0x0000000100067802 */ /* 0x000fe40000000f00 */
[----:B------:R-:W-:Y:S02]  /*21280*/  MOV R2, 0x212a0 ;  /* 0x000212a000027802 */ /* 0x000fe40000000f00 */
[----:B------:R-:W-:Y:S05]  /*21290*/  CALL.REL.NOINC `($__internal_7_$__cuda_sm70_shflsync_idx_p) ;  /* 0x0000026000007944 */ /* 0x000fea0003c00000 */
[----:B------:R-:W-:Y:S01]  /*212a0*/  IMAD.MOV.U32 R5, RZ, RZ, R6 ;  /* 0x000000ffff057224 */ /* 0x000fe200078e0006 */
[----:B------:R-:W-:Y:S01]  /*212b0*/  MOV R3, R25 ;  /* 0x0000001900037202 */ /* 0x000fe20000000f00 */
[----:B------:R-:W-:Y:S01]  /*212c0*/  IMAD.MOV.U32 R6, RZ, RZ, 0x1 ;  /* 0x00000001ff067424 */ /* 0x000fe200078e00ff */
[----:B------:R-:W-:Y:S02]  /*212d0*/  MOV R2, 0x212f0 ;  /* 0x000212f000027802 */ /* 0x000fe40000000f00 */
[----:B------:R-:W-:Y:S05]  /*212e0*/  CALL.REL.NOINC `($__internal_7_$__cuda_sm70_shflsync_idx_p) ;  /* 0x0000021000007944 */ /* 0x000fea0003c00000 */
[----:B------:R-:W-:Y:S01]  /*212f0*/  MOV R2, R6 ;  /* 0x0000000600027202 */ /* 0x000fe20000000f00 */
[----:B------:R-:W-:Y:S05]  /*21300*/  BRA `(.L_x_1441) ;  /* 0xfffee5b000007947 */ /* 0x000fea000383ffff */
.L_x_1374:
[----:B-1----:R-:W-:Y:S02]  /*21310*/  MOV R6, 0x1 ;  /* 0x0000000100067802 */ /* 0x002fe40000000f00 */
[----:B------:R-:W-:Y:S02]  /*21320*/  MOV R2, 0x21340 ;  /* 0x0002134000027802 */ /* 0x000fe40000000f00 */
[----:B------:R-:W-:Y:S05]  /*21330*/  CALL.REL.NOINC `($__internal_7_$__cuda_sm70_shflsync_idx_p) ;  /* 0x000001c000007944 */ /* 0x000fea0003c00000 */
[----:B------:R-:W-:Y:S01]  /*21340*/  MOV R3, R10 ;  /* 0x0000000a00037202 */ /* 0x000fe20000000f00 */
[----:B------:R-:W-:Y:S01]  /*21350*/  IMAD.MOV.U32 R4, RZ, RZ, R6 ;  /* 0x000000ffff047224 */ /* 0x000fe200078e0006 */
[----:B------:R-:W-:Y:S01]  /*21360*/  MOV R2, 0x21390 ;  /* 0x0002139000027802 */ /* 0x000fe20000000f00 */
[----:B------:R-:W-:Y:S02]  /*21370*/  IMAD.MOV.U32 R6, RZ, RZ, 0x1 ;  /* 0x00000001ff067424 */ /* 0x000fe400078e00ff */
[----:B------:R-:W-:Y:S05]  /*21380*/  CALL.REL.NOINC `($__internal_7_$__cuda_sm70_shflsync_idx_p) ;  /* 0x0000017000007944 */ /* 0x000fea0003c00000 */
[----:B------:R-:W-:Y:S01]  /*21390*/  MOV R0, R6 ;  /* 0x0000000600007202 */ /* 0x000fe20000000f00 */
[----:B------:R-:W-:-:S05]  /*213a0*/  BRA `(.L_x_1442) ;  /* 0xffff246000007947 */ /* 0x000fca000383ffff */
.L_x_1399:
[----:B-1----:R-:W-:Y:S01]  /*213b0*/  MOV R6, 0x1 ;  /* 0x0000000100067802 */ /* 0x002fe20000000f00 */
[----:B------:R-:W-:Y:S01]  /*213c0*/  IMAD.MOV.U32 R3, RZ, RZ, R8 ;  /* 0x000000ffff037224 */ /* 0x000fe200078e0008 */
        /* <DEDUP_REMOVED lines=9> */
.L_x_1405:
        /* <DEDUP_REMOVED lines=10> */
        .weak           $__internal_7_$__cuda_sm70_shflsync_idx_p
        .type           $__internal_7_$__cuda_sm70_shflsync_idx_p,@function
        .size           $__internal_7_$__cuda_sm70_shflsync_idx_p,(.L_x_1731 - $__internal_7_$__cuda_sm70_shflsync_idx_p)
$__internal_7_$__cuda_sm70_shflsync_idx_p:
[----:B------:R-:W-:Y:S02]  /*21500*/  MOV R24, 0xffffffff ;  /* 0xffffffff00187802 */ /* 0x000fe40000000f00 */
[----:B------:R-:W-:-:S02]  /*21510*/  MOV R7, 0x1c1f ;  /* 0x00001c1f00077802 */ /* 0x000fc40000000f00 */
[----:B------:R-:W-:Y:S04]  /*21520*/  WARPSYNC R24 ;  /* 0x0000001800007348 */ /* 0x000fe80003800000 */
[----:B------:R1:W2:Y:S02]  /*21530*/  SHFL.IDX PT, R6, R3, R6, R7 ;  /* 0x0000000603067389 */ /* 0x0002a400000e0007 */
[----:B-1----:R-:W-:-:S04]  /*21540*/  MOV R3, 0x0 ;  /* 0x0000000000037802 */ /* 0x002fc80000000f00 */
[----:B--2---:R-:W-:Y:S05]  /*21550*/  RET.REL.NODEC R2 `(_ZN7cutlass13device_kernelIN5flash19enable_sm80_to_sm89INS1_16FlashAttnFwdSm80INS1_25CollectiveMainloopFwdSm80ILi4ELi1ELb0EN4cute5tupleIJNS5_1CILi128EEENS7_ILi48EEENS7_ILi96EEEEEELi96ENS_10bfloat16_tEfNS_4arch4Sm80ELb0ELb1ELb0ELb1ELb1ELb1ELb1ELb0EEENS1_21CollectiveEpilogueFwdINS6_IJS8_SA_S9_EEENS6_IJNS7_ILi1EEESI_SI_EEESC_SE_Li128ELb1ELb1ELb0ELb0EEENS1_19SingleTileSchedulerILb1ELb0ELb1ELi128EEEEEEEEEvNT_6ParamsE) ;  /* 0xfffdeaa002007950 */ /* 0x004fea0003c3ffff */
.L_x_1445:
        /* <DEDUP_REMOVED lines=10> */
.L_x_1731:


//--------------------- .text._ZN7cutlass13device_kernelIN5flash19enable_sm80_to_sm89INS1_16FlashAttnFwdSm80INS1_25CollectiveMainloopFwdSm80ILi4ELi1ELb0EN4cute5tupleIJNS5_1CILi128EEENS7_ILi64EEENS7_ILi96EEEEEELi96ENS_10bfloat16_tEfNS_4arch4Sm80ELb1ELb0ELb0ELb0ELb1ELb0ELb1ELb0EEENS1_21CollectiveEpilogueFwdINS6_IJS8_SA_S9_EEENS6_IJNS7_ILi1EEESI_SI_EEESC_SE_Li128ELb0ELb1ELb0ELb0EEENS1_30DynamicPersistentTileSchedulerILi128ELi128ELb0ELb1ELb0EEEEEEEEEvNT_6ParamsE --------------------------
	.section	.text._ZN7cutlass13device_kernelIN5flash19enable_sm80_to_sm89INS1_16FlashAttnFwdSm80INS1_25CollectiveMainloopFwdSm80ILi4ELi1ELb0EN4cute5tupleIJNS5_1CILi128EEENS7_ILi64EEENS7_ILi96EEEEEELi96ENS_10bfloat16_tEfNS_4arch4Sm80ELb1ELb0ELb0ELb0ELb1ELb0ELb1ELb0EEENS1_21CollectiveEpilogueFwdINS6_IJS8_SA_S9_EEENS6_IJNS7_ILi1EEESI_SI_EEESC_SE_Li128ELb0ELb1ELb0ELb0EEENS1_30DynamicPersistentTileSchedulerILi128ELi128ELb0ELb1ELb0EEEEEEEEEvNT_6ParamsE,"ax",@progbits
	.sectioninfo	@"SHI_REGISTERS=255"
	.align	128
.text._ZN7cutlass13device_kernelIN5flash19enable_sm80_to_sm89INS1_16FlashAttnFwdSm80INS1_25CollectiveMainloopFwdSm80ILi4ELi1ELb0EN4cute5tupleIJNS5_1CILi128EEENS7_ILi64EEENS7_ILi96EEEEEELi96ENS_10bfloat16_tEfNS_4arch4Sm80ELb1ELb0ELb0ELb0ELb1ELb0ELb1ELb0EEENS1_21CollectiveEpilogueFwdINS6_IJS8_SA_S9_EEENS6_IJNS7_ILi1EEESI_SI_EEESC_SE_Li128ELb0ELb1ELb0ELb0EEENS1_30DynamicPersistentTileSchedulerILi128ELi128ELb0ELb1ELb0EEEEEEEEEvNT_6ParamsE:
        .type           _ZN7cutlass13device_kernelIN5flash19enable_sm80_to_sm89INS1_16FlashAttnFwdSm80INS1_25CollectiveMainloopFwdSm80ILi4ELi1ELb0EN4cute5tupleIJNS5_1CILi128EEENS7_ILi64EEENS7_ILi96EEEEEELi96ENS_10bfloat16_tEfNS_4arch4Sm80ELb1ELb0ELb0ELb0ELb1ELb0ELb1ELb0EEENS1_21CollectiveEpilogueFwdINS6_IJS8_SA_S9_EEENS6_IJNS7_ILi1EEESI_SI_EEESC_SE_Li128ELb0ELb1ELb0ELb0EEENS1_30DynamicPersistentTileSchedulerILi128ELi128ELb0ELb1ELb0EEEEEEEEEvNT_6ParamsE,@function
        .size           _ZN7cutlass13device_kernelIN5flash19enable_sm80_to_sm89INS1_16FlashAttnFwdSm80INS1_25CollectiveMainloopFwdSm80ILi4ELi1ELb0EN4cute5tupleIJNS5_1CILi128EEENS7_ILi64EEENS7_ILi96EEEEEELi96ENS_10bfloat16_tEfNS_4arch4Sm80ELb1ELb0ELb0ELb0ELb1ELb0ELb1ELb0EEENS1_21CollectiveEpilogueFwdINS6_IJS8_SA_S9_EEENS6_IJNS7_ILi1EEESI_SI_EEESC_SE_Li128ELb0ELb1ELb0ELb0EEENS1_30DynamicPersistentTileSchedulerILi128ELi128ELb0ELb1ELb0EEEEEEEEEvNT_6ParamsE,(.L_x_1733 - _ZN7cutlass13device_kernelIN5flash19enable_sm80_to_sm89INS1_16FlashAttnFwdSm80INS1_25CollectiveMainloopFwdSm80ILi4ELi1ELb0EN4cute5tupleIJNS5_1CILi128EEENS7_ILi64EEENS7_ILi96EEEEEELi96ENS_10bfloat16_tEfNS_4arch4Sm80ELb1ELb0ELb0ELb0ELb1ELb0ELb1ELb0EEENS1_21CollectiveEpilogueFwdINS6_IJS8_SA_S9_EEENS6_IJNS7_ILi1EEESI_SI_EEESC_SE_Li128ELb0ELb1ELb0ELb0EEENS1_30DynamicPersistentTileSchedulerILi128ELi128ELb0ELb1ELb0EEEEEEEEEvNT_6ParamsE)
        .other          _ZN7cutlass13device_kernelIN5flash19enable_sm80_to_sm89INS1_16FlashAttnFwdSm80INS1_25CollectiveMainloopFwdSm80ILi4ELi1ELb0EN4cute5tupleIJNS5_1CILi128EEENS7_ILi64EEENS7_ILi96EEEEEELi96ENS_10bfloat16_tEfNS_4arch4Sm80ELb1ELb0ELb0ELb0ELb1ELb0ELb1ELb0EEENS1_21CollectiveEpilogueFwdINS6_IJS8_SA_S9_EEENS6_IJNS7_ILi1EEESI_SI_EEESC_SE_Li128ELb0ELb1ELb0ELb0EEENS1_30DynamicPersistentTileSchedulerILi128ELi128ELb0ELb1ELb0EEEEEEEEEvNT_6ParamsE,@"STO_CUDA_ENTRY STV_DEFAULT"
_ZN7cutlass13device_kernelIN5flash19enable_sm80_to_sm89INS1_16FlashAttnFwdSm80INS1_25CollectiveMainloopFwdSm80ILi4ELi1ELb0EN4cute5tupleIJNS5_1CILi128EEENS7_ILi64EEENS7_ILi96EEEEEELi96ENS_10bfloat16_tEfNS_4arch4Sm80ELb1ELb0ELb0ELb0ELb1ELb0ELb1ELb0EEENS1_21CollectiveEpilogueFwdINS6_IJS8_SA_S9_EEENS6_IJNS7_ILi1EEESI_SI_EEESC_SE_Li128ELb0ELb1ELb0ELb0EEENS1_30DynamicPersistentTileSchedulerILi128ELi128ELb0ELb1ELb0EEEEEEEEEvNT_6ParamsE:
        /* <DEDUP_REMOVED lines=62> */
[----:B------:R-:W-:Y:S02]  /*03e0*/  SHF.R.S32.HI R7, RZ, 0x1f, R6 ;  /* 0x0000001fff077819 */ /* 0x000fe40000011406 */
[----:B------:R-:W-:Y:S01]  /*03f0*/  IADD3 R252, R218, 0x20, RZ ;  /* 0x00000020dafc7810 */ /* 0x000fe20007ffe0ff */
        /* <DEDUP_REMOVED lines=48> */
[C---:B------:R-:W-:Y:S01]  /*0700*/  IMAD R2, R13.reuse, 0x20, R0 ;  /* 0x000000200d027824 */ /* 0x040fe200078e0200 */
[----:B------:R-:W-:Y:S01]  /*0710*/  SHF.R.S32.HI R3, RZ, 0x1f, R252 ;  /* 0x0000001fff037819 */ /* 0x000fe200000114fc */
[----:B------:R-:W-:Y:S01]  /*0720*/  IMAD R203, R13, 0x20, R203 ;  /* 0x000000200dcb7824 */ /* 0x000fe200078e02cb */
[C---:B------:R-:W-:Y:S01]  /*0730*/  IADD3 R0, R20.reuse, 0x80, RZ ;  /* 0x0000008014007810 */ /* 0x040fe20007ffe0ff */
[----:B------:R-:W-:Y:S01]  /*0740*/  STL [R1+0x54], R20 ;  /* 0x0000541401007387 */ /* 0x000fe20000100800 */
[----:B------:R-:W-:Y:S01]  /*0750*/  IADD3 R19, R20, 0x70, RZ ;  /* 0x0000007014137810 */ /* 0x000fe20007ffe0ff */
[----:B------:R-:W-:Y:S01]  /*0760*/  IMAD.IADD R3, R21, 0x1, R15 ;  /* 0x0000000115037824 */ /* 0x000fe200078e020f */
[----:B------:R-:W-:Y:S01]  /*0770*/  LOP3.LUT R201, R4, R201, RZ, 0x3c, !PT ;  /* 0x000000c904c97212 */ /* 0x000fe200078e3cff */
[----:B------:R-:W-:Y:S01]  /*0780*/  STL [R1+0x64], R18 ;  /* 0x0000641201007387 */ /* 0x000fe20000100800 */
[----:B------:R-:W-:Y:S01]  /*0790*/  @P1 IADD3 R19, R0, 0x10, RZ ;  /* 0x0000001000131810 */ /* 0x000fe20007ffe0ff */
[----:B------:R-:W-:Y:S01]  /*07a0*/  IMAD R0, R10, 0x20, R23 ;  /* 0x000000200a007824 */ /* 0x000fe200078e0217 */
[C---:B------:R-:W-:Y:S01]  /*07b0*/  IADD3 R205, R200.reuse, 0x20, RZ ;  /* 0x00000020c8cd7810 */ /* 0x040fe20007ffe0ff */
[C---:B------:R-:W-:Y:S01]  /*07c0*/  IMAD.IADD R203, R201.reuse, 0x1, R203 ;  /* 0x00000001c9cb7824 */ /* 0x040fe200078e02cb */
[----:B------:R-:W-:Y:S01]  /*07d0*/  @P2 IADD3 R205, R200, -0x20, RZ ;  /* 0xffffffe0c8cd2810 */ /* 0x000fe20007ffe0ff */
[----:B------:R-:W-:Y:S01]  /*07e0*/  STL [R1+0x58], R19 ;  /* 0x0000581301007387 */ /* 0x000fe20000100800 */
[----:B------:R-:W-:Y:S01]  /*07f0*/  IMAD.IADD R201, R201, 0x1, R2 ;  /* 0x00000001c9c97824 */ /* 0x000fe200078e0202 */
[----:B------:R-:W-:-:S02]  /*0800*/  LEA.HI R2, R17, R24, RZ, 0x7 ;  /* 0x0000001811027211 */ /* 0x000fc400078f38ff */
[----:B------:R1:W-:Y:S01]  /*0810*/  STL [R1], R0 ;  /* 0x0000000001007387 */ /* 0x0003e20000100800 */
[----:B------:R-:W-:Y:S02]  /*0820*/  LEA R203, R203, 0x6100, 0x1 ;  /* 0x00006100cbcb7811 */ /* 0x000fe400078e08ff */
[----:B------:R-:W-:Y:S01]  /*0830*/  SHF.R.S32.HI R2, RZ, 0x7, R2 ;  /* 0x00000007ff027819 */ /* 0x000fe20000011402 */
[----:B------:R-:W-:Y:S01]  /*0840*/  STL [R1+0x50], R3 ;  /* 0x0000500301007387 */ /* 0x000fe20000100800 */
[----:B------:R-:W-:Y:S02]  /*0850*/  IADD3 R2, R218, 0x40, RZ ;  /* 0x00000040da027810 */ /* 0x000fe40007ffe0ff */
[----:B------:R-:W-:Y:S02]  /*0860*/  LEA R201, R201, 0x100, 0x1 ;  /* 0x00000100c9c97811 */ /* 0x000fe400078e08ff */
[----:B------:R-:W-:Y:S02]  /*0870*/  SHF.R.S32.HI R2, RZ, 0x1f, R2 ;  /* 0x0000001fff027819 */ /* 0x000fe40000011402 */
[----:B------:R-:W-:-:S02]  /*0880*/  SEL R2, R202, 0xffffffe0, !P0 ;  /* 0xffffffe0ca027807 */ /* 0x000fc40004000000 */
[----:B------:R-:W-:Y:S02]  /*0890*/  SEL R202, R202, 0xffffffe0, !P3 ;  /* 0xffffffe0caca7807 */ /* 0x000fe40005800000 */
[----:B------:R-:W-:Y:S02]  /*08a0*/  SHF.R.S32.HI R4, RZ, 0x1f, R218 ;  /* 0x0000001fff047819 */ /* 0x000fe400000114da */
[----:B------:R-:W-:Y:S01]  /*08b0*/  IADD3 R216, R205, 0x400, RZ ;  /* 0x00000400cdd87810 */ /* 0x000fe20007ffe0ff */
[----:B------:R-:W-:Y:S01]  /*08c0*/  IMAD.IADD R204, R203, 0x1, R202 ;  /* 0x00000001cbcc7824 */ /* 0x000fe200078e02ca */
[C---:B------:R-:W-:Y:S01]  /*08d0*/  IADD3 R215, R205.reuse, 0x800, RZ ;  /* 0x00000800cdd77810 */ /* 0x040fe20007ffe0ff */
[----:B------:R-:W-:Y:S01]  /*08e0*/  IMAD.IADD R202, R202, 0x1, R201 ;  /* 0x00000001caca7824 */ /* 0x000fe200078e02c9 */
[C---:B------:R-:W-:Y:S02]  /*08f0*/  IADD3 R214, R205.reuse, 0xc00, RZ ;  /* 0x00000c00cdd67810 */ /* 0x040fe40007ffe0ff */
[----:B------:R-:W-:-:S02]  /*0900*/  IADD3 R213, R205, 0x1000, RZ ;  /* 0x00001000cdd57810 */ /* 0x000fc40007ffe0ff */
[----:B-1----:R-:W-:Y:S02]  /*0910*/  LOP3.LUT R0, R11, 0x7ffffffc, RZ, 0xc0, !PT ;  /* 0x7ffffffc0b007812 */ /* 0x002fe400078ec0ff */
[C---:B------:R-:W-:Y:S02]  /*0920*/  IADD3 R212, R205.reuse, 0x1400, RZ ;  /* 0x00001400cdd47810 */ /* 0x040fe40007ffe0ff */
[C---:B------:R-:W-:Y:S01]  /*0930*/  IADD3 R211, R205.reuse, 0x1800, RZ ;  /* 0x00001800cdd37810 */ /* 0x040fe20007ffe0ff */
[----:B------:R-:W-:Y:S01]  /*0940*/  IMAD.IADD R0, R22, 0x1, -R0 ;  /* 0x0000000116007824 */ /* 0x000fe200078e0a00 */
[C---:B------:R-:W-:Y:S02]  /*0950*/  IADD3 R210, R205.reuse, 0x1c00, RZ ;  /* 0x00001c00cdd27810 */ /* 0x040fe40007ffe0ff */
[C---:B------:R-:W-:Y:S01]  /*0960*/  IADD3 R209, R205.reuse, 0x2000, RZ ;  /* 0x00002000cdd17810 */ /* 0x040fe20007ffe0ff */
[----:B------:R-:W-:Y:S01]  /*0970*/  IMAD.SHL.U32 R0, R0, 0x2, RZ ;  /* 0x0000000200007824 */ /* 0x000fe200078e00ff */
[----:B------:R-:W-:-:S02]  /*0980*/  IADD3 R208, R205, 0x2400, RZ ;  /* 0x00002400cdd07810 */ /* 0x000fc40007ffe0ff */
[C---:B------:R-:W-:Y:S02]  /*0990*/  IADD3 R207, R205.reuse, 0x2800, RZ ;  /* 0x00002800cdcf7810 */ /* 0x040fe40007ffe0ff */
[----:B------:R1:W-:Y:S01]  /*09a0*/  STL [R1+0x4c], R0 ;  /* 0x00004c0001007387 */ /* 0x0003e20000100800 */
[----:B------:R-:W-:Y:S01]  /*09b0*/  IADD3 R206, R205, 0x2c00, RZ ;  /* 0x00002c00cdce7810 */ /* 0x000fe20007ffe0ff */
[----:B-1----:R-:W-:-:S05]  /*09c0*/  IMAD.IADD R0, R20, 0x1, R2 ;  /* 0x0000000114007824 */ /* 0x002fca00078e0202 */
[----:B------:R1:W-:Y:S02]  /*09d0*/  STL [R1+0x60], R0 ;  /* 0x0000600001007387 */ /* 0x0003e40000100800 */
[----:B-1----:R-:W-:-:S05]  /*09e0*/  IMAD.IADD R0, R2, 0x1, R19 ;  /* 0x0000000102007824 */ /* 0x002fca00078e0213 */
[----:B------:R1:W-:Y:S02]  /*09f0*/  STL [R1+0x5c], R0 ;  /* 0x00005c0001007387 */ /* 0x0003e40000100800 */
.L_x_1519:
        /* <DEDUP_REMOVED lines=19> */
.L_x_1447:
[----:B------:R-:W-:-:S04]  /*0b30*/  MOV R0, c[0x0][0x554] ;  /* 0x0001550000007a02 */ /* 0x000fc80000000f00 */
[----:B------:R-:W-:Y:S02]  /*0b40*/  ISETP.NE.AND P0, PT, R0, 0x1, PT ;  /* 0x000000010000780c */ /* 0x000fe40003f05270 */
[----:B------:R-:W-:-:S11]  /*0b50*/  MOV R0, R2 ;  /* 0x0000000200007202 */ /* 0x000fd60000000f00 */
[----:B------:R-:W-:-:S05]  /*0b60*/  @P0 IMAD.HI.U32 R4, R2, c[0x0][0x558], RZ ;  /* 0x0001560002040a27 */ /* 0x000fca00078e00ff */
[----:B------:R-:W-:-:S05]  /*0b70*/  @P0 SHF.R.U32.HI R0, RZ, c[0x0][0x55c], R4 ;  /* 0x00015700ff000a19 */ /* 0x000fca0000011604 */
[----:B------:R-:W-:Y:S02]  /*0b80*/  IMAD R4, R0, c[0x0][0x554], RZ ;  /* 0x0001550000047a24 */ /* 0x000fe400078e02ff */
.L_x_1448:
[----:B------:R-:W-:Y:S05]  /*0b90*/  BSYNC B0 ;  /* 0x0000000000007941 */ /* 0x000fea0003800000 */
.L_x_1446:
        /* <DEDUP_REMOVED lines=113> */
[----:B------:R-:W2:Y:S01]  /*12b0*/  LDL R7, [R1] ;  /* 0x0000000001077983 */ /* 0x000ea20000100800 */
[----:B------:R-:W-:-:S04]  /*12c0*/  ISETP.NE.U32.AND P1, PT, RZ, c[0x0][0x340], PT ;  /* 0x0000d000ff007a0c */ /* 0x000fc80003f25070 */
[----:B------:R-:W-:-:S13]  /*12d0*/  ISETP.NE.AND.EX P1, PT, RZ, c[0x0][0x344], PT, P1 ;  /* 0x0000d100ff007a0c */ /* 0x000fda0003f25310 */
[----:B------:R-:W-:-:S05]  /*12e0*/  @P1 MOV R2, 0x4 ;  /* 0x0000000400021802 */ /* 0x000fca0000000f00 */
[----:B------:R-:W-:-:S05]  /*12f0*/  @P1 IMAD.WIDE R2, R8, R2, c[0x0][0x340] ;  /* 0x0000d00008021625 */ /* 0x000fca00078e0202 */
[----:B------:R3:W5:Y:S01]  /*1300*/  @P1 LDG.E R12, [R2.64] ;  /* 0x00000006020c1981 */ /* 0x000762000c1e1900 */
[----:B------:R-:W-:Y:S02]  /*1310*/  SHF.R.S32.HI R31, RZ, 0x1f, R6 ;  /* 0x0000001fff1f7819 */ /* 0x000fe40000011406 */
[----:B------:R-:W-:Y:S02]  /*1320*/  ISETP.GE.AND P6, PT, R218, c[0x0][0x198], PT ;  /* 0x00006600da007a0c */ /* 0x000fe40003fc6270 */
[----:B------:R-:W-:Y:S01]  /*1330*/  ISETP.GE.AND P4, PT, R252, c[0x0][0x198], PT ;  /* 0x00006600fc007a0c */ /* 0x000fe20003f86270 */
[----:B------:R-:W-:-:S04]  /*1340*/  IMAD R0, R31, c[0x0][0x1b8], RZ ;  /* 0x00006e001f007a24 */ /* 0x000fc800078e02ff */
        /* <DEDUP_REMOVED lines=21> */
[----:B------:R-:W-:Y:S01]  /*14a0*/  IMAD.IADD R3, R3, 0x1, R5 ;  /* 0x0000000103037824 */ /* 0x000fe200078e0205 */
[----:B------:R-:W-:-:S03]  /*14b0*/  @!P1 MOV R12, R8 ;  /* 0x00000008000c9202 */ /* 0x000fc60000000f00 */
        /* <DEDUP_REMOVED lines=8> */
.L_x_1520:
[----:B------:R-:W-:Y:S05]  /*1540*/  BRA.DIV ~URZ, `(.L_x_1451) ;  /* 0x0000e7927f007947 */ /* 0x000fea000b800000 */
[----:B------:R3:W4:Y:S02]  /*1550*/  SHFL.IDX PT, R0, R11, RZ, 0x1c1f ;  /* 0x001c1fff0b007589 */ /* 0x00072400000e0000 */
.L_x_1521:
        /* <DEDUP_REMOVED lines=14> */
[-C--:B----4-:R-:W-:Y:S02]  /*1640*/  LEA R8, P2, R218, R0.reuse, 0x1 ;  /* 0x00000000da087211 */ /* 0x090fe400078408ff */
[----:B------:R-:W-:Y:S02]  /*1650*/  SHF.R.S32.HI R18, RZ, 0x1f, R218 ;  /* 0x0000001fff127819 */ /* 0x000fe400000114da */
[----:B------:R-:W-:Y:S02]  /*1660*/  LEA R6, P1, R252, R0, 0x1 ;  /* 0x00000000fc067211 */ /* 0x000fe400078208ff */
[----:B------:R-:W-:-:S02]  /*1670*/  SHF.R.S32.HI R17, RZ, 0x1f, R252 ;  /* 0x0000001fff117819 */ /* 0x000fc400000114fc */
[----:B------:R-:W-:Y:S02]  /*1680*/  SHF.R.S32.HI R16, RZ, 0x1f, R16 ;  /* 0x0000001fff107819 */ /* 0x000fe40000011410 */
[C---:B------:R-:W-:Y:S02]  /*1690*/  LEA R2, P0, R15.reuse, R0, 0x1 ;  /* 0x000000000f027211 */ /* 0x040fe400078008ff */
[-C--:B--2---:R-:W-:Y:S02]  /*16a0*/  LEA.HI.X R9, R218, R4.reuse, R18, 0x1, P2 ;  /* 0x00000004da097211 */ /* 0x084fe400010f0c12 */
[-C--:B------:R-:W-:Y:S02]  /*16b0*/  LEA.HI.X R7, R252, R4.reuse, R17, 0x1, P1 ;  /* 0x00000004fc077211 */ /* 0x080fe400008f0c11 */
        /* <DEDUP_REMOVED lines=8> */
.L_x_1453:
[----:B------:R-:W-:Y:S05]  /*1740*/  BSYNC B0 ;  /* 0x0000000000007941 */ /* 0x000fea0003800000 */
.L_x_1452:
[----:B------:R-:W-:Y:S05]  /*1750*/  BRA.DIV ~URZ, `(.L_x_1454) ;  /* 0x0000e5f27f007947 */ /* 0x000fea000b800000 */
[----:B--2---:R2:W3:Y:S04]  /*1760*/  SHFL.IDX PT, R4, R5, 0x1, 0x1c1f ;  /* 0x003c1f0005047f89 */ /* 0x0044e800000e0000 */
[----:B-1--4-:R2:W1:Y:S02]  /*1770*/  SHFL.IDX PT, R0, R11, 0x1, 0x1c1f ;  /* 0x003c1f000b007f89 */ /* 0x01246400000e0000 */
.L_x_1522:
[----:B------:R-:W-:Y:S01]  /*1780*/  IADD3 R2, R10, 0x20, RZ ;  /* 0x000000200a027810 */ /* 0x000fe20007ffe0ff */
[----:B------:R-:W-:Y:S03]  /*1790*/  BSSY B0, `(.L_x_1455) ;  /* 0x0000016000007945 */ /* 0x000fe60003800000 */
[----:B------:R-:W-:-:S13]  /*17a0*/  ISETP.GE.AND P0, PT, R2, R13, PT ;  /* 0x0000000d0200720c */ /* 0x000fda0003f06270 */
[----:B------:R-:W-:Y:S05]  /*17b0*/  @P0 BRA `(.L_x_1456) ;  /* 0x0000013000000947 */ /* 0x000fea0003800000 */
[----:B------:R-:W4:Y:S01]  /*17c0*/  LDL R14, [R1+0x68] ;  /* 0x00006800010e7983 */ /* 0x000f220000100800 */
[C---:B------:R-:W-:Y:S02]  /*17d0*/  IADD3 R15, R218.reuse, 0x40, RZ ;  /* 0x00000040da0f7810 */ /* 0x040fe40007ffe0ff */
[C---:B------:R-:W-:Y:S02]  /*17e0*/  IADD3 R16, R218.reuse, 0x40, RZ ;  /* 0x00000040da107810 */ /* 0x040fe40007ffe0ff */
[-C--:B-1----:R-:W-:Y:S02]  /*17f0*/  LEA R8, P2, R218, R0.reuse, 0x1 ;  /* 0x00000000da087211 */ /* 0x082fe400078408ff */
[----:B------:R-:W-:Y:S02]  /*1800*/  SHF.R.S32.HI R18, RZ, 0x1f, R218 ;  /* 0x0000001fff127819 */ /* 0x000fe400000114da */
[----:B------:R-:W-:Y:S02]  /*1810*/  LEA R6, P1, R252, R0, 0x1 ;  /* 0x00000000fc067211 */ /* 0x000fe400078208ff */
[----:B------:R-:W-:-:S02]  /*1820*/  SHF.R.S32.HI R17, RZ, 0x1f, R252 ;  /* 0x0000001fff117819 */ /* 0x000fc400000114fc */
[----:B------:R-:W-:Y:S02]  /*1830*/  SHF.R.S32.HI R16, RZ, 0x1f, R16 ;  /* 0x0000001fff107819 */ /* 0x000fe40000011410 */
[C---:B------:R-:W-:Y:S02]  /*1840*/  LEA R2, P0, R15.reuse, R0, 0x1 ;  /* 0x000000000f027211 */ /* 0x040fe400078008ff */
[-C--:B---3--:R-:W-:Y:S02]  /*1850*/  LEA.HI.X R9, R218, R4.reuse, R18, 0x1, P2 ;  /* 0x00000004da097211 */ /* 0x088fe400010f0c12 */
[-C--:B------:R-:W-:Y:S02]  /*1860*/  LEA.HI.X R7, R252, R4.reuse, R17, 0x1, P1 ;  /* 0x00000004fc077211 */ /* 0x080fe400008f0c11 */
        /* <DEDUP_REMOVED lines=8> */
.L_x_1456:
[----:B------:R-:W-:Y:S05]  /*18f0*/  BSYNC B0 ;  /* 0x0000000000007941 */ /* 0x000fea0003800000 */
.L_x_1455:
[----:B------:R-:W-:Y:S05]  /*1900*/  BRA.DIV ~URZ, `(.L_x_1457) ;  /* 0x0000e5127f007947 */ /* 0x000fea000b800000 */
[----:B---3--:R3:W4:Y:S02]  /*1910*/  SHFL.IDX PT, R4, R5, 0x2, 0x1c1f ;  /* 0x005c1f0005047f89 */ /* 0x00872400000e0000 */
.L_x_1523:
[----:B------:R-:W-:Y:S05]  /*1920*/  BRA.DIV ~URZ, `(.L_x_1458) ;  /* 0x0000e5627f007947 */ /* 0x000fea000b800000 */
[----:B-1----:R1:W2:Y:S02]  /*1930*/  SHFL.IDX PT, R0, R11, 0x2, 0x1c1f ;  /* 0x005c1f000b007f89 */ /* 0x0022a400000e0000 */
.L_x_1524:
[----:B------:R-:W-:Y:S01]  /*1940*/  IADD3 R2, R10, 0x40, RZ ;  /* 0x000000400a027810 */ /* 0x000fe20007ffe0ff */
[----:B------:R-:W-:Y:S03]  /*1950*/  BSSY B0, `(.L_x_1459) ;  /* 0x0000016000007945 */ /* 0x000fe60003800000 */
[----:B------:R-:W-:-:S13]  /*1960*/  ISETP.GE.AND P0, PT, R2, R13, PT ;  /* 0x0000000d0200720c */ /* 0x000fda0003f06270 */
[----:B------:R-:W-:Y:S05]  /*1970*/  @P0 BRA `(.L_x_1460) ;  /* 0x0000013000000947 */ /* 0x000fea0003800000 */
[----:B---3--:R-:W3:Y:S01]  /*1980*/  LDL R14, [R1+0x68] ;  /* 0x00006800010e7983 */ /* 0x008ee20000100800 */
[C---:B------:R-:W-:Y:S02]  /*1990*/  IADD3 R15, R218.reuse, 0x40, RZ ;  /* 0x00000040da0f7810 */ /* 0x040fe40007ffe0ff */
[C---:B------:R-:W-:Y:S02]  /*19a0*/  IADD3 R16, R218.reuse, 0x40, RZ ;  /* 0x00000040da107810 */ /* 0x040fe40007ffe0ff */
[-C--:B--2---:R-:W-:Y:S02]  /*19b0*/  LEA R8, P2, R218, R0.reuse, 0x1 ;  /* 0x00000000da087211 */ /* 0x084fe400078408ff */
[----:B------:R-:W-:Y:S02]  /*19c0*/  SHF.R.S32.HI R18, RZ, 0x1f, R218 ;  /* 0x0000001fff127819 */ /* 0x000fe400000114da */
[----:B------:R-:W-:Y:S02]  /*19d0*/  LEA R6, P1, R252, R0, 0x1 ;  /* 0x00000000fc067211 */ /* 0x000fe400078208ff */
[----:B------:R-:W-:-:S02]  /*19e0*/  SHF.R.S32.HI R17, RZ, 0x1f, R252 ;  /* 0x0000001fff117819 */ /* 0x000fc400000114fc */
[----:B------:R-:W-:Y:S02]  /*19f0*/  SHF.R.S32.HI R16, RZ, 0x1f, R16 ;  /* 0x0000001fff107819 */ /* 0x000fe40000011410 */
[C---:B------:R-:W-:Y:S02]  /*1a00*/  LEA R2, P0, R15.reuse, R0, 0x1 ;  /* 0x000000000f027211 */ /* 0x040fe400078008ff */
[-C--:B----4-:R-:W-:Y:S02]  /*1a10*/  LEA.HI.X R9, R218, R4.reuse, R18, 0x1, P2 ;  /* 0x00000004da097211 */ /* 0x090fe400010f0c12 */
        /* <DEDUP_REMOVED lines=9> */
.L_x_1460:
[----:B------:R-:W-:Y:S05]  /*1ab0*/  BSYNC B0 ;  /* 0x0000000000007941 */ /* 0x000fea0003800000 */
.L_x_1459:
[----:B------:R-:W-:Y:S05]  /*1ac0*/  BRA.DIV ~URZ, `(.L_x_1461) ;  /* 0x0000e4327f007947 */ /* 0x000fea000b800000 */
[----:B----4-:R4:W1:Y:S04]  /*1ad0*/  SHFL.IDX PT, R4, R5, 0x3, 0x1c1f ;  /* 0x007c1f0005047f89 */ /* 0x01086800000e0000 */
[----:B--2---:R4:W2:Y:S02]  /*1ae0*/  SHFL.IDX PT, R0, R11, 0x3, 0x1c1f ;  /* 0x007c1f000b007f89 */ /* 0x0048a400000e0000 */
.L_x_1525:
[----:B-1--4-:R-:W4:Y:S01]  /*1af0*/  LDL R11, [R1+0x68] ;  /* 0x00006800010b7983 */ /* 0x012f220000100800 */
[----:B------:R-:W-:Y:S01]  /*1b00*/  IADD3 R10, R10, 0x60, RZ ;  /* 0x000000600a0a7810 */ /* 0x000fe20007ffe0ff */
[----:B-----5:R-:W-:Y:S01]  /*1b10*/  IMAD.WIDE.U32 R156, R12, c[0x0][0x2b0], RZ ;  /* 0x0000ac000c9c7a25 */ /* 0x020fe200078e00ff */
[----:B------:R-:W-:-:S02]  /*1b20*/  SHF.R.S32.HI R99, RZ, 0x1f, R218 ;  /* 0x0000001fff637819 */ /* 0x000fc400000114da */
[----:B------:R-:W-:Y:S02]  /*1b30*/  ISETP.GE.AND P2, PT, R10, R13, PT ;  /* 0x0000000d0a00720c */ /* 0x000fe40003f46270 */
[C---:B------:R-:W-:Y:S01]  /*1b40*/  IADD3 R96, R218.reuse, 0x40, RZ ;  /* 0x00000040da607810 */ /* 0x040fe20007ffe0ff */
[----:B------:R1:W-:Y:S01]  /*1b50*/  STL.64 [R1+0x20], R156 ;  /* 0x0000209c01007387 */ /* 0x0003e20000100a00 */
[----:B------:R-:W-:Y:S02]  /*1b60*/  IADD3 R97, R218, 0x40, RZ ;  /* 0x00000040da617810 */ /* 0x000fe40007ffe0ff */
[----:B------:R-:W-:Y:S02]  /*1b70*/  SHF.R.S32.HI R98, RZ, 0x1f, R252 ;  /* 0x0000001fff627819 */ /* 0x000fe400000114fc */
[----:B------:R-:W-:-:S05]  /*1b80*/  SHF.R.S32.HI R97, RZ, 0x1f, R97 ;  /* 0x0000001fff617819 */ /* 0x000fca0000011461 */
[-C--:B--2---:R-:W-:Y:S02]  /*1b90*/  @!P2 LEA R8, P0, R218, R0.reuse, 0x1 ;  /* 0x00000000da08a211 */ /* 0x084fe400078008ff */
[----:B------:R-:W-:Y:S02]  /*1ba0*/  @!P2 LEA R6, P1, R252, R0, 0x1 ;  /* 0x00000000fc06a211 */ /* 0x000fe400078208ff */
[----:B------:R-:W-:Y:S02]  /*1bb0*/  @!P2 LEA.HI.X R9, R218, R4, R99, 0x1, P0 ;  /* 0x00000004da09a211 */ /* 0x000fe400000f0c63 */
[----:B------:R-:W-:Y:S02]  /*1bc0*/  @!P2 LEA R2, P0, R96, R0, 0x1 ;  /* 0x000000006002a211 */ /* 0x000fe400078008ff */
[----:B------:R-:W-:Y:S02]  /*1bd0*/  SHF.R.S32.HI R0, RZ, 0x1f, R12 ;  /* 0x0000001fff007819 */ /* 0x000fe4000001140c */
[----:B------:R-:W-:-:S02]  /*1be0*/  @!P2 LEA.HI.X R7, R252, R4, R98, 0x1, P1 ;  /* 0x00000004fc07a211 */ /* 0x000fc400008f0c62 */
        /* <DEDUP_REMOVED lines=14> */
[----:B------:R-:W2:Y:S04]  /*1cd0*/  LDL R158, [R1] ;  /* 0x00000000019e7983 */ /* 0x000ea80000100800 */
[----:B------:R-:W4:Y:S01]  /*1ce0*/  LDL R159, [R1+0x28] ;  /* 0x00002800019f7983 */ /* 0x000f220000100800 */
[----:B------:R-:W-:-:S02]  /*1cf0*/  IMAD.MOV.U32 R0, RZ, RZ, c[0x0][0x2b8] ;  /* 0x0000ae00ff007624 */ /* 0x000fc400078e00ff */
[----:B------:R-:W-:Y:S01]  /*1d00*/  IMAD.MOV.U32 R15, RZ, RZ, c[0x0][0x2ac] ;  /* 0x0000ab00ff0f7624 */ /* 0x000fe200078e00ff */
[----:B------:R-:W5:Y:S02]  /*1d10*/  LDL R34, [R1+0x48] ;  /* 0x0000480001227983 */ /* 0x000f640000100800 */
[----:B------:R-:W-:Y:S01]  /*1d20*/  ISETP.NE.AND P4, PT, R0, 0x1, PT ;  /* 0x000000010000780c */ /* 0x000fe20003f85270 */
[----:B------:R-:W-:Y:S02]  /*1d30*/  IMAD R15, R15, c[0x0][0x1d0], RZ ;  /* 0x000074000f0f7a24 */ /* 0x000fe400078e02ff */
[----:B------:R-:W-:Y:S01]  /*1d40*/  IMAD.MOV.U32 R220, RZ, RZ, RZ ;  /* 0x000000ffffdc7224 */ /* 0x000fe200078e00ff */
[----:B------:R-:W-:Y:S01]  /*1d50*/  BAR.SYNC.DEFER_BLOCKING 0x0 ;  /* 0x0000000000007b1d */ /* 0x000fe20000010000 */
[----:B-12---:R-:W-:-:S05]  /*1d60*/  IMAD R2, R221, 0x40, R158 ;  /* 0x00000040dd027824 */ /* 0x006fca00078e029e */
[----:B------:R-:W-:-:S04]  /*1d70*/  IADD3 R2, R2, -0x40, RZ ;  /* 0xffffffc002027810 */ /* 0x000fc80007ffe0ff */
[C---:B------:R-:W-:Y:S01]  /*1d80*/  ISETP.GE.AND P1, PT, R2.reuse, R15, PT ;  /* 0x0000000f0200720c */ /* 0x040fe20003f26270 */
[----:B----4-:R-:W-:-:S03]  /*1d90*/  IMAD.IADD R2, R2, 0x1, R159 ;  /* 0x0000000102027824 */ /* 0x010fc600078e029f */
[----:B------:R-:W-:Y:S01]  /*1da0*/  ISETP.GT.OR P1, PT, R158, 0x3f, P1 ;  /* 0x0000003f9e00780c */ /* 0x000fe20000f24670 */
[----:B------:R-:W-:-:S04]  /*1db0*/  @P4 IMAD.HI.U32 R3, R2, c[0x0][0x2bc], RZ ;  /* 0x0000af0002034a27 */ /* 0x000fc800078e00ff */
[----:B------:R-:W-:Y:S01]  /*1dc0*/  IMAD.MOV.U32 R0, RZ, RZ, R2 ;  /* 0x000000ffff007224 */ /* 0x000fe200078e0002 */
[----:B------:R-:W-:-:S07]  /*1dd0*/  @P4 SHF.R.U32.HI R0, RZ, c[0x0][0x2c0], R3 ;  /* 0x0000b000ff004a19 */ /* 0x000fce0000011603 */
[----:B------:R-:W-:-:S04]  /*1de0*/  @!P1 IADD3 R3, P0, R0, R156, RZ ;  /* 0x0000009c00039210 */ /* 0x000fc80007f1e0ff */
[----:B---3--:R-:W-:Y:S02]  /*1df0*/  @!P1 LEA.HI.X.SX32 R5, R0, R153, 0x1, P0 ;  /* 0x0000009900059211 */ /* 0x008fe400000f0eff */
[----:B------:R-:W-:-:S04]  /*1e00*/  @!P1 LEA R4, P0, R3, c[0x0][0x2a0], 0x2 ;  /* 0x0000a80003049a11 */ /* 0x000fc800078010ff */
[----:B------:R-:W-:-:S05]  /*1e10*/  @!P1 LEA.HI.X R5, R3, c[0x0][0x2a4], R5, 0x2, P0 ;  /* 0x0000a90003059a11 */ /* 0x000fca00000f1405 */
[----:B------:R1:W2:Y:S01]  /*1e20*/  @!P1 LDG.E R220, [R4.64] ;  /* 0x0000000604dc9981 */ /* 0x0002a2000c1e1900 */
[----:B------:R-:W-:-:S04]  /*1e30*/  IMAD.MOV R0, RZ, RZ, -R0 ;  /* 0x000000ffff007224 */ /* 0x000fc800078e0a00 */
[----:B------:R-:W-:Y:S01]  /*1e40*/  IMAD R233, R0, c[0x0][0x2b8], R2 ;  /* 0x0000ae0000e97a24 */ /* 0x000fe200078e0202 */
[----:B------:R-:W3:Y:S04]  /*1e50*/  S2R R16, SR_TID.X ;  /* 0x0000000000107919 */ /* 0x000ee80000002100 */
[----:B------:R-:W-:Y:S01]  /*1e60*/  SHF.R.S32.HI R29, RZ, 0x1f, R233 ;  /* 0x0000001fff1d7819 */ /* 0x000fe200000114e9 */
[----:B------:R-:W-:-:S04]  /*1e70*/  IMAD.WIDE.U32 R2, R233, c[0x0][0x1e0], RZ ;  /* 0x00007800e9027a25 */ /* 0x000fc800078e00ff */
[----:B------:R-:W-:-:S04]  /*1e80*/  IMAD R0, R29, c[0x0][0x1e0], RZ ;  /* 0x000078001d007a24 */ /* 0x000fc800078e02ff */
[----:B------:R-:W-:-:S04]  /*1e90*/  IMAD R0, R233, c[0x0][0x1e4], R0 ;  /* 0x00007900e9007a24 */ /* 0x000fc800078e0200 */
[----:B------:R-:W-:Y:S02]  /*1ea0*/  IMAD.IADD R3, R3, 0x1, R0 ;  /* 0x0000000103037824 */ /* 0x000fe400078e0200 */
[----:B------:R-:W-:Y:S02]  /*1eb0*/  IMAD R0, R31, c[0x0][0x1e8], RZ ;  /* 0x00007a001f007a24 */ /* 0x000fe400078e02ff */
[----:B-----5:R-:W-:-:S04]  /*1ec0*/  IMAD.WIDE.U32 R154, R34, c[0x0][0x1e8], RZ ;  /* 0x00007a00229a7a25 */ /* 0x020fc800078e00ff */
[----:B------:R-:W-:Y:S01]  /*1ed0*/  IMAD R0, R34, c[0x0][0x1ec], R0 ;  /* 0x00007b0022007a24 */ /* 0x000fe200078e0200 */
[----:B---3--:R-:W-:-:S03]  /*1ee0*/  SHF.R.S32.HI R14, RZ, 0x1f, R16 ;  /* 0x0000001fff0e7819 */ /* 0x008fc60000011410 */
[----:B------:R-:W-:Y:S01]  /*1ef0*/  IMAD.IADD R148, R155, 0x1, R0 ;  /* 0x000000019b947824 */ /* 0x000fe200078e0200 */
[----:B-1----:R-:W-:Y:S02]  /*1f00*/  LEA R5, R221, 0xffffffc0, 0x6 ;  /* 0xffffffc0dd057811 */ /* 0x002fe400078e30ff */
[----:B------:R-:W-:-:S03]  /*1f10*/  LEA.HI R14, R14, R16, RZ, 0x2 ;  /* 0x000000100e0e7211 */ /* 0x000fc600078f10ff */
[----:B------:R-:W-:Y:S01]  /*1f20*/  IMAD.IADD R143, R15, 0x1, -R5 ;  /* 0x000000010f8f7824 */ /* 0x000fe200078e0a05 */
[----:B------:R-:W-:-:S05]  /*1f30*/  SHF.R.S32.HI R14, RZ, 0x2, R14 ;  /* 0x00000002ff0e7819 */ /* 0x000fca000001140e */
[----:B------:R-:W-:-:S05]  /*1f40*/  IMAD.IADD R28, R143, 0x1, -R14 ;  /* 0x000000018f1c7824 */ /* 0x000fca00078e0a0e */
[----:B------:R-:W-:-:S13]  /*1f50*/  ISETP.GE.AND P2, PT, R28, 0x1, PT ;  /* 0x000000011c00780c */ /* 0x000fda0003f46270 */
[----:B------:R-:W-:Y:S02]  /*1f60*/  @P2 ISETP.GE.AND P1, PT, R218, c[0x0][0x1d4], PT ;  /* 0x00007500da002a0c */ /* 0x000fe40003f26270 */
[----:B------:R-:W-:Y:S02]  /*1f70*/  @P2 ISETP.GE.AND P3, PT, R252, c[0x0][0x1d4], PT ;  /* 0x00007500fc002a0c */ /* 0x000fe40003f66270 */
[----:B------:R-:W-:Y:S01]  /*1f80*/  ISETP.GE.AND P6, PT, R28, 0x21, PT ;  /* 0x000000211c00780c */ /* 0x000fe20003fc6270 */
[----:B------:R-:W-:Y:S01]  /*1f90*/  IMAD.WIDE.U32 R32, R34, c[0x0][0x210], RZ ;  /* 0x0000840022207a25 */ /* 0x000fe200078e00ff */
[----:B------:R-:W-:Y:S04]  /*1fa0*/  STL.64 [R1+0x18], R154 ;  /* 0x0000189a01007387 */ /* 0x000fe80000100a00 */
[----:B------:R-:W-:Y:S01]  /*1fb0*/  STL [R1+0x2c], R148 ;  /* 0x00002c9401007387 */ /* 0x000fe20000100800 */
[----:B------:R-:W-:-:S03]  /*1fc0*/  IMAD.SHL.U32 R151, R252, 0x2, RZ ;  /* 0x00000002fc977824 */ /* 0x000fc600078e00ff */
[----:B------:R-:W-:Y:S01]  /*1fd0*/  STL.64 [R1+0x30], R32 ;  /* 0x0000302001007387 */ /* 0x000fe20000100a00 */
[----:B------:R-:W-:Y:S01]  /*1fe0*/  IMAD.SHL.U32 R152, R96, 0x2, RZ ;  /* 0x0000000260987824 */ /* 0x000fe200078e00ff */
[----:B------:R-:W-:Y:S01]  /*1ff0*/  SHF.L.U64.HI R141, R252, 0x1, R98 ;  /* 0x00000001fc8d7819 */ /* 0x000fe20000010262 */
[----:B------:R-:W-:Y:S01]  /*2000*/  IMAD.SHL.U32 R150, R218, 0x2, RZ ;  /* 0x00000002da967824 */ /* 0x000fe200078e00ff */
        /* <DEDUP_REMOVED lines=14> */
[----:B------:R-:W-:Y:S01]  /*20f0*/  @P2 LEA R8, P0, R252, R3, 0x1 ;  /* 0x00000003fc082211 */ /* 0x000fe200078008ff */
[----:B----4-:R-:W-:-:S03]  /*2100*/  @P2 IMAD.SHL.U32 R0, R11, 0x2, RZ ;  /* 0x000000020b002824 */ /* 0x010fc600078e00ff */
[----:B------:R-:W-:Y:S02]  /*2110*/  @P2 LEA.HI.X R9, R252, R4, R98, 0x1, P0 ;  /* 0x00000004fc092211 */ /* 0x000fe400000f0c62 */
[----:B------:R1:W-:Y:S01]  /*2120*/  @P2 LDGSTS.E.BYPASS.LTC128B.128 [R0+0x3100], [R6.64], !P1 ;  /* 0x0310000006002fae */ /* 0x0003e2000c901d46 */
[----:B------:R-:W-:-:S03]  /*2130*/  @P2 ISETP.GE.AND P1, PT, R96, c[0x0][0x1d4], PT ;  /* 0x0000750060002a0c */ /* 0x000fc60003f26270 */
[----:B------:R3:W-:Y:S01]  /*2140*/  @P2 LDGSTS.E.BYPASS.LTC128B.128 [R0+0x4100], [R8.64], !P3 ;  /* 0x0410000008002fae */ /* 0x0007e2000d901d46 */
[----:B-1----:R-:W-:-:S04]  /*2150*/  @P2 LEA R6, P0, R96, R3, 0x1 ;  /* 0x0000000360062211 */ /* 0x002fc800078008ff */
[----:B------:R-:W-:Y:S02]  /*2160*/  @P2 LEA.HI.X R7, R96, R4, R97, 0x1, P0 ;  /* 0x0000000460072211 */ /* 0x000fe400000f0c61 */
[----:B---3--:R-:W-:-:S03]  /*2170*/  @P6 LEA R8, P0, R218, R2, 0x1 ;  /* 0x00000002da086211 */ /* 0x008fc600078008ff */
[----:B------:R1:W-:Y:S01]  /*2180*/  @P2 LDGSTS.E.BYPASS.LTC128B.128 [R0+0x5100], [R6.64], !P1 ;  /* 0x0510000006002fae */ /* 0x0003e2000c901d46 */
[----:B------:R-:W-:Y:S02]  /*2190*/  @P6 ISETP.GE.AND P2, PT, R218, c[0x0][0x1d4], PT ;  /* 0x00007500da006a0c */ /* 0x000fe40003f46270 */
[C---:B------:R-:W-:Y:S02]  /*21a0*/  @P6 LEA R4, P3, R252.reuse, R2, 0x1 ;  /* 0x00000002fc046211 */ /* 0x040fe400078608ff */
[----:B------:R-:W-:Y:S02]  /*21b0*/  @P6 ISETP.GE.AND P1, PT, R252, c[0x0][0x1d4], PT ;  /* 0x00007500fc006a0c */ /* 0x000fe40003f26270 */
[-C--:B-----5:R-:W-:Y:S02]  /*21c0*/  @P6 LEA.HI.X R9, R218, R10.reuse, R99, 0x1, P0 ;  /* 0x0000000ada096211 */ /* 0x0a0fe400000f0c63 */
[----:B------:R-:W-:Y:S02]  /*21d0*/  @P6 ISETP.GE.AND P0, PT, R96, c[0x0][0x1d4], PT ;  /* 0x0000750060006a0c */ /* 0x000fe40003f06270 */
[----:B------:R-:W-:-:S02]  /*21e0*/  @P6 LEA.HI.X R5, R252, R10, R98, 0x1, P3 ;  /* 0x0000000afc056211 */ /* 0x000fc400018f0c62 */
[----:B------:R-:W-:-:S04]  /*21f0*/  @P6 LEA R2, P3, R96, R2, 0x1 ;  /* 0x0000000260026211 */ /* 0x000fc800078608ff */
[----:B------:R-:W-:Y:S01]  /*2200*/  @P6 LEA.HI.X R3, R96, R10, R97, 0x1, P3 ;  /* 0x0000000a60036211 */ /* 0x000fe200018f0c61 */
[----:B-1----:R-:W-:-:S05]  /*2210*/  @P6 IMAD.SHL.U32 R0, R11, 0x2, RZ ;  /* 0x000000020b006824 */ /* 0x002fca00078e00ff */
[----:B------:R1:W-:Y:S04]  /*2220*/  @P6 LDGSTS.E.BYPASS.LTC128B.128 [R0+0x3900], [R8.64], !P2 ;  /* 0x0390000008006fae */ /* 0x0003e8000d101d46 */
[----:B------:R2:W-:Y:S04]  /*2230*/  @P6 LDGSTS.E.BYPASS.LTC128B.128 [R0+0x4900], [R4.64], !P1 ;  /* 0x0490000004006fae */ /* 0x0005e8000c901d46 */
[----:B------:R3:W-:Y:S04]  /*2240*/  @P6 LDGSTS.E.BYPASS.LTC128B.128 [R0+0x5900], [R2.64], !P0 ;  /* 0x0590000002006fae */ /* 0x0007e8000c101d46 */
[----:B------:R-:W0:Y:S01]  /*2250*/  LDGDEPBAR ;  /* 0x00000000000079af */ /* 0x000e220000000000 */
[----:B------:R-:W-:-:S04]  /*2260*/  DEPBAR.LE SB0, 0x1 ;  /* 0x000080400000791a */ /* 0x000fc80000000000 */
[----:B------:R-:W-:-:S04]  /*2270*/  DEPBAR.LE SB0, 0x0 ;  /* 0x000080000000791a */ /* 0x000fc80000000000 */
[----:B------:R-:W-:Y:S06]  /*2280*/  BAR.SYNC.DEFER_BLOCKING 0x0 ;  /* 0x0000000000007b1d */ /* 0x000fec0000010000 */
[----:B--2---:R-:W-:Y:S04]  /*2290*/  LDSM.16.M88.4 R4, [R203+0x1000] ;  /* 0x00100000cb04783b */ /* 0x004fe80000000200 */
[----:B------:R-:W2:Y:S04]  /*22a0*/  LDSM.16.M88.4 R12, [R200] ;  /* 0x00000000c80c783b */ /* 0x000ea80000000200 */
[----:B------:R-:W4:Y:S04]  /*22b0*/  LDSM.16.M88.4 R16, [R200+0x400] ;  /* 0x00040000c810783b */ /* 0x000f280000000200 */
[----:B------:R-:W5:Y:S04]  /*22c0*/  LDSM.16.M88.4 R20, [R200+0x800] ;  /* 0x00080000c814783b */ /* 0x000f680000000200 */
[----:B------:R-:W5:Y:S04]  /*22d0*/  LDSM.16.M88.4 R24, [R200+0xc00] ;  /* 0x000c0000c818783b */ /* 0x000f680000000200 */
[----:B-1----:R-:W1:Y:S01]  /*22e0*/  LDSM.16.M88.4 R8, [R203] ;  /* 0x00000000cb08783b */ /* 0x002e620000000200 */
[----:B---3--:R-:W-:-:S02]  /*22f0*/  IMAD R0, R29, c[0x0][0x208], RZ ;  /* 0x000082001d007a24 */ /* 0x008fc400078e02ff */
[C---:B------:R-:W-:Y:S01]  /*2300*/  IMAD.WIDE.U32 R2, R233.reuse, c[0x0][0x208], RZ ;  /* 0x00008200e9027a25 */ /* 0x040fe200078e00ff */
[----:B------:R-:W-:Y:S01]  /*2310*/  ISETP.GE.AND P3, PT, R218, c[0x0][0x1d4], PT ;  /* 0x00007500da007a0c */ /* 0x000fe20003f66270 */
[----:B------:R-:W-:Y:S02]  /*2320*/  LDSM.16.M88.4 R40, [R215] ;  /* 0x00000000d728783b */ /* 0x000fe40000000200 */
[----:B------:R-:W-:Y:S01]  /*2330*/  IMAD R0, R233, c[0x0][0x20c], R0 ;  /* 0x00008300e9007a24 */ /* 0x000fe200078e0200 */
[----:B------:R-:W-:Y:S01]  /*2340*/  SHF.L.U64.HI R142, R96, 0x1, R97 ;  /* 0x00000001608e7819 */ /* 0x000fe20000010261 */
[----:B------:R-:W-:Y:S02]  /*2350*/  LDSM.16.M88.4 R36, [R205] ;  /* 0x00000000cd24783b */ /* 0x000fe40000000200 */
[----:B------:R-:W-:Y:S02]  /*2360*/  IMAD.IADD R3, R3, 0x1, R0 ;  /* 0x0000000103037824 */ /* 0x000fe400078e0200 */
[----:B------:R-:W-:-:S02]  /*2370*/  IMAD R0, R30, c[0x0][0x218], RZ ;  /* 0x000086001e007a24 */ /* 0x000fc400078e02ff */
[----:B------:R-:W-:Y:S01]  /*2380*/  IMAD.WIDE.U32 R2, R220, c[0x0][0x218], R2 ;  /* 0x00008600dc027a25 */ /* 0x000fe200078e0002 */
[C---:B--2---:R-:W-:Y:S08]  /*2390*/  HMMA.16816.F32.BF16 R64, R4.reuse, R12, RZ ;  /* 0x0000000c0440723c */ /* 0x044ff000000418ff */
[C---:B----4-:R-:W-:Y:S08]  /*23a0*/  HMMA.16816.F32.BF16 R44, R4.reuse, R16, RZ ;  /* 0x00000010042c723c */ /* 0x050ff000000418ff */
[C---:B-----5:R-:W-:Y:S08]  /*23b0*/  HMMA.16816.F32.BF16 R68, R4.reuse, R20, RZ ;  /* 0x000000140444723c */ /* 0x060ff000000418ff */
[C---:B------:R-:W-:Y:S08]  /*23c0*/  HMMA.16816.F32.BF16 R48, R4.reuse, R24, RZ ;  /* 0x000000180430723c */ /* 0x040ff000000418ff */
[C---:B------:R-:W-:Y:S08]  /*23d0*/  HMMA.16816.F32.BF16 R84, R4.reuse, R14, RZ ;  /* 0x0000000e0454723c */ /* 0x040ff000000418ff */
[C---:B------:R-:W-:Y:S08]  /*23e0*/  HMMA.16816.F32.BF16 R88, R4.reuse, R18, RZ ;  /* 0x000000120458723c */ /* 0x040ff000000418ff */
[C---:B------:R-:W-:Y:S08]  /*23f0*/  HMMA.16816.F32.BF16 R92, R4.reuse, R22, RZ ;  /* 0x00000016045c723c */ /* 0x040ff000000418ff */
[----:B------:R-:W-:Y:S07]  /*2400*/  HMMA.16816.F32.BF16 R116, R4, R26, RZ ;  /* 0x0000001a0474723c */ /* 0x000fee00000418ff */
[----:B------:R-:W-:-:S04]  /*2410*/  IMAD R4, R31, c[0x0][0x210], RZ ;  /* 0x000084001f047a24 */ /* 0x000fc800078e02ff */
[----:B------:R-:W-:-:S04]  /*2420*/  IMAD R4, R34, c[0x0][0x214], R4 ;  /* 0x0000850022047a24 */ /* 0x000fc800078e0204 */
[----:B------:R-:W-:Y:S02]  /*2430*/  IMAD.IADD R5, R33, 0x1, R4 ;  /* 0x0000000121057824 */ /* 0x000fe400078e0204 */
[----:B------:R-:W-:Y:S01]  /*2440*/  IMAD R4, R220, c[0x0][0x21c], R0 ;  /* 0x00008700dc047a24 */ /* 0x000fe200078e0200 */
[----:B------:R-:W-:Y:S01]  /*2450*/  IADD3 R0, P0, R2, R32, RZ ;  /* 0x0000002002007210 */ /* 0x000fe20007f1e0ff */
[C---:B-1----:R-:W-:Y:S01]  /*2460*/  HMMA.16816.F32.BF16 R120, R8.reuse, R12, RZ ;  /* 0x0000000c0878723c */ /* 0x042fe200000418ff */
[----:B------:R-:W-:Y:S02]  /*2470*/  STL [R1+0x3c], R5 ;  /* 0x00003c0501007387 */ /* 0x000fe40000100800 */
[----:B------:R-:W-:Y:S02]  /*2480*/  IADD3.X R2, R5, R3, R4, P0, !PT ;  /* 0x0000000305027210 */ /* 0x000fe400007fe404 */
[C---:B------:R-:W-:Y:S01]  /*2490*/  LEA R3, P0, R0.reuse, c[0x0][0x1f8], 0x1 ;  /* 0x00007e0000037a11 */ /* 0x040fe200078008ff */
[----:B------:R-:W-:Y:S03]  /*24a0*/  LDSM.16.M88.4 R4, [R204+0x1000] ;  /* 0x00100000cc04783b */ /* 0x000fe60000000200 */
[----:B------:R-:W-:Y:S01]  /*24b0*/  LEA.HI.X R12, R0, c[0x0][0x1fc], R2, 0x1, P0 ;  /* 0x00007f00000c7a11 */ /* 0x000fe200000f0c02 */
[C---:B------:R-:W-:Y:S01]  /*24c0*/  HMMA.16816.F32.BF16 R52, R8.reuse, R24, RZ ;  /* 0x000000180834723c */ /* 0x040fe200000418ff */
[----:B------:R-:W1:Y:S04]  /*24d0*/  SHFL.IDX PT, R0, R3, RZ, 0x1c1f ;  /* 0x001c1fff03007589 */ /* 0x000e6800000e0000 */
[----:B------:R-:W2:Y:S04]  /*24e0*/  SHFL.IDX PT, R2, R12, RZ, 0x1c1f ;  /* 0x001c1fff0c027589 */ /* 0x000ea800000e0000 */
[----:B------:R-:W3:Y:S04]  /*24f0*/  SHFL.IDX PT, R3, R3, 0x1, 0x1c1f ;  /* 0x003c1f0003037f89 */ /* 0x000ee800000e0000 */
[----:B------:R-:W4:Y:S01]  /*2500*/  SHFL.IDX PT, R12, R12, 0x1, 0x1c1f ;  /* 0x003c1f000c0c7f89 */ /* 0x000f2200000e0000 */
[C---:B------:R-:W-:Y:S03]  /*2510*/  HMMA.16816.F32.BF16 R60, R8.reuse, R26, RZ ;  /* 0x0000001a083c723c */ /* 0x040fe600000418ff */
[----:B------:R-:W5:Y:S04]  /*2520*/  LDSM.16.M88.4 R24, [R214] ;  /* 0x00000000d618783b */ /* 0x000f680000000200 */
[----:B------:R-:W5:Y:S01]  /*2530*/  LDSM.16.M88.4 R32, [R216] ;  /* 0x00000000d820783b */ /* 0x000f620000000200 */
[----:B------:R-:W-:Y:S01]  /*2540*/  HMMA.16816.F32.BF16 R56, R8, R20, RZ ;  /* 0x000000140838723c */ /* 0x000fe200000418ff */
[----:B------:R-:W-:-:S06]  /*2550*/  SHF.L.U64.HI R140, R218, 0x1, R99 ;  /* 0x00000001da8c7819 */ /* 0x000fcc0000010263 */
[----:B-1----:R-:W-:Y:S01]  /*2560*/  IADD3 R20, P0, R0, R151, RZ ;  /* 0x0000009700147210 */ /* 0x002fe20007f1e0ff */
[----:B------:R-:W-:Y:S01]  /*2570*/  HMMA.16816.F32.BF16 R76, R8, R18, RZ ;  /* 0x00000012084c723c */ /* 0x000fe200000418ff */
[----:B------:R-:W-:-:S03]  /*2580*/  ISETP.LT.OR P6, PT, R28, 0x1, P3 ;  /* 0x000000011c00780c */ /* 0x000fc60001fc1670 */
[----:B--2---:R-:W-:-:S03]  /*2590*/  IMAD.X R21, R2, 0x1, R141, P0 ;  /* 0x0000000102157824 */ /* 0x004fc600000e068d */
[----:B------:R-:W-:Y:S01]  /*25a0*/  IADD3 R18, P2, R0, R152, RZ ;  /* 0x0000009800127210 */ /* 0x000fe20007f5e0ff */
[----:B------:R-:W-:Y:S04]  /*25b0*/  HMMA.16816.F32.BF16 R72, R8, R22, RZ ;  /* 0x000000160848723c */ /* 0x000fe800000418ff */
[----:B------:R-:W-:-:S03]  /*25c0*/  IMAD.X R19, R2, 0x1, R142, P2 ;  /* 0x0000000102137824 */ /* 0x000fc600010e068e */
[----:B------:R-:W-:Y:S01]  /*25d0*/  IADD3 R22, P1, R0, R150, RZ ;  /* 0x0000009600167210 */ /* 0x000fe20007f3e0ff */
[----:B------:R-:W-:Y:S01]  /*25e0*/  HMMA.16816.F32.BF16 R100, R8, R14, RZ ;  /* 0x0000000e0864723c */ /* 0x000fe200000418ff */
[----:B------:R-:W-:-:S03]  /*25f0*/  ISETP.GE.AND P2, PT, R252, c[0x0][0x1d4], PT ;  /* 0x00007500fc007a0c */ /* 0x000fc60003f46270 */
[----:B------:R-:W-:-:S03]  /*2600*/  IMAD.X R23, R2, 0x1, R140, P1 ;  /* 0x0000000102177824 */ /* 0x000fc600008e068c */
[C---:B---3--:R-:W-:Y:S01]  /*2610*/  IADD3 R14, P0, R3.reuse, R151, RZ ;  /* 0x00000097030e7210 */ /* 0x048fe20007f1e0ff */
[----:B------:R-:W-:Y:S01]  /*2620*/  HMMA.16816.F32.BF16 R80, R8, R16, RZ ;  /* 0x000000100850723c */ /* 0x000fe200000418ff */
[----:B------:R-:W1:Y:S03]  /*2630*/  LDSM.16.M88.4 R8, [R204] ;  /* 0x00000000cc08783b */ /* 0x000e660000000200 */
[----:B----4-:R-:W-:Y:S01]  /*2640*/  IMAD.X R15, R12, 0x1, R141, P0 ;  /* 0x000000010c0f7824 */ /* 0x010fe200000e068d */
[----:B------:R-:W-:Y:S01]  /*2650*/  ISETP.LT.OR P0, PT, R28, 0x1, P2 ;  /* 0x000000011c00780c */ /* 0x000fe20001701670 */
[----:B------:R-:W-:Y:S01]  /*2660*/  @!PT LDS RZ, [RZ] ;  /* 0x00000000fffff984 */ /* 0x000fe20000000800 */
[----:B------:R-:W-:Y:S01]  /*2670*/  @!PT LDS RZ, [RZ] ;  /* 0x00000000fffff984 */ /* 0x000fe20000000800 */
[----:B------:R-:W-:Y:S01]  /*2680*/  @!PT LDS RZ, [RZ] ;  /* 0x00000000fffff984 */ /* 0x000fe20000000800 */
[----:B------:R2:W-:Y:S01]  /*2690*/  LDGSTS.E.BYPASS.LTC128B.128 [R219+0x100], [R22.64], !P6 ;  /* 0x0010000016db7fae */ /* 0x0005e2000f101d46 */
[----:B------:R-:W-:-:S05]  /*26a0*/  IADD3 R16, P1, R3, R150, RZ ;  /* 0x0000009603107210 */ /* 0x000fca0007f3e0ff */
[----:B------:R-:W-:Y:S01]  /*26b0*/  IMAD.X R17, R12, 0x1, R140, P1 ;  /* 0x000000010c117824 */ /* 0x000fe200008e068c */
[----:B------:R-:W-:Y:S02]  /*26c0*/  ISETP.GE.AND P1, PT, R96, c[0x0][0x1d4], PT ;  /* 0x0000750060007a0c */ /* 0x000fe40003f26270 */
[C---:B------:R-:W-:Y:S02]  /*26d0*/  ISETP.LT.OR P3, PT, R28.reuse, 0x21, P3 ;  /* 0x000000211c00780c */ /* 0x040fe40001f61670 */
[C---:B------:R-:W-:Y:S01]  /*26e0*/  ISETP.LT.OR P6, PT, R28.reuse, 0x1, P1 ;  /* 0x000000011c00780c */ /* 0x040fe20000fc1670 */
[----:B------:R2:W-:Y:S01]  /*26f0*/  LDGSTS.E.BYPASS.LTC128B.128 [R219+0x1100], [R20.64], !P0 ;  /* 0x0110000014db7fae */ /* 0x0005e2000c101d46 */
[C---:B------:R-:W-:Y:S02]  /*2700*/  ISETP.LT.OR P2, PT, R28.reuse, 0x21, P2 ;  /* 0x000000211c00780c */ /* 0x040fe40001741670 */
[----:B------:R-:W-:Y:S02]  /*2710*/  ISETP.LT.OR P1, PT, R28, 0x21, P1 ;  /* 0x000000211c00780c */ /* 0x000fe40000f21670 */
[----:B------:R-:W-:-:S05]  /*2720*/  IADD3 R2, P0, R3, R152, RZ ;  /* 0x0000009803027210 */ /* 0x000fca0007f1e0ff */
[----:B------:R-:W-:Y:S02]  /*2730*/  IMAD.X R3, R12, 0x1, R142, P0 ;  /* 0x000000010c037824 */ /* 0x000fe400000e068e */
[----:B------:R3:W-:Y:S01]  /*2740*/  LDGSTS.E.BYPASS.LTC128B.128 [R219+0x2100], [R18.64], !P6 ;  /* 0x0210000012db7fae */ /* 0x0007e2000f101d46 */
[C---:B-----5:R-:W-:Y:S03]  /*2750*/  HMMA.16816.F32.BF16 R136, R4.reuse, R24, R48 ;  /* 0x000000180488723c */ /* 0x060fe60000041830 */
[----:B------:R3:W-:Y:S04]  /*2760*/  LDGSTS.E.BYPASS.LTC128B.128 [R219+0x900], [R16.64], !P3 ;  /* 0x0090000010db7fae */ /* 0x0007e8000d901d46 */
[----:B------:R4:W-:Y:S01]  /*2770*/  LDGSTS.E.BYPASS.LTC128B.128 [R219+0x1900], [R14.64], !P2 ;  /* 0x019000000edb7fae */ /* 0x0009e2000d101d46 */
[C---:B------:R-:W-:Y:S03]  /*2780*/  HMMA.16816.F32.BF16 R96, R4.reuse, R32, R44 ;  /* 0x000000200460723c */ /* 0x040fe6000004182c */
[----:B------:R2:W-:Y:S04]  /*2790*/  LDGSTS.E.BYPASS.LTC128B.128 [R219+0x2900], [R2.64], !P1 ;  /* 0x0290000002db7fae */ /* 0x0005e8000c901d46 */
[----:B------:R-:W-:Y:S04]  /*27a0*/  LDSM.16.M88.4 R48, [R200+0x1000] ;  /* 0x00100000c830783b */ /* 0x000fe80000000200 */
[----:B------:R-:W-:Y:S01]  /*27b0*/  LDSM.16.M88.4 R44, [R200+0x1400] ;  /* 0x00140000c82c783b */ /* 0x000fe20000000200 */
[-C--:B------:R-:W-:Y:S03]  /*27c0*/  HMMA.16816.F32.BF16 R144, R4, R40.reuse, R68 ;  /* 0x000000280490723c */ /* 0x080fe60000041844 */
[----:B------:R-:W-:Y:S04]  /*27d0*/  LDSM.16.M88.4 R28, [R212] ;  /* 0x00000000d41c783b */ /* 0x000fe80000000200 */
[----:B------:R-:W0:Y:S01]  /*27e0*/  LDGDEPBAR ;  /* 0x00000000000079af */ /* 0x000e220000000000 */
[----:B-1----:R-:W-:Y:S03]  /*27f0*/  HMMA.16816.F32.BF16 R128, R8, R40, R56 ;  /* 0x000000280880723c */ /* 0x002fe60000041838 */
[----:B---3--:R-:W-:Y:S04]  /*2800*/  LDSM.16.M88.4 R16, [R200+0x1c00] ;  /* 0x001c0000c810783b */ /* 0x008fe80000000200 */
[----:B----4-:R-:W1:Y:S01]  /*2810*/  LDSM.16.M88.4 R12, [R203+0x3000] ;  /* 0x00300000cb0c783b */ /* 0x010e620000000200 */
[C---:B------:R-:W-:Y:S08]  /*2820*/  HMMA.16816.F32.BF16 R64, R4.reuse, R36, R64 ;  /* 0x000000240440723c */ /* 0x040ff00000041840 */
[----:B------:R-:W-:Y:S08]  /*2830*/  HMMA.16816.F32.BF16 R68, R4, R38, R84 ;  /* 0x000000260444723c */ /* 0x000ff00000041854 */
[C---:B------:R-:W-:Y:S08]  /*2840*/  HMMA.16816.F32.BF16 R120, R8.reuse, R36, R120 ;  /* 0x000000240878723c */ /* 0x040ff00000041878 */
[----:B------:R-:W-:Y:S01]  /*2850*/  HMMA.16816.F32.BF16 R56, R8, R38, R100 ;  /* 0x000000260838723c */ /* 0x000fe20000041864 */
[----:B------:R-:W3:Y:S07]  /*2860*/  LDSM.16.M88.4 R36, [R200+0x1800] ;  /* 0x00180000c824783b */ /* 0x000eee0000000200 */
[----:B--2---:R-:W-:Y:S08]  /*2870*/  HMMA.16816.F32.BF16 R20, R4, R34, R88 ;  /* 0x000000220414723c */ /* 0x004ff00000041858 */
[C---:B------:R-:W-:Y:S08]  /*2880*/  HMMA.16816.F32.BF16 R124, R8.reuse, R32, R80 ;  /* 0x00000020087c723c */ /* 0x040ff00000041850 */
[C---:B------:R-:W-:Y:S01]  /*2890*/  HMMA.16816.F32.BF16 R132, R8.reuse, R24, R52 ;  /* 0x000000180884723c */ /* 0x040fe20000041834 */
[----:B------:R-:W-:Y:S07]  /*28a0*/  LDSM.16.M88.4 R52, [R210] ;  /* 0x00000000d234783b */ /* 0x000fee0000000200 */
[C---:B------:R-:W-:Y:S01]  /*28b0*/  HMMA.16816.F32.BF16 R108, R8.reuse, R34, R76 ;  /* 0x00000022086c723c */ /* 0x040fe2000004184c */
[----:B------:R-:W-:Y:S07]  /*28c0*/  LDSM.16.M88.4 R32, [R213] ;  /* 0x00000000d520783b */ /* 0x000fee0000000200 */
[C---:B------:R-:W-:Y:S08]  /*28d0*/  HMMA.16816.F32.BF16 R112, R8.reuse, R42, R72 ;  /* 0x0000002a0870723c */ /* 0x040ff00000041848 */
[----:B------:R-:W-:Y:S01]  /*28e0*/  HMMA.16816.F32.BF16 R104, R8, R26, R60 ;  /* 0x0000001a0868723c */ /* 0x000fe2000004183c */
[----:B------:R-:W2:Y:S07]  /*28f0*/  LDSM.16.M88.4 R8, [R203+0x2000] ;  /* 0x00200000cb08783b */ /* 0x000eae0000000200 */
[C---:B------:R-:W-:Y:S08]  /*2900*/  HMMA.16816.F32.BF16 R92, R4.reuse, R42, R92 ;  /* 0x0000002a045c723c */ /* 0x040ff0000004185c */
[----:B------:R-:W-:Y:S01]  /*2910*/  HMMA.16816.F32.BF16 R116, R4, R26, R116 ;  /* 0x0000001a0474723c */ /* 0x000fe20000041874 */
[----:B------:R-:W-:Y:S04]  /*2920*/  LDSM.16.M88.4 R24, [R211] ;  /* 0x00000000d318783b */ /* 0x000fe80000000200 */
[----:B------:R-:W-:Y:S03]  /*2930*/  LDSM.16.M88.4 R4, [R204+0x3000] ;  /* 0x00300000cc04783b */ /* 0x000fe60000000200 */
[C---:B-1----:R-:W-:Y:S08]  /*2940*/  HMMA.16816.F32.BF16 R100, R12.reuse, R48, R64 ;  /* 0x000000300c64723c */ /* 0x042ff00000041840 */
[C---:B------:R-:W-:Y:S01]  /*2950*/  HMMA.16816.F32.BF16 R64, R12.reuse, R46, R20 ;  /* 0x0000002e0c40723c */ /* 0x040fe20000041814 */
[----:B------:R-:W1:Y:S07]  /*2960*/  LDSM.16.M88.4 R20, [R204+0x2000] ;  /* 0x00200000cc14783b */ /* 0x000e6e0000000200 */
[C---:B------:R-:W-:Y:S08]  /*2970*/  HMMA.16816.F32.BF16 R96, R12.reuse, R44, R96 ;  /* 0x0000002c0c60723c */ /* 0x040ff00000041860 */
[C---:B------:R-:W-:Y:S08]  /*2980*/  HMMA.16816.F32.BF16 R84, R12.reuse, R50, R68 ;  /* 0x000000320c54723c */ /* 0x040ff00000041844 */
[C---:B---3--:R-:W-:Y:S08]  /*2990*/  HMMA.16816.F32.BF16 R80, R12.reuse, R36, R144 ;  /* 0x000000240c50723c */ /* 0x048ff00000041890 */
[C---:B------:R-:W-:Y:S08]  /*29a0*/  HMMA.16816.F32.BF16 R88, R12.reuse, R16, R136 ;  /* 0x000000100c58723c */ /* 0x040ff00000041888 */
[C---:B------:R-:W-:Y:S08]  /*29b0*/  HMMA.16816.F32.BF16 R92, R12.reuse, R38, R92 ;  /* 0x000000260c5c723c */ /* 0x040ff0000004185c */
[----:B------:R-:W-:Y:S08]  /*29c0*/  HMMA.16816.F32.BF16 R76, R12, R18, R116 ;  /* 0x000000120c4c723c */ /* 0x000ff00000041874 */
[C---:B--2---:R-:W-:Y:S08]  /*29d0*/  HMMA.16816.F32.BF16 R40, R8.reuse, R44, R124 ;  /* 0x0000002c0828723c */ /* 0x044ff0000004187c */
        /* <DEDUP_REMOVED lines=9> */
[----:B------:R-:W2:Y:S07]  /*2a70*/  LDSM.16.M88.4 R16, [R203+0x5000] ;  /* 0x00500000cb10783b */ /* 0x000eae0000000200 */
[C---:B-1----:R-:W-:Y:S01]  /*2a80*/  HMMA.16816.F32.BF16 R108, R20.reuse, R24, R12 ;  /* 0x00000018146c723c */ /* 0x042fe2000004180c */
[----:B------:R-:W1:Y:S07]  /*2a90*/  LDSM.16.M88.4 R12, [R203+0x4000] ;  /* 0x00400000cb0c783b */ /* 0x000e6e0000000200 */
        /* <DEDUP_REMOVED lines=8> */
[----:B------:R-:W-:Y:S07]  /*2b20*/  LDSM.16.M88.4 R32, [R209] ;  /* 0x00000000d120783b */ /* 0x000fee0000000200 */
[C---:B------:R-:W-:Y:S08]  /*2b30*/  HMMA.16816.F32.BF16 R132, R4.reuse, R28, R96 ;  /* 0x0000001c0484723c */ /* 0x040ff00000041860 */
[C---:B------:R-:W-:Y:S01]  /*2b40*/  HMMA.16816.F32.BF16 R128, R4.reuse, R30, R64 ;  /* 0x0000001e0480723c */ /* 0x040fe20000041840 */
[----:B------:R-:W-:Y:S07]  /*2b50*/  LDSM.16.M88.4 R28, [R208] ;  /* 0x00000000d01c783b */ /* 0x000fee0000000200 */
[C---:B------:R-:W-:Y:S08]  /*2b60*/  HMMA.16816.F32.BF16 R84, R4.reuse, R24, R80 ;  /* 0x000000180454723c */ /* 0x040ff00000041850 */
[C---:B------:R-:W-:Y:S08]  /*2b70*/  HMMA.16816.F32.BF16 R80, R4.reuse, R26, R92 ;  /* 0x0000001a0450723c */ /* 0x040ff0000004185c */
[C---:B------:R-:W-:Y:S08]  /*2b80*/  HMMA.16816.F32.BF16 R124, R4.reuse, R52, R88 ;  /* 0x00000034047c723c */ /* 0x040ff00000041858 */
[----:B------:R-:W-:Y:S01]  /*2b90*/  HMMA.16816.F32.BF16 R64, R4, R54, R76 ;  /* 0x000000360440723c */ /* 0x000fe2000004184c */
[----:B------:R-:W5:Y:S07]  /*2ba0*/  LDSM.16.M88.4 R4, [R204+0x5000] ;  /* 0x00500000cc04783b */ /* 0x000f6e0000000200 */
[C---:B------:R-:W-:Y:S01]  /*2bb0*/  HMMA.16816.F32.BF16 R104, R20.reuse, R26, R60 ;  /* 0x0000001a1468723c */ /* 0x040fe2000004183c */
[----:B------:R-:W-:Y:S07]  /*2bc0*/  LDSM.16.M88.4 R24, [R207] ;  /* 0x00000000cf18783b */ /* 0x000fee0000000200 */
[C---:B------:R-:W-:Y:S08]  /*2bd0*/  HMMA.16816.F32.BF16 R72, R20.reuse, R52, R68 ;  /* 0x000000341448723c */ /* 0x040ff00000041844 */
[----:B------:R-:W-:Y:S01]  /*2be0*/  HMMA.16816.F32.BF16 R68, R20, R54, R8 ;  /* 0x000000361444723c */ /* 0x000fe20000041808 */
[----:B------:R-:W3:Y:S04]  /*2bf0*/  LDSM.16.M88.4 R8, [R204+0x4000] ;  /* 0x00400000cc08783b */ /* 0x000ee80000000200 */
[----:B------:R-:W4:Y:S01]  /*2c00*/  LDSM.16.M88.4 R20, [R206] ;  /* 0x00000000ce14783b */ /* 0x000f220000000200 */
[----:B------:R-:W-:Y:S01]  /*2c10*/  ISETP.GE.AND P0, PT, R221, 0x2, PT ;  /* 0x00000002dd00780c */ /* 0x000fe20003f06270 */
[----:B------:R-:W-:-:S04]  /*2c20*/  DEPBAR.LE SB0, 0x0 ;  /* 0x000080000000791a */ /* 0x000fc80000000000 */
[C---:B--2---:R-:W-:Y:S08]  /*2c30*/  HMMA.16816.F32.BF16 R100, R16.reuse, R48, R100 ;  /* 0x000000301064723c */ /* 0x044ff00000041864 */
[----:B------:R-:W-:Y:S08]  /*2c40*/  HMMA.16816.F32.BF16 R96, R16, R50, R136 ;  /* 0x000000321060723c */ /* 0x000ff00000041888 */
[C---:B-1----:R-:W-:Y:S08]  /*2c50*/  HMMA.16816.F32.BF16 R60, R12.reuse, R48, R120 ;  /* 0x000000300c3c723c */ /* 0x042ff00000041878 */
        /* <DEDUP_REMOVED lines=12> */
[----:B------:R-:W-:Y:S01]  /*2d20*/  HMMA.16816.F32.BF16 R12, R12, R38, R68 ;  /* 0x000000260c0c723c */ /* 0x000fe20000041844 */
[----:B------:R-:W-:Y:S01]  /*2d30*/  BSSY B0, `(.L_x_1462) ;  /* 0x000005c000007945 */ /* 0x000fe20003800000 */
[----:B------:R-:W-:-:S06]  /*2d40*/  ISETP.GT.AND P3, PT, R158, 0x3f, PT ;  /* 0x0000003f9e00780c */ /* 0x000fcc0003f64270 */
[C---:B-----5:R-:W-:Y:S08]  /*2d50*/  HMMA.16816.F32.BF16 R100, R4.reuse, R32, R100 ;  /* 0x000000200464723c */ /* 0x060ff00000041864 */
        /* <DEDUP_REMOVED lines=14> */
[----:B------:R-:W-:Y:S01]  /*2e40*/  HMMA.16816.F32.BF16 R28, R8, R22, R12 ;  /* 0x00000016081c723c */ /* 0x000fe2000004180c */
[----:B------:R-:W-:Y:S06]  /*2e50*/  BAR.SYNC.DEFER_BLOCKING 0x0 ;  /* 0x0000000000007b1d */ /* 0x000fec0000010000 */
[----:B------:R-:W-:Y:S01]  /*2e60*/  @!UPT UIADD3 URZ, URZ, URZ, URZ ;  /* 0x0000003f3f3ff290 */ /* 0x000fe2000fffe03f */
[----:B------:R-:W-:Y:S11]  /*2e70*/  @!P0 BRA `(.L_x_1463) ;  /* 0x0000047000008947 */ /* 0x000ff60003800000 */
[----:B------:R-:W-:Y:S01]  /*2e80*/  IMAD R2, R221, 0x40, R159 ;  /* 0x00000040dd027824 */ /* 0x000fe200078e029f */
[----:B------:R-:W-:-:S04]  /*2e90*/  MOV R220, RZ ;  /* 0x000000ff00dc7202 */ /* 0x000fc80000000f00 */
[----:B------:R-:W-:-:S05]  /*2ea0*/  IADD3 R2, R2, -0x80, R158 ;  /* 0xffffff8002027810 */ /* 0x000fca0007ffe09e */
[----:B------:R-:W-:-:S04]  /*2eb0*/  @P4 IMAD.HI.U32 R3, R2, c[0x0][0x2bc], RZ ;  /* 0x0000af0002034a27 */ /* 0x000fc800078e00ff */
[----:B------:R-:W-:Y:S01]  /*2ec0*/  IMAD.MOV.U32 R0, RZ, RZ, R2 ;  /* 0x000000ffff007224 */ /* 0x000fe200078e0002 */
        /* <DEDUP_REMOVED lines=23> */
.L_x_1526:
[----:B------:R-:W-:Y:S05]  /*3040*/  BRA.DIV ~URZ, `(.L_x_1465) ;  /* 0x0000cff27f007947 */ /* 0x000fea000b800000 */
[----:B------:R-:W3:Y:S01]  /*3050*/  SHFL.IDX PT, R0, R12, RZ, 0x1c1f ;  /* 0x001c1fff0c007589 */ /* 0x000ee200000e0000 */
[C---:B------:R-:W-:Y:S02]  /*3060*/  IADD3 R8, R218.reuse, 0x40, RZ ;  /* 0x00000040da087810 */ /* 0x040fe40007ffe0ff */
[----:B------:R-:W-:Y:S02]  /*3070*/  ISETP.GE.AND P2, PT, R218, c[0x0][0x1d4], PT ;  /* 0x00007500da007a0c */ /* 0x000fe40003f46270 */
[----:B------:R-:W-:Y:S02]  /*3080*/  ISETP.GE.AND P1, PT, R252, c[0x0][0x1d4], PT ;  /* 0x00007500fc007a0c */ /* 0x000fe40003f26270 */
[----:B------:R-:W-:Y:S02]  /*3090*/  SEL R11, RZ, 0x10, P2 ;  /* 0x00000010ff0b7807 */ /* 0x000fe40001000000 */
[----:B------:R-:W-:-:S02]  /*30a0*/  SEL R10, RZ, 0x10, P1 ;  /* 0x00000010ff0a7807 */ /* 0x000fc40000800000 */
[C---:B---3--:R-:W-:Y:S02]  /*30b0*/  IADD3 R6, P0, R0.reuse, R150, RZ ;  /* 0x0000009600067210 */ /* 0x048fe40007f1e0ff */
[----:B------:R-:W-:-:S03]  /*30c0*/  IADD3 R2, P6, R0, R151, RZ ;  /* 0x0000009700027210 */ /* 0x000fc60007fde0ff */
[----:B--2---:R-:W-:Y:S01]  /*30d0*/  IMAD.X R7, R4, 0x1, R140, P0 ;  /* 0x0000000104077824 */ /* 0x004fe200000e068c */
[----:B------:R-:W-:Y:S01]  /*30e0*/  ISETP.GE.AND P0, PT, R8, c[0x0][0x1d4], PT ;  /* 0x0000750008007a0c */ /* 0x000fe20003f06270 */
[----:B------:R-:W-:Y:S01]  /*30f0*/  IMAD.X R3, R4, 0x1, R141, P6 ;  /* 0x0000000104037824 */ /* 0x000fe200030e068d */
        /* <DEDUP_REMOVED lines=10> */
.L_x_1527:
        /* <DEDUP_REMOVED lines=8> */
[----:B------:R-:W-:Y:S02]  /*3220*/  IADD3.X R9, RZ, R4, R140, P1, P0 ;  /* 0x00000004ff097210 */ /* 0x000fe40000fe048c */
        /* <DEDUP_REMOVED lines=12> */
.L_x_1463:
[----:B------:R-:W-:Y:S05]  /*32f0*/  BSYNC B0 ;  /* 0x0000000000007941 */ /* 0x000fea0003800000 */
.L_x_1462:
[----:B-1----:R-:W2:Y:S04]  /*3300*/  LDL R3, [R1+0x40] ;  /* 0x0000400001037983 */ /* 0x002ea80000100800 */
[----:B------:R-:W2:Y:S04]  /*3310*/  LDL R0, [R1+0x50] ;  /* 0x0000500001007983 */ /* 0x000ea80000100800 */
[----:B------:R-:W3:Y:S01]  /*3320*/  LDL R6, [R1+0x4c] ;  /* 0x00004c0001067983 */ /* 0x000ee20000100800 */
[----:B------:R-:W-:-:S02]  /*3330*/  MOV R2, 0xffffffc0 ;  /* 0xffffffc000027802 */ /* 0x000fc40000000f00 */
[----:B------:R-:W-:Y:S01]  /*3340*/  MOV R4, c[0x0][0x2ac] ;  /* 0x0000ab0000047a02 */ /* 0x000fe20000000f00 */
[----:B------:R-:W0:Y:S02]  /*3350*/  LDGDEPBAR ;  /* 0x00000000000079af */ /* 0x000e240000000000 */
[----:B------:R-:W-:-:S04]  /*3360*/  IMAD R2, R221, R2, 0x41 ;  /* 0x00000041dd027424 */ /* 0x000fc800078e0202 */
[----:B------:R-:W-:Y:S01]  /*3370*/  IMAD R2, R4, c[0x0][0x1d0], R2 ;  /* 0x0000740004027a24 */ /* 0x000fe200078e0202 */
[----:B--2---:R-:W-:Y:S02]  /*3380*/  IADD3 R0, R0, R3, RZ ;  /* 0x0000000300007210 */ /* 0x004fe40007ffe0ff */
[----:B---3--:R-:W-:-:S03]  /*3390*/  IADD3 R5, -R6, R143, RZ ;  /* 0x0000008f06057210 */ /* 0x008fc60007ffe1ff */
[----:B------:R-:W-:Y:S01]  /*33a0*/  @P5 IMAD.HI.U32 R3, R0, c[0x0][0x2c8], RZ ;  /* 0x0000b20000035a27 */ /* 0x000fe200078e00ff */
[----:B------:R-:W-:-:S04]  /*33b0*/  IADD3 R4, R2, -c[0x0][0x168], -R6 ;  /* 0x80005a0002047a10 */ /* 0x000fc80007ffe806 */
[----:B------:R-:W-:Y:S01]  /*33c0*/  @P5 SHF.R.U32.HI R0, RZ, c[0x0][0x2cc], R3 ;  /* 0x0000b300ff005a19 */ /* 0x000fe20000011603 */
[----:B------:R-:W-:Y:S05]  /*33d0*/  BRA.DIV ~URZ, `(.L_x_1466) ;  /* 0x0000ceb27f007947 */ /* 0x000fea000b800000 */
[----:B------:R1:W2:Y:S02]  /*33e0*/  SHFL.IDX PT, R2, R0, RZ, 0x1c1f ;  /* 0x001c1fff00027589 */ /* 0x0002a400000e0000 */
.L_x_1528:
        /* <DEDUP_REMOVED lines=42> */
[C---:B------:R-:W-:Y:S02]  /*3690*/  ISETP.GT.AND P0, PT, R3.reuse, 0x9, PT ;  /* 0x000000090300780c */ /* 0x040fe40003f04270 */
[----:B------:R-:W-:Y:S02]  /*36a0*/  ISETP.GT.AND P1, PT, R3, 0x8, PT ;  /* 0x000000080300780c */ /* 0x000fe40003f24270 */
[----:B------:R-:W-:Y:S02]  /*36b0*/  FSEL R18, R59, -INF , P0 ;  /* 0xff8000003b127808 */ /* 0x000fe40000000000 */
[----:B------:R-:W-:Y:S02]  /*36c0*/  ISETP.GT.AND P0, PT, R3, 0x19, PT ;  /* 0x000000190300780c */ /* 0x000fe40003f04270 */
[----:B------:R-:W-:Y:S02]  /*36d0*/  FSEL R14, R58, -INF , P1 ;  /* 0xff8000003a0e7808 */ /* 0x000fe40000800000 */
[----:B------:R-:W-:-:S02]  /*36e0*/  FSEL R26, R51, -INF , P0 ;  /* 0xff800000331a7808 */ /* 0x000fc40000000000 */
[C---:B------:R-:W-:Y:S02]  /*36f0*/  ISETP.GT.AND P0, PT, R3.reuse, 0x29, PT ;  /* 0x000000290300780c */ /* 0x040fe40003f04270 */
[----:B------:R-:W-:Y:S02]  /*3700*/  ISETP.GT.AND P1, PT, R3, 0x18, PT ;  /* 0x000000180300780c */ /* 0x000fe40003f24270 */
[----:B------:R-:W-:Y:S02]  /*3710*/  FSEL R145, R43, -INF , P0 ;  /* 0xff8000002b917808 */ /* 0x000fe40000000000 */
[----:B------:R-:W-:Y:S02]  /*3720*/  ISETP.GT.AND P0, PT, R3, 0x31, PT ;  /* 0x000000310300780c */ /* 0x000fe40003f04270 */
[----:B------:R-:W-:Y:S02]  /*3730*/  IMNMX R2, R5, R2, PT ;  /* 0x0000000205027217 */ /* 0x000fe40003800200 */
[----:B------:R-:W-:-:S02]  /*3740*/  FSEL R25, R50, -INF , P1 ;  /* 0xff80000032197808 */ /* 0x000fc40000800000 */
[----:B------:R-:W-:Y:S02]  /*3750*/  ISETP.GT.AND P1, PT, R3, 0x28, PT ;  /* 0x000000280300780c */ /* 0x000fe40003f24270 */
[----:B------:R-:W-:Y:S02]  /*3760*/  FSEL R190, R35, -INF , P0 ;  /* 0xff80000023be7808 */ /* 0x000fe40000000000 */
[----:B------:R-:W-:Y:S02]  /*3770*/  ISETP.GT.AND P2, PT, R3, 0x1, PT ;  /* 0x000000010300780c */ /* 0x000fe40003f44270 */
[----:B------:R-:W-:Y:S02]  /*3780*/  ISETP.GT.AND P0, PT, R2, RZ, PT ;  /* 0x000000ff0200720c */ /* 0x000fe40003f04270 */
[----:B------:R-:W-:Y:S02]  /*3790*/  IMNMX R0, R5, R0, PT ;  /* 0x0000000005007217 */ /* 0x000fe40003800200 */
[----:B------:R-:W-:-:S02]  /*37a0*/  FSEL R146, R42, -INF , P1 ;  /* 0xff8000002a927808 */ /* 0x000fc40000800000 */
[----:B------:R-:W-:Y:S02]  /*37b0*/  FSEL R10, R63, -INF , P2 ;  /* 0xff8000003f0a7808 */ /* 0x000fe40001000000 */
[C---:B------:R-:W-:Y:S02]  /*37c0*/  ISETP.GT.AND P1, PT, R3.reuse, 0x39, PT ;  /* 0x000000390300780c */ /* 0x040fe40003f24270 */
[----:B------:R-:W-:Y:S02]  /*37d0*/  FSEL R22, R100, -INF , P0 ;  /* 0xff80000064167808 */ /* 0x000fe40000000000 */
[----:B------:R-:W-:Y:S02]  /*37e0*/  ISETP.GT.AND P2, PT, R3, 0x11, PT ;  /* 0x000000110300780c */ /* 0x000fe40003f44270 */
[----:B------:R-:W-:Y:S02]  /*37f0*/  ISETP.GT.AND P0, PT, R0, 0x1, PT ;  /* 0x000000010000780c */ /* 0x000fe40003f04270 */
[----:B------:R-:W-:-:S02]  /*3800*/  FSEL R188, R31, -INF , P1 ;  /* 0xff8000001fbc7808 */ /* 0x000fc40000800000 */
[----:B------:R-:W-:Y:S02]  /*3810*/  FSEL R21, R55, -INF , P2 ;  /* 0xff80000037157808 */ /* 0x000fe40001000000 */
[----:B------:R-:W-:Y:S02]  /*3820*/  FSEL R31, R103, -INF , P0 ;  /* 0xff800000671f7808 */ /* 0x000fe40000000000 */
[----:B------:R-:W-:Y:S02]  /*3830*/  ISETP.GT.AND P2, PT, R3, 0x21, PT ;  /* 0x000000210300780c */ /* 0x000fe40003f44270 */
[----:B------:R-:W-:Y:S02]  /*3840*/  ISETP.GT.AND P0, PT, R2, 0x9, PT ;  /* 0x000000090200780c */ /* 0x000fe40003f04270 */
[----:B------:R-:W-:Y:S02]  /*3850*/  FSEL R150, R47, -INF , P2 ;  /* 0xff8000002f967808 */ /* 0x000fe40001000000 */
[----:B------:R-:W-:-:S02]  /*3860*/  FSEL R28, R97, -INF , P0 ;  /* 0xff800000611c7808 */ /* 0x000fc40000000000 */
[C---:B------:R-:W-:Y:S02]  /*3870*/  ISETP.GT.AND P2, PT, R3.reuse, 0x38, PT ;  /* 0x000000380300780c */ /* 0x040fe40003f44270 */
[C---:B------:R-:W-:Y:S02]  /*3880*/  ISETP.GT.AND P1, PT, R2.reuse, 0x1, PT ;  /* 0x000000010200780c */ /* 0x040fe40003f24270 */
[----:B------:R-:W-:Y:S02]  /*3890*/  ISETP.GT.AND P0, PT, R2, 0x10, PT ;  /* 0x000000100200780c */ /* 0x000fe40003f04270 */
[----:B------:R-:W-:Y:S02]  /*38a0*/  ISETP.GT.AND P6, PT, R3, RZ, PT ;  /* 0x000000ff0300720c */ /* 0x000fe40003fc4270 */
[----:B------:R-:W-:Y:S02]  /*38b0*/  FSEL R189, R30, -INF , P2 ;  /* 0xff8000001ebd7808 */ /* 0x000fe40001000000 */
[----:B------:R-:W-:-:S02]  /*38c0*/  FSEL R24, R101, -INF , P1 ;  /* 0xff80000065187808 */ /* 0x000fc40000800000 */
[----:B------:R-:W-:Y:S02]  /*38d0*/  FSEL R29, R92, -INF , P0 ;  /* 0xff8000005c1d7808 */ /* 0x000fe40000000000 */
[----:B------:R-:W-:Y:S02]  /*38e0*/  ISETP.GT.AND P2, PT, R0, RZ, PT ;  /* 0x000000ff0000720c */ /* 0x000fe40003f44270 */
[----:B------:R-:W-:Y:S02]  /*38f0*/  ISETP.GT.AND P1, PT, R2, 0x8, PT ;  /* 0x000000080200780c */ /* 0x000fe40003f24270 */
[----:B------:R-:W-:Y:S02]  /*3900*/  ISETP.GT.AND P0, PT, R0, 0x11, PT ;  /* 0x000000110000780c */ /* 0x000fe40003f04270 */
[----:B------:R-:W-:Y:S02]  /*3910*/  FSEL R9, R62, -INF , P6 ;  /* 0xff8000003e097808 */ /* 0x000fe40003000000 */
[----:B------:R-:W-:-:S02]  /*3920*/  ISETP.GT.AND P6, PT, R3, 0x10, PT ;  /* 0x000000100300780c */ /* 0x000fc40003fc4270 */
[----:B------:R-:W-:Y:S02]  /*3930*/  FSEL R30, R102, -INF , P2 ;  /* 0xff800000661e7808 */ /* 0x000fe40001000000 */
[----:B------:R-:W-:Y:S02]  /*3940*/  FSEL R27, R96, -INF , P1 ;  /* 0xff800000601b7808 */ /* 0x000fe40000800000 */
[----:B------:R-:W-:Y:S02]  /*3950*/  FSEL R42, R95, -INF , P0 ;  /* 0xff8000005f2a7808 */ /* 0x000fe40000000000 */
[C---:B------:R-:W-:Y:S02]  /*3960*/  ISETP.GT.AND P2, PT, R0.reuse, 0x8, PT ;  /* 0x000000080000780c */ /* 0x040fe40003f44270 */
[----:B------:R-:W-:Y:S02]  /*3970*/  ISETP.GT.AND P1, PT, R0, 0x9, PT ;  /* 0x000000090000780c */ /* 0x000fe40003f24270 */
[----:B------:R-:W-:-:S02]  /*3980*/  ISETP.GT.AND P0, PT, R2, 0x19, PT ;  /* 0x000000190200780c */ /* 0x000fc40003f04270 */
[----:B------:R-:W-:Y:S02]  /*3990*/  FSEL R19, R54, -INF , P6 ;  /* 0xff80000036137808 */ /* 0x000fe40003000000 */
[----:B------:R-:W-:Y:S02]  /*39a0*/  ISETP.GT.AND P6, PT, R3, 0x20, PT ;  /* 0x000000200300780c */ /* 0x000fe40003fc4270 */
[----:B------:R-:W-:Y:S02]  /*39b0*/  FSEL R33, R98, -INF , P2 ;  /* 0xff80000062217808 */ /* 0x000fe40001000000 */
[----:B------:R-:W-:Y:S02]  /*39c0*/  FSEL R35, R99, -INF , P1 ;  /* 0xff80000063237808 */ /* 0x000fe40000800000 */
[----:B------:R-:W-:Y:S02]  /*39d0*/  FSEL R41, R89, -INF , P0 ;  /* 0xff80000059297808 */ /* 0x000fe40000000000 */
[----:B------:R-:W-:-:S02]  /*39e0*/  ISETP.GT.AND P2, PT, R2, 0x11, PT ;  /* 0x000000110200780c */ /* 0x000fc40003f44270 */
[C---:B------:R-:W-:Y:S02]  /*39f0*/  ISETP.GT.AND P1, PT, R0.reuse, 0x10, PT ;  /* 0x000000100000780c */ /* 0x040fe40003f24270 */
[----:B------:R-:W-:Y:S02]  /*3a00*/  ISETP.GT.AND P0, PT, R0, 0x18, PT ;  /* 0x000000180000780c */ /* 0x000fe40003f04270 */
[----:B------:R-:W-:Y:S02]  /*3a10*/  FSEL R151, R46, -INF , P6 ;  /* 0xff8000002e977808 */ /* 0x000fe40003000000 */
[----:B------:R-:W-:Y:S02]  /*3a20*/  ISETP.GT.AND P6, PT, R3, 0x30, PT ;  /* 0x000000300300780c */ /* 0x000fe40003fc4270 */
[----:B------:R-:W-:Y:S02]  /*3a30*/  FSEL R32, R93, -INF , P2 ;  /* 0xff8000005d207808 */ /* 0x000fe40001000000 */
[----:B------:R-:W-:-:S02]  /*3a40*/  FSEL R40, R94, -INF , P1 ;  /* 0xff8000005e287808 */ /* 0x000fc40000800000 */
[----:B------:R-:W-:Y:S02]  /*3a50*/  FSEL R43, R90, -INF , P0 ;  /* 0xff8000005a2b7808 */ /* 0x000fe40000000000 */
[C---:B------:R-:W-:Y:S02]  /*3a60*/  ISETP.GT.AND P2, PT, R2.reuse, 0x18, PT ;  /* 0x000000180200780c */ /* 0x040fe40003f44270 */
[----:B------:R-:W-:Y:S02]  /*3a70*/  ISETP.GT.AND P1, PT, R2, 0x20, PT ;  /* 0x000000200200780c */ /* 0x000fe40003f24270 */
[----:B------:R-:W-:Y:S02]  /*3a80*/  ISETP.GT.AND P0, PT, R0, 0x21, PT ;  /* 0x000000210000780c */ /* 0x000fe40003f04270 */
[----:B------:R-:W-:Y:S02]  /*3a90*/  FSEL R191, R34, -INF , P6 ;  /* 0xff80000022bf7808 */ /* 0x000fe40003000000 */
[----:B------:R-:W-:-:S02]  /*3aa0*/  FSEL R34, R88, -INF , P2 ;  /* 0xff80000058227808 */ /* 0x000fc40001000000 */
[----:B------:R-:W-:Y:S02]  /*3ab0*/  FSEL R138, R84, -INF , P1 ;  /* 0xff800000548a7808 */ /* 0x000fe40000800000 */
[----:B------:R-:W-:Y:S02]  /*3ac0*/  FSEL R125, R87, -INF , P0 ;  /* 0xff800000577d7808 */ /* 0x000fe40000000000 */
[C---:B------:R-:W-:Y:S02]  /*3ad0*/  ISETP.GT.AND P2, PT, R0.reuse, 0x19, PT ;  /* 0x000000190000780c */ /* 0x040fe40003f44270 */
[----:B------:R-:W-:Y:S02]  /*3ae0*/  ISETP.GT.AND P1, PT, R0, 0x20, PT ;  /* 0x000000200000780c */ /* 0x000fe40003f24270 */
        /* <DEDUP_REMOVED lines=14> */
[C---:B------:R-:W-:Y:S02]  /*3bd0*/  ISETP.GT.AND P2, PT, R2.reuse, 0x31, PT ;  /* 0x000000310200780c */ /* 0x040fe40003f44270 */
[----:B------:R-:W-:Y:S02]  /*3be0*/  ISETP.GT.AND P1, PT, R2, 0x38, PT ;  /* 0x000000380200780c */ /* 0x000fe40003f24270 */
[----:B------:R-:W-:Y:S02]  /*3bf0*/  FSEL R127, R82, -INF , P6 ;  /* 0xff800000527f7808 */ /* 0x000fe40003000000 */
[----:B------:R-:W-:Y:S02]  /*3c00*/  ISETP.GT.AND P0, PT, R0, 0x30, PT ;  /* 0x000000300000780c */ /* 0x000fe40003f04270 */
[----:B------:R-:W-:Y:S02]  /*3c10*/  ISETP.GT.AND P6, PT, R2, 0x39, PT ;  /* 0x000000390200780c */ /* 0x000fe40003fc4270 */
[----:B------:R-:W-:-:S02]  /*3c20*/  FMNMX.FTZ R2, R11, R3, !PT ;  /* 0x000000030b027209 */ /* 0x000fc40007810000 */
[----:B------:R-:W-:Y:S02]  /*3c30*/  FSEL R186, R77, -INF , P2 ;  /* 0xff8000004dba7808 */ /* 0x000fe40001000000 */
[----:B------:R-:W-:Y:S02]  /*3c40*/  FSEL R185, R64, -INF , P1 ;  /* 0xff80000040b97808 */ /* 0x000fe40000800000 */
[----:B------:R-:W-:Y:S02]  /*3c50*/  FSEL R179, R78, -INF , P0 ;  /* 0xff8000004eb37808 */ /* 0x000fe40000000000 */
        /* <DEDUP_REMOVED lines=53> */
[----:B------:R-:W-:Y:S02]  /*3fb0*/  FSEL R184, R65, -INF , P6 ;  /* 0xff80000041b87808 */ /* 0x000fe40003000000 */
        /* <DEDUP_REMOVED lines=26> */
.L_x_1529:
[C---:B------:R-:W-:Y:S01]  /*4160*/  FMUL.FTZ R16, R149.reuse, c[0x0][0x2d0] ;  /* 0x0000b40095107a20 */ /* 0x040fe20000410000 */
[----:B------:R-:W-:Y:S01]  /*4170*/  FSETP.NEU.FTZ.AND P0, PT, R149, -INF , PT ;  /* 0xff8000009500780b */ /* 0x000fe20003f1d000 */
[----:B------:R-:W-:Y:S01]  /*4180*/  FMUL.FTZ R3, R148, c[0x0][0x2d0] ;  /* 0x0000b40094037a20 */ /* 0x000fe20000410000 */
[----:B----4-:R-:W-:Y:S01]  /*4190*/  FMNMX.FTZ R17, R17, R6, !PT ;  /* 0x0000000611117209 */ /* 0x010fe20007810000 */
[----:B------:R-:W-:Y:S01]  /*41a0*/  WARPSYNC 0xffffffff ;  /* 0xffffffff00007948 */ /* 0x000fe20003800000 */
[----:B------:R-:W-:Y:S01]  /*41b0*/  FSEL R16, R16, RZ, P0 ;  /* 0x000000ff10107208 */ /* 0x000fe20000000000 */
[----:B------:R-:W1:Y:S01]  /*41c0*/  LDSM.16.MT88.4 R36, [R201] ;  /* 0x00000000c924783b */ /* 0x000e620000004200 */
[----:B------:R-:W-:-:S03]  /*41d0*/  FSETP.NEU.FTZ.AND P0, PT, R148, -INF , PT ;  /* 0xff8000009400780b */ /* 0x000fc60003f1d000 */
[--C-:B------:R-:W-:Y:S01]  /*41e0*/  FFMA.FTZ R0, R7, c[0x0][0x2d0], -R16.reuse ;  /* 0x0000b40007007a23 */ /* 0x100fe20000010810 */
[----:B------:R-:W-:Y:S01]  /*41f0*/  FSEL R3, R3, RZ, P0 ;  /* 0x000000ff03037208 */ /* 0x000fe20000000000 */
[--C-:B------:R-:W-:Y:S01]  /*4200*/  FFMA.FTZ R2, R20, c[0x0][0x2d0], -R16.reuse ;  /* 0x0000b40014027a23 */ /* 0x100fe20000010810 */
[----:B------:R-:W-:Y:S01]  /*4210*/  FSETP.NEU.FTZ.AND P0, PT, R147, -INF , PT ;  /* 0xff8000009300780b */ /* 0x000fe20003f1d000 */
[----:B------:R2:W-:Y:S01]  /*4220*/  MUFU.EX2 R231, R0 ;  /* 0x0000000000e77308 */ /* 0x0005e20000000800 */
[----:B------:R-:W3:Y:S04]  /*4230*/  LDSM.16.MT88.4 R52, [R202] ;  /* 0x00000000ca34783b */ /* 0x000ee80000004200 */
[----:B------:R-:W4:Y:S03]  /*4240*/  LDSM.16.MT88.4 R44, [R201+0x1000] ;  /* 0x00100000c92c783b */ /* 0x000f260000004200 */
[----:B------:R5:W-:Y:S01]  /*4250*/  MUFU.EX2 R172, R2 ;  /* 0x0000000200ac7308 */ /* 0x000be20000000800 */
[----:B------:R-:W1:Y:S04]  /*4260*/  LDSM.16.MT88.4 R64, [R201+0x400] ;  /* 0x00040000c940783b */ /* 0x000e680000004200 */
[----:B------:R-:W1:Y:S01]  /*4270*/  LDSM.16.MT88.4 R60, [R202+0x400] ;  /* 0x00040000ca3c783b */ /* 0x000e620000004200 */
[----:B--2---:R-:W-:-:S03]  /*4280*/  FFMA.FTZ R0, R8, c[0x0][0x2d0], -R16 ;  /* 0x0000b40008007a23 */ /* 0x004fc60000010810 */
[----:B------:R-:W2:Y:S01]  /*4290*/  LDSM.16.MT88.4 R56, [R201+0x1400] ;  /* 0x00140000c938783b */ /* 0x000ea20000004200 */
[----:B------:R3:W3:Y:S01]  /*42a0*/  MUFU.EX2 R230, R0 ;  /* 0x0000000000e67308 */ /* 0x0006e20000000800 */
[----:B-----5:R-:W-:-:S05]  /*42b0*/  FMUL.FTZ R2, R147, c[0x0][0x2d0] ;  /* 0x0000b40093027a20 */ /* 0x020fca0000410000 */
[----:B------:R-:W-:Y:S02]  /*42c0*/  FSEL R2, R2, RZ, P0 ;  /* 0x000000ff02027208 */ /* 0x000fe40000000000 */
[----:B------:R-:W-:Y:S01]  /*42d0*/  FSETP.NEU.FTZ.AND P0, PT, R17, -INF , PT ;  /* 0xff8000001100780b */ /* 0x000fe20003f1d000 */
[----:B---3--:R-:W-:Y:S01]  /*42e0*/  FFMA.FTZ R0, R11, c[0x0][0x2d0], -R16 ;  /* 0x0000b4000b007a23 */ /* 0x008fe20000010810 */
[----:B------:R-:W-:-:S03]  /*42f0*/  F2FP.BF16.PACK_AB R20, R230, R231 ;  /* 0x000000e7e614723e */ /* 0x000fc600000010ff */
[----:B------:R3:W-:Y:S02]  /*4300*/  MUFU.EX2 R197, R0 ;  /* 0x0000000000c57308 */ /* 0x0007e40000000800 */
[----:B---3--:R-:W-:-:S06]  /*4310*/  FFMA.FTZ R0, R12, c[0x0][0x2d0], -R16 ;  /* 0x0000b4000c007a23 */ /* 0x008fcc0000010810 */
[----:B------:R3:W-:Y:S02]  /*4320*/  MUFU.EX2 R196, R0 ;  /* 0x0000000000c47308 */ /* 0x0007e40000000800 */
[----:B---3--:R-:W-:-:S06]  /*4330*/  FFMA.FTZ R0, R13, c[0x0][0x2d0], -R16 ;  /* 0x0000b4000d007a23 */ /* 0x008fcc0000010810 */
[----:B------:R3:W-:Y:S02]  /*4340*/  MUFU.EX2 R175, R0 ;  /* 0x0000000000af7308 */ /* 0x0007e40000000800 */
[----:B---3--:R-:W-:-:S06]  /*4350*/  FFMA.FTZ R0, R15, c[0x0][0x2d0], -R16 ;  /* 0x0000b4000f007a23 */ /* 0x008fcc0000010810 */
[----:B------:R3:W5:Y:S02]  /*4360*/  MUFU.EX2 R174, R0 ;  /* 0x0000000000ae7308 */ /* 0x0007640000000800 */
[----:B---3--:R-:W-:Y:S01]  /*4370*/  FFMA.FTZ R0, R23, c[0x0][0x2d0], -R16 ;  /* 0x0000b40017007a23 */ /* 0x008fe20000010810 */
[----:B-----5:R-:W-:-:S05]  /*4380*/  F2FP.BF16.PACK_AB R8, R174, R175 ;  /* 0x000000afae08723e */ /* 0x020fca00000010ff */
[----:B------:R3:W5:Y:S02]  /*4390*/  MUFU.EX2 R4, R0 ;  /* 0x0000000000047308 */ /* 0x0007640000000800 */
[----:B---3--:R-:W-:-:S06]  /*43a0*/  FFMA.FTZ R0, R9, c[0x0][0x2d0], -R3 ;  /* 0x0000b40009007a23 */ /* 0x008fcc0000010803 */
[----:B------:R3:W-:Y:S02]  /*43b0*/  MUFU.EX2 R229, R0 ;  /* 0x0000000000e57308 */ /* 0x0007e40000000800 */
[----:B---3--:R-:W-:-:S06]  /*43c0*/  FFMA.FTZ R0, R10, c[0x0][0x2d0], -R3 ;  /* 0x0000b4000a007a23 */ /* 0x008fcc0000010803 */
[----:B------:R3:W-:Y:S02]  /*43d0*/  MUFU.EX2 R228, R0 ;  /* 0x0000000000e47308 */ /* 0x0007e40000000800 */
[----:B---3--:R-:W-:-:S06]  /*43e0*/  FFMA.FTZ R0, R14, c[0x0][0x2d0], -R3 ;  /* 0x0000b4000e007a23 */ /* 0x008fcc0000010803 */
[----:B------:R3:W-:Y:S02]  /*43f0*/  MUFU.EX2 R248, R0 ;  /* 0x0000000000f87308 */ /* 0x0007e40000000800 */
[--C-:B---3--:R-:W-:Y:S01]  /*4400*/  FFMA.FTZ R0, R18, c[0x0][0x2d0], -R3.reuse ;  /* 0x0000b40012007a23 */ /* 0x108fe20000010803 */
[----:B-----5:R-:W-:Y:S01]  /*4410*/  MOV R18, R4 ;  /* 0x0000000400127202 */ /* 0x020fe20000000f00 */
[----:B------:R-:W-:-:S04]  /*4420*/  FFMA.FTZ R4, R25, c[0x0][0x2d0], -R3 ;  /* 0x0000b40019047a23 */ /* 0x000fc80000010803 */
[----:B------:R3:W5:Y:S01]  /*4430*/  MUFU.EX2 R250, R0 ;  /* 0x0000000000fa7308 */ /* 0x0007620000000800 */
[----:B------:R-:W-:-:S07]  /*4440*/  F2FP.BF16.PACK_AB R10, R18, R172 ;  /* 0x000000ac120a723e */ /* 0x000fce00000010ff */
[----:B------:R1:W-:Y:S01]  /*4450*/  MUFU.EX2 R144, R4 ;  /* 0x0000000400907308 */ /* 0x0003e20000000800 */
[----:B---3--:R-:W-:Y:S01]  /*4460*/  FFMA.FTZ R0, R19, c[0x0][0x2d0], -R3 ;  /* 0x0000b40013007a23 */ /* 0x008fe20000010803 */
[----:B-----5:R-:W-:-:S06]  /*4470*/  F2FP.BF16.PACK_AB R23, R250, R248 ;  /* 0x000000f8fa17723e */ /* 0x020fcc00000010ff */
[----:B------:R3:W-:Y:S01]  /*4480*/  MUFU.EX2 R251, R0 ;  /* 0x0000000000fb7308 */ /* 0x0007e20000000800 */
[----:B-1----:R-:W-:-:S07]  /*4490*/  FFMA.FTZ R4, R32, c[0x0][0x2d0], -R2 ;  /* 0x0000b40020047a23 */ /* 0x002fce0000010802 */
[----:B------:R1:W-:Y:S01]  /*44a0*/  MUFU.EX2 R246, R4 ;  /* 0x0000000400f67308 */ /* 0x0003e20000000800 */
[----:B---3--:R-:W-:Y:S01]  /*44b0*/  FFMA.FTZ R0, R21, c[0x0][0x2d0], -R3 ;  /* 0x0000b40015007a23 */ /* 0x008fe20000010803 */
[----:B------:R-:W-:-:S06]  /*44c0*/  F2FP.BF16.PACK_AB R21, R228, R229 ;  /* 0x000000e5e415723e */ /* 0x000fcc00000010ff */
[----:B------:R3:W5:Y:S01]  /*44d0*/  MUFU.EX2 R173, R0 ;  /* 0x0000000000ad7308 */ /* 0x0007620000000800 */
[----:B-1----:R-:W-:-:S07]  /*44e0*/  FFMA.FTZ R4, R34, c[0x0][0x2d0], -R2 ;  /* 0x0000b40022047a23 */ /* 0x002fce0000010802 */
[----:B------:R-:W-:Y:S01]  /*44f0*/  MUFU.EX2 R249, R4 ;  /* 0x0000000400f97308 */ /* 0x000fe20000000800 */
[----:B---3--:R-:W-:Y:S01]  /*4500*/  FFMA.FTZ R0, R26, c[0x0][0x2d0], -R3 ;  /* 0x0000b4001a007a23 */ /* 0x008fe20000010803 */
[----:B-----5:R-:W-:-:S06]  /*4510*/  F2FP.BF16.PACK_AB R9, R173, R251 ;  /* 0x000000fbad09723e */ /* 0x020fcc00000010ff */
[----:B------:R1:W3:Y:S02]  /*4520*/  MUFU.EX2 R19, R0 ;  /* 0x0000000000137308 */ /* 0x0002e40000000800 */
[----:B-1----:R-:W-:Y:S01]  /*4530*/  FFMA.FTZ R0, R22, c[0x0][0x2d0], -R2 ;  /* 0x0000b40016007a23 */ /* 0x002fe20000010802 */
[----:B------:R-:W-:Y:S02]  /*4540*/  F2FP.BF16.PACK_AB R22, R196, R197 ;  /* 0x000000c5c416723e */ /* 0x000fe400000010ff */
[----:B---3--:R-:W-:-:S03]  /*4550*/  F2FP.BF16.PACK_AB R11, R19, R144 ;  /* 0x00000090130b723e */ /* 0x008fc600000010ff */
[----:B------:R1:W-:Y:S02]  /*4560*/  MUFU.EX2 R239, R0 ;  /* 0x0000000000ef7308 */ /* 0x0003e40000000800 */
[C---:B------:R-:W-:Y:S08]  /*4570*/  HMMA.16816.F32.BF16 R88, R20.reuse, R36, RZ ;  /* 0x000000241458723c */ /* 0x040ff000000418ff */
[----:B------:R-:W-:Y:S01]  /*4580*/  HMMA.16816.F32.BF16 R84, R20, R52, RZ ;  /* 0x000000341454723c */ /* 0x000fe200000418ff */
[----:B-1----:R-:W-:-:S04]  /*4590*/  FFMA.FTZ R0, R24, c[0x0][0x2d0], -R2 ;  /* 0x0000b40018007a23 */ /* 0x002fc80000010802 */
[----:B------:R1:W3:Y:S03]  /*45a0*/  MUFU.EX2 R238, R0 ;  /* 0x0000000000ee7308 */ /* 0x0002e60000000800 */
[----:B----4-:R-:W-:Y:S08]  /*45b0*/  HMMA.16816.F32.BF16 R80, R20, R44, RZ ;  /* 0x0000002c1450723c */ /* 0x010ff000000418ff */
[C---:B------:R-:W-:Y:S01]  /*45c0*/  HMMA.16816.F32.BF16 R152, R8.reuse, R64, R88 ;  /* 0x000000400898723c */ /* 0x040fe20000041858 */
[--C-:B-1----:R-:W-:Y:S01]  /*45d0*/  FFMA.FTZ R0, R27, c[0x0][0x2d0], -R2.reuse ;  /* 0x0000b4001b007a23 */ /* 0x102fe20000010802 */
[----:B---3--:R-:W-:Y:S01]  /*45e0*/  F2FP.BF16.PACK_AB R12, R238, R239 ;  /* 0x000000efee0c723e */ /* 0x008fe200000010ff */
[----:B------:R-:W-:Y:S05]  /*45f0*/  LDSM.16.MT88.4 R24, [R202+0x2000] ;  /* 0x00200000ca18783b */ /* 0x000fea0000004200 */
[C---:B------:R-:W-:Y:S01]  /*4600*/  HMMA.16816.F32.BF16 R160, R8.reuse, R60, R84 ;  /* 0x0000003c08a0723c */ /* 0x040fe20000041854 */
[----:B------:R1:W-:Y:S07]  /*4610*/  MUFU.EX2 R243, R0 ;  /* 0x0000000000f37308 */ /* 0x0003ee0000000800 */
[----:B--2---:R-:W-:Y:S01]  /*4620*/  HMMA.16816.F32.BF16 R168, R8, R56, R80 ;  /* 0x0000003808a8723c */ /* 0x004fe20000041850 */
[----:B-1----:R-:W-:-:S04]  /*4630*/  FFMA.FTZ R0, R28, c[0x0][0x2d0], -R2 ;  /* 0x0000b4001c007a23 */ /* 0x002fc80000010802 */
[----:B------:R1:W2:Y:S02]  /*4640*/  MUFU.EX2 R244, R0 ;  /* 0x0000000000f47308 */ /* 0x0002a40000000800 */
[----:B-1----:R-:W-:Y:S01]  /*4650*/  FFMA.FTZ R0, R29, c[0x0][0x2d0], -R2 ;  /* 0x0000b4001d007a23 */ /* 0x002fe20000010802 */
[----:B--2---:R-:W-:-:S05]  /*4660*/  F2FP.BF16.PACK_AB R14, R244, R243 ;  /* 0x000000f3f40e723e */ /* 0x004fca00000010ff */
[----:B------:R1:W-:Y:S02]  /*4670*/  MUFU.EX2 R247, R0 ;  /* 0x0000000000f77308 */ /* 0x0003e40000000800 */
[----:B-1----:R-:W-:-:S05]  /*4680*/  FMUL.FTZ R0, R17, c[0x0][0x2d0] ;  /* 0x0000b40011007a20 */ /* 0x002fca0000410000 */
[----:B------:R-:W-:-:S05]  /*4690*/  FSEL R0, R0, RZ, P0 ;  /* 0x000000ff00007208 */ /* 0x000fca0000000000 */
[----:B------:R-:W-:-:S04]  /*46a0*/  FFMA.FTZ R4, R30, c[0x0][0x2d0], -R0 ;  /* 0x0000b4001e047a23 */ /* 0x000fc80000010800 */
[----:B------:R1:W-:Y:S02]  /*46b0*/  MUFU.EX2 R235, R4 ;  /* 0x0000000400eb7308 */ /* 0x0003e40000000800 */
[--C-:B-1----:R-:W-:Y:S02]  /*46c0*/  FFMA.FTZ R4, R31, c[0x0][0x2d0], -R0.reuse ;  /* 0x0000b4001f047a23 */ /* 0x102fe40000010800 */
[----:B------:R-:W1:Y:S04]  /*46d0*/  LDSM.16.MT88.4 R28, [R201+0x2000] ;  /* 0x00200000c91c783b */ /* 0x000e680000004200 */
[----:B------:R2:W3:Y:S02]  /*46e0*/  MUFU.EX2 R232, R4 ;  /* 0x0000000400e87308 */ /* 0x0004e40000000800 */
[----:B--2---:R-:W-:Y:S01]  /*46f0*/  FFMA.FTZ R4, R33, c[0x0][0x2d0], -R0 ;  /* 0x0000b40021047a23 */ /* 0x004fe20000010800 */
[----:B---3--:R-:W-:-:S05]  /*4700*/  F2FP.BF16.PACK_AB R13, R232, R235 ;  /* 0x000000ebe80d723e */ /* 0x008fca00000010ff */
[----:B------:R2:W-:Y:S02]  /*4710*/  MUFU.EX2 R234, R4 ;  /* 0x0000000400ea7308 */ /* 0x0005e40000000800 */
[----:B--2---:R-:W-:Y:S02]  /*4720*/  FFMA.FTZ R4, R35, c[0x0][0x2d0], -R0 ;  /* 0x0000b40023047a23 */ /* 0x004fe40000010800 */
[----:B------:R-:W2:Y:S01]  /*4730*/  LDSM.16.MT88.4 R32, [R202+0x1000] ;  /* 0x00100000ca20783b */ /* 0x000ea20000004200 */
[----:B-1----:R-:W-:Y:S03]  /*4740*/  HMMA.16816.F32.BF16 R80, R20, R28, RZ ;  /* 0x0000001c1450723c */ /* 0x002fe600000418ff */
[----:B------:R1:W3:Y:S02]  /*4750*/  MUFU.EX2 R237, R4 ;  /* 0x0000000400ed7308 */ /* 0x0002e40000000800 */
[----:B-1----:R-:W-:Y:S01]  /*4760*/  FFMA.FTZ R4, R41, c[0x0][0x2d0], -R2 ;  /* 0x0000b40029047a23 */ /* 0x002fe20000010802 */
[----:B---3--:R-:W-:-:S05]  /*4770*/  F2FP.BF16.PACK_AB R15, R237, R234 ;  /* 0x000000eaed0f723e */ /* 0x008fca00000010ff */
[----:B------:R1:W3:Y:S02]  /*4780*/  MUFU.EX2 R245, R4 ;  /* 0x0000000400f57308 */ /* 0x0002e40000000800 */
[C---:B------:R-:W-:Y:S08]  /*4790*/  HMMA.16816.F32.BF16 R76, R12.reuse, R36, RZ ;  /* 0x000000240c4c723c */ /* 0x040ff000000418ff */
[----:B------:R-:W-:Y:S01]  /*47a0*/  HMMA.16816.F32.BF16 R72, R12, R52, RZ ;  /* 0x000000340c48723c */ /* 0x000fe200000418ff */
[----:B-1----:R-:W-:Y:S01]  /*47b0*/  FFMA.FTZ R4, R40, c[0x0][0x2d0], -R0 ;  /* 0x0000b40028047a23 */ /* 0x002fe20000010800 */
[----:B---3--:R-:W-:-:S03]  /*47c0*/  F2FP.BF16.PACK_AB R6, R245, R249 ;  /* 0x000000f9f506723e */ /* 0x008fc600000010ff */
[----:B------:R1:W-:Y:S03]  /*47d0*/  MUFU.EX2 R236, R4 ;  /* 0x0000000400ec7308 */ /* 0x0003e60000000800 */
[C---:B------:R-:W-:Y:S08]  /*47e0*/  HMMA.16816.F32.BF16 R68, R12.reuse, R44, RZ ;  /* 0x0000002c0c44723c */ /* 0x040ff000000418ff */
[----:B--2---:R-:W-:Y:S01]  /*47f0*/  HMMA.16816.F32.BF16 R92, R12, R32, RZ ;  /* 0x000000200c5c723c */ /* 0x004fe200000418ff */
[----:B-1----:R-:W-:-:S07]  /*4800*/  FFMA.FTZ R4, R42, c[0x0][0x2d0], -R0 ;  /* 0x0000b4002a047a23 */ /* 0x002fce0000010800 */
[C---:B------:R-:W-:Y:S01]  /*4810*/  HMMA.16816.F32.BF16 R88, R12.reuse, R38, RZ ;  /* 0x000000260c58723c */ /* 0x040fe200000418ff */
[----:B------:R1:W2:Y:S07]  /*4820*/  MUFU.EX2 R242, R4 ;  /* 0x0000000400f27308 */ /* 0x0002ae0000000800 */
[C---:B------:R-:W-:Y:S08]  /*4830*/  HMMA.16816.F32.BF16 R96, R12.reuse, R54, RZ ;  /* 0x000000360c60723c */ /* 0x040ff000000418ff */
[C---:B------:R-:W-:Y:S01]  /*4840*/  HMMA.16816.F32.BF16 R100, R12.reuse, R46, RZ ;  /* 0x0000002e0c64723c */ /* 0x040fe200000418ff */
[--C-:B-1----:R-:W-:Y:S01]  /*4850*/  FFMA.FTZ R4, R43, c[0x0][0x2d0], -R0.reuse ;  /* 0x0000b4002b047a23 */ /* 0x102fe20000010800 */
[----:B--2---:R-:W-:Y:S01]  /*4860*/  F2FP.BF16.PACK_AB R5, R242, R236 ;  /* 0x000000ecf205723e */ /* 0x004fe200000010ff */
[----:B------:R-:W-:Y:S02]  /*4870*/  LDSM.16.MT88.4 R40, [R201+0x2400] ;  /* 0x00240000c928783b */ /* 0x000fe40000004200 */
[----:B------:R1:W-:Y:S03]  /*4880*/  MUFU.EX2 R241, R4 ;  /* 0x0000000400f17308 */ /* 0x0003e60000000800 */
[C---:B------:R-:W-:Y:S08]  /*4890*/  HMMA.16816.F32.BF16 R104, R12.reuse, R34, RZ ;  /* 0x000000220c68723c */ /* 0x040ff000000418ff */
[----:B------:R-:W-:Y:S01]  /*48a0*/  HMMA.16816.F32.BF16 R108, R12, R30, RZ ;  /* 0x0000001e0c6c723c */ /* 0x000fe200000418ff */
[----:B-1----:R-:W-:-:S07]  /*48b0*/  FFMA.FTZ R4, R48, c[0x0][0x2d0], -R0 ;  /* 0x0000b40030047a23 */ /* 0x002fce0000010800 */
        /* <DEDUP_REMOVED lines=19> */
[----:B------:R-:W3:Y:S07]  /*49f0*/  LDSM.16.MT88.4 R24, [R202+0x800] ;  /* 0x00080000ca18783b */ /* 0x000eee0000004200 */
[C---:B-1----:R-:W-:Y:S08]  /*4a00*/  HMMA.16816.F32.BF16 R116, R8.reuse, R48, R84 ;  /* 0x000000300874723c */ /* 0x042ff00000041854 */
[C---:B------:R-:W-:Y:S08]  /*4a10*/  HMMA.16816.F32.BF16 R84, R8.reuse, R40, R80 ;  /* 0x000000280854723c */ /* 0x040ff00000041850 */
[C---:B------:R-:W-:Y:S08]  /*4a20*/  HMMA.16816.F32.BF16 R80, R8.reuse, R62, R52 ;  /* 0x0000003e0850723c */ /* 0x040ff00000041834 */
[C---:B------:R-:W-:Y:S08]  /*4a30*/  HMMA.16816.F32.BF16 R128, R8.reuse, R58, R44 ;  /* 0x0000003a0880723c */ /* 0x040ff0000004182c */
        /* <DEDUP_REMOVED lines=14> */
[C---:B------:R-:W-:Y:S01]  /*4b20*/  HMMA.16816.F32.BF16 R64, R4.reuse, R66, R88 ;  /* 0x000000420440723c */ /* 0x040fe20000041858 */
[----:B------:R-:W-:Y:S02]  /*4b30*/  MOV R75, R196 ;  /* 0x000000c4004b7202 */ /* 0x000fe40000000f00 */
[----:B------:R-:W-:Y:S02]  /*4b40*/  MOV R74, R175 ;  /* 0x000000af004a7202 */ /* 0x000fe40000000f00 */
[----:B------:R-:W-:Y:S02]  /*4b50*/  MOV R73, R174 ;  /* 0x000000ae00497202 */ /* 0x000fe40000000f00 */
[----:B------:R-:W-:Y:S01]  /*4b60*/  MOV R89, R144 ;  /* 0x0000009000597202 */ /* 0x000fe20000000f00 */
[----:B------:R-:W-:Y:S01]  /*4b70*/  HMMA.16816.F32.BF16 R60, R4, R62, R96 ;  /* 0x0000003e043c723c */ /* 0x000fe20000041860 */
[----:B------:R-:W-:-:S02]  /*4b80*/  MOV R91, R197 ;  /* 0x000000c5005b7202 */ /* 0x000fc40000000f00 */
[----:B------:R-:W-:Y:S02]  /*4b90*/  MOV R72, R173 ;  /* 0x000000ad00487202 */ /* 0x000fe40000000f00 */
[----:B------:R-:W-:Y:S01]  /*4ba0*/  MOV R90, R172 ;  /* 0x000000ac005a7202 */ /* 0x000fe20000000f00 */
[--C-:B-1----:R-:W-:Y:S02]  /*4bb0*/  FFMA.FTZ R8, R165, c[0x0][0x2d0], -R16.reuse ;  /* 0x0000b400a5087a23 */ /* 0x102fe40000010810 */
[C---:B------:R-:W-:Y:S02]  /*4bc0*/  HMMA.16816.F32.BF16 R56, R4.reuse, R58, R100 ;  /* 0x0000003a0438723c */ /* 0x040fe40000041864 */
[----:B------:R1:W-:Y:S06]  /*4bd0*/  MUFU.EX2 R226, R8 ;  /* 0x0000000800e27308 */ /* 0x0003ec0000000800 */
[C---:B------:R-:W-:Y:S08]  /*4be0*/  HMMA.16816.F32.BF16 R48, R4.reuse, R50, R104 ;  /* 0x000000320430723c */ /* 0x040ff00000041868 */
[----:B------:R-:W-:Y:S01]  /*4bf0*/  HMMA.16816.F32.BF16 R40, R4, R42, R108 ;  /* 0x0000002a0428723c */ /* 0x000fe2000004186c */
[----:B------:R-:W-:Y:S01]  /*4c00*/  LDSM.16.MT88.4 R108, [R202+0xc00] ;  /* 0x000c0000ca6c783b */ /* 0x000fe20000004200 */
[----:B-1----:R-:W-:-:S04]  /*4c10*/  FFMA.FTZ R8, R164, c[0x0][0x2d0], -R16 ;  /* 0x0000b400a4087a23 */ /* 0x002fc80000010810 */
[----:B------:R1:W2:Y:S02]  /*4c20*/  MUFU.EX2 R227, R8 ;  /* 0x0000000800e37308 */ /* 0x0002a40000000800 */
[----:B------:R-:W-:Y:S01]  /*4c30*/  HMMA.16816.F32.BF16 R36, R4, R14, R112 ;  /* 0x0000000e0424723c */ /* 0x000fe20000041870 */
[----:B------:R-:W4:Y:S06]  /*4c40*/  LDSM.16.MT88.4 R12, [R201+0x800] ;  /* 0x00080000c90c783b */ /* 0x000f2c0000004200 */
[----:B------:R-:W-:Y:S02]  /*4c50*/  FFMA.FTZ R4, R139, c[0x0][0x2d0], -R2 ;  /* 0x0000b4008b047a23 */ /* 0x000fe40000010802 */
[----:B-1----:R-:W-:Y:S01]  /*4c60*/  FFMA.FTZ R8, R151, c[0x0][0x2d0], -R3 ;  /* 0x0000b40097087a23 */ /* 0x002fe20000010803 */
[----:B--2---:R-:W-:Y:S01]  /*4c70*/  F2FP.BF16.PACK_AB R10, R227, R226 ;  /* 0x000000e2e30a723e */ /* 0x004fe200000010ff */
[----:B------:R1:W-:Y:S08]  /*4c80*/  MUFU.EX2 R151, R4 ;  /* 0x0000000400977308 */ /* 0x0003f00000000800 */
[----:B------:R2:W-:Y:S01]  /*4c90*/  MUFU.EX2 R199, R8 ;  /* 0x0000000800c77308 */ /* 0x0005e20000000800 */
[----:B-1----:R-:W-:-:S07]  /*4ca0*/  FFMA.FTZ R4, R126, c[0x0][0x2d0], -R0 ;  /* 0x0000b4007e047a23 */ /* 0x002fce0000010800 */
[----:B------:R1:W-:Y:S01]  /*4cb0*/  MUFU.EX2 R144, R4 ;  /* 0x0000000400907308 */ /* 0x0003e20000000800 */
[----:B--2---:R-:W-:-:S07]  /*4cc0*/  FFMA.FTZ R8, R150, c[0x0][0x2d0], -R3 ;  /* 0x0000b40096087a23 */ /* 0x004fce0000010803 */
[----:B------:R2:W5:Y:S01]  /*4cd0*/  MUFU.EX2 R217, R8 ;  /* 0x0000000800d97308 */ /* 0x0005620000000800 */
[----:B-1----:R-:W-:Y:S02]  /*4ce0*/  FFMA.FTZ R4, R125, c[0x0][0x2d0], -R0 ;  /* 0x0000b4007d047a23 */ /* 0x002fe40000010800 */
[----:B--2---:R-:W-:Y:S01]  /*4cf0*/  FFMA.FTZ R8, R146, c[0x0][0x2d0], -R3 ;  /* 0x0000b40092087a23 */ /* 0x004fe20000010803 */
[----:B-----5:R-:W-:-:S04]  /*4d00*/  F2FP.BF16.PACK_AB R9, R217, R199 ;  /* 0x000000c7d909723e */ /* 0x020fc800000010ff */
[----:B------:R1:W-:Y:S02]  /*4d10*/  MUFU.EX2 R222, R8 ;  /* 0x0000000800de7308 */ /* 0x0003e40000000800 */
[----:B-1----:R-:W-:-:S06]  /*4d20*/  FFMA.FTZ R8, R145, c[0x0][0x2d0], -R3 ;  /* 0x0000b40091087a23 */ /* 0x002fcc0000010803 */
[----:B------:R1:W2:Y:S08]  /*4d30*/  MUFU.EX2 R145, R4 ;  /* 0x0000000400917308 */ /* 0x0002b00000000800 */
[----:B------:R5:W3:Y:S01]  /*4d40*/  MUFU.EX2 R223, R8 ;  /* 0x0000000800df7308 */ /* 0x000ae20000000800 */
[----:B-1----:R-:W-:Y:S01]  /*4d50*/  FFMA.FTZ R4, R127, c[0x0][0x2d0], -R0 ;  /* 0x0000b4007f047a23 */ /* 0x002fe20000010800 */
[----:B--2---:R-:W-:-:S06]  /*4d60*/  F2FP.BF16.PACK_AB R5, R145, R144 ;  /* 0x000000909105723e */ /* 0x004fcc00000010ff */
[----:B------:R1:W-:Y:S01]  /*4d70*/  MUFU.EX2 R146, R4 ;  /* 0x0000000400927308 */ /* 0x0003e20000000800 */
[----:B-----5:R-:W-:Y:S01]  /*4d80*/  FFMA.FTZ R8, R138, c[0x0][0x2d0], -R2 ;  /* 0x0000b4008a087a23 */ /* 0x020fe20000010802 */
[----:B---3--:R-:W-:-:S06]  /*4d90*/  F2FP.BF16.PACK_AB R11, R223, R222 ;  /* 0x000000dedf0b723e */ /* 0x008fcc00000010ff */
[----:B------:R2:W-:Y:S01]  /*4da0*/  MUFU.EX2 R196, R8 ;  /* 0x0000000800c47308 */ /* 0x0005e20000000800 */
[----:B-1----:R-:W-:Y:S02]  /*4db0*/  FFMA.FTZ R4, R124, c[0x0][0x2d0], -R0 ;  /* 0x0000b4007c047a23 */ /* 0x002fe40000010800 */
[----:B------:R-:W-:Y:S05]  /*4dc0*/  LDSM.16.MT88.4 R124, [R201+0x1c00] ;  /* 0x001c0000c97c783b */ /* 0x000fea0000004200 */
[----:B------:R-:W1:Y:S01]  /*4dd0*/  MUFU.EX2 R150, R4 ;  /* 0x0000000400967308 */ /* 0x000e620000000800 */
[----:B--2---:R-:W-:-:S07]  /*4de0*/  FFMA.FTZ R8, R137, c[0x0][0x2d0], -R2 ;  /* 0x0000b40089087a23 */ /* 0x004fce0000010802 */
[----:B------:R2:W3:Y:S01]  /*4df0*/  MUFU.EX2 R197, R8 ;  /* 0x0000000800c57308 */ /* 0x0004e20000000800 */
[----:B-1----:R-:W-:Y:S01]  /*4e00*/  F2FP.BF16.PACK_AB R7, R150, R146 ;  /* 0x000000929607723e */ /* 0x002fe200000010ff */
[----:B--2---:R-:W-:Y:S01]  /*4e10*/  FFMA.FTZ R8, R136, c[0x0][0x2d0], -R2 ;  /* 0x0000b40088087a23 */ /* 0x004fe20000010802 */
[----:B---3--:R-:W-:-:S05]  /*4e20*/  F2FP.BF16.PACK_AB R4, R197, R196 ;  /* 0x000000c4c504723e */ /* 0x008fca00000010ff */
[----:B------:R1:W2:Y:S02]  /*4e30*/  MUFU.EX2 R198, R8 ;  /* 0x0000000800c67308 */ /* 0x0002a40000000800 */
[----:B-1----:R-:W-:Y:S02]  /*4e40*/  F2FP.BF16.PACK_AB R8, R225, R224 ;  /* 0x000000e0e108723e */ /* 0x002fe400000010ff */
[----:B--2---:R-:W-:-:S05]  /*4e50*/  F2FP.BF16.PACK_AB R6, R151, R198 ;  /* 0x000000c69706723e */ /* 0x004fca00000010ff */
[C---:B------:R-:W-:Y:S08]  /*4e60*/  HMMA.16816.F32.BF16 R112, R8.reuse, R26, R80 ;  /* 0x0000001a0870723c */ /* 0x040ff00000041850 */
[-C--:B----4-:R-:W-:Y:S08]  /*4e70*/  HMMA.16816.F32.BF16 R152, R8, R12.reuse, R152 ;  /* 0x0000000c0898723c */ /* 0x090ff00000041898 */
[----:B------:R-:W-:Y:S08]  /*4e80*/  HMMA.16816.F32.BF16 R156, R4, R12, R156 ;  /* 0x0000000c049c723c */ /* 0x000ff0000004189c */
[-C--:B------:R-:W-:Y:S08]  /*4e90*/  HMMA.16816.F32.BF16 R164, R8, R14.reuse, R68 ;  /* 0x0000000e08a4723c */ /* 0x080ff00000041844 */
[----:B------:R-:W-:Y:S01]  /*4ea0*/  HMMA.16816.F32.BF16 R64, R4, R14, R64 ;  /* 0x0000000e0440723c */ /* 0x000fe20000041840 */
[----:B------:R-:W1:Y:S07]  /*4eb0*/  LDSM.16.MT88.4 R12, [R202+0x1800] ;  /* 0x00180000ca0c783b */ /* 0x000e6e0000004200 */
[----:B------:R-:W-:Y:S01]  /*4ec0*/  HMMA.16816.F32.BF16 R80, R8, R30, R32 ;  /* 0x0000001e0850723c */ /* 0x000fe20000041820 */
[----:B------:R-:W2:Y:S07]  /*4ed0*/  LDSM.16.MT88.4 R32, [R202+0x2800] ;  /* 0x00280000ca20783b */ /* 0x000eae0000004200 */
[----:B------:R-:W-:Y:S08]  /*4ee0*/  HMMA.16816.F32.BF16 R172, R4, R24, R132 ;  /* 0x0000001804ac723c */ /* 0x000ff00000041884 */
[C---:B------:R-:W-:Y:S08]  /*4ef0*/  HMMA.16816.F32.BF16 R104, R8.reuse, R28, R84 ;  /* 0x0000001c0868723c */ /* 0x040ff00000041854 */
[C---:B------:R-:W-:Y:S01]  /*4f00*/  HMMA.16816.F32.BF16 R100, R8.reuse, R24, R160 ;  /* 0x000000180864723c */ /* 0x040fe200000418a0 */
[----:B------:R-:W-:Y:S07]  /*4f10*/  LDSM.16.MT88.4 R160, [R201+0xc00] ;  /* 0x000c0000c9a0783b */ /* 0x000fee0000004200 */
[C---:B------:R-:W-:Y:S01]  /*4f20*/  HMMA.16816.F32.BF16 R68, R8.reuse, R20, R168 ;  /* 0x000000140844723c */ /* 0x040fe200000418a8 */
[----:B------:R-:W-:Y:S07]  /*4f30*/  LDSM.16.MT88.4 R168, [R202+0x1c00] ;  /* 0x001c0000caa8783b */ /* 0x000fee0000004200 */
[C---:B-1----:R-:W-:Y:S08]  /*4f40*/  HMMA.16816.F32.BF16 R132, R8.reuse, R12, R116 ;  /* 0x0000000c0884723c */ /* 0x042ff00000041874 */
[C---:B------:R-:W-:Y:S08]  /*4f50*/  HMMA.16816.F32.BF16 R128, R8.reuse, R22, R128 ;  /* 0x000000160880723c */ /* 0x040ff00000041880 */
[C---:B------:R-:W-:Y:S08]  /*4f60*/  HMMA.16816.F32.BF16 R52, R8.reuse, R14, R52 ;  /* 0x0000000e0834723c */ /* 0x040ff00000041834 */
[C---:B--2---:R-:W-:Y:S08]  /*4f70*/  HMMA.16816.F32.BF16 R84, R8.reuse, R32, R120 ;  /* 0x000000200854723c */ /* 0x044ff00000041878 */
[----:B------:R-:W-:Y:S01]  /*4f80*/  HMMA.16816.F32.BF16 R44, R8, R34, R44 ;  /* 0x00000022082c723c */ /* 0x000fe2000004182c */
[----:B------:R-:W2:Y:S06]  /*4f90*/  LDL R9, [R1+0x40] ;  /* 0x0000400001097983 */ /* 0x000eac0000100800 */
[----:B------:R-:W-:Y:S01]  /*4fa0*/  FFMA.FTZ R8, R195, c[0x0][0x2d0], -R16 ;  /* 0x0000b400c3087a23 */ /* 0x000fe20000010810 */
[----:B------:R-:W-:Y:S01]  /*4fb0*/  HMMA.16816.F32.BF16 R60, R4, R26, R60 ;  /* 0x0000001a043c723c */ /* 0x000fe2000004183c */
[----:B------:R-:W-:-:S02]  /*4fc0*/  MOV R195, R72 ;  /* 0x0000004800c37202 */ /* 0x000fc40000000f00 */
[----:B------:R1:W-:Y:S05]  /*4fd0*/  MUFU.EX2 R24, R8 ;  /* 0x0000000800187308 */ /* 0x0003ea0000000800 */
[C---:B------:R-:W-:Y:S07]  /*4fe0*/  HMMA.16816.F32.BF16 R120, R4.reuse, R20, R180 ;  /* 0x000000140478723c */ /* 0x040fee00000418b4 */
[----:B------:R-:W-:Y:S01]  /*4ff0*/  MOV R182, R18 ;  /* 0x0000001200b67202 */ /* 0x000fe20000000f00 */
[----:B------:R-:W-:Y:S01]  /*5000*/  HMMA.16816.F32.BF16 R56, R4, R22, R56 ;  /* 0x000000160438723c */ /* 0x000fe20000041838 */
[----:B------:R-:W-:Y:S01]  /*5010*/  MOV R181, R89 ;  /* 0x0000005900b57202 */ /* 0x000fe20000000f00 */
[----:B-1----:R-:W-:Y:S01]  /*5020*/  FFMA.FTZ R8, R194, c[0x0][0x2d0], -R16 ;  /* 0x0000b400c2087a23 */ /* 0x002fe20000010810 */
[----:B------:R-:W-:-:S02]  /*5030*/  MOV R194, R73 ;  /* 0x0000004900c27202 */ /* 0x000fc40000000f00 */
[----:B------:R-:W-:Y:S01]  /*5040*/  MOV R180, R90 ;  /* 0x0000005a00b47202 */ /* 0x000fe20000000f00 */
[----:B------:R1:W3:Y:S02]  /*5050*/  MUFU.EX2 R25, R8 ;  /* 0x0000000800197308 */ /* 0x0002e40000000800 */
[----:B------:R-:W-:Y:S01]  /*5060*/  HMMA.16816.F32.BF16 R48, R4, R14, R48 ;  /* 0x0000000e0430723c */ /* 0x000fe20000041830 */
[----:B------:R-:W-:-:S07]  /*5070*/  MOV R183, R19 ;  /* 0x0000001300b77202 */ /* 0x000fce0000000f00 */
[----:B------:R-:W-:Y:S01]  /*5080*/  HMMA.16816.F32.BF16 R136, R4, R12, R92 ;  /* 0x0000000c0488723c */ /* 0x000fe2000004185c */
[----:B-1----:R-:W-:Y:S01]  /*5090*/  FFMA.FTZ R8, R193, c[0x0][0x2d0], -R16 ;  /* 0x0000b400c1087a23 */ /* 0x002fe20000010810 */
[----:B------:R-:W-:-:S03]  /*50a0*/  MOV R193, R74 ;  /* 0x0000004a00c17202 */ /* 0x000fc60000000f00 */
[----:B------:R1:W-:Y:S02]  /*50b0*/  MUFU.EX2 R27, R8 ;  /* 0x00000008001b7308 */ /* 0x0003e40000000800 */
[----:B-1----:R-:W-:Y:S01]  /*50c0*/  FFMA.FTZ R8, R192, c[0x0][0x2d0], -R16 ;  /* 0x0000b400c0087a23 */ /* 0x002fe20000010810 */
[----:B------:R-:W-:Y:S02]  /*50d0*/  MOV R192, R75 ;  /* 0x0000004b00c07202 */ /* 0x000fe40000000f00 */
[C---:B------:R-:W-:Y:S03]  /*50e0*/  HMMA.16816.F32.BF16 R72, R4.reuse, R28, R76 ;  /* 0x0000001c0448723c */ /* 0x040fe6000004184c */
[----:B------:R1:W-:Y:S05]  /*50f0*/  MUFU.EX2 R26, R8 ;  /* 0x00000008001a7308 */ /* 0x0003ea0000000800 */
[----:B------:R-:W-:Y:S01]  /*5100*/  HMMA.16816.F32.BF16 R40, R4, R30, R40 ;  /* 0x0000001e0428723c */ /* 0x000fe20000041828 */
[----:B------:R-:W-:-:S07]  /*5110*/  MOV R29, R91 ;  /* 0x0000005b001d7202 */ /* 0x000fce0000000f00 */
[----:B------:R-:W-:Y:S01]  /*5120*/  HMMA.16816.F32.BF16 R36, R4, R34, R36 ;  /* 0x000000220424723c */ /* 0x000fe20000041824 */
[--C-:B-1----:R-:W-:Y:S02]  /*5130*/  FFMA.FTZ R8, R191, c[0x0][0x2d0], -R3.reuse ;  /* 0x0000b400bf087a23 */ /* 0x102fe40000010803 */
[----:B------:R-:W-:Y:S01]  /*5140*/  FADD.FTZ R10, R229, R228 ;  /* 0x000000e4e50a7221 */ /* 0x000fe20000010000 */
[----:B---3--:R-:W-:Y:S01]  /*5150*/  F2FP.BF16.PACK_AB R96, R25, R24 ;  /* 0x000000181960723e */ /* 0x008fe200000010ff */
[----:B------:R1:W-:Y:S01]  /*5160*/  MUFU.EX2 R20, R8 ;  /* 0x0000000800147308 */ /* 0x0003e20000000800 */
[----:B------:R-:W-:Y:S01]  /*5170*/  LDSM.16.MT88.4 R76, [R201+0x2c00] ;  /* 0x002c0000c94c783b */ /* 0x000fe20000004200 */
[----:B-1----:R-:W-:-:S06]  /*5180*/  FFMA.FTZ R8, R190, c[0x0][0x2d0], -R3 ;  /* 0x0000b400be087a23 */ /* 0x002fcc0000010803 */
[----:B------:R1:W3:Y:S02]  /*5190*/  MUFU.EX2 R21, R8 ;  /* 0x0000000800157308 */ /* 0x0002e40000000800 */
[--C-:B-1----:R-:W-:Y:S02]  /*51a0*/  FFMA.FTZ R8, R189, c[0x0][0x2d0], -R3.reuse ;  /* 0x0000b400bd087a23 */ /* 0x102fe40000010803 */
[----:B------:R-:W-:-:S04]  /*51b0*/  FFMA.FTZ R3, R188, c[0x0][0x2d0], -R3 ;  /* 0x0000b400bc037a23 */ /* 0x000fc80000010803 */
[----:B------:R1:W-:Y:S02]  /*51c0*/  MUFU.EX2 R22, R3 ;  /* 0x0000000300167308 */ /* 0x0003e40000000800 */
[----:B-1----:R-:W-:-:S06]  /*51d0*/  FFMA.FTZ R3, R187, c[0x0][0x2d0], -R2 ;  /* 0x0000b400bb037a23 */ /* 0x002fcc0000010802 */
[----:B------:R1:W-:Y:S01]  /*51e0*/  MUFU.EX2 R15, R3 ;  /* 0x00000003000f7308 */ /* 0x0003e20000000800 */
[----:B------:R-:W-:Y:S01]  /*51f0*/  HMMA.16816.F32.BF16 R88, R4, R32, R140 ;  /* 0x000000200458723c */ /* 0x000fe2000004188c */
[----:B------:R-:W4:Y:S01]  /*5200*/  LDSM.16.MT88.4 R4, [R202+0x2c00] ;  /* 0x002c0000ca04783b */ /* 0x000f220000004200 */
[----:B-1----:R-:W-:-:S05]  /*5210*/  FFMA.FTZ R3, R186, c[0x0][0x2d0], -R2 ;  /* 0x0000b400ba037a23 */ /* 0x002fca0000010802 */
[----:B------:R1:W-:Y:S02]  /*5220*/  MUFU.EX2 R18, R3 ;  /* 0x0000000300127308 */ /* 0x0003e40000000800 */
        /* <DEDUP_REMOVED lines=9> */
[----:B------:R2:W-:Y:S08]  /*52c0*/  MUFU.EX2 R13, R2 ;  /* 0x00000002000d7308 */ /* 0x0005f00000000800 */
[----:B------:R1:W-:Y:S08]  /*52d0*/  MUFU.EX2 R14, R0 ;  /* 0x00000000000e7308 */ /* 0x0003f00000000800 */
[----:B------:R-:W5:Y:S08]  /*52e0*/  MUFU.EX2 R23, R8 ;  /* 0x0000000800177308 */ /* 0x000f700000000800 */
[----:B------:R1:W1:Y:S01]  /*52f0*/  MUFU.EX2 R19, R3 ;  /* 0x0000000300137308 */ /* 0x0002620000000800 */
[----:B--2---:R-:W-:Y:S01]  /*5300*/  @P5 IMAD.HI.U32 R2, R9, c[0x0][0x2c8], RZ ;  /* 0x0000b20009025a27 */ /* 0x004fe200078e00ff */
[----:B-1----:R-:W-:-:S02]  /*5310*/  MOV R0, R9 ;  /* 0x0000000900007202 */ /* 0x002fc40000000f00 */
[----:B------:R-:W-:Y:S02]  /*5320*/  MOV R9, c[0x0][0x2ac] ;  /* 0x0000ab0000097a02 */ /* 0x000fe40000000f00 */
[----:B------:R-:W-:-:S03]  /*5330*/  @P5 SHF.R.U32.HI R0, RZ, c[0x0][0x2cc], R2 ;  /* 0x0000b300ff005a19 */ /* 0x000fc60000011602 */
[----:B------:R-:W-:-:S05]  /*5340*/  IMAD R9, R9, c[0x0][0x1d0], RZ ;  /* 0x0000740009097a24 */ /* 0x000fca00078e02ff */
[----:B------:R-:W-:Y:S01]  /*5350*/  IADD3 R0, R0, -c[0x0][0x168], R9 ;  /* 0x80005a0000007a10 */ /* 0x000fe20007ffe009 */
[----:B------:R-:W-:-:S03]  /*5360*/  FADD.FTZ R3, R231, R230 ;  /* 0x000000e6e7037221 */ /* 0x000fc60000010000 */
[----:B------:R-:W-:Y:S01]  /*5370*/  SHF.R.S32.HI R2, RZ, 0x1f, R0 ;  /* 0x0000001fff027819 */ /* 0x000fe20000011400 */
[----:B------:R-:W-:Y:S02]  /*5380*/  FADD.FTZ R8, R239, R238 ;  /* 0x000000eeef087221 */ /* 0x000fe40000010000 */
[----:B------:R-:W-:Y:S01]  /*5390*/  FADD.FTZ R3, R29, R3 ;  /* 0x000000031d037221 */ /* 0x000fe20000010000 */
[----:B------:R-:W-:Y:S01]  /*53a0*/  LEA.HI R9, R2, R0, RZ, 0x6 ;  /* 0x0000000002097211 */ /* 0x000fe200078f30ff */
[----:B------:R-:W-:Y:S01]  /*53b0*/  FADD.FTZ R2, R248, R10 ;  /* 0x0000000af8027221 */ /* 0x000fe20000010000 */
[----:B---3--:R-:W-:Y:S01]  /*53c0*/  F2FP.BF16.PACK_AB R97, R21, R20 ;  /* 0x000000141561723e */ /* 0x008fe200000010ff */
[----:B------:R-:W-:Y:S01]  /*53d0*/  FADD.FTZ R0, R243, R8 ;  /* 0x00000008f3007221 */ /* 0x000fe20000010000 */
[----:B------:R-:W-:Y:S01]  /*53e0*/  F2FP.BF16.PACK_AB R98, R26, R27 ;  /* 0x0000001b1a62723e */ /* 0x000fe200000010ff */
[----:B------:R-:W-:Y:S01]  /*53f0*/  FADD.FTZ R8, R235, R232 ;  /* 0x000000e8eb087221 */ /* 0x000fe20000010000 */
[----:B-----5:R-:W-:Y:S01]  /*5400*/  F2FP.BF16.PACK_AB R99, R22, R23 ;  /* 0x000000171663723e */ /* 0x020fe200000010ff */
[----:B------:R-:W-:Y:S01]  /*5410*/  FADD.FTZ R3, R192, R3 ;  /* 0x00000003c0037221 */ /* 0x000fe20000010000 */
[----:B------:R-:W-:-:S02]  /*5420*/  F2FP.BF16.PACK_AB R92, R18, R15 ;  /* 0x0000000f125c723e */ /* 0x000fc400000010ff */
[----:B------:R-:W-:Y:S02]  /*5430*/  F2FP.BF16.PACK_AB R94, R16, R19 ;  /* 0x00000013105e723e */ /* 0x000fe400000010ff */
[----:B------:R-:W-:Y:S02]  /*5440*/  F2FP.BF16.PACK_AB R93, R12, R11 ;  /* 0x0000000b0c5d723e */ /* 0x000fe400000010ff */
[----:B------:R-:W-:Y:S01]  /*5450*/  F2FP.BF16.PACK_AB R95, R14, R13 ;  /* 0x0000000d0e5f723e */ /* 0x000fe200000010ff */
[----:B------:R-:W-:Y:S02]  /*5460*/  FADD.FTZ R2, R250, R2 ;  /* 0x00000002fa027221 */ /* 0x000fe40000010000 */
[----:B------:R-:W-:Y:S02]  /*5470*/  FADD.FTZ R0, R244, R0 ;  /* 0x00000000f4007221 */ /* 0x000fe40000010000 */
[----:B------:R-:W-:Y:S02]  /*5480*/  FADD.FTZ R8, R234, R8 ;  /* 0x00000008ea087221 */ /* 0x000fe40000010000 */
[----:B------:R-:W-:Y:S01]  /*5490*/  FADD.FTZ R3, R193, R3 ;  /* 0x00000003c1037221 */ /* 0x000fe20000010000 */
[----:B----4-:R-:W-:Y:S01]  /*54a0*/  HMMA.16816.F32.BF16 R84, R96, R4, R84 ;  /* 0x000000046054723c */ /* 0x010fe20000041854 */
[----:B------:R-:W-:-:S02]  /*54b0*/  FADD.FTZ R2, R251, R2 ;  /* 0x00000002fb027221 */ /* 0x000fc40000010000 */
        /* <DEDUP_REMOVED lines=38> */
[----:B------:R-:W-:-:S05]  /*5720*/  FADD.FTZ R0, R11, R2 ;  /* 0x000000020b007221 */ /* 0x000fca0000010000 */
        /* <DEDUP_REMOVED lines=39> */
[----:B------:R-:W-:Y:S11]  /*59a0*/  ISETP.GE.AND P0, PT, R221, R7, PT ;  /* 0x00000007dd00720c */ /* 0x000ff60003f06270 */
[----:B------:R-:W-:Y:S02]  /*59b0*/  @!UPT UIADD3 URZ, URZ, URZ, URZ ;  /* 0x0000003f3f3ff290 */ /* 0x000fe4000fffe03f */
[----:B------:R-:W-:Y:S05]  /*59c0*/  @!P0 BRA `(.L_x_1468) ;  /* 0x0000430000008947 */ /* 0x000fea0003800000 */
[----:B------:R-:W-:Y:S01]  /*59d0*/  MOV R146, R148 ;  /* 0x0000009400927202 */ /* 0x000fe20000000f00 */
[----:B------:R-:W-:Y:S01]  /*59e0*/  IMAD.MOV.U32 R151, RZ, RZ, R17 ;  /* 0x000000ffff977224 */ /* 0x000fe200078e0011 */
[----:B------:R-:W-:Y:S01]  /*59f0*/  MOV R145, R149 ;  /* 0x0000009500917202 */ /* 0x000fe20000000f00 */
[----:B------:R-:W-:Y:S01]  /*5a00*/  IMAD.MOV.U32 R235, RZ, RZ, R221 ;  /* 0x000000ffffeb7224 */ /* 0x000fe200078e00dd */
[----:B------:R-:W-:Y:S02]  /*5a10*/  MOV R150, R147 ;  /* 0x0000009300967202 */ /* 0x000fe40000000f00 */
.L_x_1479:
        /* <DEDUP_REMOVED lines=30> */
[----:B------:R-:W-:Y:S01]  /*5c00*/  SHF.R.S32.HI R6, RZ, 0x1f, R218 ;  /* 0x0000001fff067819 */ /* 0x000fe200000114da */
[----:B------:R-:W-:Y:S02]  /*5c10*/  IMAD R4, R220, c[0x0][0x21c], R4 ;  /* 0x00008700dc047a24 */ /* 0x000fe400078e0204 */
[----:B------:R-:W-:Y:S01]  /*5c20*/  IMAD.IADD R3, R3, 0x1, R0 ;  /* 0x0000000103037824 */ /* 0x000fe200078e0200 */
[----:B------:R-:W-:Y:S01]  /*5c30*/  SHF.L.U64.HI R13, R218, 0x1, R6 ;  /* 0x00000001da0d7819 */ /* 0x000fe20000010206 */
[----:B------:R-:W-:Y:S02]  /*5c40*/  IMAD.SHL.U32 R22, R5, 0x2, RZ ;  /* 0x0000000205167824 */ /* 0x000fe400078e00ff */
[----:B------:R-:W-:Y:S04]  /*5c50*/  IMAD.WIDE.U32 R2, R220, c[0x0][0x218], R2 ;  /* 0x00008600dc027a25 */ /* 0x000fe800078e0002 */
[----:B------:R-:W-:Y:S02]  /*5c60*/  IMAD.SHL.U32 R21, R252, 0x2, RZ ;  /* 0x00000002fc157824 */ /* 0x000fe400078e00ff */
[----:B------:R-:W-:Y:S01]  /*5c70*/  IMAD.SHL.U32 R20, R218, 0x2, RZ ;  /* 0x00000002da147824 */ /* 0x000fe200078e00ff */
[----:B---3--:R-:W-:Y:S04]  /*5c80*/  IADD3 R0, P0, R8, R2, RZ ;  /* 0x0000000208007210 */ /* 0x008fe80007f1e0ff */
[----:B----4-:R-:W-:Y:S02]  /*5c90*/  IADD3.X R4, R7, R3, R4, P0, !PT ;  /* 0x0000000307047210 */ /* 0x010fe400007fe404 */
[C---:B------:R-:W-:Y:S02]  /*5ca0*/  LEA R12, P0, R0.reuse, c[0x0][0x1f8], 0x1 ;  /* 0x00007e00000c7a11 */ /* 0x040fe400078008ff */
[----:B------:R-:W-:Y:S02]  /*5cb0*/  SHF.R.S32.HI R7, RZ, 0x1f, R252 ;  /* 0x0000001fff077819 */ /* 0x000fe400000114fc */
[----:B------:R-:W-:Y:S02]  /*5cc0*/  LEA.HI.X R5, R0, c[0x0][0x1fc], R4, 0x1, P0 ;  /* 0x00007f0000057a11 */ /* 0x000fe400000f0c04 */
[----:B------:R-:W-:Y:S01]  /*5cd0*/  SHF.L.U64.HI R14, R252, 0x1, R7 ;  /* 0x00000001fc0e7819 */ /* 0x000fe20000010207 */
[----:B------:R-:W-:-:S05]  /*5ce0*/  BRA.DIV ~URZ, `(.L_x_1471) ;  /* 0x0000b3b27f007947 */ /* 0x000fca000b800000 */
[----:B------:R1:W3:Y:S02]  /*5cf0*/  SHFL.IDX PT, R4, R5, RZ, 0x1c1f ;  /* 0x001c1fff05047589 */ /* 0x0002e400000e0000 */
.L_x_1530:
[----:B------:R-:W-:-:S05]  /*5d00*/  BRA.DIV ~URZ, `(.L_x_1472) ;  /* 0x0000b4027f007947 */ /* 0x000fca000b800000 */
[----:B------:R-:W4:Y:S01]  /*5d10*/  SHFL.IDX PT, R0, R12, RZ, 0x1c1f ;  /* 0x001c1fff0c007589 */ /* 0x000f2200000e0000 */
[----:B------:R-:W-:Y:S02]  /*5d20*/  ISETP.GE.AND P2, PT, R218, c[0x0][0x1d4], PT ;  /* 0x00007500da007a0c */ /* 0x000fe40003f46270 */
[----:B------:R-:W-:Y:S02]  /*5d30*/  ISETP.GE.AND P1, PT, R252, c[0x0][0x1d4], PT ;  /* 0x00007500fc007a0c */ /* 0x000fe40003f26270 */
[----:B------:R-:W-:Y:S02]  /*5d40*/  IADD3 R8, R218, 0x40, RZ ;  /* 0x00000040da087810 */ /* 0x000fe40007ffe0ff */
[----:B------:R-:W-:Y:S02]  /*5d50*/  SEL R11, RZ, 0x10, P2 ;  /* 0x00000010ff0b7807 */ /* 0x000fe40001000000 */
[----:B------:R-:W-:Y:S02]  /*5d60*/  SEL R10, RZ, 0x10, P1 ;  /* 0x00000010ff0a7807 */ /* 0x000fe40000800000 */
[C---:B----4-:R-:W-:Y:S02]  /*5d70*/  IADD3 R6, P0, R0.reuse, R20, RZ ;  /* 0x0000001400067210 */ /* 0x050fe40007f1e0ff */
[----:B------:R-:W-:Y:S03]  /*5d80*/  IADD3 R2, P6, R0, R21, RZ ;  /* 0x0000001500027210 */ /* 0x000fe60007fde0ff */
[----:B---3--:R-:W-:Y:S01]  /*5d90*/  IMAD.X R7, R4, 0x1, R13, P0 ;  /* 0x0000000104077824 */ /* 0x008fe200000e060d */
        /* <DEDUP_REMOVED lines=12> */
.L_x_1531:
[----:B---3--:R-:W-:Y:S02]  /*5e60*/  IADD3 R2, -R10, 0x10, RZ ;  /* 0x000000100a027810 */ /* 0x008fe40007ffe1ff */
[----:B------:R-:W-:Y:S02]  /*5e70*/  IADD3 R8, -R11, 0x10, RZ ;  /* 0x000000100b087810 */ /* 0x000fe40007ffe1ff */
[----:B------:R-:W-:Y:S02]  /*5e80*/  LOP3.LUT R6, R2, 0xf, RZ, 0xc0, !PT ;  /* 0x0000000f02067812 */ /* 0x000fe400078ec0ff */
[----:B------:R-:W-:Y:S02]  /*5e90*/  LOP3.LUT R8, R8, 0xf, RZ, 0xc0, !PT ;  /* 0x0000000f08087812 */ /* 0x000fe400078ec0ff */
[----:B------:R-:W-:Y:S02]  /*5ea0*/  IADD3 R3, -R5, 0x10, RZ ;  /* 0x0000001005037810 */ /* 0x000fe40007ffe1ff */
[-C--:B--2---:R-:W-:Y:S02]  /*5eb0*/  IADD3 R6, P6, P2, R6, R0.reuse, R21 ;  /* 0x0000000006067210 */ /* 0x084fe40007ade015 */
[----:B------:R-:W-:Y:S02]  /*5ec0*/  IADD3 R8, P1, P0, R8, R0, R20 ;  /* 0x0000000008087210 */ /* 0x000fe4000783e014 */
[----:B------:R-:W-:Y:S02]  /*5ed0*/  LOP3.LUT R2, R3, 0xf, RZ, 0xc0, !PT ;  /* 0x0000000f03027812 */ /* 0x000fe400078ec0ff */
[-C--:B------:R-:W-:Y:S02]  /*5ee0*/  IADD3.X R7, RZ, R4.reuse, R14, P6, P2 ;  /* 0x00000004ff077210 */ /* 0x080fe400037e440e */
[----:B------:R-:W-:Y:S02]  /*5ef0*/  ISETP.NE.U32.AND P6, PT, R11, RZ, PT ;  /* 0x000000ff0b00720c */ /* 0x000fe40003fc5070 */
[----:B------:R-:W-:Y:S02]  /*5f00*/  IADD3.X R9, RZ, R4, R13, P1, P0 ;  /* 0x00000004ff097210 */ /* 0x000fe40000fe040d */
        /* <DEDUP_REMOVED lines=10> */
.L_x_1470:
[----:B---34-:R-:W-:Y:S05]  /*5fb0*/  BSYNC B0 ;  /* 0x0000000000007941 */ /* 0x018fea0003800000 */
.L_x_1469:
        /* <DEDUP_REMOVED lines=85> */
[-C--:B---3--:R-:W-:Y:S01]  /*6510*/  HMMA.16816.F32.BF16 R4, R172, R180.reuse, R4 ;  /* 0x000000b4ac04723c */ /* 0x088fe20000041804 */
[----:B------:R-:W3:Y:S07]  /*6520*/  LDSM.16.M88.4 R192, [R200+0x2c00] ;  /* 0x002c0000c8c0783b */ /* 0x000eee0000000200 */
[C---:B----4-:R-:W-:Y:S08]  /*6530*/  HMMA.16816.F32.BF16 R8, R188.reuse, R180, R8 ;  /* 0x000000b4bc08723c */ /* 0x050ff00000041808 */
[-C--:B------:R-:W-:Y:S08]  /*6540*/  HMMA.16816.F32.BF16 R12, R188, R182.reuse, R12 ;  /* 0x000000b6bc0c723c */ /* 0x080ff0000004180c */
[C---:B------:R-:W-:Y:S01]  /*6550*/  HMMA.16816.F32.BF16 R16, R172.reuse, R182, R16 ;  /* 0x000000b6ac10723c */ /* 0x040fe20000041810 */
[----:B------:R-:W-:Y:S07]  /*6560*/  LDSM.16.M88.4 R180, [R209] ;  /* 0x00000000d1b4783b */ /* 0x000fee0000000200 */
[-C--:B-1----:R-:W-:Y:S08]  /*6570*/  HMMA.16816.F32.BF16 R20, R172, R176.reuse, R20 ;  /* 0x000000b0ac14723c */ /* 0x082ff00000041814 */
        /* <DEDUP_REMOVED lines=8> */
[----:B------:R-:W4:Y:S07]  /*6600*/  LDSM.16.M88.4 R184, [R204+0x5000] ;  /* 0x00500000ccb8783b */ /* 0x000f2e0000000200 */
[-C--:B---3--:R-:W-:Y:S08]  /*6610*/  HMMA.16816.F32.BF16 R52, R172, R192.reuse, R52 ;  /* 0x000000c0ac34723c */ /* 0x088ff00000041834 */
[C---:B------:R-:W-:Y:S08]  /*6620*/  HMMA.16816.F32.BF16 R56, R188.reuse, R192, R56 ;  /* 0x000000c0bc38723c */ /* 0x040ff00000041838 */
[-C--:B------:R-:W-:Y:S01]  /*6630*/  HMMA.16816.F32.BF16 R60, R188, R194.reuse, R60 ;  /* 0x000000c2bc3c723c */ /* 0x080fe2000004183c */
[----:B------:R-:W-:Y:S07]  /*6640*/  LDSM.16.M88.4 R188, [R207] ;  /* 0x00000000cfbc783b */ /* 0x000fee0000000200 */
[----:B------:R-:W-:Y:S01]  /*6650*/  HMMA.16816.F32.BF16 R64, R172, R194, R64 ;  /* 0x000000c2ac40723c */ /* 0x000fe20000041840 */
[----:B------:R-:W3:Y:S07]  /*6660*/  LDSM.16.M88.4 R172, [R208] ;  /* 0x00000000d0ac783b */ /* 0x000eee0000000200 */
[-C--:B-1----:R-:W-:Y:S01]  /*6670*/  HMMA.16816.F32.BF16 R4, R176, R180.reuse, R4 ;  /* 0x000000b4b004723c */ /* 0x082fe20000041804 */
[----:B------:R-:W1:Y:S01]  /*6680*/  LDSM.16.M88.4 R192, [R206] ;  /* 0x00000000cec0783b */ /* 0x000e620000000200 */
[----:B------:R-:W-:Y:S06]  /*6690*/  DEPBAR.LE SB0, 0x0 ;  /* 0x000080000000791a */ /* 0x000fec0000000000 */
[C---:B----4-:R-:W-:Y:S01]  /*66a0*/  HMMA.16816.F32.BF16 R8, R184.reuse, R180, R8 ;  /* 0x000000b4b808723c */ /* 0x050fe20000041808 */
[----:B------:R-:W-:Y:S07]  /*66b0*/  BAR.SYNC.DEFER_BLOCKING 0x0 ;  /* 0x0000000000007b1d */ /* 0x000fee0000010000 */
        /* <DEDUP_REMOVED lines=14> */
[----:B------:R-:W-:Y:S07]  /*67a0*/  @!UPT UIADD3 URZ, URZ, URZ, URZ ;  /* 0x0000003f3f3ff290 */ /* 0x000fee000fffe03f */
[----:B------:R-:W-:-:S11]  /*67b0*/  @!P0 BRA `(.L_x_1474) ;  /* 0x0000058000008947 */ /* 0x000fd60003800000 */
[C---:B------:R-:W-:Y:S01]  /*67c0*/  IADD3 R217, R218.reuse, 0x40, RZ ;  /* 0x00000040dad97810 */ /* 0x040fe20007ffe0ff */
[----:B------:R-:W3:Y:S01]  /*67d0*/  LDL R2, [R1+0x28] ;  /* 0x0000280001027983 */ /* 0x000ee20000100800 */
[----:B------:R-:W-:Y:S01]  /*67e0*/  IADD3 R147, R218, 0x40, RZ ;  /* 0x00000040da937810 */ /* 0x000fe20007ffe0ff */
[----:B------:R-:W-:Y:S01]  /*67f0*/  IMAD.MOV.U32 R220, RZ, RZ, RZ ;  /* 0x000000ffffdc7224 */ /* 0x000fe200078e00ff */
[----:B------:R-:W-:Y:S01]  /*6800*/  SHF.R.S32.HI R217, RZ, 0x1f, R217 ;  /* 0x0000001fffd97819 */ /* 0x000fe200000114d9 */
[----:B------:R-:W-:Y:S01]  /*6810*/  IMAD.SHL.U32 R182, R252, 0x2, RZ ;  /* 0x00000002fcb67824 */ /* 0x000fe200078e00ff */
[----:B------:R-:W4:Y:S01]  /*6820*/  LDL R0, [R1] ;  /* 0x0000000001007983 */ /* 0x000f220000100800 */
[C---:B------:R-:W-:Y:S01]  /*6830*/  IMAD.SHL.U32 R183, R147.reuse, 0x2, RZ ;  /* 0x0000000293b77824 */ /* 0x040fe200078e00ff */
[----:B------:R-:W-:Y:S01]  /*6840*/  SHF.L.U64.HI R180, R147, 0x1, R217 ;  /* 0x0000000193b47819 */ /* 0x000fe200000102d9 */
[----:B------:R-:W-:Y:S01]  /*6850*/  IMAD.SHL.U32 R181, R218, 0x2, RZ ;  /* 0x00000002dab57824 */ /* 0x000fe200078e00ff */
[----:B------:R-:W-:Y:S01]  /*6860*/  SHF.R.S32.HI R217, RZ, 0x1f, R252 ;  /* 0x0000001fffd97819 */ /* 0x000fe200000114fc */
[----:B------:R-:W5:Y:S01]  /*6870*/  LDL.64 R148, [R1+0x20] ;  /* 0x0000200001947983 */ /* 0x000f620000100a00 */
[----:B------:R-:W-:Y:S02]  /*6880*/  SHF.R.S32.HI R147, RZ, 0x1f, R218 ;  /* 0x0000001fff937819 */ /* 0x000fe400000114da */
[----:B------:R-:W-:Y:S02]  /*6890*/  SHF.L.U64.HI R179, R252, 0x1, R217 ;  /* 0x00000001fcb37819 */ /* 0x000fe400000102d9 */
[----:B------:R-:W-:Y:S01]  /*68a0*/  SHF.L.U64.HI R178, R218, 0x1, R147 ;  /* 0x00000001dab27819 */ /* 0x000fe20000010293 */
[----:B--2---:R-:W2:Y:S04]  /*68b0*/  LDL R144, [R1+0x38] ;  /* 0x0000380001907983 */ /* 0x004ea80000100800 */
[----:B------:R-:W2:Y:S06]  /*68c0*/  LDL.64 R222, [R1+0x18] ;  /* 0x0000180001de7983 */ /* 0x000eac0000100a00 */
[----:B------:R-:W2:Y:S01]  /*68d0*/  LDL R221, [R1+0x2c] ;  /* 0x00002c0001dd7983 */ /* 0x000ea20000100800 */
[----:B---3--:R-:W-:Y:S05]  /*68e0*/  IMAD R2, R235, 0x40, R2 ;  /* 0x00000040eb027824 */ /* 0x008fea00078e0202 */
[----:B----4-:R-:W-:Y:S05]  /*68f0*/  IADD3 R2, R2, -0x40, R0 ;  /* 0xffffffc002027810 */ /* 0x010fea0007ffe000 */
[----:B------:R-:W-:Y:S04]  /*6900*/  @P4 IMAD.HI.U32 R3, R2, c[0x0][0x2bc], RZ ;  /* 0x0000af0002034a27 */ /* 0x000fe800078e00ff */
[----:B------:R-:W-:Y:S01]  /*6910*/  IMAD.MOV.U32 R0, RZ, RZ, R2 ;  /* 0x000000ffff007224 */ /* 0x000fe200078e0002 */
[----:B------:R-:W-:Y:S04]  /*6920*/  @P4 SHF.R.U32.HI R0, RZ, c[0x0][0x2c0], R3 ;  /* 0x0000b000ff004a19 */ /* 0x000fe80000011603 */
[C---:B-----5:R-:W-:Y:S04]  /*6930*/  @!P3 IADD3 R3, P0, R0.reuse, R148, RZ ;  /* 0x000000940003b210 */ /* 0x060fe80007f1e0ff */
[----:B--2---:R-:W-:Y:S01]  /*6940*/  @!P3 LEA.HI.X.SX32 R144, R0, R144, 0x1, P0 ;  /* 0x000000900090b211 */ /* 0x004fe200000f0eff */
        /* <DEDUP_REMOVED lines=20> */
.L_x_1532:
[----:B------:R-:W-:-:S05]  /*6a90*/  BRA.DIV ~URZ, `(.L_x_1476) ;  /* 0x0000a9327f007947 */ /* 0x000fca000b800000 */
[----:B------:R-:W3:Y:S01]  /*6aa0*/  SHFL.IDX PT, R0, R177, RZ, 0x1c1f ;  /* 0x001c1fffb1007589 */ /* 0x000ee200000e0000 */
[----:B------:R-:W-:Y:S02]  /*6ab0*/  ISETP.GE.AND P2, PT, R218, c[0x0][0x1d4], PT ;  /* 0x00007500da007a0c */ /* 0x000fe40003f46270 */
        /* <DEDUP_REMOVED lines=19> */
.L_x_1533:
[----:B--2---:R-:W-:Y:S02]  /*6bf0*/  IADD3 R2, -R175, 0x10, RZ ;  /* 0x00000010af027810 */ /* 0x004fe40007ffe1ff */
[----:B------:R-:W-:Y:S02]  /*6c00*/  IADD3 R172, -R176, 0x10, RZ ;  /* 0x00000010b0ac7810 */ /* 0x000fe40007ffe1ff */
[----:B------:R-:W-:Y:S02]  /*6c10*/  LOP3.LUT R148, R2, 0xf, RZ, 0xc0, !PT ;  /* 0x0000000f02947812 */ /* 0x000fe400078ec0ff */
[----:B------:R-:W-:Y:S02]  /*6c20*/  LOP3.LUT R172, R172, 0xf, RZ, 0xc0, !PT ;  /* 0x0000000facac7812 */ /* 0x000fe400078ec0ff */
[----:B------:R-:W-:Y:S02]  /*6c30*/  IADD3 R3, -R174, 0x10, RZ ;  /* 0x00000010ae037810 */ /* 0x000fe40007ffe1ff */
[-C--:B------:R-:W-:Y:S02]  /*6c40*/  IADD3 R148, P6, P2, R148, R0.reuse, R182 ;  /* 0x0000000094947210 */ /* 0x080fe40007ade0b6 */
[----:B------:R-:W-:Y:S02]  /*6c50*/  IADD3 R172, P1, P0, R172, R0, R181 ;  /* 0x00000000acac7210 */ /* 0x000fe4000783e0b5 */
[----:B------:R-:W-:Y:S02]  /*6c60*/  LOP3.LUT R2, R3, 0xf, RZ, 0xc0, !PT ;  /* 0x0000000f03027812 */ /* 0x000fe400078ec0ff */
[-C--:B----4-:R-:W-:Y:S02]  /*6c70*/  IADD3.X R149, RZ, R144.reuse, R179, P6, P2 ;  /* 0x00000090ff957210 */ /* 0x090fe400037e44b3 */
        /* <DEDUP_REMOVED lines=12> */
.L_x_1474:
[----:B------:R-:W-:Y:S05]  /*6d40*/  BSYNC B0 ;  /* 0x0000000000007941 */ /* 0x000fea0003800000 */
.L_x_1473:
[----:B------:R-:W3:Y:S01]  /*6d50*/  LDL R144, [R1+0x40] ;  /* 0x0000400001907983 */ /* 0x000ee20000100800 */
[----:B------:R-:W-:Y:S03]  /*6d60*/  MOV R0, 0x1 ;  /* 0x0000000100007802 */ /* 0x000fe60000000f00 */
[----:B-1----:R-:W3:Y:S02]  /*6d70*/  LDL R3, [R1+0x50] ;  /* 0x0000500001037983 */ /* 0x002ee40000100800 */
[----:B------:R-:W-:Y:S02]  /*6d80*/  IMAD R0, R235, -0x40, R0 ;  /* 0xffffffc0eb007824 */ /* 0x000fe400078e0200 */
[----:B------:R-:W4:Y:S04]  /*6d90*/  LDL R2, [R1+0x4c] ;  /* 0x00004c0001027983 */ /* 0x000f280000100800 */
[----:B------:R-:W0:Y:S01]  /*6da0*/  LDGDEPBAR ;  /* 0x00000000000079af */ /* 0x000e220000000000 */
[----:B---3--:R-:W-:Y:S02]  /*6db0*/  IADD3 R147, R3, R144, RZ ;  /* 0x0000009003937210 */ /* 0x008fe40007ffe0ff */
[----:B------:R-:W-:Y:S02]  /*6dc0*/  MOV R3, c[0x0][0x2ac] ;  /* 0x0000ab0000037a02 */ /* 0x000fe40000000f00 */
[----:B----4-:R-:W-:Y:S01]  /*6dd0*/  IADD3 R0, -R2, R0, RZ ;  /* 0x0000000002007210 */ /* 0x010fe20007ffe1ff */
[----:B------:R-:W-:Y:S04]  /*6de0*/  @P5 IMAD.HI.U32 R2, R147, c[0x0][0x2c8], RZ ;  /* 0x0000b20093025a27 */ /* 0x000fe800078e00ff */
[----:B------:R-:W-:Y:S01]  /*6df0*/  IMAD R0, R3, c[0x0][0x1d0], R0 ;  /* 0x0000740003007a24 */ /* 0x000fe200078e0200 */
[----:B------:R-:W-:Y:S04]  /*6e00*/  @P5 SHF.R.U32.HI R147, RZ, c[0x0][0x2cc], R2 ;  /* 0x0000b300ff935a19 */ /* 0x000fe80000011602 */
[----:B------:R-:W-:Y:S01]  /*6e10*/  IADD3 R144, R0, -c[0x0][0x168], RZ ;  /* 0x80005a0000907a10 */ /* 0x000fe20007ffe0ff */
[----:B------:R-:W-:-:S05]  /*6e20*/  BRA.DIV ~URZ, `(.L_x_1477) ;  /* 0x0000a7f27f007947 */ /* 0x000fca000b800000 */
[----:B------:R1:W3:Y:S02]  /*6e30*/  SHFL.IDX PT, R0, R147, RZ, 0x1c1f ;  /* 0x001c1fff93007589 */ /* 0x0002e400000e0000 */
.L_x_1534:
[----:B---3--:R-:W-:Y:S05]  /*6e40*/  IMAD.IADD R0, R144, 0x1, R0 ;  /* 0x0000000190007824 */ /* 0x008fea00078e0200 */
        /* <DEDUP_REMOVED lines=33> */
[----:B------:R-:W-:Y:S01]  /*7060*/  FMNMX.FTZ R3, R172, R145, !PT ;  /* 0x00000091ac037209 */ /* 0x000fe20007810000 */
[----:B------:R-:W3:Y:S08]  /*7070*/  SHFL.IDX PT, R0, R147, 0x2, 0x1c1f ;  /* 0x005c1f0093007f89 */ /* 0x000ef000000e0000 */
[----:B------:R-:W4:Y:S08]  /*7080*/  SHFL.IDX PT, R2, R147, 0x1, 0x1c1f ;  /* 0x003c1f0093027f89 */ /* 0x000f3000000e0000 */
[----:B-1----:R-:W1:Y:S01]  /*7090*/  SHFL.IDX PT, R147, R147, 0x3, 0x1c1f ;  /* 0x007c1f0093937f89 */ /* 0x002e6200000e0000 */
[----:B---3--:R-:W-:Y:S05]  /*70a0*/  IMAD.IADD R0, R144, 0x1, R0 ;  /* 0x0000000190007824 */ /* 0x008fea00078e0200 */
[C---:B------:R-:W-:Y:S02]  /*70b0*/  ISETP.GT.AND P6, PT, R0.reuse, RZ, PT ;  /* 0x000000ff0000720c */ /* 0x040fe40003fc4270 */
[----:B------:R-:W-:Y:S01]  /*70c0*/  ISETP.GT.AND P2, PT, R0, 0x1, PT ;  /* 0x000000010000780c */ /* 0x000fe20003f44270 */
[----:B----4-:R-:W-:Y:S01]  /*70d0*/  IMAD.IADD R2, R144, 0x1, R2 ;  /* 0x0000000190027824 */ /* 0x010fe200078e0202 */
[----:B------:R-:W-:Y:S02]  /*70e0*/  FSEL R8, R8, -INF , P6 ;  /* 0xff80000008087808 */ /* 0x000fe40003000000 */
[----:B------:R-:W-:Y:S02]  /*70f0*/  FSEL R9, R9, -INF , P2 ;  /* 0xff80000009097808 */ /* 0x000fe40001000000 */
[C---:B------:R-:W-:Y:S02]  /*7100*/  ISETP.GT.AND P6, PT, R2.reuse, 0x8, PT ;  /* 0x000000080200780c */ /* 0x040fe40003fc4270 */
[----:B------:R-:W-:Y:S01]  /*7110*/  ISETP.GT.AND P2, PT, R2, 0x9, PT ;  /* 0x000000090200780c */ /* 0x000fe20003f44270 */
[----:B-1----:R-:W-:Y:S01]  /*7120*/  IMAD.IADD R144, R144, 0x1, R147 ;  /* 0x0000000190907824 */ /* 0x002fe200078e0293 */
[----:B------:R-:W-:Y:S02]  /*7130*/  FSEL R18, R18, -INF , P6 ;  /* 0xff80000012127808 */ /* 0x000fe40003000000 */
[----:B------:R-:W-:Y:S02]  /*7140*/  FSEL R19, R19, -INF , P2 ;  /* 0xff80000013137808 */ /* 0x000fe40001000000 */
[C---:B------:R-:W-:Y:S02]  /*7150*/  ISETP.GT.AND P6, PT, R0.reuse, 0x8, PT ;  /* 0x000000080000780c */ /* 0x040fe40003fc4270 */
[----:B------:R-:W-:Y:S02]  /*7160*/  ISETP.GT.AND P2, PT, R0, 0x9, PT ;  /* 0x000000090000780c */ /* 0x000fe40003f44270 */
[----:B------:R-:W-:Y:S02]  /*7170*/  FSEL R12, R12, -INF , P6 ;  /* 0xff8000000c0c7808 */ /* 0x000fe40003000000 */
[C---:B------:R-:W-:Y:S02]  /*7180*/  ISETP.GT.AND P6, PT, R2.reuse, 0x10, PT ;  /* 0x000000100200780c */ /* 0x040fe40003fc4270 */
[----:B------:R-:W-:Y:S02]  /*7190*/  FSEL R13, R13, -INF , P2 ;  /* 0xff8000000d0d7808 */ /* 0x000fe40001000000 */
[C---:B------:R-:W-:Y:S02]  /*71a0*/  ISETP.GT.AND P2, PT, R2.reuse, 0x11, PT ;  /* 0x000000110200780c */ /* 0x040fe40003f44270 */
[C---:B------:R-:W-:Y:S02]  /*71b0*/  ISETP.GT.AND P1, PT, R2.reuse, RZ, PT ;  /* 0x000000ff0200720c */ /* 0x040fe40003f24270 */
[----:B------:R-:W-:Y:S02]  /*71c0*/  ISETP.GT.AND P0, PT, R2, 0x1, PT ;  /* 0x000000010200780c */ /* 0x000fe40003f04270 */
[----:B------:R-:W-:Y:S02]  /*71d0*/  FSEL R64, R22, -INF , P6 ;  /* 0xff80000016407808 */ /* 0x000fe40003000000 */
[----:B------:R-:W-:Y:S02]  /*71e0*/  FSEL R65, R23, -INF , P2 ;  /* 0xff80000017417808 */ /* 0x000fe40001000000 */
[C---:B------:R-:W-:Y:S02]  /*71f0*/  ISETP.GT.AND P6, PT, R0.reuse, 0x10, PT ;  /* 0x000000100000780c */ /* 0x040fe40003fc4270 */
[----:B------:R-:W-:Y:S02]  /*7200*/  ISETP.GT.AND P2, PT, R0, 0x11, PT ;  /* 0x000000110000780c */ /* 0x000fe40003f44270 */
[----:B------:R-:W-:Y:S02]  /*7210*/  FSEL R16, R6, -INF , P1 ;  /* 0xff80000006107808 */ /* 0x000fe40000800000 */
[----:B------:R-:W-:Y:S02]  /*7220*/  FSEL R7, R7, -INF , P0 ;  /* 0xff80000007077808 */ /* 0x000fe40000000000 */
[C---:B------:R-:W-:Y:S02]  /*7230*/  ISETP.GT.AND P1, PT, R144.reuse, RZ, PT ;  /* 0x000000ff9000720c */ /* 0x040fe40003f24270 */
[----:B------:R-:W-:Y:S02]  /*7240*/  ISETP.GT.AND P0, PT, R144, 0x1, PT ;  /* 0x000000019000780c */ /* 0x000fe40003f04270 */
[----:B------:R-:W-:Y:S02]  /*7250*/  FSEL R189, R24, -INF , P6 ;  /* 0xff80000018bd7808 */ /* 0x000fe40003000000 */
[C---:B------:R-:W-:Y:S02]  /*7260*/  ISETP.GT.AND P6, PT, R2.reuse, 0x18, PT ;  /* 0x000000180200780c */ /* 0x040fe40003fc4270 */
[----:B------:R-:W-:Y:S02]  /*7270*/  FSEL R191, R25, -INF , P2 ;  /* 0xff80000019bf7808 */ /* 0x000fe40001000000 */
[----:B------:R-:W-:Y:S02]  /*7280*/  ISETP.GT.AND P2, PT, R2, 0x19, PT ;  /* 0x000000190200780c */ /* 0x000fe40003f44270 */
[----:B------:R-:W-:Y:S02]  /*7290*/  FSEL R10, R10, -INF , P1 ;  /* 0xff8000000a0a7808 */ /* 0x000fe40000800000 */
[----:B------:R-:W-:Y:S02]  /*72a0*/  FSEL R11, R11, -INF , P0 ;  /* 0xff8000000b0b7808 */ /* 0x000fe40000000000 */
[C---:B------:R-:W-:Y:S02]  /*72b0*/  ISETP.GT.AND P1, PT, R144.reuse, 0x8, PT ;  /* 0x000000089000780c */ /* 0x040fe40003f24270 */
        /* <DEDUP_REMOVED lines=32> */
[----:B------:R-:W-:Y:S02]  /*74c0*/  FSEL R221, R51, -INF , P2 ;  /* 0xff80000033dd7808 */ /* 0x000fe40001000000 */
[C---:B------:R-:W-:Y:S02]  /*74d0*/  ISETP.GT.AND P6, PT, R0.reuse, 0x28, PT ;  /* 0x000000280000780c */ /* 0x040fe40003fc4270 */
[----:B------:R-:W-:Y:S02]  /*74e0*/  ISETP.GT.AND P2, PT, R0, 0x29, PT ;  /* 0x000000290000780c */ /* 0x000fe40003f44270 */
        /* <DEDUP_REMOVED lines=94> */
[----:B------:R-:W3:Y:S08]  /*7ad0*/  SHFL.BFLY PT, R148, R3, 0x2, 0x1f ;  /* 0x0c401f0003947f89 */ /* 0x000ef000000e0000 */
[----:B------:R-:W4:Y:S08]  /*7ae0*/  SHFL.BFLY PT, R5, R2, 0x2, 0x1f ;  /* 0x0c401f0002057f89 */ /* 0x000f3000000e0000 */
[----:B------:R-:W5:Y:S01]  /*7af0*/  SHFL.BFLY PT, R6, R144, 0x2, 0x1f ;  /* 0x0c401f0090067f89 */ /* 0x000f6200000e0000 */
[----:B-1----:R-:W-:Y:S07]  /*7b00*/  FMNMX.FTZ R0, R4, R0, !PT ;  /* 0x0000000004007209 */ /* 0x002fee0007810000 */
[----:B------:R-:W1:Y:S01]  /*7b10*/  SHFL.BFLY PT, R149, R0, 0x1, 0x1f ;  /* 0x0c201f0000957f89 */ /* 0x000e6200000e0000 */
[----:B---3--:R-:W-:Y:S07]  /*7b20*/  FMNMX.FTZ R148, R3, R148, !PT ;  /* 0x0000009403947209 */ /* 0x008fee0007810000 */
[----:B------:R-:W3:Y:S01]  /*7b30*/  SHFL.BFLY PT, R4, R148, 0x1, 0x1f ;  /* 0x0c201f0094047f89 */ /* 0x000ee200000e0000 */
[----:B----4-:R-:W-:Y:S07]  /*7b40*/  FMNMX.FTZ R2, R2, R5, !PT ;  /* 0x0000000502027209 */ /* 0x010fee0007810000 */
[----:B------:R-:W4:Y:S01]  /*7b50*/  SHFL.BFLY PT, R147, R2, 0x1, 0x1f ;  /* 0x0c201f0002937f89 */ /* 0x000f2200000e0000 */
[----:B-----5:R-:W-:Y:S07]  /*7b60*/  FMNMX.FTZ R144, R144, R6, !PT ;  /* 0x0000000690907209 */ /* 0x020fee0007810000 */
[----:B------:R2:W2:Y:S01]  /*7b70*/  SHFL.BFLY PT, R3, R144, 0x1, 0x1f ;  /* 0x0c201f0090037f89 */ /* 0x0004a200000e0000 */
[----:B-1----:R-:W-:Y:S02]  /*7b80*/  FMNMX.FTZ R149, R0, R149, !PT ;  /* 0x0000009500957209 */ /* 0x002fe40007810000 */
[----:B---3--:R-:W-:Y:S02]  /*7b90*/  FMNMX.FTZ R148, R148, R4, !PT ;  /* 0x0000000494947209 */ /* 0x008fe40007810000 */
[----:B----4-:R-:W-:Y:S03]  /*7ba0*/  FMNMX.FTZ R147, R2, R147, !PT ;  /* 0x0000009302937209 */ /* 0x010fe60007810000 */
.L_x_1535:
        /* <DEDUP_REMOVED lines=8> */
[----:B------:R-:W1:Y:S01]  /*7c30*/  LDSM.16.MT88.4 R20, [R201] ;  /* 0x00000000c914783b */ /* 0x000e620000004200 */
[----:B------:R-:W-:Y:S01]  /*7c40*/  FSETP.NEU.FTZ.AND P0, PT, R147, -INF , PT ;  /* 0xff8000009300780b */ /* 0x000fe20003f1d000 */
[--C-:B------:R-:W-:Y:S01]  /*7c50*/  FFMA.FTZ R0, R172, c[0x0][0x2d0], -R180.reuse ;  /* 0x0000b400ac007a23 */ /* 0x100fe200000108b4 */
[----:B--2---:R-:W-:Y:S01]  /*7c60*/  FMNMX.FTZ R144, R3, R144, !PT ;  /* 0x0000009003907209 */ /* 0x004fe20007810000 */
[--C-:B------:R-:W-:Y:S01]  /*7c70*/  FFMA.FTZ R2, R173, c[0x0][0x2d0], -R180.reuse ;  /* 0x0000b400ad027a23 */ /* 0x100fe200000108b4 */
[----:B------:R-:W-:Y:S01]  /*7c80*/  FSEL R182, R182, RZ, P0 ;  /* 0x000000ffb6b67208 */ /* 0x000fe20000000000 */
[----:B------:R2:W-:Y:S01]  /*7c90*/  MUFU.EX2 R251, R0 ;  /* 0x0000000000fb7308 */ /* 0x0005e20000000800 */
[----:B------:R-:W-:Y:S01]  /*7ca0*/  FFMA.FTZ R48, R183, c[0x0][0x2d0], -R180 ;  /* 0x0000b400b7307a23 */ /* 0x000fe200000108b4 */
[----:B------:R-:W3:Y:S01]  /*7cb0*/  LDSM.16.MT88.4 R36, [R202] ;  /* 0x00000000ca24783b */ /* 0x000ee20000004200 */
[--C-:B------:R-:W-:Y:S02]  /*7cc0*/  FFMA.FTZ R60, R65, c[0x0][0x2d0], -R181.reuse ;  /* 0x0000b400413c7a23 */ /* 0x100fe400000108b5 */
[--C-:B------:R-:W-:Y:S02]  /*7cd0*/  FFMA.FTZ R4, R9, c[0x0][0x2d0], -R182.reuse ;  /* 0x0000b40009047a23 */ /* 0x100fe400000108b6 */
[--C-:B------:R-:W-:Y:S03]  /*7ce0*/  FFMA.FTZ R5, R8, c[0x0][0x2d0], -R182.reuse ;  /* 0x0000b40008057a23 */ /* 0x100fe600000108b6 */
[----:B------:R4:W5:Y:S01]  /*7cf0*/  MUFU.EX2 R67, R2 ;  /* 0x0000000200437308 */ /* 0x0009620000000800 */
[----:B------:R-:W1:Y:S09]  /*7d00*/  LDSM.16.MT88.4 R52, [R201+0x1000] ;  /* 0x00100000c934783b */ /* 0x000e720000004200 */
[----:B------:R-:W-:Y:S01]  /*7d10*/  MUFU.EX2 R6, R4 ;  /* 0x0000000400067308 */ /* 0x000fe20000000800 */
[--C-:B--2---:R-:W-:Y:S09]  /*7d20*/  FFMA.FTZ R0, R16, c[0x0][0x2d0], -R181.reuse ;  /* 0x0000b40010007a23 */ /* 0x104ff200000108b5 */
[----:B------:R2:W-:Y:S01]  /*7d30*/  MUFU.EX2 R56, R0 ;  /* 0x0000000000387308 */ /* 0x0005e20000000800 */
[--C-:B----4-:R-:W-:Y:S09]  /*7d40*/  FFMA.FTZ R2, R19, c[0x0][0x2d0], -R181.reuse ;  /* 0x0000b40013027a23 */ /* 0x110ff200000108b5 */
[----:B------:R4:W-:Y:S10]  /*7d50*/  MUFU.EX2 R63, R2 ;  /* 0x00000002003f7308 */ /* 0x0009f40000000800 */
[----:B------:R-:W-:Y:S01]  /*7d60*/  MUFU.EX2 R66, R5 ;  /* 0x0000000500427308 */ /* 0x000fe20000000800 */
[--C-:B--2---:R-:W-:Y:S09]  /*7d70*/  FFMA.FTZ R0, R7, c[0x0][0x2d0], -R181.reuse ;  /* 0x0000b40007007a23 */ /* 0x104ff200000108b5 */
[----:B------:R2:W1:Y:S01]  /*7d80*/  MUFU.EX2 R61, R0 ;  /* 0x00000000003d7308 */ /* 0x0004620000000800 */
[----:B----4-:R-:W-:Y:S09]  /*7d90*/  FFMA.FTZ R2, R13, c[0x0][0x2d0], -R182 ;  /* 0x0000b4000d027a23 */ /* 0x010ff200000108b6 */
[----:B------:R4:W-:Y:S01]  /*7da0*/  MUFU.EX2 R62, R2 ;  /* 0x00000002003e7308 */ /* 0x0009e20000000800 */
[--C-:B--2---:R-:W-:Y:S09]  /*7db0*/  FFMA.FTZ R0, R174, c[0x0][0x2d0], -R180.reuse ;  /* 0x0000b400ae007a23 */ /* 0x104ff200000108b4 */
[----:B------:R2:W-:Y:S01]  /*7dc0*/  MUFU.EX2 R27, R0 ;  /* 0x00000000001b7308 */ /* 0x0005e20000000800 */
[----:B----4-:R-:W-:Y:S01]  /*7dd0*/  FSEL R2, R148, RZ, P1 ;  /* 0x000000ff94027208 */ /* 0x010fe20000800000 */
[----:B--2---:R-:W-:Y:S01]  /*7de0*/  FFMA.FTZ R0, R17, c[0x0][0x2d0], -R180 ;  /* 0x0000b40011007a23 */ /* 0x004fe200000108b4 */
[----:B-----5:R-:W-:Y:S02]  /*7df0*/  F2FP.BF16.PACK_AB R172, R67, R251 ;  /* 0x000000fb43ac723e */ /* 0x020fe400000010ff */
[----:B-1----:R-:W-:Y:S05]  /*7e00*/  F2FP.BF16.PACK_AB R173, R61, R56 ;  /* 0x000000383dad723e */ /* 0x002fea00000010ff */
[----:B------:R1:W2:Y:S02]  /*7e10*/  MUFU.EX2 R57, R0 ;  /* 0x0000000000397308 */ /* 0x0002a40000000800 */
[----:B-1----:R-:W-:Y:S01]  /*7e20*/  FFMA.FTZ R0, R18, c[0x0][0x2d0], -R181 ;  /* 0x0000b40012007a23 */ /* 0x002fe200000108b5 */
[----:B--2---:R-:W-:Y:S07]  /*7e30*/  F2FP.BF16.PACK_AB R174, R57, R27 ;  /* 0x0000001b39ae723e */ /* 0x004fee00000010ff */
[----:B------:R1:W2:Y:S02]  /*7e40*/  MUFU.EX2 R26, R0 ;  /* 0x00000000001a7308 */ /* 0x0002a40000000800 */
[----:B-1----:R-:W-:Y:S01]  /*7e50*/  FFMA.FTZ R0, R12, c[0x0][0x2d0], -R182 ;  /* 0x0000b4000c007a23 */ /* 0x002fe200000108b6 */
[----:B--2---:R-:W-:Y:S07]  /*7e60*/  F2FP.BF16.PACK_AB R175, R63, R26 ;  /* 0x0000001a3faf723e */ /* 0x004fee00000010ff */
[----:B------:R1:W2:Y:S02]  /*7e70*/  MUFU.EX2 R25, R0 ;  /* 0x0000000000197308 */ /* 0x0002a40000000800 */
[----:B-1----:R-:W-:Y:S02]  /*7e80*/  FSEL R0, R149, RZ, P2 ;  /* 0x000000ff95007208 */ /* 0x002fe40001000000 */
[----:B--2---:R-:W-:Y:S03]  /*7e90*/  F2FP.BF16.PACK_AB R178, R62, R25 ;  /* 0x000000193eb2723e */ /* 0x004fe600000010ff */
[----:B------:R-:W-:Y:S04]  /*7ea0*/  FADD.FTZ R0, -R0, R145 ;  /* 0x0000009100007221 */ /* 0x000fe80000010100 */
[----:B------:R-:W-:Y:S04]  /*7eb0*/  FMUL.FTZ R0, R0, c[0x0][0x2d0] ;  /* 0x0000b40000007a20 */ /* 0x000fe80000410000 */
[----:B------:R1:W2:Y:S02]  /*7ec0*/  MUFU.EX2 R145, R0 ;  /* 0x0000000000917308 */ /* 0x0002a40000000800 */
[----:B-1----:R-:W-:Y:S01]  /*7ed0*/  FADD.FTZ R0, -R2, R146 ;  /* 0x0000009202007221 */ /* 0x002fe20000010100 */
[----:B------:R-:W-:Y:S01]  /*7ee0*/  FSEL R2, R147, RZ, P0 ;  /* 0x000000ff93027208 */ /* 0x000fe20000000000 */
[C---:B------:R-:W-:Y:S01]  /*7ef0*/  FMUL.FTZ R146, R144.reuse, c[0x0][0x2d0] ;  /* 0x0000b40090927a20 */ /* 0x040fe20000410000 */
[----:B------:R-:W-:Y:S01]  /*7f00*/  FSETP.NEU.FTZ.AND P0, PT, R144, -INF , PT ;  /* 0xff8000009000780b */ /* 0x000fe20003f1d000 */
[----:B------:R-:W-:Y:S02]  /*7f10*/  FMUL.FTZ R0, R0, c[0x0][0x2d0] ;  /* 0x0000b40000007a20 */ /* 0x000fe40000410000 */
[C---:B--2---:R-:W-:Y:S01]  /*7f20*/  FMUL.FTZ R5, R145.reuse, R153 ;  /* 0x0000009991057220 */ /* 0x044fe20000410000 */
[----:B------:R-:W-:Y:S01]  /*7f30*/  FSEL R146, R146, RZ, P0 ;  /* 0x000000ff92927208 */ /* 0x000fe20000000000 */
[----:B------:R1:W2:Y:S01]  /*7f40*/  MUFU.EX2 R3, R0 ;  /* 0x0000000000037308 */ /* 0x0002a20000000800 */
[C---:B------:R-:W-:Y:S02]  /*7f50*/  FMUL.FTZ R16, R145.reuse, R164 ;  /* 0x000000a491107220 */ /* 0x040fe40000410000 */
[----:B------:R-:W-:Y:S01]  /*7f60*/  FMUL.FTZ R17, R145, R165 ;  /* 0x000000a591117220 */ /* 0x000fe20000410000 */
[----:B------:R-:W-:Y:S01]  /*7f70*/  MOV R165, R27 ;  /* 0x0000001b00a57202 */ /* 0x000fe20000000f00 */
[----:B------:R-:W-:Y:S02]  /*7f80*/  FFMA.FTZ R4, R11, c[0x0][0x2d0], -R146 ;  /* 0x0000b4000b047a23 */ /* 0x000fe40000010892 */
[C---:B------:R-:W-:Y:S02]  /*7f90*/  FMUL.FTZ R32, R145.reuse, R112 ;  /* 0x0000007091207220 */ /* 0x040fe40000410000 */
[C---:B------:R-:W-:Y:S01]  /*7fa0*/  FMUL.FTZ R33, R145.reuse, R113 ;  /* 0x0000007191217220 */ /* 0x040fe20000410000 */
[----:B------:R4:W5:Y:S01]  /*7fb0*/  MUFU.EX2 R28, R4 ;  /* 0x00000004001c7308 */ /* 0x0009620000000800 */
[C---:B------:R-:W-:Y:S02]  /*7fc0*/  FMUL.FTZ R49, R145.reuse, R129 ;  /* 0x0000008191317220 */ /* 0x040fe40000410000 */
[C---:B------:R-:W-:Y:S01]  /*7fd0*/  FMUL.FTZ R65, R145.reuse, R141 ;  /* 0x0000008d91417220 */ /* 0x040fe20000410000 */
[----:B------:R-:W-:Y:S01]  /*7fe0*/  MOV R141, R66 ;  /* 0x00000042008d7202 */ /* 0x000fe20000000f00 */
[C---:B------:R-:W-:Y:S02]  /*7ff0*/  FMUL.FTZ R68, R145.reuse, R68 ;  /* 0x0000004491447220 */ /* 0x040fe40000410000 */
[C---:B------:R-:W-:Y:S02]  /*8000*/  FMUL.FTZ R69, R145.reuse, R69 ;  /* 0x0000004591457220 */ /* 0x040fe40000410000 */
[C---:B------:R-:W-:Y:S01]  /*8010*/  FMUL.FTZ R80, R145.reuse, R80 ;  /* 0x0000005091507220 */ /* 0x040fe20000410000 */
[----:B------:R3:W-:Y:S01]  /*8020*/  MUFU.EX2 R153, R60 ;  /* 0x0000003c00997308 */ /* 0x0007e20000000800 */
[C---:B------:R-:W-:Y:S02]  /*8030*/  FMUL.FTZ R81, R145.reuse, R81 ;  /* 0x0000005191517220 */ /* 0x040fe40000410000 */
[----:B------:R-:W-:Y:S02]  /*8040*/  FMUL.FTZ R84, R145, R84 ;  /* 0x0000005491547220 */ /* 0x000fe40000410000 */
[----:B-1----:R-:W-:Y:S02]  /*8050*/  FADD.FTZ R0, -R2, R150 ;  /* 0x0000009602007221 */ /* 0x002fe40000010100 */
[C---:B--2---:R-:W-:Y:S02]  /*8060*/  FMUL.FTZ R7, R3.reuse, R155 ;  /* 0x0000009b03077220 */ /* 0x044fe40000410000 */
[----:B------:R-:W-:Y:S02]  /*8070*/  FMUL.FTZ R0, R0, c[0x0][0x2d0] ;  /* 0x0000b40000007a20 */ /* 0x000fe40000410000 */
[----:B------:R-:W-:Y:S01]  /*8080*/  FMUL.FTZ R18, R3, R166 ;  /* 0x000000a603127220 */ /* 0x000fe20000410000 */
[----:B------:R-:W-:Y:S01]  /*8090*/  MOV R166, R26 ;  /* 0x0000001a00a67202 */ /* 0x000fe20000000f00 */
[----:B------:R1:W2:Y:S01]  /*80a0*/  MUFU.EX2 R2, R0 ;  /* 0x0000000000027308 */ /* 0x0002a20000000800 */
[----:B----4-:R-:W-:Y:S01]  /*80b0*/  FFMA.FTZ R4, R15, c[0x0][0x2d0], -R146 ;  /* 0x0000b4000f047a23 */ /* 0x010fe20000010892 */
[----:B-----5:R-:W-:Y:S01]  /*80c0*/  MOV R164, R28 ;  /* 0x0000001c00a47202 */ /* 0x020fe20000000f00 */
[C---:B------:R-:W-:Y:S01]  /*80d0*/  FMUL.FTZ R19, R3.reuse, R167 ;  /* 0x000000a703137220 */ /* 0x040fe20000410000 */
[----:B------:R-:W-:Y:S01]  /*80e0*/  MOV R167, R25 ;  /* 0x0000001900a77202 */ /* 0x000fe20000000f00 */
[C---:B------:R-:W-:Y:S02]  /*80f0*/  FMUL.FTZ R34, R3.reuse, R114 ;  /* 0x0000007203227220 */ /* 0x040fe40000410000 */
[C---:B------:R-:W-:Y:S02]  /*8100*/  FMUL.FTZ R35, R3.reuse, R115 ;  /* 0x0000007303237220 */ /* 0x040fe40000410000 */
[C---:B------:R-:W-:Y:S01]  /*8110*/  FMUL.FTZ R50, R3.reuse, R130 ;  /* 0x0000008203327220 */ /* 0x040fe20000410000 */
[----:B------:R4:W5:Y:S01]  /*8120*/  MUFU.EX2 R24, R4 ;  /* 0x0000000400187308 */ /* 0x0009620000000800 */
[C---:B------:R-:W-:Y:S01]  /*8130*/  FMUL.FTZ R51, R3.reuse, R131 ;  /* 0x0000008303337220 */ /* 0x040fe20000410000 */
[----:B------:R-:W-:Y:S01]  /*8140*/  LDSM.16.MT88.4 R112, [R202+0x400] ;  /* 0x00040000ca70783b */ /* 0x000fe20000004200 */
[----:B---3--:R-:W-:Y:S01]  /*8150*/  FFMA.FTZ R60, R188, c[0x0][0x2d0], -R180 ;  /* 0x0000b400bc3c7a23 */ /* 0x008fe200000108b4 */
[----:B------:R-:W-:Y:S01]  /*8160*/  MOV R188, R63 ;  /* 0x0000003f00bc7202 */ /* 0x000fe20000000f00 */
[C---:B------:R-:W-:Y:S02]  /*8170*/  FMUL.FTZ R70, R3.reuse, R70 ;  /* 0x0000004603467220 */ /* 0x040fe40000410000 */
[C---:B------:R-:W-:Y:S02]  /*8180*/  FMUL.FTZ R71, R3.reuse, R71 ;  /* 0x0000004703477220 */ /* 0x040fe40000410000 */
[C---:B------:R-:W-:Y:S02]  /*8190*/  FMUL.FTZ R82, R3.reuse, R82 ;  /* 0x0000005203527220 */ /* 0x040fe40000410000 */
[----:B------:R-:W-:Y:S02]  /*81a0*/  FMUL.FTZ R83, R3, R83 ;  /* 0x0000005303537220 */ /* 0x000fe40000410000 */
[C---:B------:R-:W-:Y:S02]  /*81b0*/  FMUL.FTZ R85, R145.reuse, R85 ;  /* 0x0000005591557220 */ /* 0x040fe40000410000 */
[--C-:B-1----:R-:W-:Y:S02]  /*81c0*/  FFMA.FTZ R0, R10, c[0x0][0x2d0], -R146.reuse ;  /* 0x0000b4000a007a23 */ /* 0x102fe40000010892 */
[C---:B--2---:R-:W-:Y:S02]  /*81d0*/  FMUL.FTZ R8, R2.reuse, R156 ;  /* 0x0000009c02087220 */ /* 0x044fe40000410000 */
[----:B------:R-:W1:Y:S01]  /*81e0*/  MUFU.EX2 R150, R0 ;  /* 0x0000000000967308 */ /* 0x000e620000000800 */
[C---:B------:R-:W-:Y:S02]  /*81f0*/  FMUL.FTZ R9, R2.reuse, R157 ;  /* 0x0000009d02097220 */ /* 0x040fe40000410000 */
[C---:B------:R-:W-:Y:S02]  /*8200*/  FMUL.FTZ R12, R2.reuse, R160 ;  /* 0x000000a0020c7220 */ /* 0x040fe40000410000 */
[----:B----4-:R-:W-:Y:S01]  /*8210*/  FMUL.FTZ R4, R145, R152 ;  /* 0x0000009891047220 */ /* 0x010fe20000410000 */
[----:B-----5:R-:W-:Y:S01]  /*8220*/  MOV R160, R24 ;  /* 0x0000001800a07202 */ /* 0x020fe20000000f00 */
        /* <DEDUP_REMOVED lines=11> */
[--C-:B------:R-:W-:Y:S02]  /*82e0*/  FFMA.FTZ R0, R14, c[0x0][0x2d0], -R146.reuse ;  /* 0x0000b4000e007a23 */ /* 0x100fe40000010892 */
[C---:B------:R-:W-:Y:S02]  /*82f0*/  FMUL.FTZ R28, R2.reuse, R108 ;  /* 0x0000006c021c7220 */ /* 0x040fe40000410000 */
[----:B------:R1:W3:Y:S01]  /*8300*/  MUFU.EX2 R44, R0 ;  /* 0x00000000002c7308 */ /* 0x0002e20000000800 */
[C---:B------:R-:W-:Y:S02]  /*8310*/  FMUL.FTZ R77, R2.reuse, R77 ;  /* 0x0000004d024d7220 */ /* 0x040fe40000410000 */
[----:B------:R-:W-:Y:S02]  /*8320*/  FMUL.FTZ R86, R3, R86 ;  /* 0x0000005603567220 */ /* 0x000fe40000410000 */
[----:B--2---:R-:W-:Y:S02]  /*8330*/  FMUL.FTZ R48, R145, R128 ;  /* 0x0000008091307220 */ /* 0x004fe40000410000 */
[----:B------:R-:W-:Y:S02]  /*8340*/  FMUL.FTZ R87, R3, R87 ;  /* 0x0000005703577220 */ /* 0x000fe40000410000 */
[C---:B------:R-:W-:Y:S02]  /*8350*/  FMUL.FTZ R88, R2.reuse, R88 ;  /* 0x0000005802587220 */ /* 0x040fe40000410000 */
[C---:B------:R-:W-:Y:S02]  /*8360*/  FMUL.FTZ R89, R2.reuse, R89 ;  /* 0x0000005902597220 */ /* 0x040fe40000410000 */
[C---:B------:R-:W-:Y:S02]  /*8370*/  FMUL.FTZ R92, R2.reuse, R92 ;  /* 0x0000005c025c7220 */ /* 0x040fe40000410000 */
[----:B------:R-:W-:Y:S02]  /*8380*/  FMUL.FTZ R93, R2, R93 ;  /* 0x0000005d025d7220 */ /* 0x000fe40000410000 */
[----:B------:R-:W-:Y:S02]  /*8390*/  FFMA.FTZ R108, R194, c[0x0][0x2d0], -R146 ;  /* 0x0000b400c26c7a23 */ /* 0x000fe40000010892 */
[C---:B------:R-:W-:Y:S02]  /*83a0*/  FMUL.FTZ R96, R145.reuse, R96 ;  /* 0x0000006091607220 */ /* 0x040fe40000410000 */
[----:B------:R-:W-:Y:S01]  /*83b0*/  MUFU.EX2 R161, R108 ;  /* 0x0000006c00a17308 */ /* 0x000fe20000000800 */
[----:B------:R-:W-:Y:S01]  /*83c0*/  FMUL.FTZ R97, R145, R97 ;  /* 0x0000006191617220 */ /* 0x000fe20000410000 */
[----:B-1----:R-:W-:Y:S01]  /*83d0*/  FSEL R0, R144, RZ, P0 ;  /* 0x000000ff90007208 */ /* 0x002fe20000000000 */
[C---:B------:R-:W-:Y:S01]  /*83e0*/  FMUL.FTZ R98, R3.reuse, R98 ;  /* 0x0000006203627220 */ /* 0x040fe20000410000 */
[----:B---3--:R-:W-:Y:S01]  /*83f0*/  F2FP.BF16.PACK_AB R179, R24, R44 ;  /* 0x0000002c18b3723e */ /* 0x008fe200000010ff */
[----:B------:R-:W-:Y:S01]  /*8400*/  FMUL.FTZ R24, R2, R104 ;  /* 0x0000006802187220 */ /* 0x000fe20000410000 */
[----:B------:R-:W-:Y:S01]  /*8410*/  MOV R183, R44 ;  /* 0x0000002c00b77202 */ /* 0x000fe20000000f00 */
[----:B------:R-:W-:Y:S01]  /*8420*/  FADD.FTZ R0, -R0, R151 ;  /* 0x0000009700007221 */ /* 0x000fe20000010100 */
[----:B------:R-:W-:Y:S01]  /*8430*/  MOV R151, R6 ;  /* 0x0000000600977202 */ /* 0x000fe20000000f00 */
[----:B------:R-:W-:Y:S01]  /*8440*/  FMUL.FTZ R6, R3, R154 ;  /* 0x0000009a03067220 */ /* 0x000fe20000410000 */
[----:B------:R-:W-:Y:S01]  /*8450*/  MOV R154, R56 ;  /* 0x00000038009a7202 */ /* 0x000fe20000000f00 */
[----:B------:R-:W-:Y:S01]  /*8460*/  FMUL.FTZ R0, R0, c[0x0][0x2d0] ;  /* 0x0000b40000007a20 */ /* 0x000fe20000410000 */
[----:B------:R-:W-:Y:S01]  /*8470*/  F2FP.BF16.PACK_AB R176, R151, R66 ;  /* 0x0000004297b0723e */ /* 0x000fe200000010ff */
[----:B------:R-:W-:Y:S02]  /*8480*/  FMUL.FTZ R66, R3, R142 ;  /* 0x0000008e03427220 */ /* 0x000fe40000410000 */
[--C-:B------:R-:W-:Y:S01]  /*8490*/  FFMA.FTZ R125, R229, c[0x0][0x2d0], -R180.reuse ;  /* 0x0000b400e57d7a23 */ /* 0x100fe200000108b4 */
[-C--:B------:R-:W-:Y:S01]  /*84a0*/  HMMA.16816.F32.BF16 R4, R172, R20.reuse, R4 ;  /* 0x00000014ac04723c */ /* 0x080fe20000041804 */
[----:B------:R-:W1:Y:S04]  /*84b0*/  MUFU.EX2 R0, R0 ;  /* 0x0000000000007308 */ /* 0x000e680000000800 */
[----:B------:R-:W-:Y:S02]  /*84c0*/  FMUL.FTZ R44, R2, R124 ;  /* 0x0000007c022c7220 */ /* 0x000fe40000410000 */
[--C-:B------:R-:W-:Y:S02]  /*84d0*/  FFMA.FTZ R56, R64, c[0x0][0x2d0], -R181.reuse ;  /* 0x0000b40040387a23 */ /* 0x100fe400000108b5 */
[--C-:B------:R-:W-:Y:S02]  /*84e0*/  FFMA.FTZ R64, R187, c[0x0][0x2d0], -R180.reuse ;  /* 0x0000b400bb407a23 */ /* 0x100fe400000108b4 */
[----:B------:R-:W-:Y:S01]  /*84f0*/  MUFU.EX2 R156, R56 ;  /* 0x00000038009c7308 */ /* 0x000fe20000000800 */
[----:B------:R-:W-:Y:S01]  /*8500*/  MOV R187, R61 ;  /* 0x0000003d00bb7202 */ /* 0x000fe20000000f00 */
[----:B------:R-:W-:Y:S02]  /*8510*/  FMUL.FTZ R61, R2, R169 ;  /* 0x000000a9023d7220 */ /* 0x000fe40000410000 */
[----:B------:R-:W-:Y:S02]  /*8520*/  FMUL.FTZ R99, R3, R99 ;  /* 0x0000006303637220 */ /* 0x000fe40000410000 */
[--C-:B------:R-:W-:Y:S02]  /*8530*/  FFMA.FTZ R124, R217, c[0x0][0x2d0], -R181.reuse ;  /* 0x0000b400d97c7a23 */ /* 0x100fe400000108b5 */
[--C-:B------:R-:W-:Y:S02]  /*8540*/  FFMA.FTZ R120, R222, c[0x0][0x2d0], -R181.reuse ;  /* 0x0000b400de787a23 */ /* 0x100fe400000108b5 */
[----:B------:R-:W-:Y:S02]  /*8550*/  FFMA.FTZ R121, R232, c[0x0][0x2d0], -R180 ;  /* 0x0000b400e8797a23 */ /* 0x000fe400000108b4 */
[--C-:B------:R-:W-:Y:S02]  /*8560*/  FFMA.FTZ R128, R250, c[0x0][0x2d0], -R182.reuse ;  /* 0x0000b400fa807a23 */ /* 0x100fe400000108b6 */
[C---:B-1----:R-:W-:Y:S01]  /*8570*/  FMUL.FTZ R10, R0.reuse, R158 ;  /* 0x0000009e000a7220 */ /* 0x042fe20000410000 */
[----:B------:R-:W-:Y:S01]  /*8580*/  MOV R158, R62 ;  /* 0x0000003e009e7202 */ /* 0x000fe20000000f00 */
[C---:B------:R-:W-:Y:S02]  /*8590*/  FMUL.FTZ R11, R0.reuse, R159 ;  /* 0x0000009f000b7220 */ /* 0x040fe40000410000 */
[C---:B------:R-:W-:Y:S02]  /*85a0*/  FMUL.FTZ R26, R0.reuse, R106 ;  /* 0x0000006a001a7220 */ /* 0x040fe40000410000 */
[C---:B------:R-:W-:Y:S02]  /*85b0*/  FMUL.FTZ R27, R0.reuse, R107 ;  /* 0x0000006b001b7220 */ /* 0x040fe40000410000 */
[----:B------:R-:W-:Y:S01]  /*85c0*/  LDSM.16.MT88.4 R104, [R201+0x2000] ;  /* 0x00200000c968783b */ /* 0x000fe20000004200 */
[C---:B------:R-:W-:Y:S04]  /*85d0*/  HMMA.16816.F32.BF16 R8, R176.reuse, R20, R8 ;  /* 0x00000014b008723c */ /* 0x040fe80000041808 */
[C---:B------:R-:W-:Y:S02]  /*85e0*/  FMUL.FTZ R14, R0.reuse, R162 ;  /* 0x000000a2000e7220 */ /* 0x040fe40000410000 */
[----:B------:R-:W-:Y:S01]  /*85f0*/  FMUL.FTZ R15, R0, R163 ;  /* 0x000000a3000f7220 */ /* 0x000fe20000410000 */
[----:B------:R-:W1:Y:S01]  /*8600*/  MUFU.EX2 R162, R60 ;  /* 0x0000003c00a27308 */ /* 0x000e620000000800 */
[C---:B------:R-:W-:Y:S04]  /*8610*/  FMUL.FTZ R20, R145.reuse, R100 ;  /* 0x0000006491147220 */ /* 0x040fe80000410000 */
[----:B------:R-:W-:Y:S01]  /*8620*/  FMUL.FTZ R21, R145, R101 ;  /* 0x0000006591157220 */ /* 0x000fe20000410000 */
[-C--:B------:R-:W-:Y:S03]  /*8630*/  HMMA.16816.F32.BF16 R12, R176, R22.reuse, R12 ;  /* 0x00000016b00c723c */ /* 0x080fe6000004180c */
[--C-:B------:R-:W-:Y:S01]  /*8640*/  FFMA.FTZ R129, R249, c[0x0][0x2d0], -R182.reuse ;  /* 0x0000b400f9817a23 */ /* 0x100fe200000108b6 */
[----:B------:R-:W-:Y:S01]  /*8650*/  MOV R249, R161 ;  /* 0x000000a100f97202 */ /* 0x000fe20000000f00 */
[----:B------:R-:W-:Y:S02]  /*8660*/  FFMA.FTZ R130, R248, c[0x0][0x2d0], -R182 ;  /* 0x0000b400f8827a23 */ /* 0x000fe400000108b6 */
[----:B------:R-:W-:Y:S01]  /*8670*/  FFMA.FTZ R131, R245, c[0x0][0x2d0], -R146 ;  /* 0x0000b400f5837a23 */ /* 0x000fe20000010892 */
[C---:B------:R-:W-:Y:S04]  /*8680*/  HMMA.16816.F32.BF16 R16, R172.reuse, R22, R16 ;  /* 0x00000016ac10723c */ /* 0x040fe80000041810 */
[C---:B------:R-:W-:Y:S02]  /*8690*/  FMUL.FTZ R30, R0.reuse, R110 ;  /* 0x0000006e001e7220 */ /* 0x040fe40000410000 */
[C---:B------:R-:W-:Y:S02]  /*86a0*/  FMUL.FTZ R31, R0.reuse, R111 ;  /* 0x0000006f001f7220 */ /* 0x040fe40000410000 */
[C---:B------:R-:W-:Y:S04]  /*86b0*/  FMUL.FTZ R22, R3.reuse, R102 ;  /* 0x0000006603167220 */ /* 0x040fe80000410000 */
[----:B------:R-:W-:Y:S01]  /*86c0*/  FMUL.FTZ R23, R3, R103 ;  /* 0x0000006703177220 */ /* 0x000fe20000410000 */
[----:B-1----:R-:W-:Y:S01]  /*86d0*/  MOV R250, R162 ;  /* 0x000000a200fa7202 */ /* 0x002fe20000000f00 */
[----:B------:R-:W1:Y:S01]  /*86e0*/  LDSM.16.MT88.4 R100, [R202+0x1000] ;  /* 0x00100000ca64783b */ /* 0x000e620000004200 */
[C---:B------:R-:W-:Y:S02]  /*86f0*/  FMUL.FTZ R42, R0.reuse, R122 ;  /* 0x0000007a002a7220 */ /* 0x040fe40000410000 */
[--C-:B------:R-:W-:Y:S02]  /*8700*/  FFMA.FTZ R122, R221, c[0x0][0x2d0], -R181.reuse ;  /* 0x0000b400dd7a7a23 */ /* 0x100fe400000108b5 */
[-C--:B------:R-:W-:Y:S01]  /*8710*/  HMMA.16816.F32.BF16 R20, R172, R36.reuse, R20 ;  /* 0x00000024ac14723c */ /* 0x080fe20000041814 */
[----:B------:R-:W-:Y:S02]  /*8720*/  MUFU.EX2 R221, R124 ;  /* 0x0000007c00dd7308 */ /* 0x000fe40000000800 */
[C---:B------:R-:W-:Y:S02]  /*8730*/  FMUL.FTZ R43, R0.reuse, R123 ;  /* 0x0000007b002b7220 */ /* 0x040fe40000410000 */
[--C-:B------:R-:W-:Y:S02]  /*8740*/  FFMA.FTZ R123, R197, c[0x0][0x2d0], -R180.reuse ;  /* 0x0000b400c57b7a23 */ /* 0x100fe400000108b4 */
[----:B------:R-:W-:Y:S01]  /*8750*/  FMUL.FTZ R46, R0, R126 ;  /* 0x0000007e002e7220 */ /* 0x000fe20000410000 */
[C---:B------:R-:W-:Y:S04]  /*8760*/  HMMA.16816.F32.BF16 R24, R176.reuse, R36, R24 ;  /* 0x00000024b018723c */ /* 0x040fe80000041818 */
[--C-:B------:R-:W-:Y:S02]  /*8770*/  FFMA.FTZ R126, R230, c[0x0][0x2d0], -R180.reuse ;  /* 0x0000b400e67e7a23 */ /* 0x100fe400000108b4 */
[----:B------:R-:W-:Y:S01]  /*8780*/  MUFU.EX2 R230, R120 ;  /* 0x0000007800e67308 */ /* 0x000fe20000000800 */
[----:B------:R-:W-:Y:S01]  /*8790*/  FMUL.FTZ R37, R145, R117 ;  /* 0x0000007591257220 */ /* 0x000fe20000410000 */
[-C--:B------:R-:W-:Y:S04]  /*87a0*/  HMMA.16816.F32.BF16 R28, R176, R38.reuse, R28 ;  /* 0x00000026b01c723c */ /* 0x080fe8000004181c */
[--C-:B------:R-:W-:Y:S02]  /*87b0*/  FFMA.FTZ R117, R223, c[0x0][0x2d0], -R181.reuse ;  /* 0x0000b400df757a23 */ /* 0x100fe400000108b5 */
[----:B------:R-:W-:Y:S02]  /*87c0*/  FMUL.FTZ R47, R0, R127 ;  /* 0x0000007f002f7220 */ /* 0x000fe40000410000 */
[C---:B------:R-:W-:Y:S04]  /*87d0*/  HMMA.16816.F32.BF16 R32, R172.reuse, R38, R32 ;  /* 0x00000026ac20723c */ /* 0x040fe80000041820 */
[----:B------:R-:W-:Y:S02]  /*87e0*/  FMUL.FTZ R36, R145, R116 ;  /* 0x0000007491247220 */ /* 0x000fe40000410000 */
[----:B------:R-:W-:Y:S02]  /*87f0*/  FMUL.FTZ R56, R2, R136 ;  /* 0x0000008802387220 */ /* 0x000fe40000410000 */
[C---:B------:R-:W-:Y:S04]  /*8800*/  FMUL.FTZ R38, R3.reuse, R118 ;  /* 0x0000007603267220 */ /* 0x040fe80000410000 */
[----:B------:R-:W-:Y:S02]  /*8810*/  FMUL.FTZ R39, R3, R119 ;  /* 0x0000007703277220 */ /* 0x000fe40000410000 */
[--C-:B------:R-:W-:Y:S02]  /*8820*/  FFMA.FTZ R119, R199, c[0x0][0x2d0], -R180.reuse ;  /* 0x0000b400c7777a23 */ /* 0x100fe400000108b4 */
[--C-:B------:R-:W-:Y:S02]  /*8830*/  FFMA.FTZ R118, R198, c[0x0][0x2d0], -R180.reuse ;  /* 0x0000b400c6767a23 */ /* 0x100fe400000108b4 */
[--C-:B------:R-:W-:Y:S01]  /*8840*/  FFMA.FTZ R127, R231, c[0x0][0x2d0], -R181.reuse ;  /* 0x0000b400e77f7a23 */ /* 0x100fe200000108b5 */
[-C--:B------:R-:W-:Y:S01]  /*8850*/  HMMA.16816.F32.BF16 R36, R172, R52.reuse, R36 ;  /* 0x00000034ac24723c */ /* 0x080fe20000041824 */
[----:B------:R-:W-:Y:S02]  /*8860*/  MUFU.EX2 R232, R119 ;  /* 0x0000007700e87308 */ /* 0x000fe40000000800 */
[C---:B------:R-:W-:Y:S02]  /*8870*/  FMUL.FTZ R58, R0.reuse, R138 ;  /* 0x0000008a003a7220 */ /* 0x040fe40000410000 */
[----:B------:R-:W-:Y:S02]  /*8880*/  FMUL.FTZ R59, R0, R139 ;  /* 0x0000008b003b7220 */ /* 0x000fe40000410000 */
[----:B------:R-:W-:Y:S01]  /*8890*/  FMUL.FTZ R60, R2, R168 ;  /* 0x000000a8023c7220 */ /* 0x000fe20000410000 */
[C---:B------:R-:W-:Y:S03]  /*88a0*/  HMMA.16816.F32.BF16 R40, R176.reuse, R52, R40 ;  /* 0x00000034b028723c */ /* 0x040fe60000041828 */
[----:B------:R-:W-:Y:S01]  /*88b0*/  MUFU.EX2 R231, R121 ;  /* 0x0000007900e77308 */ /* 0x000fe20000000800 */
[C---:B------:R-:W-:Y:S02]  /*88c0*/  FMUL.FTZ R62, R0.reuse, R170 ;  /* 0x000000aa003e7220 */ /* 0x040fe40000410000 */
[----:B------:R-:W-:Y:S02]  /*88d0*/  FMUL.FTZ R63, R0, R171 ;  /* 0x000000ab003f7220 */ /* 0x000fe40000410000 */
[-C--:B------:R-:W-:Y:S04]  /*88e0*/  HMMA.16816.F32.BF16 R44, R176, R54.reuse, R44 ;  /* 0x00000036b02c723c */ /* 0x080fe8000004182c */
[--C-:B------:R-:W-:Y:S01]  /*88f0*/  FFMA.FTZ R52, R184, c[0x0][0x2d0], -R180.reuse ;  /* 0x0000b400b8347a23 */ /* 0x100fe200000108b4 */
[----:B------:R-:W-:Y:S01]  /*8900*/  MUFU.EX2 R194, R127 ;  /* 0x0000007f00c27308 */ /* 0x000fe20000000800 */
[----:B------:R-:W-:Y:S01]  /*8910*/  FMUL.FTZ R53, R145, R133 ;  /* 0x0000008591357220 */ /* 0x000fe20000410000 */
[----:B------:R-:W-:Y:S01]  /*8920*/  MOV R184, R57 ;  /* 0x0000003900b87202 */ /* 0x000fe20000000f00 */
[C---:B------:R-:W-:Y:S04]  /*8930*/  HMMA.16816.F32.BF16 R48, R172.reuse, R54, R48 ;  /* 0x00000036ac30723c */ /* 0x040fe80000041830 */
[----:B------:R-:W-:Y:S02]  /*8940*/  FMUL.FTZ R57, R2, R137 ;  /* 0x0000008902397220 */ /* 0x000fe40000410000 */
[C---:B------:R-:W-:Y:S01]  /*8950*/  FMUL.FTZ R74, R0.reuse, R74 ;  /* 0x0000004a004a7220 */ /* 0x040fe20000410000 */
[----:B------:R2:W-:Y:S01]  /*8960*/  MUFU.EX2 R152, R52 ;  /* 0x0000003400987308 */ /* 0x0005e20000000800 */
[C---:B------:R-:W-:Y:S04]  /*8970*/  FMUL.FTZ R54, R3.reuse, R134 ;  /* 0x0000008603367220 */ /* 0x040fe80000410000 */
[----:B------:R-:W-:Y:S02]  /*8980*/  FMUL.FTZ R55, R3, R135 ;  /* 0x0000008703377220 */ /* 0x000fe40000410000 */
[C---:B------:R-:W-:Y:S01]  /*8990*/  FMUL.FTZ R75, R0.reuse, R75 ;  /* 0x0000004b004b7220 */ /* 0x040fe20000410000 */
[----:B------:R-:W3:Y:S01]  /*89a0*/  LDL.LU R135, [R1+0xc] ;  /* 0x00000c0001877983 */ /* 0x000ee20000300800 */
[C---:B------:R-:W-:Y:S01]  /*89b0*/  FMUL.FTZ R78, R0.reuse, R78 ;  /* 0x0000004e004e7220 */ /* 0x040fe20000410000 */
[----:B------:R4:W-:Y:S01]  /*89c0*/  MUFU.EX2 R168, R64 ;  /* 0x0000004000a87308 */ /* 0x0009e20000000800 */
[C---:B------:R-:W-:Y:S01]  /*89d0*/  FMUL.FTZ R79, R0.reuse, R79 ;  /* 0x0000004f004f7220 */ /* 0x040fe20000410000 */
[----:B------:R-:W5:Y:S01]  /*89e0*/  LDL.LU R134, [R1+0x8] ;  /* 0x0000080001867983 */ /* 0x000f620000300800 */
[C---:B------:R-:W-:Y:S02]  /*89f0*/  FMUL.FTZ R90, R0.reuse, R90 ;  /* 0x0000005a005a7220 */ /* 0x040fe40000410000 */
[C---:B------:R-:W-:Y:S01]  /*8a00*/  FMUL.FTZ R91, R0.reuse, R91 ;  /* 0x0000005b005b7220 */ /* 0x040fe20000410000 */
[----:B------:R-:W5:Y:S01]  /*8a10*/  LDL.LU R142, [R1+0x10] ;  /* 0x00001000018e7983 */ /* 0x000f620000300800 */
[C---:B------:R-:W-:Y:S02]  /*8a20*/  FMUL.FTZ R94, R0.reuse, R94 ;  /* 0x0000005e005e7220 */ /* 0x040fe40000410000 */
[----:B------:R-:W-:Y:S02]  /*8a30*/  FMUL.FTZ R95, R0, R95 ;  /* 0x0000005f005f7220 */ /* 0x000fe40000410000 */
[--C-:B------:R-:W-:Y:S02]  /*8a40*/  FFMA.FTZ R116, R224, c[0x0][0x2d0], -R181.reuse ;  /* 0x0000b400e0747a23 */ /* 0x100fe400000108b5 */
[----:B------:R-:W-:Y:S01]  /*8a50*/  MUFU.EX2 R224, R126 ;  /* 0x0000007e00e07308 */ /* 0x000fe20000000800 */
[----:B--2---:R-:W-:Y:S02]  /*8a60*/  FMUL.FTZ R52, R145, R132 ;  /* 0x0000008491347220 */ /* 0x004fe40000410000 */
[--C-:B------:R-:W-:Y:S02]  /*8a70*/  FFMA.FTZ R136, R228, c[0x0][0x2d0], -R180.reuse ;  /* 0x0000b400e4887a23 */ /* 0x100fe400000108b4 */
[----:B------:R-:W-:Y:S02]  /*8a80*/  FFMA.FTZ R180, R227, c[0x0][0x2d0], -R180 ;  /* 0x0000b400e3b47a23 */ /* 0x000fe400000108b4 */
[--C-:B------:R-:W-:Y:S01]  /*8a90*/  FFMA.FTZ R137, R226, c[0x0][0x2d0], -R181.reuse ;  /* 0x0000b400e2897a23 */ /* 0x100fe200000108b5 */
[-C--:B-1----:R-:W-:Y:S02]  /*8aa0*/  HMMA.16816.F32.BF16 R52, R172, R100.reuse, R52 ;  /* 0x00000064ac34723c */ /* 0x082fe40000041834 */
[----:B------:R-:W-:Y:S01]  /*8ab0*/  MUFU.EX2 R227, R117 ;  /* 0x0000007500e37308 */ /* 0x000fe20000000800 */
[----:B----4-:R-:W-:Y:S01]  /*8ac0*/  FMUL.FTZ R64, R145, R140 ;  /* 0x0000008c91407220 */ /* 0x010fe20000410000 */
[----:B------:R-:W-:Y:S01]  /*8ad0*/  MOV R140, R67 ;  /* 0x00000043008c7202 */ /* 0x000fe20000000f00 */
[----:B------:R-:W-:Y:S01]  /*8ae0*/  FMUL.FTZ R67, R3, R143 ;  /* 0x0000008f03437220 */ /* 0x000fe20000410000 */
[----:B------:R-:W-:Y:S01]  /*8af0*/  MOV R143, R154 ;  /* 0x0000009a008f7202 */ /* 0x000fe20000000f00 */
[--C-:B------:R-:W-:Y:S01]  /*8b00*/  FFMA.FTZ R132, R244, c[0x0][0x2d0], -R146.reuse ;  /* 0x0000b400f4847a23 */ /* 0x100fe20000010892 */
[C---:B------:R-:W-:Y:S04]  /*8b10*/  HMMA.16816.F32.BF16 R56, R176.reuse, R100, R56 ;  /* 0x00000064b038723c */ /* 0x040fe80000041838 */
[----:B------:R-:W-:Y:S01]  /*8b20*/  MUFU.EX2 R228, R123 ;  /* 0x0000007b00e47308 */ /* 0x000fe20000000800 */
[----:B------:R-:W-:Y:S01]  /*8b30*/  FFMA.FTZ R133, R238, c[0x0][0x2d0], -R146 ;  /* 0x0000b400ee857a23 */ /* 0x000fe20000010892 */
[----:B------:R-:W-:Y:S01]  /*8b40*/  MOV R238, R156 ;  /* 0x0000009c00ee7202 */ /* 0x000fe20000000f00 */
[--C-:B------:R-:W-:Y:S01]  /*8b50*/  FFMA.FTZ R100, R185, c[0x0][0x2d0], -R181.reuse ;  /* 0x0000b400b9647a23 */ /* 0x100fe200000108b5 */
[-C--:B------:R-:W-:Y:S01]  /*8b60*/  HMMA.16816.F32.BF16 R60, R176, R102.reuse, R60 ;  /* 0x00000066b03c723c */ /* 0x080fe2000004183c */
[----:B------:R-:W2:Y:S05]  /*8b70*/  LDL.LU R185, [R1+0x4] ;  /* 0x0000040001b97983 */ /* 0x000eaa0000300800 */
[----:B------:R1:W-:Y:S02]  /*8b80*/  MUFU.EX2 R163, R100 ;  /* 0x0000006400a37308 */ /* 0x0003e40000000800 */
[C---:B------:R-:W-:Y:S08]  /*8b90*/  HMMA.16816.F32.BF16 R64, R172.reuse, R102, R64 ;  /* 0x00000066ac40723c */ /* 0x040ff00000041840 */
[-C--:B------:R-:W-:Y:S01]  /*8ba0*/  HMMA.16816.F32.BF16 R68, R172, R104.reuse, R68 ;  /* 0x00000068ac44723c */ /* 0x080fe20000041844 */
[----:B------:R4:W-:Y:S07]  /*8bb0*/  MUFU.EX2 R226, R122 ;  /* 0x0000007a00e27308 */ /* 0x0009ee0000000800 */
[C---:B------:R-:W-:Y:S03]  /*8bc0*/  HMMA.16816.F32.BF16 R72, R176.reuse, R104, R72 ;  /* 0x00000068b048723c */ /* 0x040fe60000041848 */
[----:B------:R4:W-:Y:S01]  /*8bd0*/  MUFU.EX2 R229, R116 ;  /* 0x0000007400e57308 */ /* 0x0009e20000000800 */
[--C-:B-1----:R-:W-:Y:S01]  /*8be0*/  FFMA.FTZ R100, R186, c[0x0][0x2d0], -R181.reuse ;  /* 0x0000b400ba647a23 */ /* 0x102fe200000108b5 */
[----:B------:R-:W-:Y:S03]  /*8bf0*/  MOV R186, R251 ;  /* 0x000000fb00ba7202 */ /* 0x000fe60000000f00 */
[-C--:B------:R-:W-:Y:S04]  /*8c00*/  HMMA.16816.F32.BF16 R76, R176, R106.reuse, R76 ;  /* 0x0000006ab04c723c */ /* 0x080fe8000004184c */
[--C-:B------:R-:W-:Y:S01]  /*8c10*/  FFMA.FTZ R104, R191, c[0x0][0x2d0], -R182.reuse ;  /* 0x0000b400bf687a23 */ /* 0x100fe200000108b6 */
[----:B------:R1:W-:Y:S01]  /*8c20*/  MUFU.EX2 R169, R100 ;  /* 0x0000006400a97308 */ /* 0x0003e20000000800 */
[----:B------:R-:W-:Y:S02]  /*8c30*/  FFMA.FTZ R181, R225, c[0x0][0x2d0], -R181 ;  /* 0x0000b400e1b57a23 */ /* 0x000fe400000108b5 */
[C---:B------:R-:W-:Y:S01]  /*8c40*/  HMMA.16816.F32.BF16 R80, R172.reuse, R106, R80 ;  /* 0x0000006aac50723c */ /* 0x040fe20000041850 */
[----:B----4-:R-:W-:Y:S06]  /*8c50*/  LDSM.16.MT88.4 R120, [R201+0x1800] ;  /* 0x00180000c978783b */ /* 0x010fec0000004200 */
[----:B------:R4:W4:Y:S01]  /*8c60*/  MUFU.EX2 R159, R104 ;  /* 0x00000068009f7308 */ /* 0x0009220000000800 */
[--C-:B------:R-:W-:Y:S09]  /*8c70*/  FFMA.FTZ R116, R240, c[0x0][0x2d0], -R182.reuse ;  /* 0x0000b400f0747a23 */ /* 0x100ff200000108b6 */
[----:B------:R4:W-:Y:S01]  /*8c80*/  MUFU.EX2 R199, R116 ;  /* 0x0000007400c77308 */ /* 0x0009e20000000800 */
[--C-:B-1----:R-:W-:Y:S09]  /*8c90*/  FFMA.FTZ R100, R189, c[0x0][0x2d0], -R182.reuse ;  /* 0x0000b400bd647a23 */ /* 0x102ff200000108b6 */
[----:B------:R1:W1:Y:S01]  /*8ca0*/  MUFU.EX2 R155, R100 ;  /* 0x00000064009b7308 */ /* 0x0002620000000800 */
[--C-:B----4-:R-:W-:Y:S01]  /*8cb0*/  FFMA.FTZ R104, R190, c[0x0][0x2d0], -R182.reuse ;  /* 0x0000b400be687a23 */ /* 0x110fe200000108b6 */
[----:B------:R-:W-:Y:S08]  /*8cc0*/  MOV R248, R159 ;  /* 0x0000009f00f87202 */ /* 0x000ff00000000f00 */
[----:B------:R4:W-:Y:S01]  /*8cd0*/  MUFU.EX2 R138, R104 ;  /* 0x00000068008a7308 */ /* 0x0009e20000000800 */
[--C-:B------:R-:W-:Y:S09]  /*8ce0*/  FFMA.FTZ R116, R239, c[0x0][0x2d0], -R182.reuse ;  /* 0x0000b400ef747a23 */ /* 0x100ff200000108b6 */
[----:B------:R4:W-:Y:S01]  /*8cf0*/  MUFU.EX2 R217, R116 ;  /* 0x0000007400d97308 */ /* 0x0009e20000000800 */
[----:B-1----:R-:W1:Y:S01]  /*8d00*/  LDSM.16.MT88.4 R100, [R202+0x2000] ;  /* 0x00200000ca64783b */ /* 0x002e620000004200 */
[-C--:B------:R-:W-:Y:S02]  /*8d10*/  F2FP.BF16.PACK_AB R108, R159, R155.reuse ;  /* 0x0000009b9f6c723e */ /* 0x080fe400000010ff */
[----:B------:R-:W-:Y:S06]  /*8d20*/  MOV R244, R155 ;  /* 0x0000009b00f47202 */ /* 0x000fec0000000f00 */
[----:B------:R-:W-:Y:S01]  /*8d30*/  MUFU.EX2 R251, R118 ;  /* 0x0000007600fb7308 */ /* 0x000fe20000000800 */
[--C-:B----4-:R-:W-:Y:S09]  /*8d40*/  FFMA.FTZ R104, R193, c[0x0][0x2d0], -R182.reuse ;  /* 0x0000b400c1687a23 */ /* 0x110ff200000108b6 */
[----:B------:R4:W1:Y:S01]  /*8d50*/  MUFU.EX2 R170, R104 ;  /* 0x0000006800aa7308 */ /* 0x0008620000000800 */
[----:B------:R-:W-:Y:S01]  /*8d60*/  FFMA.FTZ R116, R237, c[0x0][0x2d0], -R182 ;  /* 0x0000b400ed747a23 */ /* 0x000fe200000108b6 */
[----:B------:R-:W-:Y:S08]  /*8d70*/  MOV R237, R169 ;  /* 0x000000a900ed7202 */ /* 0x000ff00000000f00 */
[----:B------:R4:W4:Y:S10]  /*8d80*/  MUFU.EX2 R225, R125 ;  /* 0x0000007d00e17308 */ /* 0x0009340000000800 */
[----:B------:R-:W-:Y:S01]  /*8d90*/  MUFU.EX2 R190, R181 ;  /* 0x000000b500be7308 */ /* 0x000fe20000000800 */
[-C--:B-1----:R-:W-:Y:S03]  /*8da0*/  HMMA.16816.F32.BF16 R84, R172, R100.reuse, R84 ;  /* 0x00000064ac54723c */ /* 0x082fe60000041854 */
[--C-:B----4-:R-:W-:Y:S01]  /*8db0*/  FFMA.FTZ R104, R192, c[0x0][0x2d0], -R146.reuse ;  /* 0x0000b400c0687a23 */ /* 0x110fe20000010892 */
[----:B------:R-:W-:Y:S05]  /*8dc0*/  F2FP.BF16.PACK_AB R110, R170, R138 ;  /* 0x0000008aaa6e723e */ /* 0x000fea00000010ff */
[----:B------:R-:W-:Y:S03]  /*8dd0*/  MUFU.EX2 R192, R180 ;  /* 0x000000b400c07308 */ /* 0x000fe60000000800 */
[----:B------:R-:W-:Y:S01]  /*8de0*/  MOV R239, R170 ;  /* 0x000000aa00ef7202 */ /* 0x000fe20000000f00 */
[C---:B------:R-:W-:Y:S01]  /*8df0*/  HMMA.16816.F32.BF16 R88, R176.reuse, R100, R88 ;  /* 0x00000064b058723c */ /* 0x040fe20000041858 */
[----:B------:R-:W-:Y:S06]  /*8e00*/  LDSM.16.MT88.4 R124, [R201+0x2800] ;  /* 0x00280000c97c783b */ /* 0x000fec0000004200 */
[--C-:B------:R-:W-:Y:S01]  /*8e10*/  FFMA.FTZ R100, R195, c[0x0][0x2d0], -R146.reuse ;  /* 0x0000b400c3647a23 */ /* 0x100fe20000010892 */
[-C--:B------:R-:W-:Y:S01]  /*8e20*/  HMMA.16816.F32.BF16 R92, R176, R102.reuse, R92 ;  /* 0x00000066b05c723c */ /* 0x080fe2000004185c */
[----:B------:R1:W4:Y:S03]  /*8e30*/  MUFU.EX2 R154, R104 ;  /* 0x00000068009a7308 */ /* 0x0003260000000800 */
[----:B------:R-:W-:Y:S03]  /*8e40*/  F2FP.BF16.PACK_AB R101, R153, R156 ;  /* 0x0000009c9965723e */ /* 0x000fe600000010ff */
[----:B------:R-:W-:Y:S01]  /*8e50*/  MOV R177, R183 ;  /* 0x000000b700b17202 */ /* 0x000fe20000000f00 */
[----:B------:R-:W-:Y:S03]  /*8e60*/  HMMA.16816.F32.BF16 R96, R172, R102, R96 ;  /* 0x00000066ac60723c */ /* 0x000fe60000041860 */
[----:B------:R4:W-:Y:S01]  /*8e70*/  MUFU.EX2 R139, R100 ;  /* 0x00000064008b7308 */ /* 0x0009e20000000800 */
[----:B------:R-:W-:Y:S02]  /*8e80*/  MOV R183, R167 ;  /* 0x000000a700b77202 */ /* 0x000fe40000000f00 */
[----:B------:R-:W-:Y:S02]  /*8e90*/  MOV R179, R188 ;  /* 0x000000bc00b37202 */ /* 0x000fe40000000f00 */
[----:B------:R-:W-:Y:S04]  /*8ea0*/  F2FP.BF16.PACK_AB R102, R168, R162 ;  /* 0x000000a2a866723e */ /* 0x000fe800000010ff */
[----:B------:R-:W-:Y:S01]  /*8eb0*/  F2FP.BF16.PACK_AB R103, R169, R163 ;  /* 0x000000a3a967723e */ /* 0x000fe200000010ff */
[----:B------:R4:W-:Y:S01]  /*8ec0*/  MUFU.EX2 R222, R116 ;  /* 0x0000007400de7308 */ /* 0x0009e20000000800 */
[----:B------:R-:W-:Y:S02]  /*8ed0*/  F2FP.BF16.PACK_AB R172, R225, R224 ;  /* 0x000000e0e1ac723e */ /* 0x000fe400000010ff */
[----:B------:R-:W-:Y:S01]  /*8ee0*/  F2FP.BF16.PACK_AB R173, R194, R221 ;  /* 0x000000ddc2ad723e */ /* 0x000fe200000010ff */
[----:B-1----:R-:W1:Y:S01]  /*8ef0*/  LDSM.16.MT88.4 R104, [R201+0x400] ;  /* 0x00040000c968783b */ /* 0x002e620000004200 */
[-C--:B----4-:R-:W-:Y:S02]  /*8f00*/  F2FP.BF16.PACK_AB R109, R161, R154.reuse ;  /* 0x0000009aa16d723e */ /* 0x090fe400000010ff */
[----:B------:R-:W-:Y:S02]  /*8f10*/  MOV R245, R154 ;  /* 0x0000009a00f57202 */ /* 0x000fe40000000f00 */
[----:B------:R-:W-:Y:S01]  /*8f20*/  MOV R178, R184 ;  /* 0x000000b800b27202 */ /* 0x000fe20000000f00 */
[----:B------:R-:W-:Y:S01]  /*8f30*/  MUFU.EX2 R189, R128 ;  /* 0x0000008000bd7308 */ /* 0x000fe20000000800 */
[----:B------:R-:W-:Y:S09]  /*8f40*/  FFMA.FTZ R100, R196, c[0x0][0x2d0], -R146 ;  /* 0x0000b400c4647a23 */ /* 0x000ff20000010892 */
[----:B------:R4:W1:Y:S01]  /*8f50*/  MUFU.EX2 R171, R100 ;  /* 0x0000006400ab7308 */ /* 0x0008620000000800 */
[--C-:B------:R-:W-:Y:S01]  /*8f60*/  FFMA.FTZ R116, R236, c[0x0][0x2d0], -R182.reuse ;  /* 0x0000b400ec747a23 */ /* 0x100fe200000108b6 */
[----:B------:R-:W-:Y:S01]  /*8f70*/  MOV R236, R168 ;  /* 0x000000a800ec7202 */ /* 0x000fe20000000f00 */
[----:B------:R-:W-:Y:S01]  /*8f80*/  FFMA.FTZ R182, R247, c[0x0][0x2d0], -R182 ;  /* 0x0000b400f7b67a23 */ /* 0x000fe200000108b6 */
[----:B------:R-:W-:Y:S06]  /*8f90*/  MOV R247, R152 ;  /* 0x0000009800f77202 */ /* 0x000fec0000000f00 */
[----:B------:R1:W-:Y:S10]  /*8fa0*/  MUFU.EX2 R223, R116 ;  /* 0x0000007400df7308 */ /* 0x0003f40000000800 */
[----:B------:R-:W1:Y:S01]  /*8fb0*/  MUFU.EX2 R188, R129 ;  /* 0x0000008100bc7308 */ /* 0x000e620000000800 */
[----:B----4-:R-:W-:Y:S02]  /*8fc0*/  F2FP.BF16.PACK_AB R100, R152, R157 ;  /* 0x0000009d9864723e */ /* 0x010fe400000010ff */
[----:B-1----:R-:W-:Y:S02]  /*8fd0*/  F2FP.BF16.PACK_AB R111, R171, R139 ;  /* 0x0000008bab6f723e */ /* 0x002fe400000010ff */
[----:B------:R-:W-:Y:S05]  /*8fe0*/  MOV R240, R171 ;  /* 0x000000ab00f07202 */ /* 0x000fea0000000f00 */
[----:B------:R-:W-:Y:S01]  /*8ff0*/  MUFU.EX2 R184, R132 ;  /* 0x0000008400b87308 */ /* 0x000fe20000000800 */
[-C--:B------:R-:W-:Y:S05]  /*9000*/  HMMA.16816.F32.BF16 R4, R100, R104.reuse, R4 ;  /* 0x000000686404723c */ /* 0x080fea0000041804 */
[----:B------:R-:W-:Y:S01]  /*9010*/  FFMA.FTZ R116, R243, c[0x0][0x2d0], -R146 ;  /* 0x0000b400f3747a23 */ /* 0x000fe20000010892 */
[----:B------:R-:W-:Y:S02]  /*9020*/  MOV R243, R163 ;  /* 0x000000a300f37202 */ /* 0x000fe40000000f00 */
[C---:B------:R-:W-:Y:S01]  /*9030*/  HMMA.16816.F32.BF16 R8, R108.reuse, R104, R8 ;  /* 0x000000686c08723c */ /* 0x040fe20000041808 */
[----:B------:R1:W-:Y:S03]  /*9040*/  MUFU.EX2 R197, R116 ;  /* 0x0000007400c57308 */ /* 0x0003e60000000800 */
[----:B------:R-:W-:Y:S04]  /*9050*/  F2FP.BF16.PACK_AB R176, R188, R189 ;  /* 0x000000bdbcb0723e */ /* 0x000fe800000010ff */
[-C--:B------:R-:W-:Y:S03]  /*9060*/  HMMA.16816.F32.BF16 R12, R108, R106.reuse, R12 ;  /* 0x0000006a6c0c723c */ /* 0x080fe6000004180c */
[----:B------:R-:W4:Y:S05]  /*9070*/  MUFU.EX2 R193, R136 ;  /* 0x0000008800c17308 */ /* 0x000f2a0000000800 */
[C---:B------:R-:W-:Y:S01]  /*9080*/  HMMA.16816.F32.BF16 R16, R100.reuse, R106, R16 ;  /* 0x0000006a6410723c */ /* 0x040fe20000041810 */
[----:B------:R-:W5:Y:S04]  /*9090*/  LDSM.16.MT88.4 R104, [R201+0x1400] ;  /* 0x00140000c968783b */ /* 0x000f680000004200 */
[----:B------:R-:W5:Y:S03]  /*90a0*/  MUFU.EX2 R191, R137 ;  /* 0x0000008900bf7308 */ /* 0x000f660000000800 */
[-C--:B------:R-:W-:Y:S01]  /*90b0*/  HMMA.16816.F32.BF16 R20, R100, R112.reuse, R20 ;  /* 0x000000706414723c */ /* 0x080fe20000041814 */
[----:B-1----:R-:W-:Y:S07]  /*90c0*/  LDSM.16.MT88.4 R116, [R202+0x800] ;  /* 0x00080000ca74783b */ /* 0x002fee0000004200 */
[C---:B------:R-:W-:Y:S04]  /*90d0*/  HMMA.16816.F32.BF16 R24, R108.reuse, R112, R24 ;  /* 0x000000706c18723c */ /* 0x040fe80000041818 */
[----:B----4-:R-:W-:Y:S01]  /*90e0*/  F2FP.BF16.PACK_AB R174, R192, R193 ;  /* 0x000000c1c0ae723e */ /* 0x010fe200000010ff */
[----:B---3--:R-:W-:Y:S01]  /*90f0*/  FFMA.FTZ R135, R2, R135, R141 ;  /* 0x0000008702877223 */ /* 0x008fe2000001008d */
[----:B------:R-:W-:Y:S01]  /*9100*/  MOV R141, R165 ;  /* 0x000000a5008d7202 */ /* 0x000fe20000000f00 */
[----:B-----5:R-:W-:Y:S01]  /*9110*/  FFMA.FTZ R134, R0, R134, R150 ;  /* 0x0000008600867223 */ /* 0x020fe20000010096 */
[-C--:B------:R-:W-:Y:S04]  /*9120*/  HMMA.16816.F32.BF16 R28, R108, R114.reuse, R28 ;  /* 0x000000726c1c723c */ /* 0x080fe8000004181c */
[----:B------:R-:W-:Y:S01]  /*9130*/  FFMA.FTZ R3, R3, R142, R143 ;  /* 0x0000008e03037223 */ /* 0x000fe2000001008f */
[----:B------:R-:W-:Y:S02]  /*9140*/  MOV R142, R164 ;  /* 0x000000a4008e7202 */ /* 0x000fe40000000f00 */
[----:B------:R-:W-:Y:S01]  /*9150*/  MOV R143, R151 ;  /* 0x00000097008f7202 */ /* 0x000fe20000000f00 */
[C---:B------:R-:W-:Y:S01]  /*9160*/  HMMA.16816.F32.BF16 R32, R100.reuse, R114, R32 ;  /* 0x000000726420723c */ /* 0x040fe20000041820 */
[----:B------:R-:W1:Y:S01]  /*9170*/  LDSM.16.MT88.4 R112, [R202+0x1400] ;  /* 0x00140000ca70783b */ /* 0x000e620000004200 */
[----:B------:R-:W-:Y:S02]  /*9180*/  MUFU.EX2 R151, R133 ;  /* 0x0000008500977308 */ /* 0x000fe40000000800 */
[----:B------:R-:W-:Y:S01]  /*9190*/  FADD.FTZ R0, R143, R135 ;  /* 0x000000878f007221 */ /* 0x000fe20000010000 */
[----:B------:R-:W-:Y:S01]  /*91a0*/  F2FP.BF16.PACK_AB R175, R190, R191 ;  /* 0x000000bfbeaf723e */ /* 0x000fe200000010ff */
[----:B------:R-:W-:Y:S02]  /*91b0*/  FADD.FTZ R2, R187, R3 ;  /* 0x00000003bb027221 */ /* 0x000fe40000010000 */
[-C--:B------:R-:W-:Y:S04]  /*91c0*/  HMMA.16816.F32.BF16 R36, R100, R104.reuse, R36 ;  /* 0x000000686424723c */ /* 0x080fe80000041824 */
[----:B------:R-:W-:Y:S04]  /*91d0*/  MUFU.EX2 R187, R130 ;  /* 0x0000008200bb7308 */ /* 0x000fe80000000800 */
[C---:B------:R-:W-:Y:S08]  /*91e0*/  HMMA.16816.F32.BF16 R40, R108.reuse, R104, R40 ;  /* 0x000000686c28723c */ /* 0x040ff00000041828 */
[-C--:B------:R-:W-:Y:S04]  /*91f0*/  HMMA.16816.F32.BF16 R44, R108, R106.reuse, R44 ;  /* 0x0000006a6c2c723c */ /* 0x080fe8000004182c */
[----:B--2---:R-:W-:Y:S02]  /*9200*/  FFMA.FTZ R145, R145, R185, R186 ;  /* 0x000000b991917223 */ /* 0x004fe400000100ba */
[----:B------:R-:W2:Y:S02]  /*9210*/  MUFU.EX2 R186, R182 ;  /* 0x000000b600ba7308 */ /* 0x000ea40000000800 */
[C---:B------:R-:W-:Y:S01]  /*9220*/  HMMA.16816.F32.BF16 R48, R100.reuse, R106, R48 ;  /* 0x0000006a6430723c */ /* 0x040fe20000041830 */
[----:B------:R-:W3:Y:S03]  /*9230*/  LDSM.16.MT88.4 R104, [R201+0x2400] ;  /* 0x00240000c968783b */ /* 0x000ee60000004200 */
[----:B------:R-:W-:Y:S01]  /*9240*/  FADD.FTZ R145, R140, R145 ;  /* 0x000000918c917221 */ /* 0x000fe20000010000 */
[----:B------:R-:W-:Y:S03]  /*9250*/  MOV R140, R166 ;  /* 0x000000a6008c7202 */ /* 0x000fe60000000f00 */
[-C--:B-1----:R-:W-:Y:S01]  /*9260*/  HMMA.16816.F32.BF16 R52, R100, R112.reuse, R52 ;  /* 0x000000706434723c */ /* 0x082fe20000041834 */
[----:B------:R-:W-:Y:S01]  /*9270*/  LDSM.16.MT88.4 R164, [R201+0xc00] ;  /* 0x000c0000c9a4783b */ /* 0x000fe20000004200 */
[----:B------:R1:W-:Y:S02]  /*9280*/  MUFU.EX2 R185, R131 ;  /* 0x0000008300b97308 */ /* 0x0003e40000000800 */
[----:B------:R-:W-:Y:S02]  /*9290*/  FADD.FTZ R3, R141, R145 ;  /* 0x000000918d037221 */ /* 0x000fe40000010000 */
[----:B------:R-:W-:Y:S02]  /*92a0*/  FADD.FTZ R2, R140, R2 ;  /* 0x000000028c027221 */ /* 0x000fe40000010000 */
[C---:B------:R-:W-:Y:S04]  /*92b0*/  HMMA.16816.F32.BF16 R56, R108.reuse, R112, R56 ;  /* 0x000000706c38723c */ /* 0x040fe80000041838 */
[----:B------:R-:W-:Y:S01]  /*92c0*/  FADD.FTZ R3, R178, R3 ;  /* 0x00000003b2037221 */ /* 0x000fe20000010000 */
[----:B--2---:R-:W-:Y:S01]  /*92d0*/  F2FP.BF16.PACK_AB R178, R186, R187 ;  /* 0x000000bbbab2723e */ /* 0x004fe200000010ff */
[----:B------:R-:W-:Y:S02]  /*92e0*/  FADD.FTZ R145, R179, R2 ;  /* 0x00000002b3917221 */ /* 0x000fe40000010000 */
[-C--:B------:R-:W-:Y:S04]  /*92f0*/  HMMA.16816.F32.BF16 R60, R108, R114.reuse, R60 ;  /* 0x000000726c3c723c */ /* 0x080fe8000004183c */
[----:B------:R-:W-:Y:S04]  /*9300*/  MOV R2, R158 ;  /* 0x0000009e00027202 */ /* 0x000fe80000000f00 */
[C---:B------:R-:W-:Y:S01]  /*9310*/  HMMA.16816.F32.BF16 R64, R100.reuse, R114, R64 ;  /* 0x000000726440723c */ /* 0x040fe20000041840 */
[----:B------:R-:W2:Y:S07]  /*9320*/  LDSM.16.MT88.4 R112, [R202+0x2400] ;  /* 0x00240000ca70783b */ /* 0x000eae0000004200 */
[-C--:B---3--:R-:W-:Y:S01]  /*9330*/  HMMA.16816.F32.BF16 R68, R100, R104.reuse, R68 ;  /* 0x000000686444723c */ /* 0x088fe20000041844 */
[----:B-1----:R-:W-:Y:S07]  /*9340*/  LDSM.16.MT88.4 R128, [R201+0x1c00] ;  /* 0x001c0000c980783b */ /* 0x002fee0000004200 */
[C---:B------:R-:W-:Y:S07]  /*9350*/  HMMA.16816.F32.BF16 R72, R108.reuse, R104, R72 ;  /* 0x000000686c48723c */ /* 0x040fee0000041848 */
[--C-:B------:R-:W-:Y:S01]  /*9360*/  FFMA.FTZ R104, R241, c[0x0][0x2d0], -R146.reuse ;  /* 0x0000b400f1687a23 */ /* 0x100fe20000010892 */
[-C--:B------:R-:W-:Y:S03]  /*9370*/  HMMA.16816.F32.BF16 R76, R108, R106.reuse, R76 ;  /* 0x0000006a6c4c723c */ /* 0x080fe6000004184c */
[----:B------:R1:W-:Y:S01]  /*9380*/  MUFU.EX2 R198, R104 ;  /* 0x0000006800c67308 */ /* 0x0003e20000000800 */
[----:B------:R-:W-:Y:S04]  /*9390*/  MOV R241, R139 ;  /* 0x0000008b00f17202 */ /* 0x000fe80000000f00 */
[C---:B------:R-:W-:Y:S08]  /*93a0*/  HMMA.16816.F32.BF16 R80, R100.reuse, R106, R80 ;  /* 0x0000006a6450723c */ /* 0x040ff00000041850 */
[-C--:B--2---:R-:W-:Y:S08]  /*93b0*/  HMMA.16816.F32.BF16 R84, R100, R112.reuse, R84 ;  /* 0x000000706454723c */ /* 0x084ff00000041854 */
[C---:B------:R-:W-:Y:S04]  /*93c0*/  HMMA.16816.F32.BF16 R88, R108.reuse, R112, R88 ;  /* 0x000000706c58723c */ /* 0x040fe80000041858 */
[--C-:B-1----:R-:W-:Y:S01]  /*93d0*/  FFMA.FTZ R104, R242, c[0x0][0x2d0], -R146.reuse ;  /* 0x0000b400f2687a23 */ /* 0x102fe20000010892 */
[----:B------:R-:W-:Y:S02]  /*93e0*/  MOV R242, R138 ;  /* 0x0000008a00f27202 */ /* 0x000fe40000000f00 */
[--C-:B------:R-:W-:Y:S01]  /*93f0*/  FFMA.FTZ R112, R246, c[0x0][0x2d0], -R146.reuse ;  /* 0x0000b400f6707a23 */ /* 0x100fe20000010892 */
[-C--:B------:R-:W-:Y:S01]  /*9400*/  HMMA.16816.F32.BF16 R92, R108, R114.reuse, R92 ;  /* 0x000000726c5c723c */ /* 0x080fe2000004185c */
[----:B------:R1:W2:Y:S03]  /*9410*/  MUFU.EX2 R196, R104 ;  /* 0x0000006800c47308 */ /* 0x0002a60000000800 */
[----:B------:R-:W-:Y:S01]  /*9420*/  MOV R246, R153 ;  /* 0x0000009900f67202 */ /* 0x000fe20000000f00 */
[----:B------:R-:W-:Y:S01]  /*9430*/  FFMA.FTZ R146, R234, c[0x0][0x2d0], -R146 ;  /* 0x0000b400ea927a23 */ /* 0x000fe20000010892 */
[----:B------:R-:W-:Y:S02]  /*9440*/  MOV R234, R157 ;  /* 0x0000009d00ea7202 */ /* 0x000fe40000000f00 */
[----:B------:R-:W-:Y:S03]  /*9450*/  HMMA.16816.F32.BF16 R96, R100, R114, R96 ;  /* 0x000000726460723c */ /* 0x000fe60000041860 */
[----:B------:R3:W4:Y:S01]  /*9460*/  MUFU.EX2 R195, R112 ;  /* 0x0000007000c37308 */ /* 0x0007220000000800 */
[----:B------:R-:W-:Y:S01]  /*9470*/  F2FP.BF16.PACK_AB R108, R217, R199 ;  /* 0x000000c7d96c723e */ /* 0x000fe200000010ff */
[----:B------:R-:W-:Y:S01]  /*9480*/  FADD.FTZ R3, R234, R3 ;  /* 0x00000003ea037221 */ /* 0x000fe20000010000 */
[----:B------:R-:W-:Y:S02]  /*9490*/  F2FP.BF16.PACK_AB R110, R223, R222 ;  /* 0x000000dedf6e723e */ /* 0x000fe400000010ff */
[----:B------:R-:W-:Y:S01]  /*94a0*/  F2FP.BF16.PACK_AB R100, R251, R232 ;  /* 0x000000e8fb64723e */ /* 0x000fe200000010ff */
[----:B------:R-:W-:Y:S03]  /*94b0*/  FADD.FTZ R3, R247, R3 ;  /* 0x00000003f7037221 */ /* 0x000fe60000010000 */
[----:B------:R-:W-:Y:S01]  /*94c0*/  F2FP.BF16.PACK_AB R101, R227, R229 ;  /* 0x000000e5e365723e */ /* 0x000fe200000010ff */
[----:B------:R5:W5:Y:S01]  /*94d0*/  MUFU.EX2 R150, R146 ;  /* 0x0000009200967308 */ /* 0x000b620000000800 */
[----:B------:R-:W-:Y:S02]  /*94e0*/  F2FP.BF16.PACK_AB R102, R231, R228 ;  /* 0x000000e4e766723e */ /* 0x000fe400000010ff */
[----:B------:R-:W-:Y:S01]  /*94f0*/  F2FP.BF16.PACK_AB R103, R226, R230 ;  /* 0x000000e6e267723e */ /* 0x000fe200000010ff */
[----:B-1----:R-:W1:Y:S01]  /*9500*/  LDSM.16.MT88.4 R104, [R201+0x800] ;  /* 0x00080000c968783b */ /* 0x002e620000004200 */
[----:B--2---:R-:W-:Y:S07]  /*9510*/  F2FP.BF16.PACK_AB R109, R196, R198 ;  /* 0x000000c6c46d723e */ /* 0x004fee00000010ff */
[----:B---3--:R-:W2:Y:S01]  /*9520*/  LDSM.16.MT88.4 R112, [R202+0x1800] ;  /* 0x00180000ca70783b */ /* 0x008ea20000004200 */
[----:B----4-:R-:W-:Y:S01]  /*9530*/  F2FP.BF16.PACK_AB R111, R195, R197 ;  /* 0x000000c5c36f723e */ /* 0x010fe200000010ff */
[----:B-----5:R-:W-:Y:S01]  /*9540*/  FADD.FTZ R146, R183, R0 ;  /* 0x00000000b7927221 */ /* 0x020fe20000010000 */
[----:B------:R-:W-:Y:S05]  /*9550*/  F2FP.BF16.PACK_AB R179, R150, R151 ;  /* 0x0000009796b3723e */ /* 0x000fea00000010ff */
[----:B------:R-:W-:Y:S01]  /*9560*/  LDSM.16.MT88.4 R180, [R201+0x2c00] ;  /* 0x002c0000c9b4783b */ /* 0x000fe20000004200 */
[----:B------:R-:W-:Y:S01]  /*9570*/  FADD.FTZ R2, R2, R146 ;  /* 0x0000009202027221 */ /* 0x000fe20000010000 */
[----:B------:R-:W-:Y:S01]  /*9580*/  MOV R146, R148 ;  /* 0x0000009400927202 */ /* 0x000fe20000000f00 */
        /* <DEDUP_REMOVED lines=16> */
[C---:B------:R-:W-:Y:S01]  /*9690*/  HMMA.16816.F32.BF16 R64, R100.reuse, R114, R64 ;  /* 0x000000726440723c */ /* 0x040fe20000041840 */
[----:B------:R-:W2:Y:S07]  /*96a0*/  LDSM.16.MT88.4 R112, [R202+0xc00] ;  /* 0x000c0000ca70783b */ /* 0x000eae0000004200 */
[-C--:B------:R-:W-:Y:S08]  /*96b0*/  HMMA.16816.F32.BF16 R68, R100, R124.reuse, R68 ;  /* 0x0000007c6444723c */ /* 0x080ff00000041844 */
[C---:B------:R-:W-:Y:S08]  /*96c0*/  HMMA.16816.F32.BF16 R72, R108.reuse, R124, R72 ;  /* 0x0000007c6c48723c */ /* 0x040ff00000041848 */
[-C--:B------:R-:W-:Y:S08]  /*96d0*/  HMMA.16816.F32.BF16 R76, R108, R126.reuse, R76 ;  /* 0x0000007e6c4c723c */ /* 0x080ff0000004184c */
[C---:B------:R-:W-:Y:S08]  /*96e0*/  HMMA.16816.F32.BF16 R80, R100.reuse, R126, R80 ;  /* 0x0000007e6450723c */ /* 0x040ff00000041850 */
[-C--:B-1----:R-:W-:Y:S08]  /*96f0*/  HMMA.16816.F32.BF16 R84, R100, R104.reuse, R84 ;  /* 0x000000686454723c */ /* 0x082ff00000041854 */
[C---:B------:R-:W-:Y:S07]  /*9700*/  HMMA.16816.F32.BF16 R88, R108.reuse, R104, R88 ;  /* 0x000000686c58723c */ /* 0x040fee0000041858 */
[----:B------:R-:W-:Y:S01]  /*9710*/  FADD.FTZ R104, R142, R134 ;  /* 0x000000868e687221 */ /* 0x000fe20000010000 */
[-C--:B------:R-:W-:Y:S01]  /*9720*/  HMMA.16816.F32.BF16 R92, R108, R106.reuse, R92 ;  /* 0x0000006a6c5c723c */ /* 0x080fe2000004185c */
[----:B------:R-:W1:Y:S03]  /*9730*/  LDSM.16.MT88.4 R140, [R202+0x1c00] ;  /* 0x001c0000ca8c783b */ /* 0x000e660000004200 */
[----:B------:R-:W-:Y:S01]  /*9740*/  FADD.FTZ R0, R177, R104 ;  /* 0x00000068b1007221 */ /* 0x000fe20000010000 */
[----:B------:R-:W-:Y:S03]  /*9750*/  F2FP.BF16.PACK_AB R177, R184, R185 ;  /* 0x000000b9b8b1723e */ /* 0x000fe600000010ff */
[----:B------:R-:W-:Y:S08]  /*9760*/  HMMA.16816.F32.BF16 R96, R100, R106, R96 ;  /* 0x0000006a6460723c */ /* 0x000ff00000041860 */
[-C--:B------:R-:W-:Y:S01]  /*9770*/  HMMA.16816.F32.BF16 R152, R172, R164.reuse, R4 ;  /* 0x000000a4ac98723c */ /* 0x080fe20000041804 */
[----:B------:R-:W3:Y:S07]  /*9780*/  LDSM.16.MT88.4 R4, [R202+0x2c00] ;  /* 0x002c0000ca04783b */ /* 0x000eee0000004200 */
[C---:B------:R-:W-:Y:S07]  /*9790*/  HMMA.16816.F32.BF16 R156, R176.reuse, R164, R8 ;  /* 0x000000a4b09c723c */ /* 0x040fee0000041808 */
[----:B------:R-:W-:Y:S01]  /*97a0*/  MOV R11, R160 ;  /* 0x000000a0000b7202 */ /* 0x000fe20000000f00 */
[----:B------:R-:W-:Y:S01]  /*97b0*/  FADD.FTZ R10, R238, R145 ;  /* 0x00000091ee0a7221 */ /* 0x000fe20000010000 */
[-C--:B------:R-:W-:Y:S01]  /*97c0*/  HMMA.16816.F32.BF16 R160, R176, R166.reuse, R12 ;  /* 0x000000a6b0a0723c */ /* 0x080fe2000004180c */
[----:B------:R-:W4:Y:S02]  /*97d0*/  LDL R12, [R1+0x14] ;  /* 0x00001400010c7983 */ /* 0x000f240000100800 */
[----:B------:R-:W-:Y:S01]  /*97e0*/  FADD.FTZ R0, R11, R0 ;  /* 0x000000000b007221 */ /* 0x000fe20000010000 */
[----:B------:R-:W-:Y:S01]  /*97f0*/  MOV R145, R149 ;  /* 0x0000009500917202 */ /* 0x000fe20000000f00 */
[----:B------:R-:W-:Y:S02]  /*9800*/  FADD.FTZ R9, R244, R2 ;  /* 0x00000002f4097221 */ /* 0x000fe40000010000 */
[----:B------:R-:W-:Y:S01]  /*9810*/  FADD.FTZ R2, R246, R10 ;  /* 0x0000000af6027221 */ /* 0x000fe20000010000 */
[C---:B------:R-:W-:Y:S04]  /*9820*/  HMMA.16816.F32.BF16 R164, R172.reuse, R166, R16 ;  /* 0x000000a6aca4723c */ /* 0x040fe80000041810 */
[----:B------:R-:W-:Y:S02]  /*9830*/  FADD.FTZ R10, R250, R3 ;  /* 0x00000003fa0a7221 */ /* 0x000fe40000010000 */
[----:B------:R-:W-:Y:S01]  /*9840*/  FADD.FTZ R8, R245, R0 ;  /* 0x00000000f5087221 */ /* 0x000fe20000010000 */
[-C--:B------:R-:W-:Y:S01]  /*9850*/  MOV R17, R144.reuse ;  /* 0x0000009000117202 */ /* 0x080fe20000000f00 */
        /* <DEDUP_REMOVED lines=24> */
[-C--:B-1----:R-:W-:Y:S04]  /*99e0*/  HMMA.16816.F32.BF16 R132, R172, R140.reuse, R52 ;  /* 0x0000008cac84723c */ /* 0x082fe80000041834 */
        /* <DEDUP_REMOVED lines=11> */
[-C--:B------:R-:W-:Y:S08]  /*9aa0*/  HMMA.16816.F32.BF16 R68, R172, R180.reuse, R68 ;  /* 0x000000b4ac44723c */ /* 0x080ff00000041844 */
        /* <DEDUP_REMOVED lines=8> */
[----:B------:R-:W-:Y:S01]  /*9b30*/  FADD.FTZ R2, R221, R8 ;  /* 0x00000008dd027221 */ /* 0x000fe20000010000 */
[----:B------:R-:W-:Y:S01]  /*9b40*/  IADD3 R221, R235, -0x1, RZ ;  /* 0xffffffffebdd7810 */ /* 0x000fe20007ffe0ff */
        /* <DEDUP_REMOVED lines=21> */
[----:B----4-:R-:W-:Y:S02]  /*9ca0*/  ISETP.GT.AND P0, PT, R235, R12, PT ;  /* 0x0000000ceb00720c */ /* 0x010fe40003f04270 */
[----:B------:R-:W-:Y:S11]  /*9cb0*/  MOV R235, R221 ;  /* 0x000000dd00eb7202 */ /* 0x000ff60000000f00 */
[----:B-1----:R-:W-:-:S05]  /*9cc0*/  @P0 BRA `(.L_x_1479) ;  /* 0xffffbd5000000947 */ /* 0x002fca000383ffff */
.L_x_1468:
[----:B------:R-:W-:-:S13]  /*9cd0*/  ISETP.GE.AND P0, PT, R221, RZ, PT ;  /* 0x000000ffdd00720c */ /* 0x000fda0003f06270 */
[----:B------:R-:W-:Y:S05]  /*9ce0*/  @!P0 BRA `(.L_x_1480) ;  /* 0x000034d000008947 */ /* 0x000fea0003800000 */
[----:B------:R-:W-:Y:S01]  /*9cf0*/  IMAD.MOV.U32 R145, RZ, RZ, R148 ;  /* 0x000000ffff917224 */ /* 0x000fe200078e0094 */
[----:B------:R-:W-:Y:S01]  /*9d00*/  MOV R151, R17 ;  /* 0x0000001100977202 */ /* 0x000fe20000000f00 */
[----:B-1----:R-:W-:Y:S01]  /*9d10*/  IMAD.MOV.U32 R0, RZ, RZ, R149 ;  /* 0x000000ffff007224 */ /* 0x002fe200078e0095 */
[----:B------:R-:W-:Y:S02]  /*9d20*/  MOV R150, R147 ;  /* 0x0000009300967202 */ /* 0x000fe40000000f00 */
.L_x_1487:
[----:B------:R-:W2:Y:S01]  /*9d30*/  LDL.64 R6, [R1+0x30] ;  /* 0x0000300001067983 */ /* 0x000ea20000100a00 */
[----:B------:R-:W-:Y:S04]  /*9d40*/  DEPBAR.LE SB0, 0x0 ;  /* 0x000080000000791a */ /* 0x000fe80000000000 */
[----:B------:R-:W3:Y:S01]  /*9d50*/  LDL R5, [R1+0x3c] ;  /* 0x00003c0001057983 */ /* 0x000ee20000100800 */
[----:B------:R-:W-:Y:S01]  /*9d60*/  WARPSYNC 0xffffffff ;  /* 0xffffffff00007948 */ /* 0x000fe20003800000 */
[----:B------:R-:W-:Y:S01]  /*9d70*/  SHF.R.S32.HI R4, RZ, 0x1f, R233 ;  /* 0x0000001fff047819 */ /* 0x000fe200000114e9 */
[C---:B------:R-:W-:Y:S01]  /*9d80*/  IMAD.WIDE.U32 R2, R233.reuse, c[0x0][0x208], RZ ;  /* 0x00008200e9027a25 */ /* 0x040fe200078e00ff */
[----:B------:R-:W-:Y:S03]  /*9d90*/  BAR.SYNC.DEFER_BLOCKING 0x0 ;  /* 0x0000000000007b1d */ /* 0x000fe60000010000 */
[----:B------:R-:W-:Y:S02]  /*9da0*/  IMAD R4, R4, c[0x0][0x208], RZ ;  /* 0x0000820004047a24 */ /* 0x000fe400078e02ff */
[----:B------:R-:W-:Y:S02]  /*9db0*/  IMAD.SHL.U32 R45, R252, 0x2, RZ ;  /* 0x00000002fc2d7824 */ /* 0x000fe400078e00ff */
[----:B------:R-:W-:Y:S02]  /*9dc0*/  IMAD R4, R233, c[0x0][0x20c], R4 ;  /* 0x00008300e9047a24 */ /* 0x000fe400078e0204 */
[----:B------:R-:W-:Y:S02]  /*9dd0*/  IMAD.SHL.U32 R47, R218, 0x2, RZ ;  /* 0x00000002da2f7824 */ /* 0x000fe400078e00ff */
[----:B------:R-:W-:Y:S01]  /*9de0*/  IMAD.IADD R3, R3, 0x1, R4 ;  /* 0x0000000103037824 */ /* 0x000fe200078e0204 */
[----:B------:R-:W-:Y:S03]  /*9df0*/  SHF.R.S32.HI R4, RZ, 0x1f, R220 ;  /* 0x0000001fff047819 */ /* 0x000fe600000114dc */
[----:B------:R-:W-:Y:S04]  /*9e00*/  IMAD.WIDE.U32 R2, R220, c[0x0][0x218], R2 ;  /* 0x00008600dc027a25 */ /* 0x000fe800078e0002 */
[----:B------:R-:W-:Y:S04]  /*9e10*/  IMAD R4, R4, c[0x0][0x218], RZ ;  /* 0x0000860004047a24 */ /* 0x000fe800078e02ff */
[----:B------:R-:W-:Y:S01]  /*9e20*/  IMAD R4, R220, c[0x0][0x21c], R4 ;  /* 0x00008700dc047a24 */ /* 0x000fe200078e0204 */
        /* <DEDUP_REMOVED lines=14> */
[----:B------:R-:W-:Y:S02]  /*9f10*/  SHF.R.S32.HI R6, RZ, 0x1f, R252 ;  /* 0x0000001fff067819 */ /* 0x000fe400000114fc */
[----:B---3--:R-:W-:Y:S01]  /*9f20*/  IADD3.X R2, R5, R3, R4, P0, !PT ;  /* 0x0000000305027210 */ /* 0x008fe200007fe404 */
[----:B------:R-:W-:Y:S01]  /*9f30*/  IMAD.SHL.U32 R54, R7, 0x2, RZ ;  /* 0x0000000207367824 */ /* 0x000fe200078e00ff */
[----:B------:R-:W-:Y:S02]  /*9f40*/  IADD3 R5, R218, 0x40, RZ ;  /* 0x00000040da057810 */ /* 0x000fe40007ffe0ff */
[C---:B------:R-:W-:Y:S02]  /*9f50*/  LEA R52, P0, R147.reuse, c[0x0][0x1f8], 0x1 ;  /* 0x00007e0093347a11 */ /* 0x040fe400078008ff */
[----:B------:R-:W-:Y:S02]  /*9f60*/  SHF.R.S32.HI R5, RZ, 0x1f, R5 ;  /* 0x0000001fff057819 */ /* 0x000fe40000011405 */
[----:B------:R-:W-:Y:S02]  /*9f70*/  LEA.HI.X R147, R147, c[0x0][0x1fc], R2, 0x1, P0 ;  /* 0x00007f0093937a11 */ /* 0x000fe400000f0c02 */
[----:B------:R-:W-:Y:S02]  /*9f80*/  SHF.L.U64.HI R53, R7, 0x1, R5 ;  /* 0x0000000107357819 */ /* 0x000fe40000010205 */
[----:B------:R-:W-:Y:S02]  /*9f90*/  SHF.R.S32.HI R5, RZ, 0x1f, R218 ;  /* 0x0000001fff057819 */ /* 0x000fe400000114da */
[----:B------:R-:W-:Y:S02]  /*9fa0*/  SHF.L.U64.HI R39, R252, 0x1, R6 ;  /* 0x00000001fc277819 */ /* 0x000fe40000010206 */
[----:B------:R-:W-:Y:S01]  /*9fb0*/  SHF.L.U64.HI R38, R218, 0x1, R5 ;  /* 0x00000001da267819 */ /* 0x000fe20000010205 */
[----:B------:R-:W-:-:S05]  /*9fc0*/  BRA.DIV ~URZ, `(.L_x_1481) ;  /* 0x000083e27f007947 */ /* 0x000fca000b800000 */
[----:B-1--4-:R1:W2:Y:S02]  /*9fd0*/  SHFL.IDX PT, R3, R147, RZ, 0x1c1f ;  /* 0x001c1fff93037589 */ /* 0x0122a400000e0000 */
.L_x_1536:
[-C--:B------:R-:W-:Y:S01]  /*9fe0*/  HMMA.16816.F32.BF16 R4, R64, R16.reuse, RZ ;  /* 0x000000104004723c */ /* 0x080fe200000418ff */
[----:B------:R-:W3:Y:S01]  /*9ff0*/  SHFL.IDX PT, R2, R52, RZ, 0x1c1f ;  /* 0x001c1fff34027589 */ /* 0x000ee200000e0000 */
[----:B------:R-:W-:Y:S01]  /*a000*/  BSSY B0, `(.L_x_1482) ;  /* 0x00000ef000007945 */ /* 0x000fe20003800000 */
[----:B------:R-:W-:Y:S02]  /*a010*/  ISETP.GE.AND P0, PT, R218, c[0x0][0x1d4], PT ;  /* 0x00007500da007a0c */ /* 0x000fe40003f06270 */
[----:B------:R-:W-:Y:S02]  /*a020*/  ISETP.GE.AND P2, PT, R252, c[0x0][0x1d4], PT ;  /* 0x00007500fc007a0c */ /* 0x000fe40003f46270 */
[----:B------:R-:W-:Y:S01]  /*a030*/  IADD3 R148, R218, 0x40, RZ ;  /* 0x00000040da947810 */ /* 0x000fe20007ffe0ff */
[C---:B------:R-:W-:Y:S01]  /*a040*/  HMMA.16816.F32.BF16 R8, R60.reuse, R16, RZ ;  /* 0x000000103c08723c */ /* 0x040fe200000418ff */
[----:B------:R-:W4:Y:S03]  /*a050*/  SHFL.IDX PT, R52, R52, 0x1, 0x1c1f ;  /* 0x003c1f0034347f89 */ /* 0x000f2600000e0000 */
        /* <DEDUP_REMOVED lines=12> */
[----:B------:R-:W-:Y:S03]  /*a120*/  IADD3 R36, P6, R2, R45, RZ ;  /* 0x0000002d02247210 */ /* 0x000fe60007fde0ff */
[C-C-:B--2---:R-:W-:Y:S01]  /*a130*/  IMAD.X R29, R3.reuse, 0x1, R38.reuse, P1 ;  /* 0x00000001031d7824 */ /* 0x144fe200008e0626 */
[----:B------:R-:W-:Y:S02]  /*a140*/  ISETP.GE.AND P1, PT, R148, c[0x0][0x1d4], PT ;  /* 0x0000750094007a0c */ /* 0x000fe40003f26270 */
[C---:B------:R-:W-:Y:S01]  /*a150*/  IMAD.X R37, R3.reuse, 0x1, R39, P6 ;  /* 0x0000000103257824 */ /* 0x040fe200030e0627 */
[----:B------:R-:W-:Y:S01]  /*a160*/  IADD3 R2, P6, R2, R54, RZ ;  /* 0x0000003602027210 */ /* 0x000fe20007fde0ff */
[----:B------:R2:W-:Y:S01]  /*a170*/  LDGSTS.E.BYPASS.LTC128B.128 [R219+0x100], [R28.64], !P0 ;  /* 0x001000001cdb7fae */ /* 0x0005e2000c101d46 */
[-C--:B----4-:R-:W-:Y:S03]  /*a180*/  IADD3 R46, P5, P0, R46, R52.reuse, R47 ;  /* 0x000000342e2e7210 */ /* 0x090fe600078be02f */
[----:B------:R-:W-:Y:S01]  /*a190*/  IMAD.X R3, R3, 0x1, R53, P6 ;  /* 0x0000000103037824 */ /* 0x000fe200030e0635 */
[----:B------:R-:W-:Y:S02]  /*a1a0*/  ISETP.NE.U32.AND P6, PT, R217, RZ, PT ;  /* 0x000000ffd900720c */ /* 0x000fe40003fc5070 */
[-C--:B-1----:R-:W-:Y:S01]  /*a1b0*/  IADD3.X R47, RZ, R147.reuse, R38, P5, P0 ;  /* 0x00000093ff2f7210 */ /* 0x082fe20002fe0426 */
[----:B------:R1:W-:Y:S01]  /*a1c0*/  LDGSTS.E.BYPASS.LTC128B.128 [R219+0x1100], [R36.64], !P2 ;  /* 0x0110000024db7fae */ /* 0x0003e2000d101d46 */
[-C--:B------:R-:W-:Y:S04]  /*a1d0*/  IADD3 R44, P5, P0, R44, R52.reuse, R45 ;  /* 0x000000342c2c7210 */ /* 0x080fe800078be02d */
[-C--:B------:R-:W-:Y:S02]  /*a1e0*/  IADD3.X R45, RZ, R147.reuse, R39, P5, P0 ;  /* 0x00000093ff2d7210 */ /* 0x080fe40002fe0427 */
[----:B------:R-:W-:Y:S01]  /*a1f0*/  ISETP.NE.U32.AND P0, PT, R40, RZ, PT ;  /* 0x000000ff2800720c */ /* 0x000fe20003f05070 */
[----:B------:R3:W-:Y:S08]  /*a200*/  LDGSTS.E.BYPASS.LTC128B.128 [R219+0x2100], [R2.64], !P1 ;  /* 0x0210000002db7fae */ /* 0x0007f0000c901d46 */
[----:B------:R4:W-:Y:S01]  /*a210*/  LDGSTS.E.BYPASS.LTC128B.128.ZFILL [R219+0x900], [R46.64], P6 ;  /* 0x009000002edb7fae */ /* 0x0009e2000b141d46 */
[-C--:B--2---:R-:W-:Y:S07]  /*a220*/  HMMA.16816.F32.BF16 R28, R60, R34.reuse, RZ ;  /* 0x000000223c1c723c */ /* 0x084fee00000418ff */
[----:B------:R4:W-:Y:S01]  /*a230*/  LDGSTS.E.BYPASS.LTC128B.128.ZFILL [R219+0x1900], [R44.64], P0 ;  /* 0x019000002cdb7fae */ /* 0x0009e20008141d46 */
[C---:B------:R-:W-:Y:S08]  /*a240*/  HMMA.16816.F32.BF16 R32, R64.reuse, R34, RZ ;  /* 0x000000224020723c */ /* 0x040ff000000418ff */
[-C--:B-1----:R-:W-:Y:S01]  /*a250*/  HMMA.16816.F32.BF16 R36, R64, R48.reuse, RZ ;  /* 0x000000304024723c */ /* 0x082fe200000418ff */
[----:B---3--:R-:W-:Y:S04]  /*a260*/  SEL R2, RZ, 0x10, P1 ;  /* 0x00000010ff027807 */ /* 0x008fe80000800000 */
        /* <DEDUP_REMOVED lines=77> */
[----:B------:R-:W-:Y:S07]  /*a740*/  LDSM.16.M88.4 R184, [R200+0x2800] ;  /* 0x00280000c8b8783b */ /* 0x000fee0000000200 */
[----:B------:R-:W-:Y:S01]  /*a750*/  HMMA.16816.F32.BF16 R64, R176, R194, R64 ;  /* 0x000000c2b040723c */ /* 0x000fe20000041840 */
[----:B------:R-:W1:Y:S07]  /*a760*/  LDSM.16.M88.4 R176, [R200+0x2400] ;  /* 0x00240000c8b0783b */ /* 0x000e6e0000000200 */
[-C--:B--2---:R-:W-:Y:S01]  /*a770*/  HMMA.16816.F32.BF16 R4, R172, R180.reuse, R4 ;  /* 0x000000b4ac04723c */ /* 0x084fe20000041804 */
[----:B------:R-:W2:Y:S07]  /*a780*/  LDSM.16.M88.4 R192, [R200+0x2c00] ;  /* 0x002c0000c8c0783b */ /* 0x000eae0000000200 */
[C---:B---3--:R-:W-:Y:S08]  /*a790*/  HMMA.16816.F32.BF16 R8, R188.reuse, R180, R8 ;  /* 0x000000b4bc08723c */ /* 0x048ff00000041808 */
        /* <DEDUP_REMOVED lines=13> */
[-C--:B--2---:R-:W-:Y:S08]  /*a870*/  HMMA.16816.F32.BF16 R52, R172, R192.reuse, R52 ;  /* 0x000000c0ac34723c */ /* 0x084ff00000041834 */
[C---:B------:R-:W-:Y:S08]  /*a880*/  HMMA.16816.F32.BF16 R56, R188.reuse, R192, R56 ;  /* 0x000000c0bc38723c */ /* 0x040ff00000041838 */
[-C--:B------:R-:W-:Y:S01]  /*a890*/  HMMA.16816.F32.BF16 R60, R188, R194.reuse, R60 ;  /* 0x000000c2bc3c723c */ /* 0x080fe2000004183c */
[----:B------:R-:W-:Y:S07]  /*a8a0*/  LDSM.16.M88.4 R188, [R207] ;  /* 0x00000000cfbc783b */ /* 0x000fee0000000200 */
[----:B------:R-:W-:Y:S01]  /*a8b0*/  HMMA.16816.F32.BF16 R64, R172, R194, R64 ;  /* 0x000000c2ac40723c */ /* 0x000fe20000041840 */
[----:B------:R-:W2:Y:S07]  /*a8c0*/  LDSM.16.M88.4 R172, [R208] ;  /* 0x00000000d0ac783b */ /* 0x000eae0000000200 */
[-C--:B-1----:R-:W-:Y:S01]  /*a8d0*/  HMMA.16816.F32.BF16 R4, R176, R180.reuse, R4 ;  /* 0x000000b4b004723c */ /* 0x082fe20000041804 */
[----:B------:R-:W1:Y:S01]  /*a8e0*/  LDSM.16.M88.4 R192, [R206] ;  /* 0x00000000cec0783b */ /* 0x000e620000000200 */
[----:B------:R-:W-:Y:S06]  /*a8f0*/  DEPBAR.LE SB0, 0x0 ;  /* 0x000080000000791a */ /* 0x000fec0000000000 */
[C---:B---3--:R-:W-:Y:S01]  /*a900*/  HMMA.16816.F32.BF16 R8, R184.reuse, R180, R8 ;  /* 0x000000b4b808723c */ /* 0x048fe20000041808 */
[----:B------:R-:W-:Y:S07]  /*a910*/  BAR.SYNC.DEFER_BLOCKING 0x0 ;  /* 0x0000000000007b1d */ /* 0x000fee0000010000 */
        /* <DEDUP_REMOVED lines=16> */
[----:B------:R-:W2:Y:S01]  /*aa20*/  LDL R222, [R1+0x28] ;  /* 0x0000280001de7983 */ /* 0x000ea20000100800 */
[----:B------:R-:W-:Y:S02]  /*aa30*/  IMAD.MOV.U32 R220, RZ, RZ, RZ ;  /* 0x000000ffffdc7224 */ /* 0x000fe400078e00ff */
[----:B------:R-:W-:Y:S01]  /*aa40*/  IMAD.SHL.U32 R180, R148, 0x2, RZ ;  /* 0x0000000294b47824 */ /* 0x000fe200078e00ff */
[----:B------:R-:W3:Y:S01]  /*aa50*/  LDL R144, [R1] ;  /* 0x0000000001907983 */ /* 0x000ee20000100800 */
[----:B------:R-:W-:Y:S02]  /*aa60*/  IMAD.SHL.U32 R179, R252, 0x2, RZ ;  /* 0x00000002fcb37824 */ /* 0x000fe400078e00ff */
[C---:B------:R-:W-:Y:S01]  /*aa70*/  IMAD.SHL.U32 R181, R218.reuse, 0x2, RZ ;  /* 0x00000002dab57824 */ /* 0x040fe200078e00ff */
[----:B------:R-:W4:Y:S06]  /*aa80*/  LDL.64 R226, [R1+0x20] ;  /* 0x0000200001e27983 */ /* 0x000f2c0000100a00 */
[----:B------:R-:W5:Y:S04]  /*aa90*/  LDL R146, [R1+0x38] ;  /* 0x0000380001927983 */ /* 0x000f680000100800 */
[----:B------:R-:W4:Y:S06]  /*aaa0*/  LDL.64 R224, [R1+0x18] ;  /* 0x0000180001e07983 */ /* 0x000f2c0000100a00 */
[----:B------:R-:W5:Y:S01]  /*aab0*/  LDL R223, [R1+0x2c] ;  /* 0x00002c0001df7983 */ /* 0x000f620000100800 */
[----:B--2---:R-:W-:Y:S01]  /*aac0*/  IMAD R3, R221, 0x40, R222 ;  /* 0x00000040dd037824 */ /* 0x004fe200078e02de */
[----:B------:R-:W-:Y:S04]  /*aad0*/  IADD3 R222, R218, 0x40, RZ ;  /* 0x00000040dade7810 */ /* 0x000fe80007ffe0ff */
[----:B---3--:R-:W-:Y:S02]  /*aae0*/  IADD3 R3, R3, -0x40, R144 ;  /* 0xffffffc003037810 */ /* 0x008fe40007ffe090 */
[----:B------:R-:W-:Y:S03]  /*aaf0*/  SHF.R.S32.HI R222, RZ, 0x1f, R222 ;  /* 0x0000001fffde7819 */ /* 0x000fe600000114de */
[----:B------:R-:W-:Y:S01]  /*ab00*/  @P4 IMAD.HI.U32 R144, R3, c[0x0][0x2bc], RZ ;  /* 0x0000af0003904a27 */ /* 0x000fe200078e00ff */
[----:B------:R-:W-:Y:S02]  /*ab10*/  SHF.L.U64.HI R177, R148, 0x1, R222 ;  /* 0x0000000194b17819 */ /* 0x000fe400000102de */
[----:B------:R-:W-:Y:S01]  /*ab20*/  SHF.R.S32.HI R222, RZ, 0x1f, R252 ;  /* 0x0000001fffde7819 */ /* 0x000fe200000114fc */
[--C-:B------:R-:W-:Y:S01]  /*ab30*/  IMAD.MOV.U32 R2, RZ, RZ, R3.reuse ;  /* 0x000000ffff027224 */ /* 0x100fe200078e0003 */
[----:B------:R-:W-:Y:S02]  /*ab40*/  @P4 SHF.R.U32.HI R2, RZ, c[0x0][0x2c0], R144 ;  /* 0x0000b000ff024a19 */ /* 0x000fe40000011690 */
[----:B------:R-:W-:Y:S02]  /*ab50*/  SHF.R.S32.HI R148, RZ, 0x1f, R218 ;  /* 0x0000001fff947819 */ /* 0x000fe400000114da */
[----:B----4-:R-:W-:Y:S02]  /*ab60*/  @!P3 IADD3 R144, P0, R2, R226, RZ ;  /* 0x000000e20290b210 */ /* 0x010fe40007f1e0ff */
[----:B------:R-:W-:Y:S02]  /*ab70*/  SHF.L.U64.HI R176, R252, 0x1, R222 ;  /* 0x00000001fcb07819 */ /* 0x000fe400000102de */
[----:B-----5:R-:W-:Y:S01]  /*ab80*/  @!P3 LEA.HI.X.SX32 R147, R2, R146, 0x1, P0 ;  /* 0x000000920293b211 */ /* 0x020fe200000f0eff */
[----:B------:R-:W-:Y:S01]  /*ab90*/  IMAD.MOV R2, RZ, RZ, -R2 ;  /* 0x000000ffff027224 */ /* 0x000fe200078e0a02 */
[----:B------:R-:W-:Y:S02]  /*aba0*/  @!P3 LEA R146, P0, R144, c[0x0][0x2a0], 0x2 ;  /* 0x0000a8009092ba11 */ /* 0x000fe400078010ff */
[----:B------:R-:W-:Y:S01]  /*abb0*/  SHF.L.U64.HI R178, R218, 0x1, R148 ;  /* 0x00000001dab27819 */ /* 0x000fe20000010294 */
[----:B------:R-:W-:Y:S01]  /*abc0*/  IMAD R233, R2, c[0x0][0x2b8], R3 ;  /* 0x0000ae0002e97a24 */ /* 0x000fe200078e0203 */
[----:B------:R-:W-:Y:S04]  /*abd0*/  @!P3 LEA.HI.X R147, R144, c[0x0][0x2a4], R147, 0x2, P0 ;  /* 0x0000a9009093ba11 */ /* 0x000fe800000f1493 */
[----:B------:R-:W-:Y:S01]  /*abe0*/  SHF.R.S32.HI R2, RZ, 0x1f, R233 ;  /* 0x0000001fff027819 */ /* 0x000fe200000114e9 */
[----:B------:R-:W2:Y:S04]  /*abf0*/  @!P3 LDG.E R220, [R146.64] ;  /* 0x0000000692dcb981 */ /* 0x000ea8000c1e1900 */
[----:B------:R-:W-:Y:S02]  /*ac00*/  IMAD R144, R2, c[0x0][0x1e0], RZ ;  /* 0x0000780002907a24 */ /* 0x000fe400078e02ff */
[C---:B------:R-:W-:Y:S04]  /*ac10*/  IMAD.WIDE.U32 R2, R233.reuse, c[0x0][0x1e0], RZ ;  /* 0x00007800e9027a25 */ /* 0x040fe800078e00ff */
        /* <DEDUP_REMOVED lines=12> */
.L_x_1537:
[----:B------:R-:W-:-:S05]  /*ace0*/  BRA.DIV ~URZ, `(.L_x_1485) ;  /* 0x000077927f007947 */ /* 0x000fca000b800000 */
[----:B------:R-:W3:Y:S01]  /*acf0*/  SHFL.IDX PT, R2, R175, RZ, 0x1c1f ;  /* 0x001c1fffaf027589 */ /* 0x000ee200000e0000 */
[C---:B------:R-:W-:Y:S02]  /*ad00*/  IADD3 R146, -R217.reuse, 0x10, RZ ;  /* 0x00000010d9927810 */ /* 0x040fe40007ffe1ff */
[----:B------:R-:W-:Y:S02]  /*ad10*/  ISETP.NE.U32.AND P0, PT, R217, RZ, PT ;  /* 0x000000ffd900720c */ /* 0x000fe40003f05070 */
[----:B------:R-:W-:Y:S04]  /*ad20*/  LOP3.LUT R146, R146, 0xf, RZ, 0xc0, !PT ;  /* 0x0000000f92927812 */ /* 0x000fe800078ec0ff */
[----:B---3--:R-:W-:Y:S04]  /*ad30*/  IADD3 R146, P6, P5, R146, R2, R181 ;  /* 0x0000000292927210 */ /* 0x008fe80007dde0b5 */
[----:B--2---:R-:W-:Y:S02]  /*ad40*/  IADD3.X R147, RZ, R144, R178, P6, P5 ;  /* 0x00000090ff937210 */ /* 0x004fe400037ea4b2 */
[C---:B------:R-:W-:Y:S02]  /*ad50*/  IADD3 R172, P6, R2.reuse, R179, RZ ;  /* 0x000000b302ac7210 */ /* 0x040fe40007fde0ff */
[----:B------:R-:W-:Y:S01]  /*ad60*/  IADD3 R148, P5, R2, R180, RZ ;  /* 0x000000b402947210 */ /* 0x000fe20007fbe0ff */
[----:B------:R-:W-:Y:S01]  /*ad70*/  @!PT LDS RZ, [RZ] ;  /* 0x00000000fffff984 */ /* 0x000fe20000000800 */
[----:B------:R-:W-:Y:S01]  /*ad80*/  @!PT LDS RZ, [RZ] ;  /* 0x00000000fffff984 */ /* 0x000fe20000000800 */
[----:B------:R2:W-:Y:S02]  /*ad90*/  LDGSTS.E.BYPASS.LTC128B.128.ZFILL [R219+0x3100], [R146.64], P0 ;  /* 0x0310000092db7fae */ /* 0x0005e40008141d46 */
[C---:B------:R-:W-:Y:S02]  /*ada0*/  IMAD.X R173, R144.reuse, 0x1, R176, P6 ;  /* 0x0000000190ad7824 */ /* 0x040fe400030e06b0 */
[----:B------:R2:W3:Y:S01]  /*adb0*/  SHFL.IDX PT, R2, R175, 0x1, 0x1c1f ;  /* 0x003c1f00af027f89 */ /* 0x0004e200000e0000 */
[----:B------:R-:W-:Y:S03]  /*adc0*/  IMAD.X R149, R144, 0x1, R177, P5 ;  /* 0x0000000190957824 */ /* 0x000fe600028e06b1 */
[----:B------:R2:W-:Y:S04]  /*add0*/  LDGSTS.E.BYPASS.LTC128B.128 [R219+0x4100], [R172.64], !P2 ;  /* 0x04100000acdb7fae */ /* 0x0005e8000d101d46 */
[----:B------:R2:W4:Y:S04]  /*ade0*/  SHFL.IDX PT, R144, R174, 0x1, 0x1c1f ;  /* 0x003c1f00ae907f89 */ /* 0x00052800000e0000 */
[----:B------:R2:W-:Y:S02]  /*adf0*/  LDGSTS.E.BYPASS.LTC128B.128 [R219+0x5100], [R148.64], !P1 ;  /* 0x0510000094db7fae */ /* 0x0005e4000c901d46 */
.L_x_1538:
[C---:B------:R-:W-:Y:S02]  /*ae00*/  IADD3 R3, -R217.reuse, 0x10, RZ ;  /* 0x00000010d9037810 */ /* 0x040fe40007ffe1ff */
[C---:B--23--:R-:W-:Y:S02]  /*ae10*/  IADD3 R148, P6, R2.reuse, R179, RZ ;  /* 0x000000b302947210 */ /* 0x04cfe40007fde0ff */
[----:B------:R-:W-:Y:S02]  /*ae20*/  IADD3 R146, P5, R2, R180, RZ ;  /* 0x000000b402927210 */ /* 0x000fe40007fbe0ff */
[----:B------:R-:W-:Y:S01]  /*ae30*/  ISETP.NE.U32.AND P0, PT, R217, RZ, PT ;  /* 0x000000ffd900720c */ /* 0x000fe20003f05070 */
[C---:B----4-:R-:W-:Y:S01]  /*ae40*/  IMAD.X R149, R144.reuse, 0x1, R176, P6 ;  /* 0x0000000190957824 */ /* 0x050fe200030e06b0 */
        /* <DEDUP_REMOVED lines=10> */
.L_x_1483:
[----:B------:R-:W-:Y:S05]  /*aef0*/  BSYNC B0 ;  /* 0x0000000000007941 */ /* 0x000fea0003800000 */
.L_x_1482:
[----:B--2---:R-:W-:Y:S01]  /*af00*/  FMNMX.FTZ R3, R4, R0, !PT ;  /* 0x0000000004037209 */ /* 0x004fe20007810000 */
        /* <DEDUP_REMOVED lines=65> */
[----:B------:R-:W2:Y:S04]  /*b320*/  SHFL.BFLY PT, R149, R144, 0x2, 0x1f ;  /* 0x0c401f0090957f89 */ /* 0x000ea800000e0000 */
[----:B------:R-:W3:Y:S04]  /*b330*/  SHFL.BFLY PT, R2, R148, 0x2, 0x1f ;  /* 0x0c401f0094027f89 */ /* 0x000ee800000e0000 */
[----:B------:R-:W4:Y:S04]  /*b340*/  SHFL.BFLY PT, R3, R147, 0x2, 0x1f ;  /* 0x0c401f0093037f89 */ /* 0x000f2800000e0000 */
[----:B-1----:R-:W1:Y:S01]  /*b350*/  SHFL.BFLY PT, R174, R146, 0x2, 0x1f ;  /* 0x0c401f0092ae7f89 */ /* 0x002e6200000e0000 */
[----:B--2---:R-:W-:Y:S02]  /*b360*/  FMNMX.FTZ R149, R144, R149, !PT ;  /* 0x0000009590957209 */ /* 0x004fe40007810000 */
[----:B---3--:R-:W-:Y:S02]  /*b370*/  FMNMX.FTZ R148, R148, R2, !PT ;  /* 0x0000000294947209 */ /* 0x008fe40007810000 */
[----:B----4-:R-:W-:Y:S03]  /*b380*/  FMNMX.FTZ R147, R147, R3, !PT ;  /* 0x0000000393937209 */ /* 0x010fe60007810000 */
[----:B------:R-:W2:Y:S01]  /*b390*/  SHFL.BFLY PT, R172, R148, 0x1, 0x1f ;  /* 0x0c201f0094ac7f89 */ /* 0x000ea200000e0000 */
[----:B-1----:R-:W-:Y:S03]  /*b3a0*/  FMNMX.FTZ R144, R146, R174, !PT ;  /* 0x000000ae92907209 */ /* 0x002fe60007810000 */
[----:B------:R-:W1:Y:S04]  /*b3b0*/  SHFL.BFLY PT, R3, R149, 0x1, 0x1f ;  /* 0x0c201f0095037f89 */ /* 0x000e6800000e0000 */
[----:B------:R-:W3:Y:S04]  /*b3c0*/  SHFL.BFLY PT, R173, R147, 0x1, 0x1f ;  /* 0x0c201f0093ad7f89 */ /* 0x000ee800000e0000 */
[----:B------:R4:W4:Y:S01]  /*b3d0*/  SHFL.BFLY PT, R2, R144, 0x1, 0x1f ;  /* 0x0c201f0090027f89 */ /* 0x00092200000e0000 */
[----:B--2---:R-:W-:Y:S02]  /*b3e0*/  FMNMX.FTZ R148, R148, R172, !PT ;  /* 0x000000ac94947209 */ /* 0x004fe40007810000 */
[----:B-1----:R-:W-:Y:S02]  /*b3f0*/  FMNMX.FTZ R149, R149, R3, !PT ;  /* 0x0000000395957209 */ /* 0x002fe40007810000 */
[----:B---3--:R-:W-:Y:S03]  /*b400*/  FMNMX.FTZ R147, R147, R173, !PT ;  /* 0x000000ad93937209 */ /* 0x008fe60007810000 */
.L_x_1539:
[----:B------:R-:W-:Y:S01]  /*b410*/  FADD.FTZ R0, -R149, R0 ;  /* 0x0000000095007221 */ /* 0x000fe20000010100 */
[----:B----4-:R-:W-:Y:S01]  /*b420*/  FMNMX.FTZ R2, R2, R144, !PT ;  /* 0x0000009002027209 */ /* 0x010fe20007810000 */
[----:B------:R-:W-:Y:S01]  /*b430*/  WARPSYNC 0xffffffff ;  /* 0xffffffff00007948 */ /* 0x000fe20003800000 */
[----:B------:R-:W1:Y:S01]  /*b440*/  LDSM.16.MT88.4 R172, [R201] ;  /* 0x00000000c9ac783b */ /* 0x000e620000004200 */
[----:B------:R-:W-:Y:S01]  /*b450*/  FMUL.FTZ R0, R0, c[0x0][0x2d0] ;  /* 0x0000b40000007a20 */ /* 0x000fe20000410000 */
[----:B------:R-:W-:Y:S01]  /*b460*/  ISETP.GT.AND P0, PT, R221, RZ, PT ;  /* 0x000000ffdd00720c */ /* 0x000fe20003f04270 */
[----:B------:R-:W-:Y:S02]  /*b470*/  FMUL.FTZ R144, R2, c[0x0][0x2d0] ;  /* 0x0000b40002907a20 */ /* 0x000fe40000410000 */
[----:B------:R2:W-:Y:S01]  /*b480*/  MUFU.EX2 R146, R0 ;  /* 0x0000000000927308 */ /* 0x0005e20000000800 */
[----:B------:R-:W-:Y:S02]  /*b490*/  FMUL.FTZ R180, R149, c[0x0][0x2d0] ;  /* 0x0000b40095b47a20 */ /* 0x000fe40000410000 */
[----:B------:R-:W-:Y:S01]  /*b4a0*/  FMUL.FTZ R181, R148, c[0x0][0x2d0] ;  /* 0x0000b40094b57a20 */ /* 0x000fe20000410000 */
[----:B------:R-:W3:Y:S01]  /*b4b0*/  LDL.LU R246, [R1+0x4] ;  /* 0x0000040001f67983 */ /* 0x000ee20000300800 */
[--C-:B------:R-:W-:Y:S02]  /*b4c0*/  FFMA.FTZ R10, R10, c[0x0][0x2d0], -R144.reuse ;  /* 0x0000b4000a0a7a23 */ /* 0x100fe40000010890 */
[----:B------:R-:W-:Y:S01]  /*b4d0*/  FFMA.FTZ R11, R11, c[0x0][0x2d0], -R144 ;  /* 0x0000b4000b0b7a23 */ /* 0x000fe20000010890 */
[----:B------:R-:W4:Y:S01]  /*b4e0*/  LDL.LU R245, [R1+0x10] ;  /* 0x0000100001f57983 */ /* 0x000f220000300800 */
[--C-:B------:R-:W-:Y:S01]  /*b4f0*/  FFMA.FTZ R16, R16, c[0x0][0x2d0], -R180.reuse ;  /* 0x0000b40010107a23 */ /* 0x100fe200000108b4 */
[----:B------:R-:W-:Y:S01]  /*b500*/  MUFU.EX2 R189, R10 ;  /* 0x0000000a00bd7308 */ /* 0x000fe20000000800 */
[--C-:B------:R-:W-:Y:S01]  /*b510*/  FFMA.FTZ R17, R17, c[0x0][0x2d0], -R180.reuse ;  /* 0x0000b40011117a23 */ /* 0x100fe200000108b4 */
[----:B------:R-:W5:Y:S01]  /*b520*/  LDL.LU R244, [R1+0xc] ;  /* 0x00000c0001f47983 */ /* 0x000f620000300800 */
[--C-:B------:R-:W-:Y:S02]  /*b530*/  FFMA.FTZ R18, R18, c[0x0][0x2d0], -R181.reuse ;  /* 0x0000b40012127a23 */ /* 0x100fe400000108b5 */
[--C-:B------:R-:W-:Y:S01]  /*b540*/  FFMA.FTZ R19, R19, c[0x0][0x2d0], -R181.reuse ;  /* 0x0000b40013137a23 */ /* 0x100fe200000108b5 */
[----:B------:R-:W3:Y:S01]  /*b550*/  LDL.LU R243, [R1+0x8] ;  /* 0x0000080001f37983 */ /* 0x000ee20000300800 */
[--C-:B------:R-:W-:Y:S02]  /*b560*/  FFMA.FTZ R4, R4, c[0x0][0x2d0], -R180.reuse ;  /* 0x0000b40004047a23 */ /* 0x100fe400000108b4 */
[----:B------:R-:W-:Y:S01]  /*b570*/  FFMA.FTZ R5, R5, c[0x0][0x2d0], -R180 ;  /* 0x0000b40005057a23 */ /* 0x000fe200000108b4 */
[----:B------:R-:W-:Y:S01]  /*b580*/  MUFU.EX2 R231, R11 ;  /* 0x0000000b00e77308 */ /* 0x000fe20000000800 */
[--C-:B------:R-:W-:Y:S02]  /*b590*/  FFMA.FTZ R6, R6, c[0x0][0x2d0], -R181.reuse ;  /* 0x0000b40006067a23 */ /* 0x100fe400000108b5 */
[----:B------:R-:W-:Y:S02]  /*b5a0*/  FFMA.FTZ R7, R7, c[0x0][0x2d0], -R181 ;  /* 0x0000b40007077a23 */ /* 0x000fe400000108b5 */
[----:B--2---:R-:W-:Y:S02]  /*b5b0*/  FADD.FTZ R0, -R148, R145 ;  /* 0x0000009194007221 */ /* 0x004fe40000010100 */
[--C-:B------:R-:W-:Y:S02]  /*b5c0*/  FFMA.FTZ R14, R14, c[0x0][0x2d0], -R144.reuse ;  /* 0x0000b4000e0e7a23 */ /* 0x100fe40000010890 */
[----:B------:R-:W-:Y:S01]  /*b5d0*/  FMUL.FTZ R0, R0, c[0x0][0x2d0] ;  /* 0x0000b40000007a20 */ /* 0x000fe20000410000 */
[----:B------:R-:W-:Y:S01]  /*b5e0*/  MUFU.EX2 R193, R4 ;  /* 0x0000000400c17308 */ /* 0x000fe20000000800 */
[----:B------:R-:W-:Y:S02]  /*b5f0*/  FFMA.FTZ R15, R15, c[0x0][0x2d0], -R144 ;  /* 0x0000b4000f0f7a23 */ /* 0x000fe40000010890 */
[--C-:B------:R-:W-:Y:S02]  /*b600*/  FFMA.FTZ R32, R32, c[0x0][0x2d0], -R180.reuse ;  /* 0x0000b40020207a23 */ /* 0x100fe400000108b4 */
[--C-:B------:R-:W-:Y:S02]  /*b610*/  FFMA.FTZ R33, R33, c[0x0][0x2d0], -R180.reuse ;  /* 0x0000b40021217a23 */ /* 0x100fe400000108b4 */
[--C-:B------:R-:W-:Y:S02]  /*b620*/  FFMA.FTZ R34, R34, c[0x0][0x2d0], -R181.reuse ;  /* 0x0000b40022227a23 */ /* 0x100fe400000108b5 */
[--C-:B------:R-:W-:Y:S01]  /*b630*/  FFMA.FTZ R35, R35, c[0x0][0x2d0], -R181.reuse ;  /* 0x0000b40023237a23 */ /* 0x100fe200000108b5 */
[----:B------:R2:W-:Y:S01]  /*b640*/  MUFU.EX2 R145, R0 ;  /* 0x0000000000917308 */ /* 0x0005e20000000800 */
[--C-:B------:R-:W-:Y:S02]  /*b650*/  FFMA.FTZ R36, R36, c[0x0][0x2d0], -R180.reuse ;  /* 0x0000b40024247a23 */ /* 0x100fe400000108b4 */
[----:B------:R-:W-:Y:S02]  /*b660*/  FFMA.FTZ R37, R37, c[0x0][0x2d0], -R180 ;  /* 0x0000b40025257a23 */ /* 0x000fe400000108b4 */
[--C-:B------:R-:W-:Y:S02]  /*b670*/  FFMA.FTZ R38, R38, c[0x0][0x2d0], -R181.reuse ;  /* 0x0000b40026267a23 */ /* 0x100fe400000108b5 */
[--C-:B------:R-:W-:Y:S02]  /*b680*/  FFMA.FTZ R39, R39, c[0x0][0x2d0], -R181.reuse ;  /* 0x0000b40027277a23 */ /* 0x100fe400000108b5 */
[--C-:B------:R-:W-:Y:S01]  /*b690*/  FFMA.FTZ R42, R42, c[0x0][0x2d0], -R144.reuse ;  /* 0x0000b4002a2a7a23 */ /* 0x100fe20000010890 */
[----:B------:R-:W-:Y:S01]  /*b6a0*/  MUFU.EX2 R197, R5 ;  /* 0x0000000500c57308 */ /* 0x000fe20000000800 */
[----:B------:R-:W-:Y:S02]  /*b6b0*/  FFMA.FTZ R43, R43, c[0x0][0x2d0], -R144 ;  /* 0x0000b4002b2b7a23 */ /* 0x000fe40000010890 */
[--C-:B------:R-:W-:Y:S02]  /*b6c0*/  FFMA.FTZ R48, R48, c[0x0][0x2d0], -R180.reuse ;  /* 0x0000b40030307a23 */ /* 0x100fe400000108b4 */
[----:B------:R-:W-:Y:S02]  /*b6d0*/  FFMA.FTZ R49, R49, c[0x0][0x2d0], -R180 ;  /* 0x0000b40031317a23 */ /* 0x000fe400000108b4 */
[--C-:B------:R-:W-:Y:S02]  /*b6e0*/  FFMA.FTZ R50, R50, c[0x0][0x2d0], -R181.reuse ;  /* 0x0000b40032327a23 */ /* 0x100fe400000108b5 */
[--C-:B------:R-:W-:Y:S01]  /*b6f0*/  FFMA.FTZ R51, R51, c[0x0][0x2d0], -R181.reuse ;  /* 0x0000b40033337a23 */ /* 0x100fe200000108b5 */
[----:B------:R-:W-:Y:S01]  /*b700*/  MUFU.EX2 R192, R6 ;  /* 0x0000000600c07308 */ /* 0x000fe20000000800 */
[--C-:B------:R-:W-:Y:S02]  /*b710*/  FFMA.FTZ R46, R46, c[0x0][0x2d0], -R144.reuse ;  /* 0x0000b4002e2e7a23 */ /* 0x100fe40000010890 */
[----:B------:R-:W-:Y:S02]  /*b720*/  FFMA.FTZ R47, R47, c[0x0][0x2d0], -R144 ;  /* 0x0000b4002f2f7a23 */ /* 0x000fe40000010890 */
[C---:B--2---:R-:W-:Y:S02]  /*b730*/  FADD.FTZ R0, -R147.reuse, R150 ;  /* 0x0000009693007221 */ /* 0x044fe40000010100 */
[----:B------:R-:W-:Y:S02]  /*b740*/  FMUL.FTZ R150, R147, c[0x0][0x2d0] ;  /* 0x0000b40093967a20 */ /* 0x000fe40000410000 */
[----:B------:R-:W-:Y:S01]  /*b750*/  FMUL.FTZ R0, R0, c[0x0][0x2d0] ;  /* 0x0000b40000007a20 */ /* 0x000fe20000410000 */
[----:B------:R-:W-:Y:S01]  /*b760*/  MUFU.EX2 R235, R7 ;  /* 0x0000000700eb7308 */ /* 0x000fe20000000800 */
[--C-:B------:R-:W-:Y:S02]  /*b770*/  FFMA.FTZ R8, R8, c[0x0][0x2d0], -R150.reuse ;  /* 0x0000b40008087a23 */ /* 0x100fe40000010896 */
[--C-:B------:R-:W-:Y:S02]  /*b780*/  FFMA.FTZ R9, R9, c[0x0][0x2d0], -R150.reuse ;  /* 0x0000b40009097a23 */ /* 0x100fe40000010896 */
[--C-:B------:R-:W-:Y:S02]  /*b790*/  FFMA.FTZ R12, R12, c[0x0][0x2d0], -R150.reuse ;  /* 0x0000b4000c0c7a23 */ /* 0x100fe40000010896 */
[--C-:B------:R-:W-:Y:S02]  /*b7a0*/  FFMA.FTZ R13, R13, c[0x0][0x2d0], -R150.reuse ;  /* 0x0000b4000d0d7a23 */ /* 0x100fe40000010896 */
[--C-:B------:R-:W-:Y:S01]  /*b7b0*/  FFMA.FTZ R40, R40, c[0x0][0x2d0], -R150.reuse ;  /* 0x0000b40028287a23 */ /* 0x100fe20000010896 */
[----:B------:R2:W1:Y:S01]  /*b7c0*/  MUFU.EX2 R3, R0 ;  /* 0x0000000000037308 */ /* 0x0004620000000800 */
[--C-:B------:R-:W-:Y:S02]  /*b7d0*/  FFMA.FTZ R41, R41, c[0x0][0x2d0], -R150.reuse ;  /* 0x0000b40029297a23 */ /* 0x100fe40000010896 */
[--C-:B------:R-:W-:Y:S02]  /*b7e0*/  FFMA.FTZ R44, R44, c[0x0][0x2d0], -R150.reuse ;  /* 0x0000b4002c2c7a23 */ /* 0x100fe40000010896 */
[----:B------:R-:W-:Y:S02]  /*b7f0*/  FFMA.FTZ R45, R45, c[0x0][0x2d0], -R150 ;  /* 0x0000b4002d2d7a23 */ /* 0x000fe40000010896 */
[--C-:B------:R-:W-:Y:S02]  /*b800*/  FFMA.FTZ R54, R54, c[0x0][0x2d0], -R181.reuse ;  /* 0x0000b40036367a23 */ /* 0x100fe400000108b5 */
[--C-:B------:R-:W-:Y:S01]  /*b810*/  FFMA.FTZ R53, R53, c[0x0][0x2d0], -R180.reuse ;  /* 0x0000b40035357a23 */ /* 0x100fe200000108b4 */
[----:B------:R-:W-:Y:S01]  /*b820*/  MUFU.EX2 R190, R8 ;  /* 0x0000000800be7308 */ /* 0x000fe20000000800 */
[--C-:B------:R-:W-:Y:S02]  /*b830*/  FFMA.FTZ R20, R20, c[0x0][0x2d0], -R180.reuse ;  /* 0x0000b40014147a23 */ /* 0x100fe400000108b4 */
[----:B------:R-:W-:Y:S02]  /*b840*/  FFMA.FTZ R21, R21, c[0x0][0x2d0], -R180 ;  /* 0x0000b40015157a23 */ /* 0x000fe400000108b4 */
[--C-:B------:R-:W-:Y:S02]  /*b850*/  FFMA.FTZ R22, R22, c[0x0][0x2d0], -R181.reuse ;  /* 0x0000b40016167a23 */ /* 0x100fe400000108b5 */
[----:B------:R-:W-:Y:S02]  /*b860*/  FFMA.FTZ R23, R23, c[0x0][0x2d0], -R181 ;  /* 0x0000b40017177a23 */ /* 0x000fe400000108b5 */
[--C-:B------:R-:W-:Y:S01]  /*b870*/  FFMA.FTZ R24, R24, c[0x0][0x2d0], -R150.reuse ;  /* 0x0000b40018187a23 */ /* 0x100fe20000010896 */
[----:B------:R-:W1:Y:S01]  /*b880*/  MUFU.EX2 R232, R9 ;  /* 0x0000000900e87308 */ /* 0x000e620000000800 */
[----:B------:R-:W-:Y:S02]  /*b890*/  FFMA.FTZ R25, R25, c[0x0][0x2d0], -R150 ;  /* 0x0000b40019197a23 */ /* 0x000fe40000010896 */
[--C-:B------:R-:W-:Y:S02]  /*b8a0*/  FFMA.FTZ R26, R26, c[0x0][0x2d0], -R144.reuse ;  /* 0x0000b4001a1a7a23 */ /* 0x100fe40000010890 */
[----:B--2---:R-:W-:Y:S02]  /*b8b0*/  FADD.FTZ R0, -R2, R151 ;  /* 0x0000009702007221 */ /* 0x004fe40000010100 */
[----:B------:R-:W-:Y:S02]  /*b8c0*/  FFMA.FTZ R27, R27, c[0x0][0x2d0], -R144 ;  /* 0x0000b4001b1b7a23 */ /* 0x000fe40000010890 */
[----:B------:R-:W-:Y:S01]  /*b8d0*/  FMUL.FTZ R0, R0, c[0x0][0x2d0] ;  /* 0x0000b40000007a20 */ /* 0x000fe20000410000 */
[----:B------:R-:W-:Y:S01]  /*b8e0*/  MUFU.EX2 R236, R16 ;  /* 0x0000001000ec7308 */ /* 0x000fe20000000800 */
[--C-:B------:R-:W-:Y:S02]  /*b8f0*/  FFMA.FTZ R28, R28, c[0x0][0x2d0], -R150.reuse ;  /* 0x0000b4001c1c7a23 */ /* 0x100fe40000010896 */
[----:B------:R-:W-:Y:S02]  /*b900*/  FFMA.FTZ R29, R29, c[0x0][0x2d0], -R150 ;  /* 0x0000b4001d1d7a23 */ /* 0x000fe40000010896 */
[--C-:B------:R-:W-:Y:S02]  /*b910*/  FFMA.FTZ R30, R30, c[0x0][0x2d0], -R144.reuse ;  /* 0x0000b4001e1e7a23 */ /* 0x100fe40000010890 */
[----:B------:R-:W-:Y:S02]  /*b920*/  FFMA.FTZ R31, R31, c[0x0][0x2d0], -R144 ;  /* 0x0000b4001f1f7a23 */ /* 0x000fe40000010890 */
[--C-:B------:R-:W-:Y:S01]  /*b930*/  FFMA.FTZ R52, R52, c[0x0][0x2d0], -R180.reuse ;  /* 0x0000b40034347a23 */ /* 0x100fe200000108b4 */
[----:B------:R-:W-:Y:S01]  /*b940*/  MUFU.EX2 R0, R0 ;  /* 0x0000000000007308 */ /* 0x000fe20000000800 */
[--C-:B------:R-:W-:Y:S02]  /*b950*/  FFMA.FTZ R64, R64, c[0x0][0x2d0], -R180.reuse ;  /* 0x0000b40040407a23 */ /* 0x100fe400000108b4 */
[----:B------:R-:W-:Y:S02]  /*b960*/  FFMA.FTZ R180, R65, c[0x0][0x2d0], -R180 ;  /* 0x0000b40041b47a23 */ /* 0x000fe400000108b4 */
[--C-:B------:R-:W-:Y:S02]  /*b970*/  FFMA.FTZ R67, R67, c[0x0][0x2d0], -R181.reuse ;  /* 0x0000b40043437a23 */ /* 0x100fe400000108b5 */
[----:B------:R-:W-:Y:S02]  /*b980*/  FFMA.FTZ R61, R61, c[0x0][0x2d0], -R150 ;  /* 0x0000b4003d3d7a23 */ /* 0x000fe40000010896 */
[----:B------:R-:W-:Y:S01]  /*b990*/  FFMA.FTZ R63, R63, c[0x0][0x2d0], -R144 ;  /* 0x0000b4003f3f7a23 */ /* 0x000fe20000010890 */
[----:B------:R-:W-:Y:S01]  /*b9a0*/  MUFU.EX2 R241, R17 ;  /* 0x0000001100f17308 */ /* 0x000fe20000000800 */
[--C-:B------:R-:W-:Y:S02]  /*b9b0*/  FFMA.FTZ R55, R55, c[0x0][0x2d0], -R181.reuse ;  /* 0x0000b40037377a23 */ /* 0x100fe400000108b5 */
[----:B------:R-:W-:Y:S02]  /*b9c0*/  FFMA.FTZ R66, R66, c[0x0][0x2d0], -R181 ;  /* 0x0000b40042427a23 */ /* 0x000fe400000108b5 */
[----:B------:R-:W-:Y:S02]  /*b9d0*/  FFMA.FTZ R60, R60, c[0x0][0x2d0], -R150 ;  /* 0x0000b4003c3c7a23 */ /* 0x000fe40000010896 */
[----:B------:R-:W-:Y:S02]  /*b9e0*/  FFMA.FTZ R62, R62, c[0x0][0x2d0], -R144 ;  /* 0x0000b4003e3e7a23 */ /* 0x000fe40000010890 */
[----:B------:R-:W-:Y:S01]  /*b9f0*/  FFMA.FTZ R57, R57, c[0x0][0x2d0], -R150 ;  /* 0x0000b40039397a23 */ /* 0x000fe20000010896 */
[----:B------:R-:W-:Y:S01]  /*ba00*/  MUFU.EX2 R238, R18 ;  /* 0x0000001200ee7308 */ /* 0x000fe20000000800 */
[----:B------:R-:W-:Y:S02]  /*ba10*/  FFMA.FTZ R59, R59, c[0x0][0x2d0], -R144 ;  /* 0x0000b4003b3b7a23 */ /* 0x000fe40000010890 */
[----:B------:R-:W-:Y:S01]  /*ba20*/  FFMA.FTZ R56, R56, c[0x0][0x2d0], -R150 ;  /* 0x0000b40038387a23 */ /* 0x000fe20000010896 */
[----:B------:R-:W-:Y:S01]  /*ba30*/  MOV R150, R147 ;  /* 0x0000009300967202 */ /* 0x000fe20000000f00 */
[----:B------:R-:W-:Y:S05]  /*ba40*/  FFMA.FTZ R58, R58, c[0x0][0x2d0], -R144 ;  /* 0x0000b4003a3a7a23 */ /* 0x000fea0000010890 */
[----:B------:R-:W-:Y:S10]  /*ba50*/  MUFU.EX2 R242, R19 ;  /* 0x0000001300f27308 */ /* 0x000ff40000000800 */
[----:B------:R-:W-:Y:S10]  /*ba60*/  MUFU.EX2 R239, R12 ;  /* 0x0000000c00ef7308 */ /* 0x000ff40000000800 */
[----:B------:R-:W2:Y:S10]  /*ba70*/  MUFU.EX2 R240, R13 ;  /* 0x0000000d00f07308 */ /* 0x000eb40000000800 */
[----:B------:R-:W-:Y:S10]  /*ba80*/  MUFU.EX2 R234, R14 ;  /* 0x0000000e00ea7308 */ /* 0x000ff40000000800 */
[----:B------:R-:W1:Y:S10]  /*ba90*/  MUFU.EX2 R237, R15 ;  /* 0x0000000f00ed7308 */ /* 0x000e740000000800 */
[----:B------:R-:W-:Y:S10]  /*baa0*/  MUFU.EX2 R226, R32 ;  /* 0x0000002000e27308 */ /* 0x000ff40000000800 */
[----:B------:R-:W-:Y:S10]  /*bab0*/  MUFU.EX2 R227, R33 ;  /* 0x0000002100e37308 */ /* 0x000ff40000000800 */
[----:B------:R-:W-:Y:S10]  /*bac0*/  MUFU.EX2 R224, R34 ;  /* 0x0000002200e07308 */ /* 0x000ff40000000800 */
[----:B------:R1:W-:Y:S10]  /*bad0*/  MUFU.EX2 R223, R35 ;  /* 0x0000002300df7308 */ /* 0x0003f40000000800 */
[----:B------:R-:W-:Y:S10]  /*bae0*/  MUFU.EX2 R186, R36 ;  /* 0x0000002400ba7308 */ /* 0x000ff40000000800 */
[----:B------:R-:W-:Y:S01]  /*baf0*/  MUFU.EX2 R188, R37 ;  /* 0x0000002500bc7308 */ /* 0x000fe20000000800 */
[----:B-1----:R-:W-:Y:S09]  /*bb00*/  LDSM.16.MT88.4 R32, [R202+0x2000] ;  /* 0x00200000ca20783b */ /* 0x002ff20000004200 */
[----:B------:R-:W-:Y:S10]  /*bb10*/  MUFU.EX2 R185, R38 ;  /* 0x0000002600b97308 */ /* 0x000ff40000000800 */
[----:B------:R1:W-:Y:S10]  /*bb20*/  MUFU.EX2 R187, R39 ;  /* 0x0000002700bb7308 */ /* 0x0003f40000000800 */
[----:B------:R-:W-:Y:S10]  /*bb30*/  MUFU.EX2 R151, R42 ;  /* 0x0000002a00977308 */ /* 0x000ff40000000800 */
[----:B------:R-:W-:Y:S01]  /*bb40*/  MUFU.EX2 R184, R48 ;  /* 0x0000003000b87308 */ /* 0x000fe20000000800 */
[----:B-1----:R-:W-:Y:S09]  /*bb50*/  LDSM.16.MT88.4 R36, [R202+0x2400] ;  /* 0x00240000ca24783b */ /* 0x002ff20000004200 */
[----:B------:R-:W-:Y:S10]  /*bb60*/  MUFU.EX2 R183, R49 ;  /* 0x0000003100b77308 */ /* 0x000ff40000000800 */
[----:B------:R-:W-:Y:S10]  /*bb70*/  MUFU.EX2 R182, R50 ;  /* 0x0000003200b67308 */ /* 0x000ff40000000800 */
[----:B------:R-:W-:Y:S10]  /*bb80*/  MUFU.EX2 R65, R46 ;  /* 0x0000002e00417308 */ /* 0x000ff40000000800 */
[----:B------:R-:W-:Y:S10]  /*bb90*/  MUFU.EX2 R180, R180 ;  /* 0x000000b400b47308 */ /* 0x000ff40000000800 */
[----:B------:R-:W-:Y:S10]  /*bba0*/  MUFU.EX2 R67, R67 ;  /* 0x0000004300437308 */ /* 0x000ff40000000800 */
[----:B------:R-:W-:Y:S10]  /*bbb0*/  MUFU.EX2 R61, R61 ;  /* 0x0000003d003d7308 */ /* 0x000ff40000000800 */
[----:B------:R-:W-:Y:S10]  /*bbc0*/  MUFU.EX2 R63, R63 ;  /* 0x0000003f003f7308 */ /* 0x000ff40000000800 */
[----:B------:R-:W-:Y:S10]  /*bbd0*/  MUFU.EX2 R230, R20 ;  /* 0x0000001400e67308 */ /* 0x000ff40000000800 */
[----:B------:R-:W1:Y:S10]  /*bbe0*/  MUFU.EX2 R229, R21 ;  /* 0x0000001500e57308 */ /* 0x000e740000000800 */
[----:B------:R-:W-:Y:S10]  /*bbf0*/  MUFU.EX2 R228, R22 ;  /* 0x0000001600e47308 */ /* 0x000ff40000000800 */
[----:B------:R-:W1:Y:S10]  /*bc00*/  MUFU.EX2 R225, R23 ;  /* 0x0000001700e17308 */ /* 0x000e740000000800 */
[----:B------:R1:W-:Y:S10]  /*bc10*/  MUFU.EX2 R198, R24 ;  /* 0x0000001800c67308 */ /* 0x0003f40000000800 */
[----:B------:R1:W1:Y:S10]  /*bc20*/  MUFU.EX2 R217, R25 ;  /* 0x0000001900d97308 */ /* 0x0002740000000800 */
[----:B------:R1:W-:Y:S10]  /*bc30*/  MUFU.EX2 R196, R26 ;  /* 0x0000001a00c47308 */ /* 0x0003f40000000800 */
[----:B------:R1:W-:Y:S10]  /*bc40*/  MUFU.EX2 R194, R27 ;  /* 0x0000001b00c27308 */ /* 0x0003f40000000800 */
[----:B------:R1:W-:Y:S10]  /*bc50*/  MUFU.EX2 R222, R28 ;  /* 0x0000001c00de7308 */ /* 0x0003f40000000800 */
[----:B------:R-:W1:Y:S10]  /*bc60*/  MUFU.EX2 R199, R29 ;  /* 0x0000001d00c77308 */ /* 0x000e740000000800 */
[----:B------:R1:W-:Y:S10]  /*bc70*/  MUFU.EX2 R195, R30 ;  /* 0x0000001e00c37308 */ /* 0x0003f40000000800 */
[----:B------:R-:W1:Y:S10]  /*bc80*/  MUFU.EX2 R191, R31 ;  /* 0x0000001f00bf7308 */ /* 0x000e740000000800 */
        /* <DEDUP_REMOVED lines=8> */
[----:B------:R-:W-:Y:S01]  /*bd10*/  MUFU.EX2 R58, R58 ;  /* 0x0000003a003a7308 */ /* 0x000fe20000000800 */
[C---:B------:R-:W-:Y:S01]  /*bd20*/  FMUL.FTZ R8, R3.reuse, R156 ;  /* 0x0000009c03087220 */ /* 0x040fe20000410000 */
[----:B------:R-:W-:Y:S01]  /*bd30*/  F2FP.BF16.PACK_AB R176, R232, R190 ;  /* 0x000000bee8b0723e */ /* 0x000fe200000010ff */
[----:B------:R-:W-:Y:S01]  /*bd40*/  FMUL.FTZ R9, R3, R157 ;  /* 0x0000009d03097220 */ /* 0x000fe20000410000 */
[----:B--2---:R-:W-:Y:S01]  /*bd50*/  F2FP.BF16.PACK_AB R178, R240, R239 ;  /* 0x000000eff0b2723e */ /* 0x004fe200000010ff */
[C---:B------:R-:W-:Y:S01]  /*bd60*/  FMUL.FTZ R10, R0.reuse, R158 ;  /* 0x0000009e000a7220 */ /* 0x040fe20000410000 */
[----:B------:R-:W-:Y:S01]  /*bd70*/  F2FP.BF16.PACK_AB R177, R231, R189 ;  /* 0x000000bde7b1723e */ /* 0x000fe200000010ff */
[----:B------:R-:W-:Y:S01]  /*bd80*/  FMUL.FTZ R11, R0, R159 ;  /* 0x0000009f000b7220 */ /* 0x000fe20000410000 */
[----:B------:R-:W-:Y:S01]  /*bd90*/  F2FP.BF16.PACK_AB R179, R237, R234 ;  /* 0x000000eaedb3723e */ /* 0x000fe200000010ff */
[----:B------:R-:W2:Y:S01]  /*bda0*/  LDSM.16.MT88.4 R156, [R202] ;  /* 0x00000000ca9c783b */ /* 0x000ea20000004200 */
[C---:B------:R-:W-:Y:S01]  /*bdb0*/  FMUL.FTZ R4, R146.reuse, R152 ;  /* 0x0000009892047220 */ /* 0x040fe20000410000 */
[----:B------:R-:W-:Y:S01]  /*bdc0*/  F2FP.BF16.PACK_AB R152, R197, R193 ;  /* 0x000000c1c598723e */ /* 0x000fe200000010ff */
[----:B------:R-:W-:Y:S01]  /*bdd0*/  FMUL.FTZ R5, R146, R153 ;  /* 0x0000009992057220 */ /* 0x000fe20000410000 */
[----:B------:R-:W-:Y:S01]  /*bde0*/  F2FP.BF16.PACK_AB R153, R235, R192 ;  /* 0x000000c0eb99723e */ /* 0x000fe200000010ff */
[----:B------:R-:W-:Y:S01]  /*bdf0*/  FMUL.FTZ R6, R145, R154 ;  /* 0x0000009a91067220 */ /* 0x000fe20000410000 */
[----:B------:R-:W-:Y:S01]  /*be00*/  F2FP.BF16.PACK_AB R154, R241, R236 ;  /* 0x000000ecf19a723e */ /* 0x000fe200000010ff */
[----:B------:R-:W-:Y:S01]  /*be10*/  FMUL.FTZ R7, R145, R155 ;  /* 0x0000009b91077220 */ /* 0x000fe20000410000 */
[----:B------:R-:W-:Y:S01]  /*be20*/  F2FP.BF16.PACK_AB R155, R242, R238 ;  /* 0x000000eef29b723e */ /* 0x000fe200000010ff */
[----:B------:R-:W-:Y:S01]  /*be30*/  FMUL.FTZ R12, R3, R160 ;  /* 0x000000a0030c7220 */ /* 0x000fe20000410000 */
[----:B-1----:R-:W-:Y:S01]  /*be40*/  F2FP.BF16.PACK_AB R24, R229, R230 ;  /* 0x000000e6e518723e */ /* 0x002fe200000010ff */
[----:B------:R-:W-:Y:S01]  /*be50*/  FMUL.FTZ R13, R3, R161 ;  /* 0x000000a1030d7220 */ /* 0x000fe20000410000 */
[----:B------:R-:W-:Y:S01]  /*be60*/  F2FP.BF16.PACK_AB R25, R225, R228 ;  /* 0x000000e4e119723e */ /* 0x000fe200000010ff */
[C---:B------:R-:W-:Y:S01]  /*be70*/  FMUL.FTZ R14, R0.reuse, R162 ;  /* 0x000000a2000e7220 */ /* 0x040fe20000410000 */
[----:B------:R-:W-:Y:S01]  /*be80*/  F2FP.BF16.PACK_AB R26, R227, R226 ;  /* 0x000000e2e31a723e */ /* 0x000fe200000010ff */
[-C--:B------:R-:W-:Y:S05]  /*be90*/  HMMA.16816.F32.BF16 R4, R152, R172.reuse, R4 ;  /* 0x000000ac9804723c */ /* 0x080fea0000041804 */
[----:B------:R-:W-:Y:S01]  /*bea0*/  FMUL.FTZ R15, R0, R163 ;  /* 0x000000a3000f7220 */ /* 0x000fe20000410000 */
[----:B------:R-:W-:Y:S01]  /*beb0*/  F2FP.BF16.PACK_AB R27, R223, R224 ;  /* 0x000000e0df1b723e */ /* 0x000fe200000010ff */
[----:B------:R-:W1:Y:S01]  /*bec0*/  LDSM.16.MT88.4 R160, [R201+0x1000] ;  /* 0x00100000c9a0783b */ /* 0x000e620000004200 */
[C---:B------:R-:W-:Y:S01]  /*bed0*/  HMMA.16816.F32.BF16 R8, R176.reuse, R172, R8 ;  /* 0x000000acb008723c */ /* 0x040fe20000041808 */
[----:B------:R-:W-:Y:S03]  /*bee0*/  MUFU.EX2 R173, R40 ;  /* 0x0000002800ad7308 */ /* 0x000fe60000000800 */
[C---:B------:R-:W-:Y:S01]  /*bef0*/  FMUL.FTZ R16, R146.reuse, R164 ;  /* 0x000000a492107220 */ /* 0x040fe20000410000 */
[----:B------:R-:W-:Y:S01]  /*bf00*/  F2FP.BF16.PACK_AB R28, R217, R198 ;  /* 0x000000c6d91c723e */ /* 0x000fe200000010ff */
[----:B------:R-:W-:Y:S01]  /*bf10*/  FMUL.FTZ R17, R146, R165 ;  /* 0x000000a592117220 */ /* 0x000fe20000410000 */
[----:B------:R-:W-:Y:S01]  /*bf20*/  F2FP.BF16.PACK_AB R30, R199, R222 ;  /* 0x000000dec71e723e */ /* 0x000fe200000010ff */
[-C--:B------:R-:W-:Y:S03]  /*bf30*/  HMMA.16816.F32.BF16 R12, R176, R174.reuse, R12 ;  /* 0x000000aeb00c723c */ /* 0x080fe6000004180c */
[----:B------:R-:W1:Y:S01]  /*bf40*/  MUFU.EX2 R172, R41 ;  /* 0x0000002900ac7308 */ /* 0x000e620000000800 */
[C---:B------:R-:W-:Y:S01]  /*bf50*/  FMUL.FTZ R18, R145.reuse, R166 ;  /* 0x000000a691127220 */ /* 0x040fe20000410000 */
[----:B------:R-:W-:Y:S01]  /*bf60*/  F2FP.BF16.PACK_AB R29, R194, R196 ;  /* 0x000000c4c21d723e */ /* 0x000fe200000010ff */
[----:B------:R-:W-:Y:S01]  /*bf70*/  FMUL.FTZ R19, R145, R167 ;  /* 0x000000a791137220 */ /* 0x000fe20000410000 */
[----:B------:R-:W-:Y:S01]  /*bf80*/  F2FP.BF16.PACK_AB R31, R191, R195 ;  /* 0x000000c3bf1f723e */ /* 0x000fe200000010ff */
[----:B------:R-:W-:Y:S01]  /*bf90*/  LDSM.16.MT88.4 R164, [R201+0xc00] ;  /* 0x000c0000c9a4783b */ /* 0x000fe20000004200 */
[C---:B------:R-:W-:Y:S03]  /*bfa0*/  FMUL.FTZ R100, R146.reuse, R100 ;  /* 0x0000006492647220 */ /* 0x040fe60000410000 */
[----:B------:R-:W-:Y:S01]  /*bfb0*/  FMUL.FTZ R101, R146, R101 ;  /* 0x0000006592657220 */ /* 0x000fe20000410000 */
[C---:B------:R-:W-:Y:S01]  /*bfc0*/  HMMA.16816.F32.BF16 R16, R152.reuse, R174, R16 ;  /* 0x000000ae9810723c */ /* 0x040fe20000041810 */
[----:B------:R-:W-:Y:S03]  /*bfd0*/  MUFU.EX2 R174, R44 ;  /* 0x0000002c00ae7308 */ /* 0x000fe60000000800 */
[C---:B------:R-:W-:Y:S02]  /*bfe0*/  FMUL.FTZ R102, R145.reuse, R102 ;  /* 0x0000006691667220 */ /* 0x040fe40000410000 */
[----:B------:R-:W-:Y:S02]  /*bff0*/  FMUL.FTZ R103, R145, R103 ;  /* 0x0000006791677220 */ /* 0x000fe40000410000 */
[C---:B------:R-:W-:Y:S03]  /*c000*/  FMUL.FTZ R104, R3.reuse, R104 ;  /* 0x0000006803687220 */ /* 0x040fe60000410000 */
[----:B------:R-:W-:Y:S01]  /*c010*/  MUFU.EX2 R175, R54 ;  /* 0x0000003600af7308 */ /* 0x000fe20000000800 */
[C---:B------:R-:W-:Y:S01]  /*c020*/  FMUL.FTZ R105, R3.reuse, R105 ;  /* 0x0000006903697220 */ /* 0x040fe20000410000 */
[-C--:B--2---:R-:W-:Y:S03]  /*c030*/  HMMA.16816.F32.BF16 R100, R152, R156.reuse, R100 ;  /* 0x0000009c9864723c */ /* 0x084fe60000041864 */
[C---:B------:R-:W-:Y:S02]  /*c040*/  FMUL.FTZ R106, R0.reuse, R106 ;  /* 0x0000006a006a7220 */ /* 0x040fe40000410000 */
[C---:B------:R-:W-:Y:S02]  /*c050*/  FMUL.FTZ R107, R0.reuse, R107 ;  /* 0x0000006b006b7220 */ /* 0x040fe40000410000 */
[C---:B------:R-:W-:Y:S01]  /*c060*/  FMUL.FTZ R108, R3.reuse, R108 ;  /* 0x0000006c036c7220 */ /* 0x040fe20000410000 */
[----:B------:R2:W-:Y:S01]  /*c070*/  MUFU.EX2 R54, R43 ;  /* 0x0000002b00367308 */ /* 0x0005e20000000800 */
[----:B------:R-:W-:Y:S03]  /*c080*/  FMUL.FTZ R109, R3, R109 ;  /* 0x0000006d036d7220 */ /* 0x000fe60000410000 */
[C---:B------:R-:W-:Y:S04]  /*c090*/  HMMA.16816.F32.BF16 R104, R176.reuse, R156, R104 ;  /* 0x0000009cb068723c */ /* 0x040fe80000041868 */
[C---:B------:R-:W-:Y:S02]  /*c0a0*/  FMUL.FTZ R110, R0.reuse, R110 ;  /* 0x0000006e006e7220 */ /* 0x040fe40000410000 */
[----:B------:R-:W-:Y:S02]  /*c0b0*/  FMUL.FTZ R111, R0, R111 ;  /* 0x0000006f006f7220 */ /* 0x000fe40000410000 */
[C---:B------:R-:W-:Y:S04]  /*c0c0*/  FMUL.FTZ R112, R146.reuse, R112 ;  /* 0x0000007092707220 */ /* 0x040fe80000410000 */
[C---:B------:R-:W-:Y:S01]  /*c0d0*/  FMUL.FTZ R113, R146.reuse, R113 ;  /* 0x0000007192717220 */ /* 0x040fe20000410000 */
[-C--:B------:R-:W-:Y:S03]  /*c0e0*/  HMMA.16816.F32.BF16 R108, R176, R158.reuse, R108 ;  /* 0x0000009eb06c723c */ /* 0x080fe6000004186c */
[C---:B------:R-:W-:Y:S02]  /*c0f0*/  FMUL.FTZ R114, R145.reuse, R114 ;  /* 0x0000007291727220 */ /* 0x040fe40000410000 */
[C---:B------:R-:W-:Y:S01]  /*c100*/  FMUL.FTZ R115, R145.reuse, R115 ;  /* 0x0000007391737220 */ /* 0x040fe20000410000 */
[----:B--2---:R-:W-:Y:S01]  /*c110*/  LDSM.16.MT88.4 R40, [R202+0x800] ;  /* 0x00080000ca28783b */ /* 0x004fe20000004200 */
[C---:B------:R-:W-:Y:S05]  /*c120*/  FMUL.FTZ R116, R146.reuse, R116 ;  /* 0x0000007492747220 */ /* 0x040fea0000410000 */
[C---:B------:R-:W-:Y:S02]  /*c130*/  HMMA.16816.F32.BF16 R112, R152.reuse, R158, R112 ;  /* 0x0000009e9870723c */ /* 0x040fe40000041870 */
[----:B------:R-:W2:Y:S02]  /*c140*/  LDSM.16.MT88.4 R156, [R202+0x1000] ;  /* 0x00100000ca9c783b */ /* 0x000ea40000004200 */
[----:B------:R-:W-:Y:S02]  /*c150*/  FMUL.FTZ R117, R146, R117 ;  /* 0x0000007592757220 */ /* 0x000fe40000410000 */
[C---:B------:R-:W-:Y:S02]  /*c160*/  FMUL.FTZ R118, R145.reuse, R118 ;  /* 0x0000007691767220 */ /* 0x040fe40000410000 */
[----:B------:R-:W-:Y:S04]  /*c170*/  FMUL.FTZ R119, R145, R119 ;  /* 0x0000007791777220 */ /* 0x000fe80000410000 */
[C---:B------:R-:W-:Y:S02]  /*c180*/  FMUL.FTZ R120, R3.reuse, R120 ;  /* 0x0000007803787220 */ /* 0x040fe40000410000 */
[C---:B------:R-:W-:Y:S01]  /*c190*/  FMUL.FTZ R121, R3.reuse, R121 ;  /* 0x0000007903797220 */ /* 0x040fe20000410000 */
[-C--:B-1----:R-:W-:Y:S03]  /*c1a0*/  HMMA.16816.F32.BF16 R116, R152, R160.reuse, R116 ;  /* 0x000000a09874723c */ /* 0x082fe60000041874 */
[C---:B------:R-:W-:Y:S02]  /*c1b0*/  FMUL.FTZ R122, R0.reuse, R122 ;  /* 0x0000007a007a7220 */ /* 0x040fe40000410000 */
[C---:B------:R-:W-:Y:S02]  /*c1c0*/  FMUL.FTZ R123, R0.reuse, R123 ;  /* 0x0000007b007b7220 */ /* 0x040fe40000410000 */
[C---:B------:R-:W-:Y:S02]  /*c1d0*/  FMUL.FTZ R124, R3.reuse, R124 ;  /* 0x0000007c037c7220 */ /* 0x040fe40000410000 */
        /* <DEDUP_REMOVED lines=8> */
[C---:B------:R-:W-:Y:S02]  /*c260*/  FMUL.FTZ R131, R145.reuse, R131 ;  /* 0x0000008391837220 */ /* 0x040fe40000410000 */
[C---:B------:R-:W-:Y:S02]  /*c270*/  FMUL.FTZ R132, R146.reuse, R132 ;  /* 0x0000008492847220 */ /* 0x040fe40000410000 */
[----:B------:R-:W-:Y:S03]  /*c280*/  FMUL.FTZ R133, R146, R133 ;  /* 0x0000008592857220 */ /* 0x000fe60000410000 */
[C---:B------:R-:W-:Y:S01]  /*c290*/  HMMA.16816.F32.BF16 R128, R152.reuse, R162, R128 ;  /* 0x000000a29880723c */ /* 0x040fe20000041880 */
[----:B------:R-:W1:Y:S03]  /*c2a0*/  LDSM.16.MT88.4 R160, [R201+0x2000] ;  /* 0x00200000c9a0783b */ /* 0x000e660000004200 */
[C---:B------:R-:W-:Y:S02]  /*c2b0*/  FMUL.FTZ R134, R145.reuse, R134 ;  /* 0x0000008691867220 */ /* 0x040fe40000410000 */
[----:B------:R-:W-:Y:S02]  /*c2c0*/  FMUL.FTZ R135, R145, R135 ;  /* 0x0000008791877220 */ /* 0x000fe40000410000 */
[C---:B------:R-:W-:Y:S04]  /*c2d0*/  FMUL.FTZ R136, R3.reuse, R136 ;  /* 0x0000008803887220 */ /* 0x040fe80000410000 */
[C---:B------:R-:W-:Y:S01]  /*c2e0*/  FMUL.FTZ R137, R3.reuse, R137 ;  /* 0x0000008903897220 */ /* 0x040fe20000410000 */
[-C--:B--2---:R-:W-:Y:S03]  /*c2f0*/  HMMA.16816.F32.BF16 R132, R152, R156.reuse, R132 ;  /* 0x0000009c9884723c */ /* 0x084fe60000041884 */
        /* <DEDUP_REMOVED lines=15> */
[----:B------:R-:W2:Y:S03]  /*c3f0*/  LDSM.16.MT88.4 R156, [R201+0x400] ;  /* 0x00040000c99c783b */ /* 0x000ea60000004200 */
[C---:B------:R-:W-:Y:S02]  /*c400*/  FMUL.FTZ R70, R145.reuse, R70 ;  /* 0x0000004691467220 */ /* 0x040fe40000410000 */
[----:B------:R-:W-:Y:S02]  /*c410*/  FMUL.FTZ R71, R145, R71 ;  /* 0x0000004791477220 */ /* 0x000fe40000410000 */
[C---:B------:R-:W-:Y:S04]  /*c420*/  FMUL.FTZ R72, R3.reuse, R72 ;  /* 0x0000004803487220 */ /* 0x040fe80000410000 */
        /* <DEDUP_REMOVED lines=31> */
[----:B------:R-:W-:Y:S01]  /*c620*/  FMUL.FTZ R97, R146, R97 ;  /* 0x0000006192617220 */ /* 0x000fe20000410000 */
[-C--:B------:R-:W-:Y:S01]  /*c630*/  HMMA.16816.F32.BF16 R92, R176, R34.reuse, R92 ;  /* 0x00000022b05c723c */ /* 0x080fe2000004185c */
[----:B------:R1:W-:Y:S02]  /*c640*/  MUFU.EX2 R179, R51 ;  /* 0x0000003300b37308 */ /* 0x0003e40000000800 */
[C---:B------:R-:W-:Y:S02]  /*c650*/  FMUL.FTZ R98, R145.reuse, R98 ;  /* 0x0000006291627220 */ /* 0x040fe40000410000 */
[----:B------:R-:W-:Y:S02]  /*c660*/  FMUL.FTZ R99, R145, R99 ;  /* 0x0000006391637220 */ /* 0x000fe40000410000 */
[----:B---3--:R-:W-:Y:S02]  /*c670*/  FFMA.FTZ R0, R0, R243, R189 ;  /* 0x000000f300007223 */ /* 0x008fe400000100bd */
[----:B------:R-:W-:Y:S02]  /*c680*/  FFMA.FTZ R146, R146, R246, R193 ;  /* 0x000000f692927223 */ /* 0x000fe400000100c1 */
[----:B------:R-:W3:Y:S01]  /*c690*/  MUFU.EX2 R176, R45 ;  /* 0x0000002d00b07308 */ /* 0x000ee20000000800 */
[----:B------:R-:W-:Y:S01]  /*c6a0*/  HMMA.16816.F32.BF16 R96, R152, R34, R96 ;  /* 0x000000229860723c */ /* 0x000fe20000041860 */
[----:B------:R-:W3:Y:S03]  /*c6b0*/  LDSM.16.MT88.4 R32, [R201+0x1400] ;  /* 0x00140000c920783b */ /* 0x000ee60000004200 */
[----:B------:R-:W-:Y:S02]  /*c6c0*/  FADD.FTZ R146, R197, R146 ;  /* 0x00000092c5927221 */ /* 0x000fe40000010000 */
[----:B----4-:R-:W-:Y:S02]  /*c6d0*/  FFMA.FTZ R145, R145, R245, R192 ;  /* 0x000000f591917223 */ /* 0x010fe400000100c0 */
[-C--:B--2---:R-:W-:Y:S01]  /*c6e0*/  HMMA.16816.F32.BF16 R4, R24, R156.reuse, R4 ;  /* 0x0000009c1804723c */ /* 0x084fe20000041804 */
[----:B------:R-:W2:Y:S01]  /*c6f0*/  LDSM.16.MT88.4 R152, [R202+0x1400] ;  /* 0x00140000ca98783b */ /* 0x000ea20000004200 */
[----:B------:R-:W-:Y:S06]  /*c700*/  MUFU.EX2 R178, R53 ;  /* 0x0000003500b27308 */ /* 0x000fec0000000800 */
[C---:B------:R-:W-:Y:S01]  /*c710*/  HMMA.16816.F32.BF16 R8, R28.reuse, R156, R8 ;  /* 0x0000009c1c08723c */ /* 0x040fe20000041808 */
[----:B-1----:R-:W-:Y:S03]  /*c720*/  LDSM.16.MT88.4 R48, [R201+0x2800] ;  /* 0x00280000c930783b */ /* 0x002fe60000004200 */
[----:B------:R1:W4:Y:S04]  /*c730*/  MUFU.EX2 R53, R47 ;  /* 0x0000002f00357308 */ /* 0x0003280000000800 */
[-C--:B------:R-:W-:Y:S06]  /*c740*/  HMMA.16816.F32.BF16 R12, R28, R158.reuse, R12 ;  /* 0x0000009e1c0c723c */ /* 0x080fec000004180c */
[----:B------:R5:W2:Y:S02]  /*c750*/  MUFU.EX2 R177, R52 ;  /* 0x0000003400b17308 */ /* 0x000aa40000000800 */
[C---:B------:R-:W-:Y:S08]  /*c760*/  HMMA.16816.F32.BF16 R16, R24.reuse, R158, R16 ;  /* 0x0000009e1810723c */ /* 0x040ff00000041810 */
[-C--:B------:R-:W-:Y:S01]  /*c770*/  HMMA.16816.F32.BF16 R100, R24, R160.reuse, R100 ;  /* 0x000000a01864723c */ /* 0x080fe20000041864 */
[----:B-1----:R-:W-:Y:S07]  /*c780*/  LDSM.16.MT88.4 R44, [R201+0x1800] ;  /* 0x00180000c92c783b */ /* 0x002fee0000004200 */
[C---:B------:R-:W-:Y:S04]  /*c790*/  HMMA.16816.F32.BF16 R104, R28.reuse, R160, R104 ;  /* 0x000000a01c68723c */ /* 0x040fe80000041868 */
[----:B-----5:R-:W-:Y:S04]  /*c7a0*/  FFMA.FTZ R52, R3, R244, R190 ;  /* 0x000000f403347223 */ /* 0x020fe800000100be */
[-C--:B------:R-:W-:Y:S04]  /*c7b0*/  HMMA.16816.F32.BF16 R108, R28, R162.reuse, R108 ;  /* 0x000000a21c6c723c */ /* 0x080fe8000004186c */
[----:B------:R-:W-:Y:S01]  /*c7c0*/  FADD.FTZ R3, R235, R145 ;  /* 0x00000091eb037221 */ /* 0x000fe20000010000 */
[----:B------:R-:W-:Y:S03]  /*c7d0*/  MOV R145, R148 ;  /* 0x0000009400917202 */ /* 0x000fe60000000f00 */
[C---:B------:R-:W-:Y:S04]  /*c7e0*/  HMMA.16816.F32.BF16 R112, R24.reuse, R162, R112 ;  /* 0x000000a21870723c */ /* 0x040fe80000041870 */
[----:B------:R-:W-:Y:S04]  /*c7f0*/  FADD.FTZ R3, R238, R3 ;  /* 0x00000003ee037221 */ /* 0x000fe80000010000 */
[-C--:B---3--:R-:W-:Y:S04]  /*c800*/  HMMA.16816.F32.BF16 R116, R24, R32.reuse, R116 ;  /* 0x000000201874723c */ /* 0x088fe80000041874 */
[----:B------:R-:W-:Y:S04]  /*c810*/  FADD.FTZ R3, R242, R3 ;  /* 0x00000003f2037221 */ /* 0x000fe80000010000 */
[C---:B------:R-:W-:Y:S04]  /*c820*/  HMMA.16816.F32.BF16 R120, R28.reuse, R32, R120 ;  /* 0x000000201c78723c */ /* 0x040fe80000041878 */
[----:B------:R-:W-:Y:S04]  /*c830*/  FADD.FTZ R3, R228, R3 ;  /* 0x00000003e4037221 */ /* 0x000fe80000010000 */
[-C--:B------:R-:W-:Y:S04]  /*c840*/  HMMA.16816.F32.BF16 R124, R28, R34.reuse, R124 ;  /* 0x000000221c7c723c */ /* 0x080fe8000004187c */
[----:B------:R-:W-:Y:S04]  /*c850*/  FADD.FTZ R3, R225, R3 ;  /* 0x00000003e1037221 */ /* 0x000fe80000010000 */
[C---:B------:R-:W-:Y:S01]  /*c860*/  HMMA.16816.F32.BF16 R128, R24.reuse, R34, R128 ;  /* 0x000000221880723c */ /* 0x040fe20000041880 */
[----:B------:R-:W1:Y:S07]  /*c870*/  LDSM.16.MT88.4 R32, [R201+0x2400] ;  /* 0x00240000c920783b */ /* 0x000e6e0000004200 */
[-C--:B--2---:R-:W-:Y:S08]  /*c880*/  HMMA.16816.F32.BF16 R132, R24, R152.reuse, R132 ;  /* 0x000000981884723c */ /* 0x084ff00000041884 */
[C---:B------:R-:W-:Y:S08]  /*c890*/  HMMA.16816.F32.BF16 R136, R28.reuse, R152, R136 ;  /* 0x000000981c88723c */ /* 0x040ff00000041888 */
[-C--:B------:R-:W-:Y:S08]  /*c8a0*/  HMMA.16816.F32.BF16 R20, R28, R154.reuse, R20 ;  /* 0x0000009a1c14723c */ /* 0x080ff00000041814 */
[C---:B------:R-:W-:Y:S08]  /*c8b0*/  HMMA.16816.F32.BF16 R140, R24.reuse, R154, R140 ;  /* 0x0000009a188c723c */ /* 0x040ff0000004188c */
[-C--:B-1----:R-:W-:Y:S08]  /*c8c0*/  HMMA.16816.F32.BF16 R68, R24, R32.reuse, R68 ;  /* 0x000000201844723c */ /* 0x082ff00000041844 */
[C---:B------:R-:W-:Y:S08]  /*c8d0*/  HMMA.16816.F32.BF16 R72, R28.reuse, R32, R72 ;  /* 0x000000201c48723c */ /* 0x040ff00000041848 */
[-C--:B------:R-:W-:Y:S08]  /*c8e0*/  HMMA.16816.F32.BF16 R76, R28, R34.reuse, R76 ;  /* 0x000000221c4c723c */ /* 0x080ff0000004184c */
[C---:B------:R-:W-:Y:S01]  /*c8f0*/  HMMA.16816.F32.BF16 R80, R24.reuse, R34, R80 ;  /* 0x000000221850723c */ /* 0x040fe20000041850 */
[----:B------:R-:W1:Y:S07]  /*c900*/  LDSM.16.MT88.4 R32, [R201+0x800] ;  /* 0x00080000c920783b */ /* 0x000e6e0000004200 */
[-C--:B------:R-:W-:Y:S08]  /*c910*/  HMMA.16816.F32.BF16 R84, R24, R36.reuse, R84 ;  /* 0x000000241854723c */ /* 0x080ff00000041854 */
[C---:B------:R-:W-:Y:S08]  /*c920*/  HMMA.16816.F32.BF16 R88, R28.reuse, R36, R88 ;  /* 0x000000241c58723c */ /* 0x040ff00000041858 */
[-C--:B------:R-:W-:Y:S07]  /*c930*/  HMMA.16816.F32.BF16 R92, R28, R38.reuse, R92 ;  /* 0x000000261c5c723c */ /* 0x080fee000004185c */
[----:B------:R-:W-:Y:S01]  /*c940*/  F2FP.BF16.PACK_AB R28, R172, R173 ;  /* 0x000000adac1c723e */ /* 0x000fe200000010ff */
[----:B------:R-:W-:Y:S01]  /*c950*/  HMMA.16816.F32.BF16 R96, R24, R38, R96 ;  /* 0x000000261860723c */ /* 0x000fe20000041860 */
[----:B------:R-:W2:Y:S03]  /*c960*/  LDSM.16.MT88.4 R36, [R202+0x1800] ;  /* 0x00180000ca24783b */ /* 0x000ea60000004200 */
[----:B------:R-:W-:Y:S02]  /*c970*/  F2FP.BF16.PACK_AB R30, R176, R174 ;  /* 0x000000aeb01e723e */ /* 0x000fe400000010ff */
[----:B------:R-:W-:Y:S02]  /*c980*/  F2FP.BF16.PACK_AB R29, R54, R151 ;  /* 0x00000097361d723e */ /* 0x000fe400000010ff */
[----:B------:R-:W-:Y:S04]  /*c990*/  F2FP.BF16.PACK_AB R24, R188, R186 ;  /* 0x000000babc18723e */ /* 0x000fe800000010ff */
[----:B------:R-:W-:Y:S02]  /*c9a0*/  F2FP.BF16.PACK_AB R25, R187, R185 ;  /* 0x000000b9bb19723e */ /* 0x000fe400000010ff */
[----:B------:R-:W-:Y:S02]  /*c9b0*/  F2FP.BF16.PACK_AB R26, R183, R184 ;  /* 0x000000b8b71a723e */ /* 0x000fe400000010ff */
[----:B------:R-:W-:Y:S02]  /*c9c0*/  F2FP.BF16.PACK_AB R27, R179, R182 ;  /* 0x000000b6b31b723e */ /* 0x000fe400000010ff */
[----:B----4-:R-:W-:Y:S05]  /*c9d0*/  F2FP.BF16.PACK_AB R31, R53, R65 ;  /* 0x00000041351f723e */ /* 0x010fea00000010ff */
        /* <DEDUP_REMOVED lines=9> */
[----:B------:R-:W-:Y:S07]  /*ca70*/  LDSM.16.MT88.4 R40, [R201+0x1c00] ;  /* 0x001c0000c928783b */ /* 0x000fee0000004200 */
[-C--:B------:R-:W-:Y:S08]  /*ca80*/  HMMA.16816.F32.BF16 R116, R24, R44.reuse, R116 ;  /* 0x0000002c1874723c */ /* 0x080ff00000041874 */
[C---:B------:R-:W-:Y:S08]  /*ca90*/  HMMA.16816.F32.BF16 R120, R28.reuse, R44, R120 ;  /* 0x0000002c1c78723c */ /* 0x040ff00000041878 */
[-C--:B------:R-:W-:Y:S08]  /*caa0*/  HMMA.16816.F32.BF16 R124, R28, R46.reuse, R124 ;  /* 0x0000002e1c7c723c */ /* 0x080ff0000004187c */
[C---:B------:R-:W-:Y:S01]  /*cab0*/  HMMA.16816.F32.BF16 R128, R24.reuse, R46, R128 ;  /* 0x0000002e1880723c */ /* 0x040fe20000041880 */
[----:B------:R-:W-:Y:S07]  /*cac0*/  LDSM.16.MT88.4 R44, [R202+0x1c00] ;  /* 0x001c0000ca2c783b */ /* 0x000fee0000004200 */
        /* <DEDUP_REMOVED lines=10> */
[C---:B------:R-:W-:Y:S08]  /*cb70*/  HMMA.16816.F32.BF16 R88, R28.reuse, R32, R88 ;  /* 0x000000201c58723c */ /* 0x040ff00000041858 */
[-C--:B------:R-:W-:Y:S07]  /*cb80*/  HMMA.16816.F32.BF16 R92, R28, R34.reuse, R92 ;  /* 0x000000221c5c723c */ /* 0x080fee000004185c */
[----:B------:R-:W-:Y:S01]  /*cb90*/  F2FP.BF16.PACK_AB R30, R61, R60 ;  /* 0x0000003c3d1e723e */ /* 0x000fe200000010ff */
[----:B------:R-:W-:Y:S01]  /*cba0*/  HMMA.16816.F32.BF16 R96, R24, R34, R96 ;  /* 0x000000221860723c */ /* 0x000fe20000041860 */
[----:B------:R-:W1:Y:S03]  /*cbb0*/  LDSM.16.MT88.4 R32, [R201+0x2c00] ;  /* 0x002c0000c920783b */ /* 0x000e660000004200 */
[----:B------:R-:W-:Y:S01]  /*cbc0*/  FADD.FTZ R29, R232, R52 ;  /* 0x00000034e81d7221 */ /* 0x000fe20000010000 */
[----:B------:R-:W-:Y:S01]  /*cbd0*/  F2FP.BF16.PACK_AB R31, R63, R62 ;  /* 0x0000003e3f1f723e */ /* 0x000fe200000010ff */
[----:B------:R-:W-:Y:S01]  /*cbe0*/  FADD.FTZ R28, R231, R0 ;  /* 0x00000000e71c7221 */ /* 0x000fe20000010000 */
[----:B------:R-:W-:Y:S01]  /*cbf0*/  F2FP.BF16.PACK_AB R24, R178, R177 ;  /* 0x000000b1b218723e */ /* 0x000fe200000010ff */
[----:B------:R-:W-:Y:S01]  /*cc00*/  FADD.FTZ R50, R239, R29 ;  /* 0x0000001def327221 */ /* 0x000fe20000010000 */
[----:B------:R-:W-:Y:S03]  /*cc10*/  F2FP.BF16.PACK_AB R25, R55, R175 ;  /* 0x000000af3719723e */ /* 0x000fe600000010ff */
[----:B------:R-:W-:Y:S01]  /*cc20*/  F2FP.BF16.PACK_AB R26, R180, R64 ;  /* 0x00000040b41a723e */ /* 0x000fe200000010ff */
[----:B------:R-:W-:Y:S01]  /*cc30*/  FADD.FTZ R49, R234, R28 ;  /* 0x0000001cea317221 */ /* 0x000fe20000010000 */
[----:B------:R-:W-:Y:S01]  /*cc40*/  F2FP.BF16.PACK_AB R27, R67, R66 ;  /* 0x00000042431b723e */ /* 0x000fe200000010ff */
[----:B------:R-:W-:Y:S01]  /*cc50*/  FADD.FTZ R0, R236, R146 ;  /* 0x00000092ec007221 */ /* 0x000fe20000010000 */
[----:B------:R-:W-:Y:S02]  /*cc60*/  F2FP.BF16.PACK_AB R28, R57, R56 ;  /* 0x00000038391c723e */ /* 0x000fe400000010ff */
[----:B------:R-:W-:Y:S01]  /*cc70*/  F2FP.BF16.PACK_AB R29, R59, R58 ;  /* 0x0000003a3b1d723e */ /* 0x000fe200000010ff */
[----:B------:R-:W-:Y:S02]  /*cc80*/  FADD.FTZ R48, R241, R0 ;  /* 0x00000000f1307221 */ /* 0x000fe40000010000 */
[-C--:B------:R-:W-:Y:S01]  /*cc90*/  HMMA.16816.F32.BF16 R152, R24, R164.reuse, R4 ;  /* 0x000000a41898723c */ /* 0x080fe20000041804 */
[----:B------:R-:W3:Y:S02]  /*cca0*/  LDSM.16.MT88.4 R4, [R202+0x2c00] ;  /* 0x002c0000ca04783b */ /* 0x000ee40000004200 */
[----:B------:R-:W-:Y:S05]  /*ccb0*/  FADD.FTZ R0, R237, R49 ;  /* 0x00000031ed007221 */ /* 0x000fea0000010000 */
[C---:B------:R-:W-:Y:S07]  /*ccc0*/  HMMA.16816.F32.BF16 R156, R28.reuse, R164, R8 ;  /* 0x000000a41c9c723c */ /* 0x040fee0000041808 */
[----:B------:R-:W-:Y:S01]  /*ccd0*/  FADD.FTZ R9, R196, R0 ;  /* 0x00000000c4097221 */ /* 0x000fe20000010000 */
[-C--:B------:R-:W-:Y:S04]  /*cce0*/  HMMA.16816.F32.BF16 R160, R28, R166.reuse, R12 ;  /* 0x000000a61ca0723c */ /* 0x080fe8000004180c */
[----:B------:R-:W-:Y:S02]  /*ccf0*/  FADD.FTZ R10, R240, R50 ;  /* 0x00000032f00a7221 */ /* 0x000fe40000010000 */
[----:B------:R-:W-:Y:S02]  /*cd00*/  FADD.FTZ R8, R230, R48 ;  /* 0x00000030e6087221 */ /* 0x000fe40000010000 */
        /* <DEDUP_REMOVED lines=24> */
[----:B------:R-:W-:Y:S01]  /*ce90*/  FADD.FTZ R3, R151, R11 ;  /* 0x0000000b97037221 */ /* 0x000fe20000010000 */
[----:B------:R-:W-:Y:S01]  /*cea0*/  MOV R151, R2 ;  /* 0x0000000200977202 */ /* 0x000fe20000000f00 */
[C---:B------:R-:W-:Y:S04]  /*ceb0*/  HMMA.16816.F32.BF16 R128, R24.reuse, R42, R128 ;  /* 0x0000002a1880723c */ /* 0x040fe80000041880 */
[----:B------:R-:W-:Y:S02]  /*cec0*/  FADD.FTZ R11, R187, R9 ;  /* 0x00000009bb0b7221 */ /* 0x000fe40000010000 */
[----:B------:R-:W-:Y:S02]  /*ced0*/  FADD.FTZ R9, R54, R3 ;  /* 0x0000000336097221 */ /* 0x000fe40000010000 */
[-C--:B------:R-:W-:Y:S04]  /*cee0*/  HMMA.16816.F32.BF16 R132, R24, R44.reuse, R132 ;  /* 0x0000002c1884723c */ /* 0x080fe80000041884 */
[----:B------:R-:W-:Y:S04]  /*cef0*/  FADD.FTZ R8, R173, R12 ;  /* 0x0000000cad087221 */ /* 0x000fe80000010000 */
[C---:B------:R-:W-:Y:S04]  /*cf00*/  HMMA.16816.F32.BF16 R136, R28.reuse, R44, R136 ;  /* 0x0000002c1c88723c */ /* 0x040fe80000041888 */
[----:B------:R-:W-:Y:S02]  /*cf10*/  FADD.FTZ R10, R172, R8 ;  /* 0x00000008ac0a7221 */ /* 0x000fe40000010000 */
[----:B------:R-:W-:Y:S02]  /*cf20*/  FADD.FTZ R8, R184, R0 ;  /* 0x00000000b8087221 */ /* 0x000fe40000010000 */
[-C--:B------:R-:W-:Y:S04]  /*cf30*/  HMMA.16816.F32.BF16 R168, R28, R46.reuse, R20 ;  /* 0x0000002e1ca8723c */ /* 0x080fe80000041814 */
[----:B------:R-:W-:Y:S02]  /*cf40*/  FADD.FTZ R3, R174, R10 ;  /* 0x0000000aae037221 */ /* 0x000fe40000010000 */
[----:B------:R-:W-:Y:S02]  /*cf50*/  FADD.FTZ R10, R183, R8 ;  /* 0x00000008b70a7221 */ /* 0x000fe40000010000 */
[C---:B------:R-:W-:Y:S04]  /*cf60*/  HMMA.16816.F32.BF16 R140, R24.reuse, R46, R140 ;  /* 0x0000002e188c723c */ /* 0x040fe8000004188c */
[----:B------:R-:W-:Y:S04]  /*cf70*/  FADD.FTZ R0, R65, R9 ;  /* 0x0000000941007221 */ /* 0x000fe80000010000 */
[-C--:B-1----:R-:W-:Y:S04]  /*cf80*/  HMMA.16816.F32.BF16 R68, R24, R32.reuse, R68 ;  /* 0x000000201844723c */ /* 0x082fe80000041844 */
[----:B------:R-:W-:Y:S04]  /*cf90*/  FADD.FTZ R8, R53, R0 ;  /* 0x0000000035087221 */ /* 0x000fe80000010000 */
[C---:B------:R-:W-:Y:S04]  /*cfa0*/  HMMA.16816.F32.BF16 R72, R28.reuse, R32, R72 ;  /* 0x000000201c48723c */ /* 0x040fe80000041848 */
[----:B------:R-:W-:Y:S04]  /*cfb0*/  FADD.FTZ R8, R58, R8 ;  /* 0x000000083a087221 */ /* 0x000fe80000010000 */
        /* <DEDUP_REMOVED lines=32> */
.L_x_1480:
[----:B------:R-:W-:Y:S05]  /*d1c0*/  BRA.DIV ~URZ, `(.L_x_1488) ;  /* 0x000057027f007947 */ /* 0x000fea000b800000 */
[----:B-1----:R-:W2:Y:S04]  /*d1d0*/  LDL R0, [R1+0x4] ;  /* 0x0000040001007983 */ /* 0x002ea80000100800 */
[----:B--2---:R1:W2:Y:S02]  /*d1e0*/  SHFL.BFLY PT, R4, R0, 0x2, 0x1f ;  /* 0x0c401f0000047f89 */ /* 0x0042a400000e0000 */
.L_x_1540:
        /* <DEDUP_REMOVED lines=19> */
.L_x_1541:
        /* <DEDUP_REMOVED lines=11> */
[----:B------:R-:W-:Y:S02]  /*d3d0*/  MOV R44, 0xff800000 ;  /* 0xff800000002c7802 */ /* 0x000fe40000000f00 */
[----:B------:R-:W-:-:S03]  /*d3e0*/  @P1 MOV R13, 0x3f317218 ;  /* 0x3f317218000d1802 */ /* 0x000fc60000000f00 */
[----:B------:R-:W2:Y:S08]  /*d3f0*/  @P2 MUFU.RCP R3, R5 ;  /* 0x0000000500032308 */ /* 0x000eb00000001000 */
[----:B------:R-:W3:Y:S01]  /*d400*/  @P1 MUFU.RCP R2, R6 ;  /* 0x0000000600021308 */ /* 0x000ee20000001000 */
[C---:B-1----:R-:W-:Y:S02]  /*d410*/  FMUL.FTZ R152, R0.reuse, R152 ;  /* 0x0000009800987220 */ /* 0x042fe40000410000 */
[----:B------:R-:W-:-:S02]  /*d420*/  FMUL.FTZ R43, R0, R153 ;  /* 0x00000099002b7220 */ /* 0x000fc40000410000 */
[C---:B------:R-:W-:Y:S02]  /*d430*/  FMUL.FTZ R164, R0.reuse, R164 ;  /* 0x000000a400a47220 */ /* 0x040fe40000410000 */
[C---:B------:R-:W-:Y:S01]  /*d440*/  FMUL.FTZ R40, R0.reuse, R165 ;  /* 0x000000a500287220 */ /* 0x040fe20000410000 */
[----:B------:R-:W1:Y:S01]  /*d450*/  @P3 MUFU.LG2 R8, R4 ;  /* 0x0000000400083308 */ /* 0x000e620000000c00 */
[C---:B------:R-:W-:Y:S02]  /*d460*/  FMUL.FTZ R100, R0.reuse, R100 ;  /* 0x0000006400647220 */ /* 0x040fe40000410000 */
[C---:B------:R-:W-:Y:S02]  /*d470*/  FMUL.FTZ R37, R0.reuse, R101 ;  /* 0x0000006500257220 */ /* 0x040fe40000410000 */
[C---:B------:R-:W-:Y:S02]  /*d480*/  FMUL.FTZ R112, R0.reuse, R112 ;  /* 0x0000007000707220 */ /* 0x040fe40000410000 */
[C---:B------:R-:W-:Y:S01]  /*d490*/  FMUL.FTZ R34, R0.reuse, R113 ;  /* 0x0000007100227220 */ /* 0x040fe20000410000 */
[----:B------:R4:W5:Y:S01]  /*d4a0*/  @P2 MUFU.LG2 R4, R5 ;  /* 0x0000000500042308 */ /* 0x0009620000000c00 */
[----:B------:R-:W-:-:S02]  /*d4b0*/  FMUL.FTZ R116, R0, R116 ;  /* 0x0000007400747220 */ /* 0x000fc40000410000 */
[C---:B------:R-:W-:Y:S02]  /*d4c0*/  FMUL.FTZ R31, R0.reuse, R117 ;  /* 0x00000075001f7220 */ /* 0x040fe40000410000 */
[C---:B------:R-:W-:Y:S02]  /*d4d0*/  FMUL.FTZ R128, R0.reuse, R128 ;  /* 0x0000008000807220 */ /* 0x040fe40000410000 */
[C---:B------:R-:W-:Y:S01]  /*d4e0*/  FMUL.FTZ R28, R0.reuse, R129 ;  /* 0x00000081001c7220 */ /* 0x040fe20000410000 */
[----:B------:R-:W1:Y:S01]  /*d4f0*/  @P1 MUFU.LG2 R6, R6 ;  /* 0x0000000600061308 */ /* 0x000e620000000c00 */
[C---:B------:R-:W-:Y:S02]  /*d500*/  FMUL.FTZ R132, R0.reuse, R132 ;  /* 0x0000008400847220 */ /* 0x040fe40000410000 */
[C---:B------:R-:W-:Y:S02]  /*d510*/  FMUL.FTZ R24, R0.reuse, R133 ;  /* 0x0000008500187220 */ /* 0x040fe40000410000 */
[----:B------:R-:W-:-:S02]  /*d520*/  FMUL.FTZ R140, R0, R140 ;  /* 0x0000008c008c7220 */ /* 0x000fc40000410000 */
[C---:B------:R-:W-:Y:S01]  /*d530*/  FMUL.FTZ R20, R0.reuse, R141 ;  /* 0x0000008d00147220 */ /* 0x040fe20000410000 */
[----:B----4-:R-:W-:Y:S01]  /*d540*/  @P3 MOV R5, 0x3f317218 ;  /* 0x3f31721800053802 */ /* 0x010fe20000000f00 */
[C---:B------:R-:W-:Y:S02]  /*d550*/  FMUL.FTZ R68, R0.reuse, R68 ;  /* 0x0000004400447220 */ /* 0x040fe40000410000 */
[C---:B------:R-:W-:Y:S02]  /*d560*/  FMUL.FTZ R16, R0.reuse, R69 ;  /* 0x0000004500107220 */ /* 0x040fe40000410000 */
[C---:B------:R-:W-:Y:S02]  /*d570*/  FMUL.FTZ R80, R0.reuse, R80 ;  /* 0x0000005000507220 */ /* 0x040fe40000410000 */
[C---:B------:R-:W-:Y:S02]  /*d580*/  FMUL.FTZ R12, R0.reuse, R81 ;  /* 0x00000051000c7220 */ /* 0x040fe40000410000 */
[----:B------:R-:W-:-:S02]  /*d590*/  FMUL.FTZ R84, R0, R84 ;  /* 0x0000005400547220 */ /* 0x000fc40000410000 */
[C---:B------:R-:W-:Y:S02]  /*d5a0*/  FMUL.FTZ R85, R0.reuse, R85 ;  /* 0x0000005500557220 */ /* 0x040fe40000410000 */
[C---:B------:R-:W-:Y:S02]  /*d5b0*/  FMUL.FTZ R96, R0.reuse, R96 ;  /* 0x0000006000607220 */ /* 0x040fe40000410000 */
[----:B------:R-:W-:Y:S01]  /*d5c0*/  FMUL.FTZ R97, R0, R97 ;  /* 0x0000006100617220 */ /* 0x000fe20000410000 */
[----:B------:R-:W-:Y:S01]  /*d5d0*/  MOV R0, RZ ;  /* 0x000000ff00007202 */ /* 0x000fe20000000f00 */
[C---:B--2---:R-:W-:Y:S02]  /*d5e0*/  FMUL.FTZ R154, R3.reuse, R154 ;  /* 0x0000009a039a7220 */ /* 0x044fe40000410000 */
[C---:B------:R-:W-:Y:S02]  /*d5f0*/  FMUL.FTZ R42, R3.reuse, R155 ;  /* 0x0000009b032a7220 */ /* 0x040fe40000410000 */
[C---:B------:R-:W-:Y:S01]  /*d600*/  FMUL.FTZ R166, R3.reuse, R166 ;  /* 0x000000a603a67220 */ /* 0x040fe20000410000 */
[----:B------:R-:W-:Y:S01]  /*d610*/  @P0 MUFU.RCP R0, R7 ;  /* 0x0000000700000308 */ /* 0x000fe20000001000 */
        /* <DEDUP_REMOVED lines=22> */
[C---:B---3--:R-:W-:Y:S02]  /*d780*/  FMUL.FTZ R156, R2.reuse, R156 ;  /* 0x0000009c029c7220 */ /* 0x048fe40000410000 */
        /* <DEDUP_REMOVED lines=22> */
[----:B------:R-:W-:Y:S02]  /*d8f0*/  FMUL.FTZ R93, R2, R93 ;  /* 0x0000005d025d7220 */ /* 0x000fe40000410000 */
[----:B------:R-:W2:Y:S01]  /*d900*/  @P0 MUFU.LG2 R2, R7 ;  /* 0x0000000700020308 */ /* 0x000ea20000000c00 */
[----:B-1----:R-:W-:Y:S02]  /*d910*/  @P3 FMUL.FTZ R9, R8, 0.69314718246459960938 ;  /* 0x3f31721808093820 */ /* 0x002fe40000410000 */
[----:B-----5:R-:W-:Y:S02]  /*d920*/  @P2 FMUL.FTZ R8, R4, 0.69314718246459960938 ;  /* 0x3f31721804082820 */ /* 0x020fe40000410000 */
[----:B------:R-:W-:Y:S02]  /*d930*/  @P2 FMUL.FTZ R4, R3, c[0x0][0x2d0] ;  /* 0x0000b40003042a20 */ /* 0x000fe40000410000 */
[----:B------:R-:W-:-:S02]  /*d940*/  @P1 FMUL.FTZ R6, R6, 0.69314718246459960938 ;  /* 0x3f31721806061820 */ /* 0x000fc40000410000 */
[----:B------:R-:W-:Y:S02]  /*d950*/  @P1 FMUL.FTZ R3, R13, c[0x0][0x2d0] ;  /* 0x0000b4000d031a20 */ /* 0x000fe40000410000 */
[----:B------:R-:W-:Y:S02]  /*d960*/  @P3 FMUL.FTZ R5, R5, c[0x0][0x2d0] ;  /* 0x0000b40005053a20 */ /* 0x000fe40000410000 */
[----:B------:R-:W-:Y:S01]  /*d970*/  @P1 FFMA.FTZ R47, R3, R147, R6 ;  /* 0x00000093032f1223 */ /* 0x000fe20000010006 */
[----:B------:R-:W-:Y:S01]  /*d980*/  @P0 MOV R3, 0x3f317218 ;  /* 0x3f31721800030802 */ /* 0x000fe20000000f00 */
[----:B------:R-:W-:Y:S01]  /*d990*/  @P2 FFMA.FTZ R46, R4, R148, R8 ;  /* 0x00000094042e2223 */ /* 0x000fe20000010008 */
[----:B------:R-:W-:Y:S01]  /*d9a0*/  MOV R4, 0x1 ;  /* 0x0000000100047802 */ /* 0x000fe20000000f00 */
[----:B--2---:R-:W-:Y:S02]  /*d9b0*/  @P0 FMUL.FTZ R2, R2, 0.69314718246459960938 ;  /* 0x3f31721802020820 */ /* 0x004fe40000410000 */
[----:B------:R-:W-:-:S02]  /*d9c0*/  @P0 FMUL.FTZ R3, R3, c[0x0][0x2d0] ;  /* 0x0000b40003030a20 */ /* 0x000fc40000410000 */
[----:B------:R-:W-:Y:S02]  /*d9d0*/  @P3 FFMA.FTZ R45, R5, R149, R9 ;  /* 0x00000095052d3223 */ /* 0x000fe40000010009 */
        /* <DEDUP_REMOVED lines=23> */
[----:B------:R-:W-:Y:S01]  /*db50*/  FMUL.FTZ R95, R0, R95 ;  /* 0x0000005f005f7220 */ /* 0x000fe20000410000 */
[----:B------:R-:W-:Y:S01]  /*db60*/  PRMT R0, R4, 0x7610, R0 ;  /* 0x0000761004007816 */ /* 0x000fe20000000000 */
[----:B------:R-:W-:Y:S02]  /*db70*/  @P0 FFMA.FTZ R44, R3, R17, R2 ;  /* 0x00000011032c0223 */ /* 0x000fe40000010002 */
.L_x_1449:
        /* <DEDUP_REMOVED lines=19> */
.L_x_1491:
[----:B--2---:R-:W-:Y:S05]  /*dcb0*/  BSYNC B0 ;  /* 0x0000000000007941 */ /* 0x004fea0003800000 */
.L_x_1490:
        /* <DEDUP_REMOVED lines=116> */
[----:B------:R-:W-:Y:S05]  /*e400*/  CALL.REL.NOINC `($__internal_9_$__cuda_sm70_shflsync_idx_p) ;  /* 0x00004bb000007944 */ /* 0x000fea0003c00000 */
.L_x_1494:
[----:B-1----:R-:W2:Y:S04]  /*e410*/  LDL R2, [R1+0x50] ;  /* 0x0000500001027983 */ /* 0x002ea80000100800 */
[----:B------:R-:W3:Y:S04]  /*e420*/  LDL.LU R8, [R1+0x48] ;  /* 0x0000480001087983 */ /* 0x000ee80000300800 */
[----:B------:R-:W4:Y:S04]  /*e430*/  LDL.LU R15, [R1+0x44] ;  /* 0x00004400010f7983 */ /* 0x000f280000300800 */
[----:B------:R-:W5:Y:S04]  /*e440*/  LDL R14, [R1] ;  /* 0x00000000010e7983 */ /* 0x000f680000100800 */
[----:B------:R-:W2:Y:S01]  /*e450*/  LDL.LU R19, [R1+0x40] ;  /* 0x0000400001137983 */ /* 0x000ea20000300800 */
[----:B------:R-:W-:-:S03]  /*e460*/  IMAD.MOV.U32 R0, RZ, RZ, 0x1 ;  /* 0x00000001ff007424 */ /* 0x000fc600078e00ff */
[----:B------:R-:W4:Y:S02]  /*e470*/  LDL R13, [R1+0x70] ;  /* 0x00007000010d7983 */ /* 0x000f240000100800 */
[----:B------:R-:W-:Y:S02]  /*e480*/  ISETP.NE.AND P1, PT, R0, c[0x0][0x4e8], PT ;  /* 0x00013a0000007a0c */ /* 0x000fe40003f25270 */
[----:B------:R-:W4:Y:S01]  /*e490*/  LDL R18, [R1+0x68] ;  /* 0x0000680001127983 */ /* 0x000f220000100800 */
[----:B------:R-:W-:Y:S02]  /*e4a0*/  ULDC UR5, c[0x0][0x4e8] ;  /* 0x00013a0000057ab9 */ /* 0x000fe40000000800 */
[----:B------:R-:W-:Y:S02]  /*e4b0*/  ULDC UR4, c[0x0][0x388] ;  /* 0x0000e20000047ab9 */ /* 0x000fe40000000800 */
[----:B------:R-:W-:Y:S01]  /*e4c0*/  UIMAD UR4, UR5, UR4, URZ ;  /* 0x00000004050472a4 */ /* 0x000fe2000f8e023f */
[----:B------:R-:W1:Y:S01]  /*e4d0*/  S2R R20, SR_TID.X ;  /* 0x0000000000147919 */ /* 0x000e620000002100 */
[----:B------:R-:W-:Y:S01]  /*e4e0*/  BSSY B0, `(.L_x_1495) ;  /* 0x0000077000007945 */ /* 0x000fe20003800000 */
[----:B------:R-:W-:-:S02]  /*e4f0*/  IADD3 R65, R218, 0x40, RZ ;  /* 0x00000040da417810 */ /* 0x000fc40007ffe0ff */
[----:B------:R-:W-:Y:S02]  /*e500*/  SHF.R.S32.HI R66, RZ, 0x1f, R252 ;  /* 0x0000001fff427819 */ /* 0x000fe400000114fc */
[----:B------:R-:W-:Y:S02]  /*e510*/  SHF.R.S32.HI R67, RZ, 0x1f, R218 ;  /* 0x0000001fff437819 */ /* 0x000fe400000114da */
[----:B---3--:R-:W-:-:S05]  /*e520*/  SHF.R.S32.HI R5, RZ, 0x1f, R8 ;  /* 0x0000001fff057819 */ /* 0x008fca0000011408 */
[----:B------:R-:W-:Y:S02]  /*e530*/  IMAD R6, R5, c[0x0][0x490], RZ ;  /* 0x0001240005067a24 */ /* 0x000fe400078e02ff */
[----:B--2---:R-:W-:-:S04]  /*e540*/  IMAD.IADD R4, R2, 0x1, R19 ;  /* 0x0000000102047824 */ /* 0x004fc800078e0213 */
[----:B------:R-:W-:-:S04]  /*e550*/  @P1 IMAD.HI.U32 R7, R4, c[0x0][0x4ec], RZ ;  /* 0x00013b0004071a27 */ /* 0x000fc800078e00ff */
[----:B------:R-:W-:-:S04]  /*e560*/  IMAD.WIDE.U32 R2, R8, c[0x0][0x490], RZ ;  /* 0x0001240008027a25 */ /* 0x000fc800078e00ff */
[C---:B------:R-:W-:Y:S02]  /*e570*/  IMAD R6, R8.reuse, c[0x0][0x494], R6 ;  /* 0x0001250008067a24 */ /* 0x040fe400078e0206 */
[----:B------:R-:W-:Y:S01]  /*e580*/  IMAD.MOV.U32 R0, RZ, RZ, R4 ;  /* 0x000000ffff007224 */ /* 0x000fe200078e0004 */
[----:B------:R-:W-:Y:S02]  /*e590*/  @P1 SHF.R.U32.HI R0, RZ, c[0x0][0x4f0], R7 ;  /* 0x00013c00ff001a19 */ /* 0x000fe40000011607 */
[----:B------:R-:W-:Y:S01]  /*e5a0*/  IADD3 R3, R3, R6, RZ ;  /* 0x0000000603037210 */ /* 0x000fe20007ffe0ff */
[----:B------:R-:W-:Y:S01]  /*e5b0*/  IMAD R6, R5, c[0x0][0x3e8], RZ ;  /* 0x0000fa0005067a24 */ /* 0x000fe200078e02ff */
[----:B----4-:R-:W-:Y:S01]  /*e5c0*/  SHF.R.S32.HI R5, RZ, 0x1f, R15 ;  /* 0x0000001fff057819 */ /* 0x010fe2000001140f */
[----:B------:R-:W-:Y:S02]  /*e5d0*/  IMAD.MOV R7, RZ, RZ, -R0 ;  /* 0x000000ffff077224 */ /* 0x000fe400078e0a00 */
[----:B------:R-:W-:-:S02]  /*e5e0*/  IMAD R10, R8, c[0x0][0x3ec], R6 ;  /* 0x0000fb00080a7a24 */ /* 0x000fc400078e0206 */
[----:B------:R-:W-:Y:S02]  /*e5f0*/  IMAD R4, R7, c[0x0][0x4e8], R4 ;  /* 0x00013a0007047a24 */ /* 0x000fe400078e0204 */
[----:B------:R-:W-:-:S04]  /*e600*/  IMAD.WIDE.U32 R8, R8, c[0x0][0x3e8], RZ ;  /* 0x0000fa0008087a25 */ /* 0x000fc800078e00ff */
[----:B------:R-:W-:Y:S02]  /*e610*/  IMAD R11, R5, c[0x0][0x498], RZ ;  /* 0x00012600050b7a24 */ /* 0x000fe400078e02ff */
[----:B------:R-:W-:Y:S01]  /*e620*/  IMAD.WIDE.U32 R6, R15, c[0x0][0x498], R2 ;  /* 0x000126000f067a25 */ /* 0x000fe200078e0002 */
[----:B------:R-:W-:-:S03]  /*e630*/  MOV R2, R8 ;  /* 0x0000000800027202 */ /* 0x000fc60000000f00 */
[----:B------:R-:W-:Y:S01]  /*e640*/  IMAD R12, R5, c[0x0][0x3f0], RZ ;  /* 0x0000fc00050c7a24 */ /* 0x000fe200078e02ff */
[----:B------:R-:W-:Y:S01]  /*e650*/  SHF.R.S32.HI R5, RZ, 0x1f, R0 ;  /* 0x0000001fff057819 */ /* 0x000fe20000011400 */
[----:B------:R-:W-:Y:S01]  /*e660*/  IMAD R11, R15, c[0x0][0x49c], R11 ;  /* 0x000127000f0b7a24 */ /* 0x000fe200078e020b */
[----:B------:R-:W-:Y:S01]  /*e670*/  IADD3 R6, P0, R0, R6, RZ ;  /* 0x0000000600067210 */ /* 0x000fe20007f1e0ff */
[----:B------:R-:W-:-:S03]  /*e680*/  IMAD.IADD R3, R9, 0x1, R10 ;  /* 0x0000000109037824 */ /* 0x000fc600078e020a */
[----:B------:R-:W-:Y:S01]  /*e690*/  IADD3.X R7, R5, R7, R11, P0, !PT ;  /* 0x0000000705077210 */ /* 0x000fe200007fe40b */
[C---:B------:R-:W-:Y:S02]  /*e6a0*/  IMAD R11, R15.reuse, c[0x0][0x3f4], R12 ;  /* 0x0000fd000f0b7a24 */ /* 0x040fe400078e020c */
[----:B------:R-:W-:Y:S02]  /*e6b0*/  IMAD.WIDE.U32 R8, R15, c[0x0][0x3f0], R2 ;  /* 0x0000fc000f087a25 */ /* 0x000fe400078e0002 */
[----:B------:R-:W2:Y:S01]  /*e6c0*/  S2R R15, SR_TID.X ;  /* 0x00000000000f7919 */ /* 0x000ea20000002100 */
[----:B------:R-:W-:Y:S01]  /*e6d0*/  SHF.R.S32.HI R0, RZ, 0x1f, R4 ;  /* 0x0000001fff007819 */ /* 0x000fe20000011404 */
[----:B-----5:R-:W-:-:S04]  /*e6e0*/  IMAD.IADD R5, R14, 0x1, R19 ;  /* 0x000000010e057824 */ /* 0x020fc800078e0213 */
[----:B------:R-:W-:Y:S02]  /*e6f0*/  IMAD R0, R0, c[0x0][0x488], RZ ;  /* 0x0001220000007a24 */ /* 0x000fe400078e02ff */
[----:B------:R-:W-:-:S04]  /*e700*/  IMAD.WIDE.U32 R2, R4, c[0x0][0x488], R6 ;  /* 0x0001220004027a25 */ /* 0x000fc800078e0006 */
[----:B------:R-:W-:Y:S02]  /*e710*/  IMAD R10, R4, c[0x0][0x48c], R0 ;  /* 0x00012300040a7a24 */ /* 0x000fe400078e0200 */
[----:B------:R-:W-:Y:S01]  /*e720*/  @P1 IMAD.HI.U32 R6, R5, c[0x0][0x4ec], RZ ;  /* 0x00013b0005061a27 */ /* 0x000fe200078e00ff */
[----:B------:R-:W-:-:S03]  /*e730*/  LEA R4, P0, R2, c[0x0][0x450], 0x2 ;  /* 0x0001140002047a11 */ /* 0x000fc600078010ff */
[----:B------:R-:W-:Y:S01]  /*e740*/  IMAD.IADD R3, R3, 0x1, R10 ;  /* 0x0000000103037824 */ /* 0x000fe200078e020a */
[----:B--2---:R-:W-:-:S04]  /*e750*/  SHF.R.S32.HI R14, RZ, 0x1f, R15 ;  /* 0x0000001fff0e7819 */ /* 0x004fc8000001140f */
[-C--:B------:R-:W-:Y:S01]  /*e760*/  LEA.HI R14, R14, R15.reuse, RZ, 0x5 ;  /* 0x0000000f0e0e7211 */ /* 0x080fe200078f28ff */
[----:B------:R-:W-:Y:S01]  /*e770*/  IMAD.MOV.U32 R0, RZ, RZ, R5 ;  /* 0x000000ffff007224 */ /* 0x000fe200078e0005 */
[----:B------:R-:W-:Y:S02]  /*e780*/  @P1 SHF.R.U32.HI R0, RZ, c[0x0][0x4f0], R6 ;  /* 0x00013c00ff001a19 */ /* 0x000fe40000011606 */
[----:B------:R-:W-:Y:S01]  /*e790*/  LOP3.LUT R14, R14, 0xffffffe0, RZ, 0xc0, !PT ;  /* 0xffffffe00e0e7812 */ /* 0x000fe200078ec0ff */
[----:B------:R-:W-:Y:S01]  /*e7a0*/  IMAD.MOV.U32 R6, RZ, RZ, R8 ;  /* 0x000000ffff067224 */ /* 0x000fe200078e0008 */
[----:B------:R-:W-:Y:S02]  /*e7b0*/  LEA.HI.X R3, R2, c[0x0][0x454], R3, 0x2, P0 ;  /* 0x0001150002037a11 */ /* 0x000fe400000f1403 */
[----:B------:R-:W-:Y:S02]  /*e7c0*/  IADD3 R14, -R14, R15, RZ ;  /* 0x0000000f0e0e7210 */ /* 0x000fe40007ffe1ff */
[----:B------:R-:W-:Y:S01]  /*e7d0*/  SHF.R.S32.HI R8, RZ, 0x1f, R0 ;  /* 0x0000001fff087819 */ /* 0x000fe20000011400 */
[----:B------:R-:W-:Y:S01]  /*e7e0*/  IMAD.IADD R2, R13, 0x1, R19 ;  /* 0x000000010d027824 */ /* 0x000fe200078e0213 */
[----:B------:R-:W-:Y:S01]  /*e7f0*/  IADD3 R7, R9, R11, RZ ;  /* 0x0000000b09077210 */ /* 0x000fe20007ffe0ff */
[----:B------:R-:W-:Y:S01]  /*e800*/  SHFL.IDX PT, R12, R4, RZ, 0x1c1f ;  /* 0x001c1fff040c7589 */ /* 0x000fe200000e0000 */
[----:B------:R-:W-:Y:S01]  /*e810*/  LOP3.LUT P0, RZ, R14, 0x3, RZ, 0xc0, !PT ;  /* 0x000000030eff7812 */ /* 0x000fe2000780c0ff */
[----:B------:R-:W-:-:S02]  /*e820*/  IMAD R16, R8, c[0x0][0x3e0], RZ ;  /* 0x0000f80008107a24 */ /* 0x000fc400078e02ff */
[----:B------:R-:W2:Y:S04]  /*e830*/  SHFL.IDX PT, R13, R3, RZ, 0x1c1f ;  /* 0x001c1fff030d7589 */ /* 0x000ea800000e0000 */
[----:B------:R-:W-:Y:S04]  /*e840*/  SHFL.IDX PT, R10, R4, 0x1, 0x1c1f ;  /* 0x003c1f00040a7f89 */ /* 0x000fe800000e0000 */
[----:B------:R-:W3:Y:S04]  /*e850*/  SHFL.IDX PT, R11, R3, 0x1, 0x1c1f ;  /* 0x003c1f00030b7f89 */ /* 0x000ee800000e0000 */
[----:B------:R-:W-:Y:S04]  /*e860*/  SHFL.IDX PT, R14, R4, 0x2, 0x1c1f ;  /* 0x005c1f00040e7f89 */ /* 0x000fe800000e0000 */
[----:B------:R-:W4:Y:S04]  /*e870*/  SHFL.IDX PT, R15, R3, 0x2, 0x1c1f ;  /* 0x005c1f00030f7f89 */ /* 0x000f2800000e0000 */
[----:B------:R-:W-:Y:S04]  /*e880*/  SHFL.IDX PT, R8, R4, 0x3, 0x1c1f ;  /* 0x007c1f0004087f89 */ /* 0x000fe800000e0000 */
[----:B------:R5:W1:Y:S01]  /*e890*/  SHFL.IDX PT, R9, R3, 0x3, 0x1c1f ;  /* 0x007c1f0003097f89 */ /* 0x000a6200000e0000 */
[----:B------:R-:W-:-:S02]  /*e8a0*/  IADD3 R17, R2, 0x8, RZ ;  /* 0x0000000802117810 */ /* 0x000fc40007ffe0ff */
[----:B------:R-:W-:Y:S02]  /*e8b0*/  ISETP.GE.OR P3, PT, R2, UR4, P0 ;  /* 0x0000000402007c0c */ /* 0x000fe40008766670 */
[----:B------:R-:W-:Y:S01]  /*e8c0*/  ISETP.GE.OR P2, PT, R17, UR4, P0 ;  /* 0x0000000411007c0c */ /* 0x000fe20008746670 */
[C---:B------:R-:W-:Y:S02]  /*e8d0*/  IMAD R16, R0.reuse, c[0x0][0x3e4], R16 ;  /* 0x0000f90000107a24 */ /* 0x040fe400078e0210 */
[----:B------:R-:W-:Y:S01]  /*e8e0*/  IMAD.WIDE.U32 R6, R0, c[0x0][0x3e0], R6 ;  /* 0x0000f80000067a25 */ /* 0x000fe200078e0006 */
[C---:B-----5:R-:W-:Y:S02]  /*e8f0*/  IADD3 R3, R2.reuse, 0x40, RZ ;  /* 0x0000004002037810 */ /* 0x060fe40007ffe0ff */
        /* <DEDUP_REMOVED lines=10> */
[----:B-1----:R4:W-:Y:S01]  /*e9a0*/  @!P0 ST.E [R8.64], R44 ;  /* 0x0000002c08008985 */ /* 0x0029e2000c101906 */
[----:B------:R-:W-:-:S03]  /*e9b0*/  SHF.R.S32.HI R18, RZ, 0x1f, R20 ;  /* 0x0000001fff127819 */ /* 0x000fc60000011414 */
[----:B------:R4:W1:Y:S04]  /*e9c0*/  LDS.128 R36, [R0+0x880] ;  /* 0x0008800000247984 */ /* 0x0008680000000c00 */
        /* <DEDUP_REMOVED lines=8> */
[----:B------:R-:W-:Y:S01]  /*ea50*/  IADD3 R3, R7, R16, RZ ;  /* 0x0000001007037210 */ /* 0x000fe20007ffe0ff */
[----:B------:R-:W-:Y:S01]  /*ea60*/  IMAD.MOV.U32 R2, RZ, RZ, R6 ;  /* 0x000000ffff027224 */ /* 0x000fe200078e0006 */
[----:B------:R-:W-:Y:S01]  /*ea70*/  LEA.HI R18, R18, R20, RZ, 0x2 ;  /* 0x0000001412127211 */ /* 0x000fe200078f10ff */
[----:B------:R-:W-:-:S02]  /*ea80*/  IMAD R5, R5, c[0x0][0x3d8], RZ ;  /* 0x0000f60005057a24 */ /* 0x000fc400078e02ff */
[----:B------:R-:W-:Y:S01]  /*ea90*/  IMAD.WIDE.U32 R2, R4, c[0x0][0x3d8], R2 ;  /* 0x0000f60004027a25 */ /* 0x000fe200078e0002 */
[----:B------:R-:W-:-:S03]  /*eaa0*/  SHF.R.S32.HI R18, RZ, 0x2, R18 ;  /* 0x00000002ff127819 */ /* 0x000fc60000011412 */
[----:B------:R-:W-:Y:S01]  /*eab0*/  IMAD R5, R4, c[0x0][0x3dc], R5 ;  /* 0x0000f70004057a24 */ /* 0x000fe200078e0205 */
[----:B--2---:R-:W-:Y:S01]  /*eac0*/  LEA R12, P0, R2, c[0x0][0x380], 0x1 ;  /* 0x0000e000020c7a11 */ /* 0x004fe200078008ff */
[----:B---3--:R-:W-:-:S03]  /*ead0*/  IMAD.IADD R11, R18, 0x1, R19 ;  /* 0x00000001120b7824 */ /* 0x008fc600078e0213 */
[----:B------:R-:W-:-:S04]  /*eae0*/  IADD3 R3, R3, R5, RZ ;  /* 0x0000000503037210 */ /* 0x000fc80007ffe0ff */
[----:B------:R-:W-:Y:S02]  /*eaf0*/  LEA.HI.X R10, R2, c[0x0][0x384], R3, 0x1, P0 ;  /* 0x0000e100020a7a11 */ /* 0x000fe400000f0c03 */
[----:B------:R-:W-:Y:S01]  /*eb00*/  ISETP.GE.AND P0, PT, R11, UR4, PT ;  /* 0x000000040b007c0c */ /* 0x000fe2000bf06270 */
[----:B------:R4:W2:Y:S01]  /*eb10*/  SHFL.IDX PT, R2, R12, RZ, 0x1c1f ;  /* 0x001c1fff0c027589 */ /* 0x0008a200000e0000 */
[----:B------:R-:W-:-:S03]  /*eb20*/  IADD3 R13, R218, 0x40, RZ ;  /* 0x00000040da0d7810 */ /* 0x000fc60007ffe0ff */
[----:B------:R4:W3:Y:S01]  /*eb30*/  SHFL.IDX PT, R3, R10, RZ, 0x1c1f ;  /* 0x001c1fff0a037589 */ /* 0x0008e200000e0000 */
[----:B------:R-:W-:-:S07]  /*eb40*/  SHF.R.S32.HI R13, RZ, 0x1f, R13 ;  /* 0x0000001fff0d7819 */ /* 0x000fce000001140d */
[----:B------:R-:W-:Y:S05]  /*eb50*/  @P0 BRA `(.L_x_1496) ;  /* 0x000000f000000947 */ /* 0x000fea0003800000 */
[----:B------:R-:W5:Y:S01]  /*eb60*/  LDS.128 R24, [R0+0x80] ;  /* 0x0000800000187984 */ /* 0x000f620000000c00 */
[----:B------:R-:W-:Y:S02]  /*eb70*/  ISETP.GE.AND P5, PT, R218, c[0x0][0x3c8], PT ;  /* 0x0000f200da007a0c */ /* 0x000fe40003fa6270 */
[----:B------:R-:W-:Y:S01]  /*eb80*/  ISETP.GE.AND P4, PT, R252, c[0x0][0x3c8], PT ;  /* 0x0000f200fc007a0c */ /* 0x000fe20003f86270 */
[----:B------:R-:W4:Y:S01]  /*eb90*/  LDS.128 R20, [R0+0x2080] ;  /* 0x0020800000147984 */ /* 0x000f220000000c00 */
[----:B------:R-:W-:-:S03]  /*eba0*/  ISETP.GE.AND P3, PT, R65, c[0x0][0x3c8], PT ;  /* 0x0000f20041007a0c */ /* 0x000fc60003f66270 */
[----:B------:R-:W3:Y:S06]  /*ebb0*/  LDS.128 R16, [R0+0x4080] ;  /* 0x0040800000107984 */ /* 0x000eec0000000c00 */
[-C--:B--2---:R-:W-:Y:S02]  /*ebc0*/  @!P5 LEA R6, P2, R218, R2.reuse, 0x1 ;  /* 0x00000002da06d211 */ /* 0x084fe400078408ff */
[-C--:B------:R-:W-:Y:S02]  /*ebd0*/  @!P4 LEA R4, P1, R252, R2.reuse, 0x1 ;  /* 0x00000002fc04c211 */ /* 0x080fe400078208ff */
[----:B------:R-:W-:-:S02]  /*ebe0*/  @!P3 LEA R2, P0, R65, R2, 0x1 ;  /* 0x000000024102b211 */ /* 0x000fc400078008ff */
[-C--:B---3--:R-:W-:Y:S02]  /*ebf0*/  @!P5 LEA.HI.X R7, R218, R3.reuse, R67, 0x1, P2 ;  /* 0x00000003da07d211 */ /* 0x088fe400010f0c43 */
[-C--:B------:R-:W-:Y:S02]  /*ec00*/  @!P4 LEA.HI.X R5, R252, R3.reuse, R66, 0x1, P1 ;  /* 0x00000003fc05c211 */ /* 0x080fe400008f0c42 */
[----:B------:R-:W-:Y:S01]  /*ec10*/  @!P3 LEA.HI.X R3, R65, R3, R13, 0x1, P0 ;  /* 0x000000034103b211 */ /* 0x000fe200000f0c0d */
[----:B-----5:R2:W-:Y:S04]  /*ec20*/  @!P5 ST.E.128 [R6.64], R24 ;  /* 0x000000180600d985 */ /* 0x0205e8000c101d06 */
[----:B----4-:R2:W-:Y:S04]  /*ec30*/  @!P4 ST.E.128 [R4.64], R20 ;  /* 0x000000140400c985 */ /* 0x0105e8000c101d06 */
[----:B------:R2:W-:Y:S02]  /*ec40*/  @!P3 ST.E.128 [R2.64], R16 ;  /* 0x000000100200b985 */ /* 0x0005e4000c101d06 */
.L_x_1496:
[----:B------:R-:W-:Y:S05]  /*ec50*/  BSYNC B0 ;  /* 0x0000000000007941 */ /* 0x000fea0003800000 */
.L_x_1495:
[----:B--23--:R-:W-:Y:S01]  /*ec60*/  IADD3 R3, R11, 0x20, RZ ;  /* 0x000000200b037810 */ /* 0x00cfe20007ffe0ff */
[----:B------:R2:W3:Y:S01]  /*ec70*/  SHFL.IDX PT, R2, R10, 0x1, 0x1c1f ;  /* 0x003c1f000a027f89 */ /* 0x0004e200000e0000 */
[----:B------:R-:W-:Y:S02]  /*ec80*/  BSSY B0, `(.L_x_1497) ;  /* 0x0000010000007945 */ /* 0x000fe40003800000 */
[----:B------:R-:W-:Y:S01]  /*ec90*/  ISETP.GE.AND P0, PT, R3, UR4, PT ;  /* 0x0000000403007c0c */ /* 0x000fe2000bf06270 */
[----:B----4-:R2:W4:-:S12]  /*eca0*/  SHFL.IDX PT, R0, R12, 0x1, 0x1c1f ;  /* 0x003c1f000c007f89 */ /* 0x01051800000e0000 */
[----:B------:R-:W-:Y:S05]  /*ecb0*/  @P0 BRA `(.L_x_1498) ;  /* 0x000000c000000947 */ /* 0x000fea0003800000 */
[----:B------:R-:W-:Y:S02]  /*ecc0*/  ISETP.GE.AND P2, PT, R218, c[0x0][0x3c8], PT ;  /* 0x0000f200da007a0c */ /* 0x000fe40003f46270 */
[----:B------:R-:W-:Y:S02]  /*ecd0*/  ISETP.GE.AND P1, PT, R252, c[0x0][0x3c8], PT ;  /* 0x0000f200fc007a0c */ /* 0x000fe40003f26270 */
[----:B------:R-:W-:-:S09]  /*ece0*/  ISETP.GE.AND P0, PT, R65, c[0x0][0x3c8], PT ;  /* 0x0000f20041007a0c */ /* 0x000fd20003f06270 */
[-C--:B----4-:R-:W-:Y:S02]  /*ecf0*/  @!P2 LEA R8, P5, R218, R0.reuse, 0x1 ;  /* 0x00000000da08a211 */ /* 0x090fe400078a08ff */
[-C--:B------:R-:W-:Y:S02]  /*ed00*/  @!P1 LEA R6, P4, R252, R0.reuse, 0x1 ;  /* 0x00000000fc069211 */ /* 0x080fe400078808ff */
[C---:B------:R-:W-:Y:S02]  /*ed10*/  @!P0 LEA R4, P3, R65.reuse, R0, 0x1 ;  /* 0x0000000041048211 */ /* 0x040fe400078608ff */
[-C--:B---3--:R-:W-:Y:S02]  /*ed20*/  @!P2 LEA.HI.X R9, R218, R2.reuse, R67, 0x1, P5 ;  /* 0x00000002da09a211 */ /* 0x088fe400028f0c43 */
[-C--:B------:R-:W-:Y:S02]  /*ed30*/  @!P1 LEA.HI.X R7, R252, R2.reuse, R66, 0x1, P4 ;  /* 0x00000002fc079211 */ /* 0x080fe400020f0c42 */
[----:B------:R-:W-:Y:S01]  /*ed40*/  @!P0 LEA.HI.X R5, R65, R2, R13, 0x1, P3 ;  /* 0x0000000241058211 */ /* 0x000fe200018f0c0d */
[----:B-1----:R1:W-:Y:S04]  /*ed50*/  @!P2 ST.E.128 [R8.64], R36 ;  /* 0x000000240800a985 */ /* 0x0023e8000c101d06 */
[----:B------:R1:W-:Y:S04]  /*ed60*/  @!P1 ST.E.128 [R6.64], R32 ;  /* 0x0000002006009985 */ /* 0x0003e8000c101d06 */
[----:B------:R1:W-:Y:S02]  /*ed70*/  @!P0 ST.E.128 [R4.64], R28 ;  /* 0x0000001c04008985 */ /* 0x0003e4000c101d06 */
.L_x_1498:
[----:B------:R-:W-:Y:S05]  /*ed80*/  BSYNC B0 ;  /* 0x0000000000007941 */ /* 0x000fea0003800000 */
.L_x_1497:
[----:B------:R-:W-:Y:S01]  /*ed90*/  IADD3 R3, R11, 0x40, RZ ;  /* 0x000000400b037810 */ /* 0x000fe20007ffe0ff */
[----:B---3--:R3:W2:Y:S01]  /*eda0*/  SHFL.IDX PT, R2, R10, 0x2, 0x1c1f ;  /* 0x005c1f000a027f89 */ /* 0x0086a200000e0000 */
[----:B------:R-:W-:Y:S02]  /*edb0*/  BSSY B0, `(.L_x_1499) ;  /* 0x0000010000007945 */ /* 0x000fe40003800000 */
[----:B------:R-:W-:Y:S01]  /*edc0*/  ISETP.GE.AND P0, PT, R3, UR4, PT ;  /* 0x0000000403007c0c */ /* 0x000fe2000bf06270 */
[----:B----4-:R3:W4:-:S12]  /*edd0*/  SHFL.IDX PT, R0, R12, 0x2, 0x1c1f ;  /* 0x005c1f000c007f89 */ /* 0x01071800000e0000 */
[----:B------:R-:W-:Y:S05]  /*ede0*/  @P0 BRA `(.L_x_1500) ;  /* 0x000000c000000947 */ /* 0x000fea0003800000 */
[----:B------:R-:W-:Y:S02]  /*edf0*/  ISETP.GE.AND P2, PT, R218, c[0x0][0x3c8], PT ;  /* 0x0000f200da007a0c */ /* 0x000fe40003f46270 */
[----:B------:R-:W-:Y:S02]  /*ee00*/  ISETP.GE.AND P1, PT, R252, c[0x0][0x3c8], PT ;  /* 0x0000f200fc007a0c */ /* 0x000fe40003f26270 */
[----:B------:R-:W-:-:S09]  /*ee10*/  ISETP.GE.AND P0, PT, R65, c[0x0][0x3c8], PT ;  /* 0x0000f20041007a0c */ /* 0x000fd20003f06270 */
[-C--:B-1--4-:R-:W-:Y:S02]  /*ee20*/  @!P2 LEA R8, P5, R218, R0.reuse, 0x1 ;  /* 0x00000000da08a211 */ /* 0x092fe400078a08ff */
[-C--:B------:R-:W-:Y:S02]  /*ee30*/  @!P1 LEA R6, P4, R252, R0.reuse, 0x1 ;  /* 0x00000000fc069211 */ /* 0x080fe400078808ff */
[C---:B------:R-:W-:Y:S02]  /*ee40*/  @!P0 LEA R4, P3, R65.reuse, R0, 0x1 ;  /* 0x0000000041048211 */ /* 0x040fe400078608ff */
[-C--:B--2---:R-:W-:Y:S02]  /*ee50*/  @!P2 LEA.HI.X R9, R218, R2.reuse, R67, 0x1, P5 ;  /* 0x00000002da09a211 */ /* 0x084fe400028f0c43 */
[-C--:B------:R-:W-:Y:S02]  /*ee60*/  @!P1 LEA.HI.X R7, R252, R2.reuse, R66, 0x1, P4 ;  /* 0x00000002fc079211 */ /* 0x080fe400020f0c42 */
[----:B------:R-:W-:Y:S01]  /*ee70*/  @!P0 LEA.HI.X R5, R65, R2, R13, 0x1, P3 ;  /* 0x0000000241058211 */ /* 0x000fe200018f0c0d */
[----:B------:R1:W-:Y:S04]  /*ee80*/  @!P2 ST.E.128 [R8.64], R48 ;  /* 0x000000300800a985 */ /* 0x0003e8000c101d06 */
[----:B------:R1:W-:Y:S04]  /*ee90*/  @!P1 ST.E.128 [R6.64], R44 ;  /* 0x0000002c06009985 */ /* 0x0003e8000c101d06 */
[----:B------:R1:W-:Y:S02]  /*eea0*/  @!P0 ST.E.128 [R4.64], R40 ;  /* 0x0000002804008985 */ /* 0x0003e4000c101d06 */
.L_x_1500:
[----:B------:R-:W-:Y:S05]  /*eeb0*/  BSYNC B0 ;  /* 0x0000000000007941 */ /* 0x000fea0003800000 */
.L_x_1499:
[----:B------:R-:W-:Y:S01]  /*eec0*/  IADD3 R3, R11, 0x60, RZ ;  /* 0x000000600b037810 */ /* 0x000fe20007ffe0ff */
[----:B--2---:R2:W3:Y:S03]  /*eed0*/  SHFL.IDX PT, R2, R10, 0x3, 0x1c1f ;  /* 0x007c1f000a027f89 */ /* 0x0044e600000e0000 */
[----:B------:R-:W-:Y:S01]  /*eee0*/  ISETP.GE.AND P0, PT, R3, UR4, PT ;  /* 0x0000000403007c0c */ /* 0x000fe2000bf06270 */
[----:B----4-:R2:W4:-:S12]  /*eef0*/  SHFL.IDX PT, R0, R12, 0x3, 0x1c1f ;  /* 0x007c1f000c007f89 */ /* 0x01051800000e0000 */
[----:B------:R-:W-:Y:S05]  /*ef00*/  @P0 BRA `(.L_x_1501) ;  /* 0x00000c1000000947 */ /* 0x000fea0003800000 */
[----:B------:R-:W-:Y:S02]  /*ef10*/  ISETP.GE.AND P1, PT, R218, c[0x0][0x3c8], PT ;  /* 0x0000f200da007a0c */ /* 0x000fe40003f26270 */
[----:B------:R-:W-:-:S11]  /*ef20*/  ISETP.GE.AND P0, PT, R252, c[0x0][0x3c8], PT ;  /* 0x0000f200fc007a0c */ /* 0x000fd60003f06270 */
[-C--:B-1--4-:R-:W-:Y:S02]  /*ef30*/  @!P1 LEA R6, P3, R218, R0.reuse, 0x1 ;  /* 0x00000000da069211 */ /* 0x092fe400078608ff */
[----:B------:R-:W-:Y:S02]  /*ef40*/  @!P0 LEA R4, P2, R252, R0, 0x1 ;  /* 0x00000000fc048211 */ /* 0x000fe400078408ff */
[-C--:B---3--:R-:W-:Y:S02]  /*ef50*/  @!P1 LEA.HI.X R7, R218, R2.reuse, R67, 0x1, P3 ;  /* 0x00000002da079211 */ /* 0x088fe400018f0c43 */
        /* <DEDUP_REMOVED lines=9> */
.L_x_1493:
        /* <DEDUP_REMOVED lines=42> */
.L_x_1503:
[----:B------:R-:W-:Y:S05]  /*f290*/  BSYNC B0 ;  /* 0x0000000000007941 */ /* 0x000fea0003800000 */
.L_x_1502:
[----:B------:R-:W2:Y:S01]  /*f2a0*/  LDL R2, [R1] ;  /* 0x0000000001027983 */ /* 0x000ea20000100800 */
        /* <DEDUP_REMOVED lines=30> */
.L_x_1542:
[----:B------:R-:W-:Y:S05]  /*f490*/  BRA.DIV ~URZ, `(.L_x_1505) ;  /* 0x000037627f007947 */ /* 0x000fea000b800000 */
[----:B------:R3:W4:Y:S02]  /*f4a0*/  SHFL.IDX PT, R0, R11, RZ, 0x1c1f ;  /* 0x001c1fff0b007589 */ /* 0x00072400000e0000 */
.L_x_1543:
        /* <DEDUP_REMOVED lines=12> */
[----:B------:R-:W-:Y:S02]  /*f570*/  ISETP.GE.AND P2, PT, R218, c[0x0][0x3c8], PT ;  /* 0x0000f200da007a0c */ /* 0x000fe40003f46270 */
[----:B------:R-:W-:Y:S02]  /*f580*/  ISETP.GE.AND P1, PT, R252, c[0x0][0x3c8], PT ;  /* 0x0000f200fc007a0c */ /* 0x000fe40003f26270 */
[----:B------:R-:W-:Y:S02]  /*f590*/  ISETP.GE.AND P0, PT, R13, c[0x0][0x3c8], PT ;  /* 0x0000f2000d007a0c */ /* 0x000fe40003f06270 */
[----:B------:R-:W-:Y:S02]  /*f5a0*/  IADD3 R14, R218, 0x40, RZ ;  /* 0x00000040da0e7810 */ /* 0x000fe40007ffe0ff */
[----:B------:R-:W-:-:S02]  /*f5b0*/  SHF.R.S32.HI R16, RZ, 0x1f, R218 ;  /* 0x0000001fff107819 */ /* 0x000fc400000114da */
[----:B------:R-:W-:Y:S02]  /*f5c0*/  SHF.R.S32.HI R15, RZ, 0x1f, R252 ;  /* 0x0000001fff0f7819 */ /* 0x000fe400000114fc */
[----:B------:R-:W-:Y:S02]  /*f5d0*/  SHF.R.S32.HI R14, RZ, 0x1f, R14 ;  /* 0x0000001fff0e7819 */ /* 0x000fe4000001140e */
[-C--:B----4-:R-:W-:Y:S02]  /*f5e0*/  @!P2 LEA R8, P5, R218, R0.reuse, 0x1 ;  /* 0x00000000da08a211 */ /* 0x090fe400078a08ff */
[-C--:B------:R-:W-:Y:S02]  /*f5f0*/  @!P1 LEA R6, P4, R252, R0.reuse, 0x1 ;  /* 0x00000000fc069211 */ /* 0x080fe400078808ff */
[----:B------:R-:W-:Y:S02]  /*f600*/  @!P0 LEA R2, P3, R13, R0, 0x1 ;  /* 0x000000000d028211 */ /* 0x000fe400078608ff */
[----:B--2---:R-:W-:-:S02]  /*f610*/  @!P2 LEA.HI.X R9, R218, R4, R16, 0x1, P5 ;  /* 0x00000004da09a211 */ /* 0x004fc400028f0c10 */
[-C--:B------:R-:W-:Y:S02]  /*f620*/  @!P1 LEA.HI.X R7, R252, R4.reuse, R15, 0x1, P4 ;  /* 0x00000004fc079211 */ /* 0x080fe400020f0c0f */
[----:B------:R-:W-:Y:S01]  /*f630*/  @!P0 LEA.HI.X R3, R13, R4, R14, 0x1, P3 ;  /* 0x000000040d038211 */ /* 0x000fe200018f0c0e */
[----:B------:R1:W-:Y:S04]  /*f640*/  @!P2 ST.E.128 [R8.64], RZ ;  /* 0x000000ff0800a985 */ /* 0x0003e8000c101d06 */
[----:B------:R1:W-:Y:S04]  /*f650*/  @!P1 ST.E.128 [R6.64], RZ ;  /* 0x000000ff06009985 */ /* 0x0003e8000c101d06 */
[----:B------:R1:W-:Y:S02]  /*f660*/  @!P0 ST.E.128 [R2.64], RZ ;  /* 0x000000ff02008985 */ /* 0x0003e4000c101d06 */
.L_x_1507:
[----:B------:R-:W-:Y:S05]  /*f670*/  BSYNC B0 ;  /* 0x0000000000007941 */ /* 0x000fea0003800000 */
.L_x_1506:
[----:B------:R-:W-:Y:S05]  /*f680*/  BRA.DIV ~URZ, `(.L_x_1508) ;  /* 0x000035e27f007947 */ /* 0x000fea000b800000 */
[----:B--2---:R2:W1:Y:S04]  /*f690*/  SHFL.IDX PT, R4, R5, 0x1, 0x1c1f ;  /* 0x003c1f0005047f89 */ /* 0x00446800000e0000 */
[----:B----4-:R2:W4:Y:S02]  /*f6a0*/  SHFL.IDX PT, R0, R11, 0x1, 0x1c1f ;  /* 0x003c1f000b007f89 */ /* 0x01052400000e0000 */
.L_x_1544:
[----:B-1----:R-:W-:Y:S01]  /*f6b0*/  IADD3 R2, R10, 0x20, RZ ;  /* 0x000000200a027810 */ /* 0x002fe20007ffe0ff */
[----:B------:R-:W-:Y:S03]  /*f6c0*/  BSSY B0, `(.L_x_1509) ;  /* 0x0000014000007945 */ /* 0x000fe60003800000 */
        /* <DEDUP_REMOVED lines=13> */
[----:B------:R-:W-:-:S02]  /*f7a0*/  @!P2 LEA.HI.X R9, R218, R4, R16, 0x1, P5 ;  /* 0x00000004da09a211 */ /* 0x000fc400028f0c10 */
[-C--:B------:R-:W-:Y:S02]  /*f7b0*/  @!P1 LEA.HI.X R7, R252, R4.reuse, R15, 0x1, P4 ;  /* 0x00000004fc079211 */ /* 0x080fe400020f0c0f */
[----:B------:R-:W-:Y:S01]  /*f7c0*/  @!P0 LEA.HI.X R3, R13, R4, R14, 0x1, P3 ;  /* 0x000000040d038211 */ /* 0x000fe200018f0c0e */
[----:B------:R1:W-:Y:S04]  /*f7d0*/  @!P2 ST.E.128 [R8.64], RZ ;  /* 0x000000ff0800a985 */ /* 0x0003e8000c101d06 */
[----:B------:R1:W-:Y:S04]  /*f7e0*/  @!P1 ST.E.128 [R6.64], RZ ;  /* 0x000000ff06009985 */ /* 0x0003e8000c101d06 */
[----:B------:R1:W-:Y:S02]  /*f7f0*/  @!P0 ST.E.128 [R2.64], RZ ;  /* 0x000000ff02008985 */ /* 0x0003e4000c101d06 */
.L_x_1510:
[----:B------:R-:W-:Y:S05]  /*f800*/  BSYNC B0 ;  /* 0x0000000000007941 */ /* 0x000fea0003800000 */
.L_x_1509:
[----:B------:R-:W-:Y:S05]  /*f810*/  BRA.DIV ~URZ, `(.L_x_1511) ;  /* 0x000035227f007947 */ /* 0x000fea000b800000 */
[----:B------:R1:W2:Y:S02]  /*f820*/  SHFL.IDX PT, R4, R5, 0x2, 0x1c1f ;  /* 0x005c1f0005047f89 */ /* 0x0002a400000e0000 */
.L_x_1545:
[----:B------:R-:W-:Y:S05]  /*f830*/  BRA.DIV ~URZ, `(.L_x_1512) ;  /* 0x000035727f007947 */ /* 0x000fea000b800000 */
[----:B----4-:R4:W1:Y:S02]  /*f840*/  SHFL.IDX PT, R0, R11, 0x2, 0x1c1f ;  /* 0x005c1f000b007f89 */ /* 0x01086400000e0000 */
.L_x_1546:
        /* <DEDUP_REMOVED lines=12> */
[-C--:B------:R-:W-:Y:S02]  /*f910*/  @!P2 LEA R8, P5, R218, R0.reuse, 0x1 ;  /* 0x00000000da08a211 */ /* 0x080fe400078a08ff */
        /* <DEDUP_REMOVED lines=8> */
.L_x_1514:
[----:B------:R-:W-:Y:S05]  /*f9a0*/  BSYNC B0 ;  /* 0x0000000000007941 */ /* 0x000fea0003800000 */
.L_x_1513:
[----:B------:R-:W-:Y:S05]  /*f9b0*/  BRA.DIV ~URZ, `(.L_x_1515) ;  /* 0x000034627f007947 */ /* 0x000fea000b800000 */
[----:B--2---:R2:W1:Y:S04]  /*f9c0*/  SHFL.IDX PT, R4, R5, 0x3, 0x1c1f ;  /* 0x007c1f0005047f89 */ /* 0x00446800000e0000 */
[----:B------:R2:W3:Y:S02]  /*f9d0*/  SHFL.IDX PT, R0, R11, 0x3, 0x1c1f ;  /* 0x007c1f000b007f89 */ /* 0x0004e400000e0000 */
.L_x_1547:
[----:B------:R-:W-:-:S04]  /*f9e0*/  IADD3 R10, R10, 0x60, RZ ;  /* 0x000000600a0a7810 */ /* 0x000fc80007ffe0ff */
[----:B------:R-:W-:-:S13]  /*f9f0*/  ISETP.GE.AND P0, PT, R10, R12, PT ;  /* 0x0000000c0a00720c */ /* 0x000fda0003f06270 */
[----:B------:R-:W-:Y:S05]  /*fa00*/  @P0 BRA `(.L_x_1501) ;  /* 0x0000011000000947 */ /* 0x000fea0003800000 */
[C---:B--2---:R-:W-:Y:S02]  /*fa10*/  IADD3 R5, R218.reuse, 0x40, RZ ;  /* 0x00000040da057810 */ /* 0x044fe40007ffe0ff */
[----:B------:R-:W-:Y:S02]  /*fa20*/  ISETP.GE.AND P2, PT, R218, c[0x0][0x3c8], PT ;  /* 0x0000f200da007a0c */ /* 0x000fe40003f46270 */
[----:B------:R-:W-:Y:S02]  /*fa30*/  ISETP.GE.AND P1, PT, R252, c[0x0][0x3c8], PT ;  /* 0x0000f200fc007a0c */ /* 0x000fe40003f26270 */
[----:B------:R-:W-:Y:S02]  /*fa40*/  ISETP.GE.AND P0, PT, R5, c[0x0][0x3c8], PT ;  /* 0x0000f20005007a0c */ /* 0x000fe40003f06270 */
[----:B---34-:R-:W-:Y:S02]  /*fa50*/  IADD3 R11, R218, 0x40, RZ ;  /* 0x00000040da0b7810 */ /* 0x018fe40007ffe0ff */
[----:B------:R-:W-:-:S02]  /*fa60*/  SHF.R.S32.HI R14, RZ, 0x1f, R218 ;  /* 0x0000001fff0e7819 */ /* 0x000fc400000114da */
[----:B------:R-:W-:Y:S02]  /*fa70*/  SHF.R.S32.HI R13, RZ, 0x1f, R252 ;  /* 0x0000001fff0d7819 */ /* 0x000fe400000114fc */
[----:B------:R-:W-:Y:S02]  /*fa80*/  SHF.R.S32.HI R11, RZ, 0x1f, R11 ;  /* 0x0000001fff0b7819 */ /* 0x000fe4000001140b */
[-C--:B-1----:R-:W-:Y:S02]  /*fa90*/  @!P2 LEA R8, P5, R218, R0.reuse, 0x1 ;  /* 0x00000000da08a211 */ /* 0x082fe400078a08ff */
        /* <DEDUP_REMOVED lines=8> */
.L_x_1501:
[----:B------:R-:W-:Y:S05]  /*fb20*/  BSYNC B1 ;  /* 0x0000000000017941 */ /* 0x000fea0003800000 */
.L_x_1492:
[----:B---34-:R-:W3:Y:S02]  /*fb30*/  LDL R0, [R1+0x6c] ;  /* 0x00006c0001007983 */ /* 0x018ee40000100800 */
        /* <DEDUP_REMOVED lines=8> */
[----:B---3--:R3:W4:Y:S02]  /*fbc0*/  SHFL.IDX PT, R0, R64, RZ, 0x1f ;  /* 0x00001fff40007589 */ /* 0x00872400000e0000 */
.L_x_1548:
[----:B------:R-:W-:Y:S01]  /*fbd0*/  WARPSYNC 0xffffffff ;  /* 0xffffffff00007948 */ /* 0x000fe20003800000 */
[----:B------:R-:W-:Y:S06]  /*fbe0*/  BAR.SYNC.DEFER_BLOCKING 0x4, 0x80 ;  /* 0x0102000000007b1d */ /* 0x000fec0000010000 */
[----:B----4-:R4:W-:Y:S04]  /*fbf0*/  STL [R1+0x64], R0 ;  /* 0x0000640001007387 */ /* 0x0109e80000100800 */
[----:B------:R4:W-:Y:S04]  /*fc00*/  @!P6 STS [0xc100], R64 ;  /* 0x00c10040ff00e388 */ /* 0x0009e80000000800 */
[----:B------:R-:W-:Y:S06]  /*fc10*/  BAR.ARV 0x5, 0x80 ;  /* 0x0142000000007b1d */ /* 0x000fec0000002000 */
.L_x_1516:
[----:B---34-:R-:W3:Y:S02]  /*fc20*/  LDL R0, [R1+0x64] ;  /* 0x0000640001007983 */ /* 0x018ee40000100800 */
[----:B---3--:R-:W-:-:S13]  /*fc30*/  ISETP.GE.AND P0, PT, R0, c[0x0][0x538], PT ;  /* 0x00014e0000007a0c */ /* 0x008fda0003f06270 */
[----:B-12---:R-:W-:Y:S01]  /*fc40*/  @P0 CALL.REL.NOINC `(.L_x_1518) ;  /* 0x0000001000000944 */ /* 0x006fe20003c00000 */
[----:B------:R-:W-:Y:S05]  /*fc50*/  BRA `(.L_x_1519) ;  /* 0xffff0da000007947 */ /* 0x000fea000383ffff */
.L_x_1518:
[----:B------:R-:W-:Y:S05]  /*fc60*/  EXIT ;  /* 0x000000000000794d */ /* 0x000fea0003800000 */
.L_x_1450:
[----:B------:R-:W-:Y:S01]  /*fc70*/  IMAD.MOV.U32 R147, RZ, RZ, R5 ;  /* 0x000000ffff937224 */ /* 0x000fe200078e0005 */
[----:B------:R-:W-:Y:S01]  /*fc80*/  MOV R148, RZ ;  /* 0x000000ff00947202 */ /* 0x000fe20000000f00 */
[----:B------:R-:W-:Y:S01]  /*fc90*/  IMAD.MOV.U32 R3, RZ, RZ, 0x1c1f ;  /* 0x00001c1fff037424 */ /* 0x000fe200078e00ff */
[----:B------:R-:W-:Y:S02]  /*fca0*/  MOV R2, 0xfcc0 ;  /* 0x0000fcc000027802 */ /* 0x000fe40000000f00 */
[----:B-----5:R-:W-:Y:S05]  /*fcb0*/  CALL.REL.NOINC `($__internal_9_$__cuda_sm70_shflsync_idx_p) ;  /* 0x0000330000007944 */ /* 0x020fea0003c00000 */
[----:B------:R-:W-:Y:S01]  /*fcc0*/  MOV R4, R149 ;  /* 0x0000009500047202 */ /* 0x000fe20000000f00 */
[----:B------:R-:W-:Y:S05]  /*fcd0*/  BRA `(.L_x_1520) ;  /* 0xffff186000007947 */ /* 0x000fea000383ffff */
.L_x_1451:
[----:B------:R-:W-:Y:S01]  /*fce0*/  IMAD.MOV.U32 R147, RZ, RZ, R11 ;  /* 0x000000ffff937224 */ /* 0x000fe200078e000b */
[----:B------:R-:W-:Y:S01]  /*fcf0*/  MOV R148, RZ ;  /* 0x000000ff00947202 */ /* 0x000fe20000000f00 */
[----:B------:R-:W-:Y:S01]  /*fd00*/  IMAD.MOV.U32 R3, RZ, RZ, 0x1c1f ;  /* 0x00001c1fff037424 */ /* 0x000fe200078e00ff */
[----:B------:R-:W-:Y:S02]  /*fd10*/  MOV R2, 0xfd30 ;  /* 0x0000fd3000027802 */ /* 0x000fe40000000f00 */
[----:B-12--5:R-:W-:Y:S05]  /*fd20*/  CALL.REL.NOINC `($__internal_9_$__cuda_sm70_shflsync_idx_p) ;  /* 0x0000329000007944 */ /* 0x026fea0003c00000 */
[----:B------:R-:W-:Y:S01]  /*fd30*/  MOV R0, R149 ;  /* 0x0000009500007202 */ /* 0x000fe20000000f00 */
[----:B------:R-:W-:Y:S05]  /*fd40*/  BRA `(.L_x_1521) ;  /* 0xffff181000007947 */ /* 0x000fea000383ffff */
.L_x_1454:
[----:B------:R-:W-:Y:S01]  /*fd50*/  IMAD.MOV.U32 R147, RZ, RZ, R5 ;  /* 0x000000ffff937224 */ /* 0x000fe200078e0005 */
[----:B------:R-:W-:Y:S01]  /*fd60*/  MOV R148, 0x1 ;  /* 0x0000000100947802 */ /* 0x000fe20000000f00 */
[----:B-1----:R-:W-:Y:S01]  /*fd70*/  IMAD.MOV.U32 R3, RZ, RZ, 0x1c1f ;  /* 0x00001c1fff037424 */ /* 0x002fe200078e00ff */
[----:B------:R-:W-:-:S02]  /*fd80*/  MOV R2, 0xfda0 ;  /* 0x0000fda000027802 */ /* 0x000fc40000000f00 */
[----:B--2-45:R-:W-:Y:S05]  /*fd90*/  CALL.REL.NOINC `($__internal_9_$__cuda_sm70_shflsync_idx_p) ;  /* 0x0000322000007944 */ /* 0x034fea0003c00000 */
[----:B------:R-:W-:Y:S01]  /*fda0*/  IMAD.MOV.U32 R4, RZ, RZ, R149 ;  /* 0x000000ffff047224 */ /* 0x000fe200078e0095 */
[----:B------:R-:W-:Y:S01]  /*fdb0*/  MOV R148, 0x1 ;  /* 0x0000000100947802 */ /* 0x000fe20000000f00 */
[----:B------:R-:W-:Y:S01]  /*fdc0*/  IMAD.MOV.U32 R147, RZ, RZ, R11 ;  /* 0x000000ffff937224 */ /* 0x000fe200078e000b */
[----:B------:R-:W-:-:S02]  /*fdd0*/  MOV R3, 0x1c1f ;  /* 0x00001c1f00037802 */ /* 0x000fc40000000f00 */
[----:B------:R-:W-:Y:S02]  /*fde0*/  MOV R2, 0xfe00 ;  /* 0x0000fe0000027802 */ /* 0x000fe40000000f00 */
[----:B------:R-:W-:Y:S05]  /*fdf0*/  CALL.REL.NOINC `($__internal_9_$__cuda_sm70_shflsync_idx_p) ;  /* 0x000031c000007944 */ /* 0x000fea0003c00000 */
[----:B------:R-:W-:Y:S01]  /*fe00*/  MOV R0, R149 ;  /* 0x0000009500007202 */ /* 0x000fe20000000f00 */
[----:B------:R-:W-:Y:S05]  /*fe10*/  BRA `(.L_x_1522) ;  /* 0xffff196000007947 */ /* 0x000fea000383ffff */
.L_x_1457:
[----:B------:R-:W-:Y:S01]  /*fe20*/  IMAD.MOV.U32 R147, RZ, RZ, R5 ;  /* 0x000000ffff937224 */ /* 0x000fe200078e0005 */
[----:B------:R-:W-:Y:S01]  /*fe30*/  MOV R148, 0x2 ;  /* 0x0000000200947802 */ /* 0x000fe20000000f00 */
[----:B-1----:R-:W-:Y:S01]  /*fe40*/  IMAD.MOV.U32 R3, RZ, RZ, 0x1c1f ;  /* 0x00001c1fff037424 */ /* 0x002fe200078e00ff */
[----:B------:R-:W-:Y:S02]  /*fe50*/  MOV R2, 0xfe70 ;  /* 0x0000fe7000027802 */ /* 0x000fe40000000f00 */
[----:B--23-5:R-:W-:Y:S05]  /*fe60*/  CALL.REL.NOINC `($__internal_9_$__cuda_sm70_shflsync_idx_p) ;  /* 0x0000315000007944 */ /* 0x02cfea0003c00000 */
[----:B------:R-:W-:Y:S01]  /*fe70*/  MOV R4, R149 ;  /* 0x0000009500047202 */ /* 0x000fe20000000f00 */
[----:B------:R-:W-:Y:S05]  /*fe80*/  BRA `(.L_x_1523) ;  /* 0xffff1a9000007947 */ /* 0x000fea000383ffff */
.L_x_1458:
[----:B------:R-:W-:Y:S01]  /*fe90*/  IMAD.MOV.U32 R147, RZ, RZ, R11 ;  /* 0x000000ffff937224 */ /* 0x000fe200078e000b */
[----:B------:R-:W-:Y:S01]  /*fea0*/  MOV R148, 0x2 ;  /* 0x0000000200947802 */ /* 0x000fe20000000f00 */
[----:B-1----:R-:W-:Y:S01]  /*feb0*/  IMAD.MOV.U32 R3, RZ, RZ, 0x1c1f ;  /* 0x00001c1fff037424 */ /* 0x002fe200078e00ff */
[----:B------:R-:W-:Y:S02]  /*fec0*/  MOV R2, 0xfee0 ;  /* 0x0000fee000027802 */ /* 0x000fe40000000f00 */
[----:B--2345:R-:W-:Y:S05]  /*fed0*/  CALL.REL.NOINC `($__internal_9_$__cuda_sm70_shflsync_idx_p) ;  /* 0x000030e000007944 */ /* 0x03cfea0003c00000 */
[----:B------:R-:W-:Y:S01]  /*fee0*/  MOV R0, R149 ;  /* 0x0000009500007202 */ /* 0x000fe20000000f00 */
[----:B------:R-:W-:Y:S05]  /*fef0*/  BRA `(.L_x_1524) ;  /* 0xffff1a4000007947 */ /* 0x000fea000383ffff */
.L_x_1461:
[----:B------:R-:W-:Y:S01]  /*ff00*/  IMAD.MOV.U32 R147, RZ, RZ, R5 ;  /* 0x000000ffff937224 */ /* 0x000fe200078e0005 */
[----:B------:R-:W-:Y:S01]  /*ff10*/  MOV R148, 0x3 ;  /* 0x0000000300947802 */ /* 0x000fe20000000f00 */
[----:B--2---:R-:W-:Y:S01]  /*ff20*/  IMAD.MOV.U32 R3, RZ, RZ, 0x1c1f ;  /* 0x00001c1fff037424 */ /* 0x004fe200078e00ff */
[----:B------:R-:W-:-:S02]  /*ff30*/  MOV R2, 0xff50 ;  /* 0x0000ff5000027802 */ /* 0x000fc40000000f00 */
[----:B-1-345:R-:W-:Y:S05]  /*ff40*/  CALL.REL.NOINC `($__internal_9_$__cuda_sm70_shflsync_idx_p) ;  /* 0x0000307000007944 */ /* 0x03afea0003c00000 */
        /* <DEDUP_REMOVED lines=8> */
.L_x_1464:
[----:B------:R-:W-:Y:S01]  /*ffd0*/  IMAD.MOV.U32 R147, RZ, RZ, R5 ;  /* 0x000000ffff937224 */ /* 0x000fe200078e0005 */
[----:B------:R-:W-:Y:S01]  /*ffe0*/  MOV R148, RZ ;  /* 0x000000ff00947202 */ /* 0x000fe20000000f00 */
[----:B------:R-:W-:Y:S01]  /*fff0*/  IMAD.MOV.U32 R3, RZ, RZ, 0x1c1f ;  /* 0x00001c1fff037424 */ /* 0x000fe200078e00ff */
[----:B------:R-:W-:Y:S02]  /*10000*/  MOV R2, 0x10020 ;  /* 0x0001002000027802 */ /* 0x000fe40000000f00 */
[----:B------:R-:W-:Y:S05]  /*10010*/  CALL.REL.NOINC `($__internal_9_$__cuda_sm70_shflsync_idx_p) ;  /* 0x00002fa000007944 */ /* 0x000fea0003c00000 */
[----:B------:R-:W-:Y:S01]  /*10020*/  MOV R4, R149 ;  /* 0x0000009500047202 */ /* 0x000fe20000000f00 */
[----:B------:R-:W-:Y:S05]  /*10030*/  BRA `(.L_x_1526) ;  /* 0xffff300000007947 */ /* 0x000fea000383ffff */
.L_x_1465:
[----:B------:R-:W-:Y:S01]  /*10040*/  IMAD.MOV.U32 R147, RZ, RZ, R12 ;  /* 0x000000ffff937224 */ /* 0x000fe200078e000c */
[----:B------:R-:W-:Y:S01]  /*10050*/  MOV R148, RZ ;  /* 0x000000ff00947202 */ /* 0x000fe20000000f00 */
[----:B------:R-:W-:Y:S01]  /*10060*/  IMAD.MOV.U32 R3, RZ, RZ, 0x1c1f ;  /* 0x00001c1fff037424 */ /* 0x000fe200078e00ff */
[----:B------:R-:W-:Y:S02]  /*10070*/  MOV R2, 0x10090 ;  /* 0x0001009000027802 */ /* 0x000fe40000000f00 */
[----:B-12---:R-:W-:Y:S05]  /*10080*/  CALL.REL.NOINC `($__internal_9_$__cuda_sm70_shflsync_idx_p) ;  /* 0x00002f3000007944 */ /* 0x006fea0003c00000 */
[C---:B------:R-:W-:Y:S01]  /*10090*/  IADD3 R8, P0, R149.reuse, R150, RZ ;  /* 0x0000009695087210 */ /* 0x040fe20007f1e0ff */
[----:B------:R-:W-:Y:S01]  /*100a0*/  IMAD.MOV.U32 R147, RZ, RZ, R5 ;  /* 0x000000ffff937224 */ /* 0x000fe200078e0005 */
[----:B------:R-:W-:Y:S01]  /*100b0*/  IADD3 R0, R218, 0x40, RZ ;  /* 0x00000040da007810 */ /* 0x000fe20007ffe0ff */
[----:B------:R-:W-:Y:S01]  /*100c0*/  IMAD.MOV.U32 R148, RZ, RZ, 0x1 ;  /* 0x00000001ff947424 */ /* 0x000fe200078e00ff */
[----:B------:R-:W-:Y:S01]  /*100d0*/  IADD3 R6, P6, R149, R151, RZ ;  /* 0x0000009795067210 */ /* 0x000fe20007fde0ff */
[----:B------:R-:W-:Y:S01]  /*100e0*/  IMAD.X R9, R4, 0x1, R140, P0 ;  /* 0x0000000104097824 */ /* 0x000fe200000e068c */
[----:B------:R-:W-:-:S02]  /*100f0*/  ISETP.GE.AND P2, PT, R218, c[0x0][0x1d4], PT ;  /* 0x00007500da007a0c */ /* 0x000fc40003f46270 */
[----:B------:R-:W-:Y:S01]  /*10100*/  ISETP.GE.AND P1, PT, R252, c[0x0][0x1d4], PT ;  /* 0x00007500fc007a0c */ /* 0x000fe20003f26270 */
[----:B------:R-:W-:Y:S01]  /*10110*/  IMAD.X R7, R4, 0x1, R141, P6 ;  /* 0x0000000104077824 */ /* 0x000fe200030e068d */
[----:B------:R-:W-:Y:S02]  /*10120*/  ISETP.GE.AND P0, PT, R0, c[0x0][0x1d4], PT ;  /* 0x0000750000007a0c */ /* 0x000fe40003f06270 */
[----:B------:R-:W-:Y:S02]  /*10130*/  IADD3 R2, P6, R149, R152, RZ ;  /* 0x0000009895027210 */ /* 0x000fe40007fde0ff */
[----:B------:R-:W-:Y:S02]  /*10140*/  SEL R11, RZ, 0x10, P2 ;  /* 0x00000010ff0b7807 */ /* 0x000fe40001000000 */
        /* <DEDUP_REMOVED lines=9> */
[----:B--2---:R-:W-:Y:S01]  /*101e0*/  IMAD.MOV.U32 R3, RZ, RZ, 0x1c1f ;  /* 0x00001c1fff037424 */ /* 0x004fe200078e00ff */
[----:B------:R-:W-:-:S02]  /*101f0*/  MOV R2, 0x10210 ;  /* 0x0001021000027802 */ /* 0x000fc40000000f00 */
[----:B-1----:R-:W-:Y:S05]  /*10200*/  CALL.REL.NOINC `($__internal_9_$__cuda_sm70_shflsync_idx_p) ;  /* 0x00002db000007944 */ /* 0x002fea0003c00000 */
        /* <DEDUP_REMOVED lines=8> */
.L_x_1466:
[----:B------:R-:W-:Y:S01]  /*10290*/  IMAD.MOV.U32 R147, RZ, RZ, R0 ;  /* 0x000000ffff937224 */ /* 0x000fe200078e0000 */
[----:B------:R-:W-:Y:S01]  /*102a0*/  MOV R148, RZ ;  /* 0x000000ff00947202 */ /* 0x000fe20000000f00 */
[----:B------:R-:W-:Y:S01]  /*102b0*/  IMAD.MOV.U32 R3, RZ, RZ, 0x1c1f ;  /* 0x00001c1fff037424 */ /* 0x000fe200078e00ff */
[----:B------:R-:W-:Y:S02]  /*102c0*/  MOV R2, 0x102e0 ;  /* 0x000102e000027802 */ /* 0x000fe40000000f00 */
[----:B------:R-:W-:Y:S05]  /*102d0*/  CALL.REL.NOINC `($__internal_9_$__cuda_sm70_shflsync_idx_p) ;  /* 0x00002ce000007944 */ /* 0x000fea0003c00000 */
[----:B------:R-:W-:Y:S01]  /*102e0*/  MOV R2, R149 ;  /* 0x0000009500027202 */ /* 0x000fe20000000f00 */
[----:B------:R-:W-:Y:S05]  /*102f0*/  BRA `(.L_x_1528) ;  /* 0xffff30f000007947 */ /* 0x000fea000383ffff */
.L_x_1467:
[----:B------:R-:W-:Y:S01]  /*10300*/  IMAD.MOV.U32 R147, RZ, RZ, R0 ;  /* 0x000000ffff937224 */ /* 0x000fe200078e0000 */
[----:B------:R-:W-:Y:S01]  /*10310*/  MOV R148, 0x1 ;  /* 0x0000000100947802 */ /* 0x000fe20000000f00 */
[----:B------:R-:W-:Y:S01]  /*10320*/  IMAD.MOV.U32 R3, RZ, RZ, 0x1c1f ;  /* 0x00001c1fff037424 */ /* 0x000fe200078e00ff */
[----:B------:R-:W-:Y:S02]  /*10330*/  MOV R2, 0x10350 ;  /* 0x0001035000027802 */ /* 0x000fe40000000f00 */
[----:B-1----:R-:W-:Y:S05]  /*10340*/  CALL.REL.NOINC `($__internal_9_$__cuda_sm70_shflsync_idx_p) ;  /* 0x00002c7000007944 */ /* 0x002fea0003c00000 */
[----:B------:R-:W-:Y:S02]  /*10350*/  IMAD.IADD R2, R4, 0x1, R149 ;  /* 0x0000000104027824 */ /* 0x000fe400078e0295 */
[----:B------:R-:W-:-:S02]  /*10360*/  IMAD.MOV.U32 R147, RZ, RZ, R0 ;  /* 0x000000ffff937224 */ /* 0x000fc400078e0000 */
[----:B------:R-:W-:Y:S01]  /*10370*/  IMAD.MOV.U32 R148, RZ, RZ, 0x2 ;  /* 0x00000002ff947424 */ /* 0x000fe200078e00ff */
[----:B------:R-:W-:Y:S01]  /*10380*/  IMNMX R2, R5, R2, PT ;  /* 0x0000000205027217 */ /* 0x000fe20003800200 */
[----:B------:R-:W-:-:S03]  /*10390*/  IMAD.MOV.U32 R3, RZ, RZ, 0x1c1f ;  /* 0x00001c1fff037424 */ /* 0x000fc600078e00ff */
        /* <DEDUP_REMOVED lines=33> */
[----:B------:R-:W-:Y:S05]  /*105b0*/  CALL.REL.NOINC `($__internal_9_$__cuda_sm70_shflsync_idx_p) ;  /* 0x00002a0000007944 */ /* 0x000fea0003c00000 */
[----:B------:R-:W-:Y:S02]  /*105c0*/  IMAD.IADD R2, R4, 0x1, R149 ;  /* 0x0000000104027824 */ /* 0x000fe400078e0295 */
[----:B------:R-:W-:Y:S02]  /*105d0*/  IMAD.MOV.U32 R147, RZ, RZ, R0 ;  /* 0x000000ffff937224 */ /* 0x000fe400078e0000 */
        /* <DEDUP_REMOVED lines=37> */
[----:B------:R-:W-:Y:S01]  /*10830*/  IMAD.IADD R4, R4, 0x1, R149 ;  /* 0x0000000104047824 */ /* 0x000fe200078e0295 */
[----:B------:R-:W-:Y:S01]  /*10840*/  FMNMX.FTZ R149, R7, R8, !PT ;  /* 0x0000000807957209 */ /* 0x000fe20007810000 */
[----:B------:R-:W-:Y:S01]  /*10850*/  IMAD.MOV.U32 R3, RZ, RZ, 0x2 ;  /* 0x00000002ff037424 */ /* 0x000fe200078e00ff */
[----:B------:R-:W-:Y:S02]  /*10860*/  FMNMX.FTZ R148, R9, R10, !PT ;  /* 0x0000000a09947209 */ /* 0x000fe40007810000 */
[----:B------:R-:W-:Y:S02]  /*10870*/  IMNMX R5, R5, R4, PT ;  /* 0x0000000405057217 */ /* 0x000fe40003800200 */
[----:B------:R-:W-:-:S02]  /*10880*/  FMNMX.FTZ R149, R11, R149, !PT ;  /* 0x000000950b957209 */ /* 0x000fc40007810000 */
[C---:B------:R-:W-:Y:S02]  /*10890*/  ISETP.GT.AND P6, PT, R5.reuse, RZ, PT ;  /* 0x000000ff0500720c */ /* 0x040fe40003fc4270 */
[C---:B------:R-:W-:Y:S02]  /*108a0*/  ISETP.GT.AND P2, PT, R5.reuse, 0x1, PT ;  /* 0x000000010500780c */ /* 0x040fe40003f44270 */
[----:B------:R-:W-:Y:S02]  /*108b0*/  ISETP.GT.AND P1, PT, R5, 0x8, PT ;  /* 0x000000080500780c */ /* 0x000fe40003f24270 */
[----:B------:R-:W-:Y:S02]  /*108c0*/  FSEL R30, R102, -INF , P6 ;  /* 0xff800000661e7808 */ /* 0x000fe40003000000 */
[----:B------:R-:W-:Y:S02]  /*108d0*/  FSEL R31, R103, -INF , P2 ;  /* 0xff800000671f7808 */ /* 0x000fe40001000000 */
[----:B------:R-:W-:-:S02]  /*108e0*/  ISETP.GT.AND P0, PT, R5, 0x9, PT ;  /* 0x000000090500780c */ /* 0x000fc40003f04270 */
[----:B------:R-:W-:Y:S02]  /*108f0*/  FSEL R33, R98, -INF , P1 ;  /* 0xff80000062217808 */ /* 0x000fe40000800000 */
[----:B------:R-:W-:Y:S02]  /*10900*/  FMNMX.FTZ R147, R22, R24, !PT ;  /* 0x0000001816937209 */ /* 0x000fe40007810000 */
[----:B------:R-:W-:Y:S02]  /*10910*/  FMNMX.FTZ R6, R30, R31, !PT ;  /* 0x0000001f1e067209 */ /* 0x000fe40007810000 */
[----:B------:R-:W-:Y:S02]  /*10920*/  FMNMX.FTZ R149, R12, R149, !PT ;  /* 0x000000950c957209 */ /* 0x000fe40007810000 */
[----:B------:R-:W-:Y:S02]  /*10930*/  FSEL R35, R99, -INF , P0 ;  /* 0xff80000063237808 */ /* 0x000fe40000000000 */
[----:B------:R-:W-:-:S02]  /*10940*/  ISETP.GT.AND P6, PT, R5, 0x10, PT ;  /* 0x000000100500780c */ /* 0x000fc40003fc4270 */
        /* <DEDUP_REMOVED lines=79> */
[----:B------:R-:W-:Y:S05]  /*10e40*/  CALL.REL.NOINC `($__internal_8_$__cuda_sm70_shflsync_bfly_p) ;  /* 0x0000211000007944 */ /* 0x000fea0003c00000 */
[----:B------:R-:W-:Y:S01]  /*10e50*/  FMNMX.FTZ R149, R149, R175, !PT ;  /* 0x000000af95957209 */ /* 0x000fe20007810000 */
[----:B------:R-:W-:Y:S01]  /*10e60*/  IMAD.MOV.U32 R3, RZ, RZ, 0x1 ;  /* 0x00000001ff037424 */ /* 0x000fe200078e00ff */
[----:B------:R-:W-:-:S03]  /*10e70*/  MOV R2, 0x10ea0 ;  /* 0x00010ea000027802 */ /* 0x000fc60000000f00 */
[----:B------:R-:W-:Y:S02]  /*10e80*/  IMAD.MOV.U32 R144, RZ, RZ, R149 ;  /* 0x000000ffff907224 */ /* 0x000fe400078e0095 */
[----:B------:R-:W-:Y:S05]  /*10e90*/  CALL.REL.NOINC `($__internal_8_$__cuda_sm70_shflsync_bfly_p) ;  /* 0x000020c000007944 */ /* 0x000fea0003c00000 */
[----:B------:R-:W-:Y:S01]  /*10ea0*/  FMNMX.FTZ R149, R149, R175, !PT ;  /* 0x000000af95957209 */ /* 0x000fe20007810000 */
[----:B------:R-:W-:Y:S01]  /*10eb0*/  IMAD.MOV.U32 R144, RZ, RZ, R148 ;  /* 0x000000ffff907224 */ /* 0x000fe200078e0094 */
[----:B------:R-:W-:Y:S01]  /*10ec0*/  MOV R2, 0x10ef0 ;  /* 0x00010ef000027802 */ /* 0x000fe20000000f00 */
[----:B------:R-:W-:Y:S02]  /*10ed0*/  IMAD.MOV.U32 R3, RZ, RZ, 0x2 ;  /* 0x00000002ff037424 */ /* 0x000fe400078e00ff */
        /* <DEDUP_REMOVED lines=26> */
[----:B------:R-:W-:Y:S01]  /*11080*/  MOV R17, R175 ;  /* 0x000000af00117202 */ /* 0x000fe20000000f00 */
[----:B------:R-:W-:Y:S05]  /*11090*/  BRA `(.L_x_1529) ;  /* 0xffff30c000007947 */ /* 0x000fea000383ffff */
.L_x_1471:
[----:B------:R-:W-:Y:S01]  /*110a0*/  MOV R148, RZ ;  /* 0x000000ff00947202 */ /* 0x000fe20000000f00 */
[----:B------:R-:W-:Y:S01]  /*110b0*/  IMAD.MOV.U32 R147, RZ, RZ, R5 ;  /* 0x000000ffff937224 */ /* 0x000fe200078e0005 */
[----:B------:R-:W-:Y:S01]  /*110c0*/  MOV R2, 0x110f0 ;  /* 0x000110f000027802 */ /* 0x000fe20000000f00 */
[----:B------:R-:W-:Y:S02]  /*110d0*/  IMAD.MOV.U32 R3, RZ, RZ, 0x1c1f ;  /* 0x00001c1fff037424 */ /* 0x000fe400078e00ff */
[----:B--2---:R-:W-:Y:S05]  /*110e0*/  CALL.REL.NOINC `($__internal_9_$__cuda_sm70_shflsync_idx_p) ;  /* 0x00001ed000007944 */ /* 0x004fea0003c00000 */
[----:B------:R-:W-:Y:S01]  /*110f0*/  MOV R4, R149 ;  /* 0x0000009500047202 */ /* 0x000fe20000000f00 */
[----:B------:R-:W-:-:S05]  /*11100*/  BRA `(.L_x_1530) ;  /* 0xffff4bf000007947 */ /* 0x000fca000383ffff */
.L_x_1472:
[----:B------:R-:W-:Y:S01]  /*11110*/  MOV R148, RZ ;  /* 0x000000ff00947202 */ /* 0x000fe20000000f00 */
[----:B------:R-:W-:Y:S01]  /*11120*/  IMAD.MOV.U32 R147, RZ, RZ, R12 ;  /* 0x000000ffff937224 */ /* 0x000fe200078e000c */
[----:B------:R-:W-:Y:S01]  /*11130*/  MOV R2, 0x11160 ;  /* 0x0001116000027802 */ /* 0x000fe20000000f00 */
[----:B------:R-:W-:Y:S02]  /*11140*/  IMAD.MOV.U32 R3, RZ, RZ, 0x1c1f ;  /* 0x00001c1fff037424 */ /* 0x000fe400078e00ff */
[----:B-123--:R-:W-:Y:S05]  /*11150*/  CALL.REL.NOINC `($__internal_9_$__cuda_sm70_shflsync_idx_p) ;  /* 0x00001e6000007944 */ /* 0x00efea0003c00000 */
[C---:B------:R-:W-:Y:S01]  /*11160*/  ISETP.GE.AND P6, PT, R218.reuse, c[0x0][0x1d4], PT ;  /* 0x00007500da007a0c */ /* 0x040fe20003fc6270 */
[----:B------:R-:W-:Y:S01]  /*11170*/  IMAD.MOV.U32 R147, RZ, RZ, R5 ;  /* 0x000000ffff937224 */ /* 0x000fe200078e0005 */
[C---:B------:R-:W-:Y:S01]  /*11180*/  IADD3 R2, P0, R149.reuse, R20, RZ ;  /* 0x0000001495027210 */ /* 0x040fe20007f1e0ff */
[----:B------:R-:W-:Y:S01]  /*11190*/  IMAD.MOV.U32 R148, RZ, RZ, 0x1 ;  /* 0x00000001ff947424 */ /* 0x000fe200078e00ff */
[----:B------:R-:W-:Y:S02]  /*111a0*/  IADD3 R0, R218, 0x40, RZ ;  /* 0x00000040da007810 */ /* 0x000fe40007ffe0ff */
[----:B------:R-:W-:Y:S01]  /*111b0*/  ISETP.GE.AND P2, PT, R252, c[0x0][0x1d4], PT ;  /* 0x00007500fc007a0c */ /* 0x000fe20003f46270 */
[----:B------:R-:W-:Y:S01]  /*111c0*/  IMAD.X R3, R4, 0x1, R13, P0 ;  /* 0x0000000104037824 */ /* 0x000fe200000e060d */
[C---:B------:R-:W-:Y:S02]  /*111d0*/  IADD3 R6, P1, R149.reuse, R21, RZ ;  /* 0x0000001595067210 */ /* 0x040fe40007f3e0ff */
[----:B------:R-:W-:Y:S02]  /*111e0*/  ISETP.GE.AND P0, PT, R0, c[0x0][0x1d4], PT ;  /* 0x0000750000007a0c */ /* 0x000fe40003f06270 */
[----:B------:R-:W-:Y:S01]  /*111f0*/  SEL R11, RZ, 0x10, P6 ;  /* 0x00000010ff0b7807 */ /* 0x000fe20003000000 */
[----:B------:R-:W-:Y:S01]  /*11200*/  @!PT LDS RZ, [RZ] ;  /* 0x00000000fffff984 */ /* 0x000fe20000000800 */
[----:B------:R-:W-:Y:S01]  /*11210*/  @!PT LDS RZ, [RZ] ;  /* 0x00000000fffff984 */ /* 0x000fe20000000800 */
[----:B------:R-:W-:Y:S01]  /*11220*/  @!PT LDS RZ, [RZ] ;  /* 0x00000000fffff984 */ /* 0x000fe20000000800 */
[----:B------:R1:W-:Y:S01]  /*11230*/  LDGSTS.E.BYPASS.LTC128B.128 [R219+0x100], [R2.64], !P6 ;  /* 0x0010000002db7fae */ /* 0x0003e2000f101d46 */
[C---:B------:R-:W-:Y:S01]  /*11240*/  IMAD.X R7, R4.reuse, 0x1, R14, P1 ;  /* 0x0000000104077824 */ /* 0x040fe200008e060e */
[----:B------:R-:W-:Y:S02]  /*11250*/  SEL R10, RZ, 0x10, P2 ;  /* 0x00000010ff0a7807 */ /* 0x000fe40001000000 */
[----:B------:R-:W-:Y:S02]  /*11260*/  SEL R5, RZ, 0x10, P0 ;  /* 0x00000010ff057807 */ /* 0x000fe40000000000 */
[----:B------:R2:W-:Y:S01]  /*11270*/  LDGSTS.E.BYPASS.LTC128B.128 [R219+0x1100], [R6.64], !P2 ;  /* 0x0110000006db7fae */ /* 0x0005e2000d101d46 */
[----:B-1----:R-:W-:Y:S05]  /*11280*/  IADD3 R2, P1, R149, R22, RZ ;  /* 0x0000001695027210 */ /* 0x002fea0007f3e0ff */
[----:B------:R-:W-:Y:S05]  /*11290*/  IMAD.X R3, R4, 0x1, R15, P1 ;  /* 0x0000000104037824 */ /* 0x000fea00008e060f */
[----:B------:R1:W-:Y:S02]  /*112a0*/  LDGSTS.E.BYPASS.LTC128B.128 [R219+0x2100], [R2.64], !P0 ;  /* 0x0210000002db7fae */ /* 0x0003e4000c101d46 */
[----:B-1----:R-:W-:Y:S01]  /*112b0*/  MOV R2, 0x112e0 ;  /* 0x000112e000027802 */ /* 0x002fe20000000f00 */
[----:B------:R-:W-:Y:S02]  /*112c0*/  IMAD.MOV.U32 R3, RZ, RZ, 0x1c1f ;  /* 0x00001c1fff037424 */ /* 0x000fe400078e00ff */
[----:B--2---:R-:W-:Y:S05]  /*112d0*/  CALL.REL.NOINC `($__internal_9_$__cuda_sm70_shflsync_idx_p) ;  /* 0x00001ce000007944 */ /* 0x004fea0003c00000 */
[----:B------:R-:W-:Y:S01]  /*112e0*/  MOV R148, 0x1 ;  /* 0x0000000100947802 */ /* 0x000fe20000000f00 */
[----:B------:R-:W-:Y:S01]  /*112f0*/  IMAD.MOV.U32 R4, RZ, RZ, R149 ;  /* 0x000000ffff047224 */ /* 0x000fe200078e0095 */
[----:B------:R-:W-:Y:S01]  /*11300*/  MOV R3, 0x1c1f ;  /* 0x00001c1f00037802 */ /* 0x000fe20000000f00 */
[----:B------:R-:W-:Y:S01]  /*11310*/  IMAD.MOV.U32 R147, RZ, RZ, R12 ;  /* 0x000000ffff937224 */ /* 0x000fe200078e000c */
[----:B------:R-:W-:Y:S02]  /*11320*/  MOV R2, 0x11340 ;  /* 0x0001134000027802 */ /* 0x000fe40000000f00 */
[----:B------:R-:W-:Y:S05]  /*11330*/  CALL.REL.NOINC `($__internal_9_$__cuda_sm70_shflsync_idx_p) ;  /* 0x00001c8000007944 */ /* 0x000fea0003c00000 */
[----:B------:R-:W-:Y:S01]  /*11340*/  MOV R0, R149 ;  /* 0x0000009500007202 */ /* 0x000fe20000000f00 */
[----:B------:R-:W-:-:S05]  /*11350*/  BRA `(.L_x_1531) ;  /* 0xffff4b0000007947 */ /* 0x000fca000383ffff */
.L_x_1475:
[----:B------:R-:W-:Y:S01]  /*11360*/  MOV R148, RZ ;  /* 0x000000ff00947202 */ /* 0x000fe20000000f00 */
[----:B------:R-:W-:Y:S01]  /*11370*/  IMAD.MOV.U32 R147, RZ, RZ, R174 ;  /* 0x000000ffff937224 */ /* 0x000fe200078e00ae */
[----:B------:R-:W-:Y:S01]  /*11380*/  MOV R2, 0x113b0 ;  /* 0x000113b000027802 */ /* 0x000fe20000000f00 */
[----:B------:R-:W-:Y:S02]  /*11390*/  IMAD.MOV.U32 R3, RZ, RZ, 0x1c1f ;  /* 0x00001c1fff037424 */ /* 0x000fe400078e00ff */
[----:B------:R-:W-:Y:S05]  /*113a0*/  CALL.REL.NOINC `($__internal_9_$__cuda_sm70_shflsync_idx_p) ;  /* 0x00001c1000007944 */ /* 0x000fea0003c00000 */
[----:B------:R-:W-:Y:S01]  /*113b0*/  MOV R144, R149 ;  /* 0x0000009500907202 */ /* 0x000fe20000000f00 */
[----:B------:R-:W-:-:S05]  /*113c0*/  BRA `(.L_x_1532) ;  /* 0xffff56c000007947 */ /* 0x000fca000383ffff */
.L_x_1476:
[----:B------:R-:W-:Y:S01]  /*113d0*/  MOV R148, RZ ;  /* 0x000000ff00947202 */ /* 0x000fe20000000f00 */
[----:B------:R-:W-:Y:S01]  /*113e0*/  IMAD.MOV.U32 R147, RZ, RZ, R177 ;  /* 0x000000ffff937224 */ /* 0x000fe200078e00b1 */
[----:B------:R-:W-:Y:S01]  /*113f0*/  MOV R2, 0x11420 ;  /* 0x0001142000027802 */ /* 0x000fe20000000f00 */
[----:B------:R-:W-:Y:S02]  /*11400*/  IMAD.MOV.U32 R3, RZ, RZ, 0x1c1f ;  /* 0x00001c1fff037424 */ /* 0x000fe400078e00ff */
[----:B-12---:R-:W-:Y:S05]  /*11410*/  CALL.REL.NOINC `($__internal_9_$__cuda_sm70_shflsync_idx_p) ;  /* 0x00001ba000007944 */ /* 0x006fea0003c00000 */
        /* <DEDUP_REMOVED lines=32> */
.L_x_1477:
[----:B------:R-:W-:Y:S01]  /*11620*/  MOV R3, 0x1c1f ;  /* 0x00001c1f00037802 */ /* 0x000fe20000000f00 */
[----:B------:R-:W-:Y:S01]  /*11630*/  IMAD.MOV.U32 R148, RZ, RZ, RZ ;  /* 0x000000ffff947224 */ /* 0x000fe200078e00ff */
[----:B------:R-:W-:Y:S02]  /*11640*/  MOV R2, 0x11660 ;  /* 0x0001166000027802 */ /* 0x000fe40000000f00 */
[----:B--2---:R-:W-:Y:S05]  /*11650*/  CALL.REL.NOINC `($__internal_9_$__cuda_sm70_shflsync_idx_p) ;  /* 0x0000196000007944 */ /* 0x004fea0003c00000 */
[----:B------:R-:W-:Y:S01]  /*11660*/  MOV R0, R149 ;  /* 0x0000009500007202 */ /* 0x000fe20000000f00 */
[----:B------:R-:W-:-:S05]  /*11670*/  BRA `(.L_x_1534) ;  /* 0xffff57c000007947 */ /* 0x000fca000383ffff */
.L_x_1478:
[----:B------:R-:W-:Y:S01]  /*11680*/  MOV R3, 0x1c1f ;  /* 0x00001c1f00037802 */ /* 0x000fe20000000f00 */
[----:B------:R-:W-:Y:S01]  /*11690*/  IMAD.MOV.U32 R148, RZ, RZ, 0x1 ;  /* 0x00000001ff947424 */ /* 0x000fe200078e00ff */
[----:B------:R-:W-:Y:S02]  /*116a0*/  MOV R2, 0x116c0 ;  /* 0x000116c000027802 */ /* 0x000fe40000000f00 */
[----:B-12---:R-:W-:Y:S05]  /*116b0*/  CALL.REL.NOINC `($__internal_9_$__cuda_sm70_shflsync_idx_p) ;  /* 0x0000190000007944 */ /* 0x006fea0003c00000 */
[----:B------:R-:W-:Y:S01]  /*116c0*/  MOV R2, 0x11910 ;  /* 0x0001191000027802 */ /* 0x000fe20000000f00 */
[----:B------:R-:W-:Y:S02]  /*116d0*/  IMAD.IADD R149, R144, 0x1, R149 ;  /* 0x0000000190957824 */ /* 0x000fe400078e0295 */
[----:B------:R-:W-:Y:S02]  /*116e0*/  IMAD.MOV.U32 R148, RZ, RZ, 0x2 ;  /* 0x00000002ff947424 */ /* 0x000fe400078e00ff */
[----:B------:R-:W-:Y:S01]  /*116f0*/  IMAD.MOV.U32 R3, RZ, RZ, 0x1c1f ;  /* 0x00001c1fff037424 */ /* 0x000fe200078e00ff */
[C---:B------:R-:W-:Y:S02]  /*11700*/  ISETP.GT.AND P6, PT, R149.reuse, RZ, PT ;  /* 0x000000ff9500720c */ /* 0x040fe40003fc4270 */
[C---:B------:R-:W-:Y:S02]  /*11710*/  ISETP.GT.AND P2, PT, R149.reuse, 0x1, PT ;  /* 0x000000019500780c */ /* 0x040fe40003f44270 */
[C---:B------:R-:W-:Y:S02]  /*11720*/  ISETP.GT.AND P1, PT, R149.reuse, 0x8, PT ;  /* 0x000000089500780c */ /* 0x040fe40003f24270 */
[----:B------:R-:W-:Y:S02]  /*11730*/  ISETP.GT.AND P0, PT, R149, 0x9, PT ;  /* 0x000000099500780c */ /* 0x000fe40003f04270 */
[----:B------:R-:W-:Y:S02]  /*11740*/  FSEL R16, R6, -INF , P6 ;  /* 0xff80000006107808 */ /* 0x000fe40003000000 */
[----:B------:R-:W-:Y:S02]  /*11750*/  FSEL R7, R7, -INF , P2 ;  /* 0xff80000007077808 */ /* 0x000fe40001000000 */
[----:B------:R-:W-:Y:S02]  /*11760*/  FSEL R18, R18, -INF , P1 ;  /* 0xff80000012127808 */ /* 0x000fe40000800000 */
[----:B------:R-:W-:Y:S02]  /*11770*/  FSEL R19, R19, -INF , P0 ;  /* 0xff80000013137808 */ /* 0x000fe40000000000 */
[C---:B------:R-:W-:Y:S02]  /*11780*/  ISETP.GT.AND P6, PT, R149.reuse, 0x10, PT ;  /* 0x000000109500780c */ /* 0x040fe40003fc4270 */
        /* <DEDUP_REMOVED lines=23> */
[----:B------:R-:W-:Y:S05]  /*11900*/  CALL.REL.NOINC `($__internal_9_$__cuda_sm70_shflsync_idx_p) ;  /* 0x000016b000007944 */ /* 0x000fea0003c00000 */
[----:B------:R-:W-:Y:S01]  /*11910*/  MOV R2, 0x11b60 ;  /* 0x00011b6000027802 */ /* 0x000fe20000000f00 */
[----:B------:R-:W-:Y:S02]  /*11920*/  IMAD.IADD R149, R144, 0x1, R149 ;  /* 0x0000000190957824 */ /* 0x000fe400078e0295 */
[----:B------:R-:W-:Y:S02]  /*11930*/  IMAD.MOV.U32 R148, RZ, RZ, 0x3 ;  /* 0x00000003ff947424 */ /* 0x000fe400078e00ff */
[----:B------:R-:W-:Y:S01]  /*11940*/  IMAD.MOV.U32 R3, RZ, RZ, 0x1c1f ;  /* 0x00001c1fff037424 */ /* 0x000fe200078e00ff */
[C---:B------:R-:W-:Y:S02]  /*11950*/  ISETP.GT.AND P6, PT, R149.reuse, RZ, PT ;  /* 0x000000ff9500720c */ /* 0x040fe40003fc4270 */
[C---:B------:R-:W-:Y:S02]  /*11960*/  ISETP.GT.AND P2, PT, R149.reuse, 0x1, PT ;  /* 0x000000019500780c */ /* 0x040fe40003f44270 */
[C---:B------:R-:W-:Y:S02]  /*11970*/  ISETP.GT.AND P1, PT, R149.reuse, 0x8, PT ;  /* 0x000000089500780c */ /* 0x040fe40003f24270 */
        /* <DEDUP_REMOVED lines=26> */
[----:B------:R-:W-:Y:S02]  /*11b20*/  FSEL R249, R57, -INF , P2 ;  /* 0xff80000039f97808 */ /* 0x000fe40001000000 */
[----:B------:R-:W-:Y:S02]  /*11b30*/  FSEL R248, R60, -INF , P1 ;  /* 0xff8000003cf87808 */ /* 0x000fe40000800000 */
[----:B------:R-:W-:Y:S02]  /*11b40*/  FSEL R247, R61, -INF , P0 ;  /* 0xff8000003df77808 */ /* 0x000fe40000000000 */
[----:B------:R-:W-:Y:S05]  /*11b50*/  CALL.REL.NOINC `($__internal_9_$__cuda_sm70_shflsync_idx_p) ;  /* 0x0000146000007944 */ /* 0x000fea0003c00000 */
[----:B------:R-:W-:Y:S01]  /*11b60*/  FMNMX.FTZ R0, R16, R146, !PT ;  /* 0x0000009210007209 */ /* 0x000fe20007810000 */
[----:B------:R-:W-:Y:S01]  /*11b70*/  IMAD.IADD R144, R144, 0x1, R149 ;  /* 0x0000000190907824 */ /* 0x000fe200078e0295 */
[----:B------:R-:W-:Y:S01]  /*11b80*/  FMNMX.FTZ R4, R8, R150, !PT ;  /* 0x0000009608047209 */ /* 0x000fe20007810000 */
[----:B------:R-:W-:Y:S01]  /*11b90*/  IMAD.MOV.U32 R3, RZ, RZ, 0x2 ;  /* 0x00000002ff037424 */ /* 0x000fe200078e00ff */
[----:B------:R-:W-:Y:S02]  /*11ba0*/  FMNMX.FTZ R0, R7, R0, !PT ;  /* 0x0000000007007209 */ /* 0x000fe40007810000 */
        /* <DEDUP_REMOVED lines=97> */
[----:B------:R-:W-:Y:S02]  /*121c0*/  MOV R2, 0x121e0 ;  /* 0x000121e000027802 */ /* 0x000fe40000000f00 */
[----:B------:R-:W-:Y:S05]  /*121d0*/  CALL.REL.NOINC `($__internal_8_$__cuda_sm70_shflsync_bfly_p) ;  /* 0x00000d8000007944 */ /* 0x000fea0003c00000 */
[----:B------:R-:W-:Y:S01]  /*121e0*/  IMAD.MOV.U32 R3, RZ, RZ, 0x2 ;  /* 0x00000002ff037424 */ /* 0x000fe200078e00ff */
[----:B------:R-:W-:Y:S01]  /*121f0*/  FMNMX.FTZ R149, R144, R175, !PT ;  /* 0x000000af90957209 */ /* 0x000fe20007810000 */
[----:B------:R-:W-:Y:S01]  /*12200*/  IMAD.MOV.U32 R144, RZ, RZ, R0 ;  /* 0x000000ffff907224 */ /* 0x000fe200078e0000 */
        /* <DEDUP_REMOVED lines=24> */
[----:B------:R-:W-:Y:S01]  /*12390*/  MOV R3, R175 ;  /* 0x000000af00037202 */ /* 0x000fe20000000f00 */
[----:B------:R-:W-:-:S05]  /*123a0*/  BRA `(.L_x_1535) ;  /* 0xffff580000007947 */ /* 0x000fca000383ffff */
.L_x_1481:
[----:B-1--4-:R-:W-:Y:S01]  /*123b0*/  MOV R3, 0x1c1f ;  /* 0x00001c1f00037802 */ /* 0x012fe20000000f00 */
[----:B------:R-:W-:Y:S01]  /*123c0*/  IMAD.MOV.U32 R148, RZ, RZ, RZ ;  /* 0x000000ffff947224 */ /* 0x000fe200078e00ff */
[----:B------:R-:W-:Y:S02]  /*123d0*/  MOV R2, 0x123f0 ;  /* 0x000123f000027802 */ /* 0x000fe40000000f00 */
[----:B------:R-:W-:Y:S05]  /*123e0*/  CALL.REL.NOINC `($__internal_9_$__cuda_sm70_shflsync_idx_p) ;  /* 0x00000bd000007944 */ /* 0x000fea0003c00000 */
[----:B------:R-:W-:Y:S01]  /*123f0*/  MOV R3, R149 ;  /* 0x0000009500037202 */ /* 0x000fe20000000f00 */
[----:B------:R-:W-:-:S05]  /*12400*/  BRA `(.L_x_1536) ;  /* 0xffff7bd000007947 */ /* 0x000fca000383ffff */
.L_x_1484:
[----:B------:R-:W-:Y:S01]  /*12410*/  MOV R148, RZ ;  /* 0x000000ff00947202 */ /* 0x000fe20000000f00 */
[----:B------:R-:W-:Y:S01]  /*12420*/  IMAD.MOV.U32 R147, RZ, RZ, R174 ;  /* 0x000000ffff937224 */ /* 0x000fe200078e00ae */
[----:B------:R-:W-:Y:S01]  /*12430*/  MOV R2, 0x12460 ;  /* 0x0001246000027802 */ /* 0x000fe20000000f00 */
[----:B------:R-:W-:Y:S02]  /*12440*/  IMAD.MOV.U32 R3, RZ, RZ, 0x1c1f ;  /* 0x00001c1fff037424 */ /* 0x000fe400078e00ff */
[----:B------:R-:W-:Y:S05]  /*12450*/  CALL.REL.NOINC `($__internal_9_$__cuda_sm70_shflsync_idx_p) ;  /* 0x00000b6000007944 */ /* 0x000fea0003c00000 */
[----:B------:R-:W-:Y:S01]  /*12460*/  MOV R144, R149 ;  /* 0x0000009500907202 */ /* 0x000fe20000000f00 */
[----:B------:R-:W-:-:S05]  /*12470*/  BRA `(.L_x_1537) ;  /* 0xffff886000007947 */ /* 0x000fca000383ffff */
.L_x_1485:
[----:B------:R-:W-:Y:S01]  /*12480*/  MOV R148, RZ ;  /* 0x000000ff00947202 */ /* 0x000fe20000000f00 */
[----:B------:R-:W-:Y:S01]  /*12490*/  IMAD.MOV.U32 R147, RZ, RZ, R175 ;  /* 0x000000ffff937224 */ /* 0x000fe200078e00af */
[----:B------:R-:W-:Y:S01]  /*124a0*/  MOV R2, 0x124d0 ;  /* 0x000124d000027802 */ /* 0x000fe20000000f00 */
[----:B------:R-:W-:Y:S02]  /*124b0*/  IMAD.MOV.U32 R3, RZ, RZ, 0x1c1f ;  /* 0x00001c1fff037424 */ /* 0x000fe400078e00ff */
[----:B-12---:R-:W-:Y:S05]  /*124c0*/  CALL.REL.NOINC `($__internal_9_$__cuda_sm70_shflsync_idx_p) ;  /* 0x00000af000007944 */ /* 0x006fea0003c00000 */
[C---:B------:R-:W-:Y:S01]  /*124d0*/  IADD3 R2, -R217.reuse, 0x10, RZ ;  /* 0x00000010d9027810 */ /* 0x040fe20007ffe1ff */
[----:B------:R-:W-:Y:S01]  /*124e0*/  IMAD.MOV.U32 R148, RZ, RZ, 0x1 ;  /* 0x00000001ff947424 */ /* 0x000fe200078e00ff */
        /* <DEDUP_REMOVED lines=11> */
[----:B-1----:R-:W-:Y:S05]  /*125a0*/  IADD3 R2, P0, R149, R180, RZ ;  /* 0x000000b495027210 */ /* 0x002fea0007f1e0ff */
[----:B------:R-:W-:Y:S05]  /*125b0*/  IMAD.X R3, R144, 0x1, R177, P0 ;  /* 0x0000000190037824 */ /* 0x000fea00000e06b1 */
[----:B------:R1:W-:Y:S01]  /*125c0*/  LDGSTS.E.BYPASS.LTC128B.128 [R219+0x5100], [R2.64], !P1 ;  /* 0x0510000002db7fae */ /* 0x0003e2000c901d46 */
[----:B--2---:R-:W-:Y:S01]  /*125d0*/  IMAD.MOV.U32 R147, RZ, RZ, R174 ;  /* 0x000000ffff937224 */ /* 0x004fe200078e00ae */
[----:B-1----:R-:W-:Y:S01]  /*125e0*/  MOV R2, 0x12610 ;  /* 0x0001261000027802 */ /* 0x002fe20000000f00 */
[----:B------:R-:W-:Y:S02]  /*125f0*/  IMAD.MOV.U32 R3, RZ, RZ, 0x1c1f ;  /* 0x00001c1fff037424 */ /* 0x000fe400078e00ff */
[----:B------:R-:W-:Y:S05]  /*12600*/  CALL.REL.NOINC `($__internal_9_$__cuda_sm70_shflsync_idx_p) ;  /* 0x000009b000007944 */ /* 0x000fea0003c00000 */
        /* <DEDUP_REMOVED lines=8> */
.L_x_1486:
[----:B------:R-:W-:Y:S02]  /*12690*/  MOV R3, 0x2 ;  /* 0x0000000200037802 */ /* 0x000fe40000000f00 */
[----:B------:R-:W-:Y:S02]  /*126a0*/  MOV R2, 0x126c0 ;  /* 0x000126c000027802 */ /* 0x000fe40000000f00 */
[----:B-1----:R-:W-:Y:S05]  /*126b0*/  CALL.REL.NOINC `($__internal_8_$__cuda_sm70_shflsync_bfly_p) ;  /* 0x000008a000007944 */ /* 0x002fea0003c00000 */
        /* <DEDUP_REMOVED lines=33> */
.L_x_1488:
[----:B------:R2:W5:Y:S01]  /*128d0*/  LDL R144, [R1+0x4] ;  /* 0x0000040001907983 */ /* 0x0005620000100800 */
[----:B-1----:R-:W-:-:S02]  /*128e0*/  MOV R3, 0x2 ;  /* 0x0000000200037802 */ /* 0x002fc40000000f00 */
[----:B------:R-:W-:Y:S02]  /*128f0*/  MOV R2, 0x12910 ;  /* 0x0001291000027802 */ /* 0x000fe40000000f00 */
[----:B--2--5:R-:W-:Y:S05]  /*12900*/  CALL.REL.NOINC `($__internal_8_$__cuda_sm70_shflsync_bfly_p) ;  /* 0x0000065000007944 */ /* 0x024fea0003c00000 */
[----:B------:R-:W-:Y:S01]  /*12910*/  MOV R4, R175 ;  /* 0x000000af00047202 */ /* 0x000fe20000000f00 */
[----:B------:R-:W-:Y:S05]  /*12920*/  BRA `(.L_x_1540) ;  /* 0xffffa8c000007947 */ /* 0x000fea000383ffff */
.L_x_1489:
[----:B------:R-:W-:Y:S01]  /*12930*/  IMAD.MOV.U32 R144, RZ, RZ, R4 ;  /* 0x000000ffff907224 */ /* 0x000fe200078e0004 */
[----:B------:R-:W-:Y:S02]  /*12940*/  MOV R3, 0x1 ;  /* 0x0000000100037802 */ /* 0x000fe40000000f00 */
[----:B------:R-:W-:Y:S02]  /*12950*/  MOV R2, 0x12970 ;  /* 0x0001297000027802 */ /* 0x000fe40000000f00 */
[----:B------:R-:W-:Y:S05]  /*12960*/  CALL.REL.NOINC `($__internal_8_$__cuda_sm70_shflsync_bfly_p) ;  /* 0x000005f000007944 */ /* 0x000fea0003c00000 */
[----:B------:R1:W5:Y:S01]  /*12970*/  LDL R144, [R1+0x10] ;  /* 0x0000100001907983 */ /* 0x0003620000100800 */
[----:B------:R-:W-:Y:S01]  /*12980*/  FADD.FTZ R4, R4, R175 ;  /* 0x000000af04047221 */ /* 0x000fe20000010000 */
[----:B------:R-:W-:Y:S02]  /*12990*/  MOV R3, 0x2 ;  /* 0x0000000200037802 */ /* 0x000fe40000000f00 */
[----:B------:R-:W-:Y:S02]  /*129a0*/  MOV R2, 0x129c0 ;  /* 0x000129c000027802 */ /* 0x000fe40000000f00 */
[----:B-1---5:R-:W-:Y:S05]  /*129b0*/  CALL.REL.NOINC `($__internal_8_$__cuda_sm70_shflsync_bfly_p) ;  /* 0x000005a000007944 */ /* 0x022fea0003c00000 */
[----:B------:R-:W2:Y:S01]  /*129c0*/  LDL.LU R0, [R1+0x10] ;  /* 0x0000100001007983 */ /* 0x000ea20000300800 */
[----:B------:R-:W-:Y:S02]  /*129d0*/  MOV R3, 0x1 ;  /* 0x0000000100037802 */ /* 0x000fe40000000f00 */
[----:B------:R-:W-:Y:S01]  /*129e0*/  MOV R2, 0x12a20 ;  /* 0x00012a2000027802 */ /* 0x000fe20000000f00 */
[----:B--2---:R-:W-:-:S05]  /*129f0*/  FADD.FTZ R5, R0, R175 ;  /* 0x000000af00057221 */ /* 0x004fca0000010000 */
[----:B------:R-:W-:Y:S02]  /*12a00*/  MOV R144, R5 ;  /* 0x0000000500907202 */ /* 0x000fe40000000f00 */
        /* <DEDUP_REMOVED lines=23> */
[----:B------:R-:W-:Y:S05]  /*12b80*/  BRA `(.L_x_1541) ;  /* 0xffffa79000007947 */ /* 0x000fea000383ffff */
.L_x_1504:
[----:B------:R-:W-:Y:S01]  /*12b90*/  IMAD.MOV.U32 R147, RZ, RZ, R5 ;  /* 0x000000ffff937224 */ /* 0x000fe200078e0005 */
[----:B------:R-:W-:Y:S01]  /*12ba0*/  MOV R148, RZ ;  /* 0x000000ff00947202 */ /* 0x000fe20000000f00 */
[----:B------:R-:W-:Y:S01]  /*12bb0*/  IMAD.MOV.U32 R3, RZ, RZ, 0x1c1f ;  /* 0x00001c1fff037424 */ /* 0x000fe200078e00ff */
[----:B------:R-:W-:Y:S02]  /*12bc0*/  MOV R2, 0x12be0 ;  /* 0x00012be000027802 */ /* 0x000fe40000000f00 */
[----:B------:R-:W-:Y:S05]  /*12bd0*/  CALL.REL.NOINC `($__internal_9_$__cuda_sm70_shflsync_idx_p) ;  /* 0x000003e000007944 */ /* 0x000fea0003c00000 */
[----:B------:R-:W-:Y:S01]  /*12be0*/  MOV R4, R149 ;  /* 0x0000009500047202 */ /* 0x000fe20000000f00 */
[----:B------:R-:W-:Y:S05]  /*12bf0*/  BRA `(.L_x_1542) ;  /* 0xffffc89000007947 */ /* 0x000fea000383ffff */
.L_x_1505:
[----:B------:R-:W-:Y:S01]  /*12c00*/  IMAD.MOV.U32 R147, RZ, RZ, R11 ;  /* 0x000000ffff937224 */ /* 0x000fe200078e000b */
[----:B------:R-:W-:Y:S01]  /*12c10*/  MOV R148, RZ ;  /* 0x000000ff00947202 */ /* 0x000fe20000000f00 */
[----:B------:R-:W-:Y:S01]  /*12c20*/  IMAD.MOV.U32 R3, RZ, RZ, 0x1c1f ;  /* 0x00001c1fff037424 */ /* 0x000fe200078e00ff */
[----:B------:R-:W-:Y:S02]  /*12c30*/  MOV R2, 0x12c50 ;  /* 0x00012c5000027802 */ /* 0x000fe40000000f00 */
[----:B-12---:R-:W-:Y:S05]  /*12c40*/  CALL.REL.NOINC `($__internal_9_$__cuda_sm70_shflsync_idx_p) ;  /* 0x0000037000007944 */ /* 0x006fea0003c00000 */
[----:B------:R-:W-:Y:S01]  /*12c50*/  MOV R0, R149 ;  /* 0x0000009500007202 */ /* 0x000fe20000000f00 */
[----:B------:R-:W-:Y:S05]  /*12c60*/  BRA `(.L_x_1543) ;  /* 0xffffc84000007947 */ /* 0x000fea000383ffff */
.L_x_1508:
[----:B------:R-:W-:Y:S01]  /*12c70*/  IMAD.MOV.U32 R147, RZ, RZ, R5 ;  /* 0x000000ffff937224 */ /* 0x000fe200078e0005 */
[----:B------:R-:W-:Y:S01]  /*12c80*/  MOV R148, 0x1 ;  /* 0x0000000100947802 */ /* 0x000fe20000000f00 */
[----:B-1----:R-:W-:Y:S01]  /*12c90*/  IMAD.MOV.U32 R3, RZ, RZ, 0x1c1f ;  /* 0x00001c1fff037424 */ /* 0x002fe200078e00ff */
[----:B------:R-:W-:-:S02]  /*12ca0*/  MOV R2, 0x12cc0 ;  /* 0x00012cc000027802 */ /* 0x000fc40000000f00 */
[----:B--234-:R-:W-:Y:S05]  /*12cb0*/  CALL.REL.NOINC `($__internal_9_$__cuda_sm70_shflsync_idx_p) ;  /* 0x0000030000007944 */ /* 0x01cfea0003c00000 */
        /* <DEDUP_REMOVED lines=8> */
.L_x_1511:
[----:B------:R-:W-:Y:S01]  /*12d40*/  IMAD.MOV.U32 R147, RZ, RZ, R5 ;  /* 0x000000ffff937224 */ /* 0x000fe200078e0005 */
[----:B------:R-:W-:Y:S01]  /*12d50*/  MOV R148, 0x2 ;  /* 0x0000000200947802 */ /* 0x000fe20000000f00 */
[----:B-1----:R-:W-:Y:S01]  /*12d60*/  IMAD.MOV.U32 R3, RZ, RZ, 0x1c1f ;  /* 0x00001c1fff037424 */ /* 0x002fe200078e00ff */
[----:B------:R-:W-:Y:S02]  /*12d70*/  MOV R2, 0x12d90 ;  /* 0x00012d9000027802 */ /* 0x000fe40000000f00 */
[----:B--234-:R-:W-:Y:S05]  /*12d80*/  CALL.REL.NOINC `($__internal_9_$__cuda_sm70_shflsync_idx_p) ;  /* 0x0000023000007944 */ /* 0x01cfea0003c00000 */
[----:B------:R-:W-:Y:S01]  /*12d90*/  MOV R4, R149 ;  /* 0x0000009500047202 */ /* 0x000fe20000000f00 */
[----:B------:R-:W-:Y:S05]  /*12da0*/  BRA `(.L_x_1545) ;  /* 0xffffca8000007947 */ /* 0x000fea000383ffff */
.L_x_1512:
[----:B------:R-:W-:Y:S01]  /*12db0*/  IMAD.MOV.U32 R147, RZ, RZ, R11 ;  /* 0x000000ffff937224 */ /* 0x000fe200078e000b */
[----:B------:R-:W-:Y:S01]  /*12dc0*/  MOV R148, 0x2 ;  /* 0x0000000200947802 */ /* 0x000fe20000000f00 */
[----:B-1----:R-:W-:Y:S01]  /*12dd0*/  IMAD.MOV.U32 R3, RZ, RZ, 0x1c1f ;  /* 0x00001c1fff037424 */ /* 0x002fe200078e00ff */
[----:B------:R-:W-:Y:S02]  /*12de0*/  MOV R2, 0x12e00 ;  /* 0x00012e0000027802 */ /* 0x000fe40000000f00 */
[----:B--234-:R-:W-:Y:S05]  /*12df0*/  CALL.REL.NOINC `($__internal_9_$__cuda_sm70_shflsync_idx_p) ;  /* 0x000001c000007944 */ /* 0x01cfea0003c00000 */
[----:B------:R-:W-:Y:S01]  /*12e00*/  MOV R0, R149 ;  /* 0x0000009500007202 */ /* 0x000fe20000000f00 */
[----:B------:R-:W-:Y:S05]  /*12e10*/  BRA `(.L_x_1546) ;  /* 0xffffca3000007947 */ /* 0x000fea000383ffff */
.L_x_1515:
        /* <DEDUP_REMOVED lines=13> */
.L_x_1517:
[----:B------:R-:W-:Y:S01]  /*12ef0*/  IMAD.MOV.U32 R147, RZ, RZ, R64 ;  /* 0x000000ffff937224 */ /* 0x000fe200078e0040 */
[----:B------:R-:W-:Y:S01]  /*12f00*/  MOV R148, RZ ;  /* 0x000000ff00947202 */ /* 0x000fe20000000f00 */
[----:B-1----:R-:W-:Y:S01]  /*12f10*/  IMAD.MOV.U32 R3, RZ, RZ, 0x1f ;  /* 0x0000001fff037424 */ /* 0x002fe200078e00ff */
[----:B------:R-:W-:Y:S02]  /*12f20*/  MOV R2, 0x12f40 ;  /* 0x00012f4000027802 */ /* 0x000fe40000000f00 */
[----:B--23--:R-:W-:Y:S05]  /*12f30*/  CALL.REL.NOINC `($__internal_9_$__cuda_sm70_shflsync_idx_p) ;  /* 0x0000008000007944 */ /* 0x00cfea0003c00000 */
[----:B------:R-:W-:Y:S01]  /*12f40*/  MOV R0, R149 ;  /* 0x0000009500007202 */ /* 0x000fe20000000f00 */
[----:B------:R-:W-:Y:S05]  /*12f50*/  BRA `(.L_x_1548) ;  /* 0xffffcc7000007947 */ /* 0x000fea000383ffff */
        .weak           $__internal_8_$__cuda_sm70_shflsync_bfly_p
        .type           $__internal_8_$__cuda_sm70_shflsync_bfly_p,@function
        .size           $__internal_8_$__cuda_sm70_shflsync_bfly_p,($__internal_9_$__cuda_sm70_shflsync_idx_p - $__internal_8_$__cuda_sm70_shflsync_bfly_p)
$__internal_8_$__cuda_sm70_shflsync_bfly_p:
[----:B------:R-:W-:Y:S02]  /*12f60*/  MOV R175, 0x1f ;  /* 0x0000001f00af7802 */ /* 0x000fe40000000f00 */
[----:B------:R-:W-:-:S04]  /*12f70*/  MOV R180, 0xffffffff ;  /* 0xffffffff00b47802 */ /* 0x000fc80000000f00 */
[----:B------:R-:W-:Y:S04]  /*12f80*/  WARPSYNC R180 ;  /* 0x000000b400007348 */ /* 0x000fe80003800000 */
[----:B------:R1:W2:Y:S02]  /*12f90*/  SHFL.BFLY PT, R175, R144, R3, R175 ;  /* 0x0c00000390af7389 */ /* 0x0002a400000e00af */
[----:B-1----:R-:W-:-:S04]  /*12fa0*/  MOV R3, 0x0 ;  /* 0x0000000000037802 */ /* 0x002fc80000000f00 */
[----:B--2---:R-:W-:Y:S05]  /*12fb0*/  RET.REL.NODEC R2 `(_ZN7cutlass13device_kernelIN5flash19enable_sm80_to_sm89INS1_16FlashAttnFwdSm80INS1_25CollectiveMainloopFwdSm80ILi4ELi1ELb0EN4cute5tupleIJNS5_1CILi128EEENS7_ILi64EEENS7_ILi96EEEEEELi96ENS_10bfloat16_tEfNS_4arch4Sm80ELb1ELb0ELb0ELb0ELb1ELb0ELb1ELb0EEENS1_21CollectiveEpilogueFwdINS6_IJS8_SA_S9_EEENS6_IJNS7_ILi1EEESI_SI_EEESC_SE_Li128ELb0ELb1ELb0ELb0EEENS1_30DynamicPersistentTileSchedulerILi128ELi128ELb0ELb1ELb0EEEEEEEEEvNT_6ParamsE) ;  /* 0xfffed04002007950 */ /* 0x004fea0003c3ffff */
        .weak           $__internal_9_$__cuda_sm70_shflsync_idx_p
        .type           $__internal_9_$__cuda_sm70_shflsync_idx_p,@function
        .size           $__internal_9_$__cuda_sm70_shflsync_idx_p,(.L_x_1733 - $__internal_9_$__cuda_sm70_shflsync_idx_p)
$__internal_9_$__cuda_sm70_shflsync_idx_p:
[----:B------:R-:W-:-:S04]  /*12fc0*/  MOV R149, 0xffffffff ;  /* 0xffffffff00957802 */ /* 0x000fc80000000f00 */
[----:B------:R-:W-:Y:S04]  /*12fd0*/  WARPSYNC R149 ;  /* 0x0000009500007348 */ /* 0x000fe80003800000 */
[----:B------:R1:W2:Y:S02]  /*12fe0*/  SHFL.IDX PT, R149, R147, R148, R3 ;  /* 0x0000009493957389 */ /* 0x0002a400000e0003 */
[----:B-1----:R-:W-:-:S04]  /*12ff0*/  MOV R3, 0x0 ;  /* 0x0000000000037802 */ /* 0x002fc80000000f00 */
[----:B--2---:R-:W-:Y:S05]  /*13000*/  RET.REL.NODEC R2 `(_ZN7cutlass13device_kernelIN5flash19enable_sm80_to_sm89INS1_16FlashAttnFwdSm80INS1_25CollectiveMainloopFwdSm80ILi4ELi1ELb0EN4cute5tupleIJNS5_1CILi128EEENS7_ILi64EEENS7_ILi96EEEEEELi96ENS_10bfloat16_tEfNS_4arch4Sm80ELb1ELb0ELb0ELb0ELb1ELb0ELb1ELb0EEENS1_21CollectiveEpilogueFwdINS6_IJS8_SA_S9_EEENS6_IJNS7_ILi1EEESI_SI_EEESC_SE_Li128ELb0ELb1ELb0ELb0EEENS1_30DynamicPersistentTileSchedulerILi128ELi128ELb0ELb1ELb0EEEEEEEEEvNT_6ParamsE) ;  /* 0xfffecff002007950 */ /* 0x004fea0003c3ffff */
.L_x_1549:
        /* <DEDUP_REMOVED lines=15> */
.L_x_1733:


//--------------------- .text._ZN7cutlass13device_kernelIN5flash19enable_sm80_to_sm89INS1_16FlashAttnFwdSm80INS1_25CollectiveMainloopFwdSm80ILi4ELi1ELb0EN4cute5tupleIJNS5_1CILi128EEENS7_ILi64EEENS7_ILi96EEEEEELi96ENS_10bfloat16_tEfNS_4arch4Sm80ELb1ELb0ELb0ELb1ELb1ELb0ELb1ELb0EEENS1_21CollectiveEpilogueFwdINS6_IJS8_SA_S9_EEENS6_IJNS7_ILi1EEESI_SI_EEESC_SE_Li128ELb1ELb1ELb0ELb0EEENS1_19SingleTileSchedulerILb1ELb0ELb1ELi128EEEEEEEEEvNT_6ParamsE --------------------------
	.section	.text._ZN7cutlass13device_kernelIN5flash19enable_sm80_to_sm89INS1_16FlashAttnFwdSm80INS1_25CollectiveMainloopFwdSm80ILi4ELi1ELb0EN4cute5tupleIJNS5_1CILi128EEENS7_ILi64EEENS7_ILi96EEEEEELi96ENS_10bfloat16_tEfNS_4arch4Sm80ELb1ELb0ELb0ELb1ELb1ELb0ELb1ELb0EEENS1_21CollectiveEpilogueFwdINS6_IJS8_SA_S9_EEENS6_IJNS7_ILi1EEESI_SI_EEESC_SE_Li128ELb1ELb1ELb0ELb0EEENS1_19SingleTileSchedulerILb1ELb0ELb1ELi128EEEEEEEEEvNT_6ParamsE,"ax",@progbits
	.sectioninfo	@"SHI_REGISTERS=255"
	.align	128
.text._ZN7cutlass13device_kernelIN5flash19enable_sm80_to_sm89INS1_16FlashAttnFwdSm80INS1_25CollectiveMainloopFwdSm80ILi4ELi1ELb0EN4cute5tupleIJNS5_1CILi128EEENS7_ILi64EEENS7_ILi96EEEEEELi96ENS_10bfloat16_tEfNS_4arch4Sm80ELb1ELb0ELb0ELb1ELb1ELb0ELb1ELb0EEENS1_21CollectiveEpilogueFwdINS6_IJS8_SA_S9_EEENS6_IJNS7_ILi1EEESI_SI_EEESC_SE_Li128ELb1ELb1ELb0ELb0EEENS1_19SingleTileSchedulerILb1ELb0ELb1ELi128EEEEEEEEEvNT_6ParamsE:
        .type           _ZN7cutlass13device_kernelIN5flash19enable_sm80_to_sm89INS1_16FlashAttnFwdSm80INS1_25CollectiveMainloopFwdSm80ILi4ELi1ELb0EN4cute5tupleIJNS5_1CILi128EEENS7_ILi64EEENS7_ILi96EEEEEELi96ENS_10bfloat16_tEfNS_4arch4Sm80ELb1ELb0ELb0ELb1ELb1ELb0ELb1ELb0EEENS1_21CollectiveEpilogueFwdINS6_IJS8_SA_S9_EEENS6_IJNS7_ILi1EEESI_SI_EEESC_SE_Li128ELb1ELb1ELb0ELb0EEENS1_19SingleTileSchedulerILb1ELb0ELb1ELi128EEEEEEEEEvNT_6ParamsE,@function
        .size           _ZN7cutlass13device_kernelIN5flash19enable_sm80_to_sm89INS1_16FlashAttnFwdSm80INS1_25CollectiveMainloopFwdSm80ILi4ELi1ELb0EN4cute5tupleIJNS5_1CILi128EEENS7_ILi64EEENS7_ILi96EEEEEELi96ENS_10bfloat16_tEfNS_4arch4Sm80ELb1ELb0ELb0ELb1ELb1ELb0ELb1ELb0EEENS1_21CollectiveEpilogueFwdINS6_IJS8_SA_S9_EEENS6_IJNS7_ILi1EEESI_SI_EEESC_SE_Li128ELb1ELb1ELb0ELb0EEENS1_19SingleTileSchedulerILb1ELb0ELb1ELi128EEEEEEEEEvNT_6ParamsE,(.L_x_1736 - _ZN7cutlass13device_kernelIN5flash19enable_sm80_to_sm89INS1_16FlashAttnFwdSm80INS1_25CollectiveMainloopFwdSm80ILi4ELi1ELb0EN4cute5tupleIJNS5_1CILi128EEENS7_ILi64EEENS7_ILi96EEEEEELi96ENS_10bfloat16_tEfNS_4arch4Sm80ELb1ELb0ELb0ELb1ELb1ELb0ELb1ELb0EEENS1_21CollectiveEpilogueFwdINS6_IJS8_SA_S9_EEENS6_IJNS7_ILi1EEESI_SI_EEESC_SE_Li128ELb1ELb1ELb0ELb0EEENS1_19SingleTileSchedulerILb1ELb0ELb1ELi128EEEEEEEEEvNT_6ParamsE)
        .other          _ZN7cutlass13device_kernelIN5flash19enable_sm80_to_sm89INS1_16FlashAttnFwdSm80INS1_25CollectiveMainloopFwdSm80ILi4ELi1ELb0EN4cute5tupleIJNS5_1CILi128EEENS7_ILi64EEENS7_ILi96EEEEEELi96ENS_10bfloat16_tEfNS_4arch4Sm80ELb1ELb0ELb0ELb1ELb1ELb0ELb1ELb0EEENS1_21CollectiveEpilogueFwdINS6_IJS8_SA_S9_EEENS6_IJNS7_ILi1EEESI_SI_EEESC_SE_Li128ELb1ELb1ELb0ELb0EEENS1_19SingleTileSchedulerILb1ELb0ELb1ELi128EEEEEEEEEvNT_6ParamsE,@"STO_CUDA_ENTRY STV_DEFAULT"
_ZN7cutlass13device_kernelIN5flash19enable_sm80_to_sm89INS1_16FlashAttnFwdSm80INS1_25CollectiveMainloopFwdSm80ILi4ELi1ELb0EN4cute5tupleIJNS5_1CILi128EEENS7_ILi64EEENS7_ILi96EEEEEELi96ENS_10bfloat16_tEfNS_4arch4Sm80ELb1ELb0ELb0ELb1ELb1ELb0ELb1ELb0EEENS1_21CollectiveEpilogueFwdINS6_IJS8_SA_S9_EEENS6_IJNS7_ILi1EEESI_SI_EEESC_SE_Li128ELb1ELb1ELb0ELb0EEENS1_19SingleTileSchedulerILb1ELb0ELb1ELi128EEEEEEEEEvNT_6ParamsE:
        /* <DEDUP_REMOVED lines=21> */
.L_x_1551:
        /* <DEDUP_REMOVED lines=13> */
.L_x_1553:
[----:B------:R-:W-:Y:S02]  /*0220*/  ULDC UR5, c[0x0][0x54c] ;  /* 0x0001530000057ab9 */ /* 0x000fe40000000800 */
.L_x_1552:
[----:B------:R-:W-:Y:S02]  /*0230*/  ULDC UR4, c[0x0][0x548] ;  /* 0x0001520000047ab9 */ /* 0x000fe40000000800 */
[----:B------:R-:W-:-:S02]  /*0240*/  USHF.L.U32 UR10, UR10, 0x7, URZ ;  /* 0x000000070a0a7899 */ /* 0x000fc4000800063f */
[----:B------:R-:W-:-:S04]  /*0250*/  UIMAD UR4, UR5, UR4, URZ ;  /* 0x00000004050472a4 */ /* 0x000fc8000f8e023f */
[----:B------:R-:W-:-:S04]  /*0260*/  UISETP.GE.AND UP0, UPT, UR10, UR4, UPT ;  /* 0x000000040a00728c */ /* 0x000fc8000bf06270 */
[----:B------:R-:W-:Y:S01]  /*0270*/  USEL UR13, UR13, 0xffffffff, !UP0 ;  /* 0xffffffff0d0d7887 */ /* 0x000fe2000c000000 */
[----:B------:R-:W-:Y:S05]  /*0280*/  BRA `(.L_x_1554) ;  /* 0x000001b000007947 */ /* 0x000fea0003800000 */
.L_x_1550:
        /* <DEDUP_REMOVED lines=8> */
.L_x_1555:
        /* <DEDUP_REMOVED lines=13> */
.L_x_1557:
[----:B------:R-:W-:Y:S02]  /*03e0*/  ULDC UR5, c[0x0][0x54c] ;  /* 0x0001530000057ab9 */ /* 0x000fe40000000800 */
.L_x_1556:
[----:B------:R-:W-:Y:S02]  /*03f0*/  ULDC UR4, c[0x0][0x548] ;  /* 0x0001520000047ab9 */ /* 0x000fe40000000800 */
[----:B------:R-:W-:-:S02]  /*0400*/  USHF.L.U32 UR10, UR10, 0x7, URZ ;  /* 0x000000070a0a7899 */ /* 0x000fc4000800063f */
[----:B------:R-:W-:-:S04]  /*0410*/  UIMAD UR4, UR5, UR4, URZ ;  /* 0x00000004050472a4 */ /* 0x000fc8000f8e023f */
[----:B------:R-:W-:-:S04]  /*0420*/  UISETP.GE.AND UP0, UPT, UR10, UR4, UPT ;  /* 0x000000040a00728c */ /* 0x000fc8000bf06270 */
[----:B------:R-:W-:-:S06]  /*0430*/  USEL UR13, UR13, 0xffffffff, !UP0 ;  /* 0xffffffff0d0d7887 */ /* 0x000fcc000c000000 */
.L_x_1554:
        /* <DEDUP_REMOVED lines=47> */
.L_x_1558:
        /* <DEDUP_REMOVED lines=10> */
.L_x_1559:
        /* <DEDUP_REMOVED lines=12> */
.L_x_1560:
        /* <DEDUP_REMOVED lines=208> */
.L_x_1563:
[----:B---34-:R-:W-:Y:S05]  /*1590*/  BSYNC B0 ;  /* 0x0000000000007941 */ /* 0x018fea0003800000 */
.L_x_1562:
        /* <DEDUP_REMOVED lines=20> */
.L_x_1565:
[----:B------:R-:W-:Y:S05]  /*16e0*/  BSYNC B0 ;  /* 0x0000000000007941 */ /* 0x000fea0003800000 */
.L_x_1564:
        /* <DEDUP_REMOVED lines=20> */
.L_x_1567:
[----:B------:R-:W-:Y:S05]  /*1830*/  BSYNC B0 ;  /* 0x0000000000007941 */ /* 0x000fea0003800000 */
.L_x_1566:
        /* <DEDUP_REMOVED lines=12> */
[----:B------:R-:W-:Y:S01]  /*1900*/  STL [R1], R168 ;  /* 0x000000a801007387 */ /* 0x000fe20000100800 */
        /* <DEDUP_REMOVED lines=292> */
[----:B------:R-:W5:Y:S07]  /*2b50*/  LDSM.16.M88.4 R48, [R225+0x2c00] ;  /* 0x002c0000e130783b */ /* 0x000f6e0000000200 */
[----:B------:R-:W-:Y:S01]  /*2b60*/  HMMA.16816.F32.BF16 R72, R20, R64, R28 ;  /* 0x000000401448723c */ /* 0x000fe2000004181c */
[----:B------:R-:W3:Y:S01]  /*2b70*/  LDSM.16.M88.4 R28, [R225+0x2400] ;  /* 0x00240000e11c783b */ /* 0x000ee20000000200 */
        /* <DEDUP_REMOVED lines=18> */
[----:B----4-:R-:W-:Y:S08]  /*2ca0*/  HMMA.16816.F32.BF16 R60, R12, R32, R56 ;  /* 0x000000200c3c723c */ /* 0x010ff00000041838 */
[----:B-----5:R-:W-:Y:S08]  /*2cb0*/  HMMA.16816.F32.BF16 R108, R4, R50, R64 ;  /* 0x00000032046c723c */ /* 0x020ff00000041840 */
[----:B------:R-:W-:Y:S08]  /*2cc0*/  HMMA.16816.F32.BF16 R56, R12, R34, R52 ;  /* 0x000000220c38723c */ /* 0x000ff00000041834 */
[C---:B------:R-:W-:Y:S08]  /*2cd0*/  HMMA.16816.F32.BF16 R92, R4.reuse, R28, R92 ;  /* 0x0000001c045c723c */ /* 0x040ff0000004185c */
        /* <DEDUP_REMOVED lines=10> */
[C---:B------:R-:W-:Y:S08]  /*2d80*/  HMMA.16816.F32.BF16 R80, R4.reuse, R26, R80 ;  /* 0x0000001a0450723c */ /* 0x040ff00000041850 */
[C---:B------:R-:W-:Y:S08]  /*2d90*/  HMMA.16816.F32.BF16 R104, R4.reuse, R32, R104 ;  /* 0x000000200468723c */ /* 0x040ff00000041868 */
[C---:B------:R-:W-:Y:S08]  /*2da0*/  HMMA.16816.F32.BF16 R96, R4.reuse, R34, R96 ;  /* 0x000000220460723c */ /* 0x040ff00000041860 */
[----:B------:R-:W-:Y:S08]  /*2db0*/  HMMA.16816.F32.BF16 R76, R4, R48, R76 ;  /* 0x00000030044c723c */ /* 0x000ff0000004184c */
[C---:B------:R-:W-:Y:S08]  /*2dc0*/  HMMA.16816.F32.BF16 R24, R12.reuse, R26, R36 ;  /* 0x0000001a0c18723c */ /* 0x040ff00000041824 */
[----:B------:R-:W-:Y:S01]  /*2dd0*/  HMMA.16816.F32.BF16 R68, R12, R48, R16 ;  /* 0x000000300c44723c */ /* 0x000fe20000041810 */
[----:B------:R-:W-:Y:S06]  /*2de0*/  BAR.SYNC.DEFER_BLOCKING 0x0 ;  /* 0x0000000000007b1d */ /* 0x000fec0000010000 */
[----:B------:R-:W-:Y:S05]  /*2df0*/  @!P0 BRA `(.L_x_1568) ;  /* 0x0000042000008947 */ /* 0x000fea0003800000 */
        /* <DEDUP_REMOVED lines=66> */
.L_x_1568:
[----:B-1----:R-:W-:Y:S01]  /*3220*/  LOP3.LUT R3, R142, 0xffffffe0, RZ, 0xc0, !PT ;  /* 0xffffffe08e037812 */ /* 0x002fe200078ec0ff */
[----:B------:R-:W-:Y:S01]  /*3230*/  UMOV UR5, 0xffffffc0 ;  /* 0xffffffc000057882 */ /* 0x000fe20000000000 */
[----:B------:R-:W-:Y:S01]  /*3240*/  SHF.R.S32.HI R5, RZ, 0x1f, R141 ;  /* 0x0000001fff057819 */ /* 0x000fe2000001148d */
[----:B------:R-:W-:Y:S01]  /*3250*/  UIMAD UR5, UR6, UR5, 0x41 ;  /* 0x00000041060574a4 */ /* 0x000fe2000f8e0205 */
[----:B------:R-:W-:Y:S01]  /*3260*/  PLOP3.LUT P1, PT, PT, PT, UP1, 0x80, 0x0 ;  /* 0x000000000000781c */ /* 0x000fe20003f2f018 */
[----:B------:R-:W-:Y:S01]  /*3270*/  IMAD.IADD R4, R143, 0x1, -R3 ;  /* 0x000000018f047824 */ /* 0x000fe200078e0a03 */
[----:B------:R-:W-:Y:S01]  /*3280*/  LEA.HI R3, R5, R141, RZ, 0x2 ;  /* 0x0000008d05037211 */ /* 0x000fe200078f10ff */
[----:B------:R-:W-:Y:S01]  /*3290*/  IMAD.SHL.U32 R221, R0, 0x2, RZ ;  /* 0x0000000200dd7824 */ /* 0x000fe200078e00ff */
[----:B------:R-:W-:Y:S01]  /*32a0*/  PLOP3.LUT P0, PT, PT, PT, UP1, 0x80, 0x0 ;  /* 0x000000000000781c */ /* 0x000fe20003f0f018 */
[----:B------:R-:W-:Y:S01]  /*32b0*/  UIADD3 UR6, UR6, -0x2, URZ ;  /* 0xfffffffe06067890 */ /* 0x000fe2000fffe03f */
[----:B------:R-:W-:Y:S01]  /*32c0*/  SHF.R.S32.HI R5, RZ, 0x1f, R4 ;  /* 0x0000001fff057819 */ /* 0x000fe20000011404 */
[----:B------:R-:W-:Y:S01]  /*32d0*/  IMAD R222, R2, 0x2, R221 ;  /* 0x0000000202de7824 */ /* 0x000fe200078e02dd */
[----:B------:R-:W-:Y:S01]  /*32e0*/  LOP3.LUT R6, R3, 0xffffffc, RZ, 0xc0, !PT ;  /* 0x0ffffffc03067812 */ /* 0x000fe200078ec0ff */
[----:B------:R-:W0:Y:S01]  /*32f0*/  LDGDEPBAR ;  /* 0x00000000000079af */ /* 0x000e220000000000 */
[----:B------:R-:W-:-:S02]  /*3300*/  LEA.HI R5, R5, R4, RZ, 0x2 ;  /* 0x0000000405057211 */ /* 0x000fc400078f10ff */
[----:B------:R-:W-:Y:S01]  /*3310*/  LEA.HI R3, R100, R100, RZ, 0x1 ;  /* 0x0000006464037211 */ /* 0x000fe200078f08ff */
[----:B------:R-:W-:Y:S01]  /*3320*/  IMAD.IADD R7, R141, 0x1, -R6 ;  /* 0x000000018d077824 */ /* 0x000fe200078e0a06 */
[C---:B------:R-:W-:Y:S02]  /*3330*/  LEA.HI.SX32 R6, R5.reuse, UR10, 0x1e ;  /* 0x0000000a05067c11 */ /* 0x040fe4000f8ff2ff */
[----:B------:R-:W-:Y:S01]  /*3340*/  LOP3.LUT R5, R5, 0x7ffffffc, RZ, 0xc0, !PT ;  /* 0x7ffffffc05057812 */ /* 0x000fe200078ec0ff */
[----:B------:R-:W-:Y:S02]  /*3350*/  IMAD.SHL.U32 R8, R3, 0x20, RZ ;  /* 0x0000002003087824 */ /* 0x000fe400078e00ff */
[----:B------:R-:W-:Y:S01]  /*3360*/  IMAD R7, R7, 0x10, R6 ;  /* 0x0000001007077824 */ /* 0x000fe200078e0206 */
[----:B------:R-:W-:Y:S01]  /*3370*/  LOP3.LUT R6, R3, 0x1ffffffe, RZ, 0xc0, !PT ;  /* 0x1ffffffe03067812 */ /* 0x000fe200078ec0ff */
[----:B------:R-:W-:Y:S01]  /*3380*/  IMAD.IADD R4, R4, 0x1, -R5 ;  /* 0x0000000104047824 */ /* 0x000fe200078e0a05 */
[----:B------:R-:W-:-:S03]  /*3390*/  LOP3.LUT R3, R8, 0xffffffc0, RZ, 0xc0, !PT ;  /* 0xffffffc008037812 */ /* 0x000fc600078ec0ff */
[----:B------:R-:W-:Y:S02]  /*33a0*/  IMAD.IADD R6, R100, 0x1, -R6 ;  /* 0x0000000164067824 */ /* 0x000fe400078e0a06 */
[----:B------:R-:W-:Y:S02]  /*33b0*/  IMAD.IADD R3, R3, 0x1, R7 ;  /* 0x0000000103037824 */ /* 0x000fe400078e0207 */
[----:B------:R-:W-:Y:S02]  /*33c0*/  IMAD.U32 R7, RZ, RZ, UR5 ;  /* 0x00000005ff077e24 */ /* 0x000fe4000f8e00ff */
[----:B------:R-:W-:Y:S02]  /*33d0*/  IMAD R9, R6, 0x8, R3 ;  /* 0x0000000806097824 */ /* 0x000fe400078e0203 */
[----:B------:R-:W-:Y:S02]  /*33e0*/  IMAD.SHL.U32 R8, R4, 0x2, RZ ;  /* 0x0000000204087824 */ /* 0x000fe400078e00ff */
[----:B------:R-:W-:Y:S01]  /*33f0*/  @P1 IMAD.HI.U32 R6, R9, c[0x0][0x2c8], RZ ;  /* 0x0000b20009061a27 */ /* 0x000fe200078e00ff */
[----:B------:R-:W-:Y:S02]  /*3400*/  STL [R1+0x34], R9 ;  /* 0x0000340901007387 */ /* 0x000fe40000100800 */
[----:B------:R-:W-:Y:S01]  /*3410*/  IADD3 R7, -R8, UR7, R7 ;  /* 0x0000000708077c10 */ /* 0x000fe2000fffe107 */
[----:B------:R-:W-:Y:S01]  /*3420*/  IMAD.MOV.U32 R3, RZ, RZ, R9 ;  /* 0x000000ffff037224 */ /* 0x000fe200078e0009 */
[----:B------:R-:W-:Y:S01]  /*3430*/  @P0 SHF.R.U32.HI R3, RZ, c[0x0][0x2cc], R6 ;  /* 0x0000b300ff030a19 */ /* 0x000fe20000011606 */
[----:B------:R1:W-:Y:S01]  /*3440*/  STL [R1+0x38], R8 ;  /* 0x0000380801007387 */ /* 0x0003e20000100800 */
[----:B------:R-:W-:-:S03]  /*3450*/  IADD3 R7, R7, -UR12, RZ ;  /* 0x8000000c07077c10 */ /* 0x000fc6000fffe0ff */
[----:B------:R-:W2:Y:S04]  /*3460*/  SHFL.IDX PT, R6, R3, RZ, 0x1c1f ;  /* 0x001c1fff03067589 */ /* 0x000ea800000e0000 */
[----:B------:R-:W3:Y:S01]  /*3470*/  SHFL.IDX PT, R4, R3, 0x2, 0x1c1f ;  /* 0x005c1f0003047f89 */ /* 0x000ee200000e0000 */
[----:B-1----:R-:W-:Y:S01]  /*3480*/  IADD3 R8, -R8, UR4, RZ ;  /* 0x0000000408087c10 */ /* 0x002fe2000fffe1ff */
[----:B------:R-:W-:Y:S01]  /*3490*/  ULDC.64 UR4, c[0x0][0x2c8] ;  /* 0x0000b20000047ab9 */ /* 0x000fe20000000a00 */
[C---:B--2---:R-:W-:Y:S01]  /*34a0*/  IMAD.IADD R5, R7.reuse, 0x1, R6 ;  /* 0x0000000107057824 */ /* 0x044fe200078e0206 */
[----:B------:R-:W-:Y:S01]  /*34b0*/  UIMAD.WIDE.U32 UR24, UR10, UR4, URZ ;  /* 0x000000040a1872a5 */ /* 0x000fe2000f8e003f */
[----:B------:R-:W1:Y:S01]  /*34c0*/  SHFL.IDX PT, R6, R3, 0x1, 0x1c1f ;  /* 0x003c1f0003067f89 */ /* 0x000e6200000e0000 */
[----:B---3--:R-:W-:-:S02]  /*34d0*/  IMAD.IADD R4, R7, 0x1, R4 ;  /* 0x0000000107047824 */ /* 0x008fc400078e0204 */
[----:B------:R-:W-:Y:S01]  /*34e0*/  IMNMX R5, R8, R5, PT ;  /* 0x0000000508057217 */ /* 0x000fe20003800200 */
[----:B------:R-:W2:Y:S01]  /*34f0*/  SHFL.IDX PT, R3, R3, 0x3, 0x1c1f ;  /* 0x007c1f0003037f89 */ /* 0x000ea200000e0000 */
[----:B------:R-:W-:Y:S02]  /*3500*/  @UP1 USHF.R.U32.HI UR10, URZ, UR5, UR25 ;  /* 0x000000053f0a1299 */ /* 0x000fe40008011619 */
[C---:B------:R-:W-:Y:S02]  /*3510*/  ISETP.GT.AND P1, PT, R5.reuse, 0x1, PT ;  /* 0x000000010500780c */ /* 0x040fe40003f24270 */
[----:B------:R-:W-:Y:S01]  /*3520*/  ISETP.GT.AND P0, PT, R5, RZ, PT ;  /* 0x000000ff0500720c */ /* 0x000fe20003f04270 */
[----:B------:R-:W-:Y:S01]  /*3530*/  UIADD3 UR10, UR10, UR7, -UR12 ;  /* 0x000000070a0a7290 */ /* 0x000fe2000fffe80c */
[----:B------:R-:W-:Y:S02]  /*3540*/  FSEL R36, R61, -INF , P1 ;  /* 0xff8000003d247808 */ /* 0x000fe40000800000 */
[----:B------:R-:W-:Y:S01]  /*3550*/  ISETP.GT.AND P1, PT, R5, 0x9, PT ;  /* 0x000000090500780c */ /* 0x000fe20003f24270 */
[----:B------:R-:W-:Y:S01]  /*3560*/  USHF.R.S32.HI UR4, URZ, 0x1f, UR10 ;  /* 0x0000001f3f047899 */ /* 0x000fe2000801140a */
[----:B------:R-:W-:-:S02]  /*3570*/  FSEL R32, R60, -INF , P0 ;  /* 0xff8000003c207808 */ /* 0x000fc40000000000 */
[----:B------:R-:W-:Y:S01]  /*3580*/  FSEL R39, R57, -INF , P1 ;  /* 0xff80000039277808 */ /* 0x000fe20000800000 */
[----:B------:R-:W-:Y:S01]  /*3590*/  ULEA.HI UR4, UR4, UR10, URZ, 0x6 ;  /* 0x0000000a04047291 */ /* 0x000fe2000f8f303f */
[C---:B------:R-:W-:Y:S02]  /*35a0*/  ISETP.GT.AND P1, PT, R5.reuse, 0x11, PT ;  /* 0x000000110500780c */ /* 0x040fe40003f24270 */
[----:B------:R-:W-:Y:S01]  /*35b0*/  ISETP.GT.AND P0, PT, R5, 0x8, PT ;  /* 0x000000080500780c */ /* 0x000fe20003f04270 */
[----:B------:R-:W-:Y:S01]  /*35c0*/  USHF.R.S32.HI UR4, URZ, 0x6, UR4 ;  /* 0x000000063f047899 */ /* 0x000fe20008011404 */
[----:B------:R-:W-:Y:S01]  /*35d0*/  FSEL R123, R53, -INF , P1 ;  /* 0xff800000357b7808 */ /* 0x000fe20000800000 */
[----:B-1----:R-:W-:Y:S01]  /*35e0*/  IMAD.IADD R6, R7, 0x1, R6 ;  /* 0x0000000107067824 */ /* 0x002fe200078e0206 */
[----:B------:R-:W-:Y:S01]  /*35f0*/  ISETP.GT.AND P1, PT, R5, 0x19, PT ;  /* 0x000000190500780c */ /* 0x000fe20003f24270 */
[----:B------:R-:W-:Y:S01]  /*3600*/  UISETP.LT.AND UP0, UPT, URZ, UR4, UPT ;  /* 0x000000043f00728c */ /* 0x000fe2000bf01270 */
[----:B------:R-:W-:Y:S01]  /*3610*/  FSEL R37, R56, -INF , P0 ;  /* 0xff80000038257808 */ /* 0x000fe20000000000 */
[----:B--2---:R-:W-:Y:S01]  /*3620*/  IMAD.IADD R3, R7, 0x1, R3 ;  /* 0x0000000107037824 */ /* 0x004fe200078e0203 */
[----:B------:R-:W-:Y:S01]  /*3630*/  FSEL R124, R41, -INF , P1 ;  /* 0xff800000297c7808 */ /* 0x000fe20000800000 */
[----:B------:R-:W-:Y:S01]  /*3640*/  USEL UR4, URZ, UR4, !UP0 ;  /* 0x000000043f047287 */ /* 0x000fe2000c000000 */
[----:B------:R-:W-:-:S02]  /*3650*/  ISETP.GT.AND P1, PT, R5, 0x21, PT ;  /* 0x000000210500780c */ /* 0x000fc40003f24270 */
[----:B------:R-:W-:Y:S02]  /*3660*/  IMNMX R6, R8, R6, PT ;  /* 0x0000000608067217 */ /* 0x000fe40003800200 */
[----:B------:R-:W-:Y:S02]  /*3670*/  ISETP.GT.AND P0, PT, R5, 0x10, PT ;  /* 0x000000100500780c */ /* 0x000fe40003f04270 */
[----:B------:R-:W-:Y:S02]  /*3680*/  FSEL R176, R29, -INF , P1 ;  /* 0xff8000001db07808 */ /* 0x000fe40000800000 */
[----:B------:R-:W-:Y:S02]  /*3690*/  ISETP.GT.AND P1, PT, R6, RZ, PT ;  /* 0x000000ff0600720c */ /* 0x000fe40003f24270 */
[----:B------:R-:W-:Y:S02]  /*36a0*/  FSEL R74, R52, -INF , P0 ;  /* 0xff800000344a7808 */ /* 0x000fe40000000000 */
[----:B------:R-:W-:-:S02]  /*36b0*/  ISETP.GT.AND P0, PT, R5, 0x18, PT ;  /* 0x000000180500780c */ /* 0x000fc40003f04270 */
[----:B------:R-:W-:Y:S02]  /*36c0*/  FSEL R38, R62, -INF , P1 ;  /* 0xff8000003e267808 */ /* 0x000fe40000800000 */
[----:B------:R-:W-:Y:S02]  /*36d0*/  ISETP.GT.AND P1, PT, R6, 0x8, PT ;  /* 0x000000080600780c */ /* 0x000fe40003f24270 */
[----:B------:R-:W-:Y:S02]  /*36e0*/  FSEL R125, R40, -INF , P0 ;  /* 0xff800000287d7808 */ /* 0x000fe40000000000 */
[----:B------:R-:W-:Y:S02]  /*36f0*/  ISETP.GT.AND P0, PT, R5, 0x20, PT ;  /* 0x000000200500780c */ /* 0x000fe40003f04270 */
[----:B------:R-:W-:Y:S02]  /*3700*/  FSEL R45, R58, -INF , P1 ;  /* 0xff8000003a2d7808 */ /* 0x000fe40000800000 */
[----:B------:R-:W-:-:S02]  /*3710*/  ISETP.GT.AND P1, PT, R6, 0x10, PT ;  /* 0x000000100600780c */ /* 0x000fc40003f24270 */
[----:B------:R-:W-:Y:S02]  /*3720*/  FSEL R167, R28, -INF , P0 ;  /* 0xff8000001ca77808 */ /* 0x000fe40000000000 */
[C---:B------:R-:W-:Y:S02]  /*3730*/  ISETP.GT.AND P0, PT, R5.reuse, 0x28, PT ;  /* 0x000000280500780c */ /* 0x040fe40003f04270 */
[----:B------:R-:W-:Y:S02]  /*3740*/  FSEL R122, R54, -INF , P1 ;  /* 0xff800000367a7808 */ /* 0x000fe40000800000 */
[----:B------:R-:W-:Y:S02]  /*3750*/  ISETP.GT.AND P1, PT, R5, 0x29, PT ;  /* 0x000000290500780c */ /* 0x000fe40003f24270 */
[----:B------:R-:W-:Y:S02]  /*3760*/  FSEL R181, R24, -INF , P0 ;  /* 0xff80000018b57808 */ /* 0x000fe40000000000 */
[----:B------:R-:W-:-:S02]  /*3770*/  ISETP.GT.AND P0, PT, R6, 0x1, PT ;  /* 0x000000010600780c */ /* 0x000fc40003f04270 */
[----:B------:R-:W-:Y:S02]  /*3780*/  FSEL R180, R25, -INF , P1 ;  /* 0xff80000019b47808 */ /* 0x000fe40000800000 */
[----:B------:R-:W-:Y:S02]  /*3790*/  ISETP.GT.AND P1, PT, R6, 0x19, PT ;  /* 0x000000190600780c */ /* 0x000fe40003f24270 */
[----:B------:R-:W-:Y:S02]  /*37a0*/  IMNMX R4, R8, R4, PT ;  /* 0x0000000408047217 */ /* 0x000fe40003800200 */
[----:B------:R-:W-:Y:S02]  /*37b0*/  FSEL R44, R63, -INF , P0 ;  /* 0xff8000003f2c7808 */ /* 0x000fe40000000000 */
[----:B------:R-:W-:Y:S02]  /*37c0*/  ISETP.GT.AND P0, PT, R6, 0x9, PT ;  /* 0x000000090600780c */ /* 0x000fe40003f04270 */
[----:B------:R-:W-:-:S02]  /*37d0*/  FSEL R75, R43, -INF , P1 ;  /* 0xff8000002b4b7808 */ /* 0x000fc40000800000 */
[----:B------:R-:W-:Y:S02]  /*37e0*/  ISETP.GT.AND P1, PT, R4, 0x1, PT ;  /* 0x000000010400780c */ /* 0x000fe40003f24270 */
[----:B------:R-:W-:Y:S02]  /*37f0*/  FSEL R46, R59, -INF , P0 ;  /* 0xff8000003b2e7808 */ /* 0x000fe40000000000 */
[----:B------:R-:W-:Y:S02]  /*3800*/  ISETP.GT.AND P0, PT, R6, 0x11, PT ;  /* 0x000000110600780c */ /* 0x000fe40003f04270 */
[----:B------:R-:W-:Y:S02]  /*3810*/  FSEL R13, R105, -INF , P1 ;  /* 0xff800000690d7808 */ /* 0x000fe40000800000 */
[----:B------:R-:W-:Y:S02]  /*3820*/  ISETP.GT.AND P1, PT, R4, 0x9, PT ;  /* 0x000000090400780c */ /* 0x000fe40003f24270 */
[----:B------:R-:W-:-:S02]  /*3830*/  FSEL R121, R55, -INF , P0 ;  /* 0xff80000037797808 */ /* 0x000fc40000000000 */
[----:B------:R-:W-:Y:S02]  /*3840*/  ISETP.GT.AND P0, PT, R6, 0x18, PT ;  /* 0x000000180600780c */ /* 0x000fe40003f04270 */
[----:B------:R-:W-:Y:S02]  /*3850*/  FSEL R17, R97, -INF , P1 ;  /* 0xff80000061117808 */ /* 0x000fe40000800000 */
[----:B------:R-:W-:Y:S02]  /*3860*/  ISETP.GT.AND P1, PT, R4, 0x11, PT ;  /* 0x000000110400780c */ /* 0x000fe40003f24270 */
[----:B------:R-:W-:Y:S02]  /*3870*/  FSEL R120, R42, -INF , P0 ;  /* 0xff8000002a787808 */ /* 0x000fe40000000000 */
[----:B------:R-:W-:Y:S01]  /*3880*/  ISETP.GT.AND P0, PT, R4, RZ, PT ;  /* 0x000000ff0400720c */ /* 0x000fe20003f04270 */
[----:B------:R-:W-:Y:S01]  /*3890*/  LDSM.16.MT88.4 R40, [R222+0x2100] ;  /* 0x00210000de28783b */ /* 0x000fe20000004200 */
[----:B------:R-:W-:-:S02]  /*38a0*/  FSEL R49, R93, -INF , P1 ;  /* 0xff8000005d317808 */ /* 0x000fc40000800000 */
[----:B------:R-:W-:Y:S02]  /*38b0*/  ISETP.GT.AND P1, PT, R4, 0x19, PT ;  /* 0x000000190400780c */ /* 0x000fe40003f24270 */
[----:B------:R-:W-:Y:S02]  /*38c0*/  FSEL R11, R104, -INF , P0 ;  /* 0xff800000680b7808 */ /* 0x000fe40000000000 */
[C---:B------:R-:W-:Y:S02]  /*38d0*/  ISETP.GT.AND P0, PT, R4.reuse, 0x8, PT ;  /* 0x000000080400780c */ /* 0x040fe40003f04270 */
[----:B------:R-:W-:Y:S02]  /*38e0*/  FSEL R52, R89, -INF , P1 ;  /* 0xff80000059347808 */ /* 0x000fe40000800000 */
[----:B------:R-:W-:Y:S02]  /*38f0*/  ISETP.GT.AND P1, PT, R4, 0x21, PT ;  /* 0x000000210400780c */ /* 0x000fe40003f24270 */
[----:B------:R-:W-:-:S02]  /*3900*/  FSEL R16, R96, -INF , P0 ;  /* 0xff80000060107808 */ /* 0x000fc40000000000 */
[C---:B------:R-:W-:Y:S02]  /*3910*/  ISETP.GT.AND P0, PT, R4.reuse, 0x10, PT ;  /* 0x000000100400780c */ /* 0x040fe40003f04270 */
[----:B------:R-:W-:Y:S02]  /*3920*/  FMNMX.FTZ R7, R11, R13, !PT ;  /* 0x0000000d0b077209 */ /* 0x000fe40007810000 */
[----:B------:R-:W-:Y:S02]  /*3930*/  FSEL R155, R85, -INF , P1 ;  /* 0xff800000559b7808 */ /* 0x000fe40000800000 */
[----:B------:R-:W-:Y:S02]  /*3940*/  ISETP.GT.AND P1, PT, R4, 0x29, PT ;  /* 0x000000290400780c */ /* 0x000fe40003f24270 */
[----:B------:R-:W-:Y:S02]  /*3950*/  IMNMX R3, R8, R3, PT ;  /* 0x0000000308037217 */ /* 0x000fe40003800200 */
[----:B------:R-:W-:-:S02]  /*3960*/  FSEL R47, R92, -INF , P0 ;  /* 0xff8000005c2f7808 */ /* 0x000fc40000000000 */
[----:B------:R-:W-:Y:S02]  /*3970*/  FMNMX.FTZ R7, R16, R7, !PT ;  /* 0x0000000710077209 */ /* 0x000fe40007810000 */
[----:B------:R-:W-:Y:S02]  /*3980*/  ISETP.GT.AND P0, PT, R4, 0x18, PT ;  /* 0x000000180400780c */ /* 0x000fe40003f04270 */
[----:B------:R-:W-:Y:S02]  /*3990*/  FSEL R165, R81, -INF , P1 ;  /* 0xff80000051a57808 */ /* 0x000fe40000800000 */
[----:B------:R-:W-:Y:S02]  /*39a0*/  ISETP.GT.AND P1, PT, R3, RZ, PT ;  /* 0x000000ff0300720c */ /* 0x000fe40003f24270 */
[----:B------:R-:W-:Y:S02]  /*39b0*/  FMNMX.FTZ R7, R17, R7, !PT ;  /* 0x0000000711077209 */ /* 0x000fe40007810000 */
[----:B------:R-:W-:-:S02]  /*39c0*/  FSEL R50, R88, -INF , P0 ;  /* 0xff80000058327808 */ /* 0x000fc40000000000 */
[----:B------:R-:W-:Y:S02]  /*39d0*/  ISETP.GT.AND P0, PT, R4, 0x20, PT ;  /* 0x000000200400780c */ /* 0x000fe40003f04270 */
[----:B------:R-:W-:Y:S02]  /*39e0*/  FSEL R14, R106, -INF , P1 ;  /* 0xff8000006a0e7808 */ /* 0x000fe40000800000 */
[----:B------:R-:W-:Y:S02]  /*39f0*/  ISETP.GT.AND P1, PT, R3, 0x8, PT ;  /* 0x000000080300780c */ /* 0x000fe40003f24270 */
[----:B------:R-:W-:Y:S02]  /*3a00*/  FMNMX.FTZ R7, R47, R7, !PT ;  /* 0x000000072f077209 */ /* 0x000fe40007810000 */
[----:B------:R-:W-:Y:S02]  /*3a10*/  FSEL R141, R84, -INF , P0 ;  /* 0xff800000548d7808 */ /* 0x000fe40000000000 */
[----:B------:R-:W-:-:S02]  /*3a20*/  ISETP.GT.AND P0, PT, R4, 0x28, PT ;  /* 0x000000280400780c */ /* 0x000fc40003f04270 */
[----:B------:R-:W-:Y:S02]  /*3a30*/  FSEL R18, R98, -INF , P1 ;  /* 0xff80000062127808 */ /* 0x000fe40000800000 */
[----:B------:R-:W-:Y:S02]  /*3a40*/  FMNMX.FTZ R7, R49, R7, !PT ;  /* 0x0000000731077209 */ /* 0x000fe40007810000 */
[----:B------:R-:W-:Y:S02]  /*3a50*/  ISETP.GT.AND P1, PT, R3, 0x10, PT ;  /* 0x000000100300780c */ /* 0x000fe40003f24270 */
[----:B------:R-:W-:Y:S02]  /*3a60*/  FSEL R147, R80, -INF , P0 ;  /* 0xff80000050937808 */ /* 0x000fe40000000000 */
[----:B------:R-:W-:Y:S02]  /*3a70*/  ISETP.GT.AND P0, PT, R4, 0x30, PT ;  /* 0x000000300400780c */ /* 0x000fe40003f04270 */
[----:B------:R-:W-:-:S02]  /*3a80*/  FMNMX.FTZ R7, R50, R7, !PT ;  /* 0x0000000732077209 */ /* 0x000fc40007810000 */
[----:B------:R-:W-:Y:S02]  /*3a90*/  FSEL R48, R94, -INF , P1 ;  /* 0xff8000005e307808 */ /* 0x000fe40000800000 */
[C---:B------:R-:W-:Y:S02]  /*3aa0*/  ISETP.GT.AND P1, PT, R3.reuse, 0x18, PT ;  /* 0x000000180300780c */ /* 0x040fe40003f24270 */
[----:B------:R-:W-:Y:S02]  /*3ab0*/  FSEL R212, R76, -INF , P0 ;  /* 0xff8000004cd47808 */ /* 0x000fe40000000000 */
[----:B------:R-:W-:Y:S02]  /*3ac0*/  FMNMX.FTZ R7, R52, R7, !PT ;  /* 0x0000000734077209 */ /* 0x000fe40007810000 */
[----:B------:R-:W-:Y:S02]  /*3ad0*/  ISETP.GT.AND P0, PT, R3, 0x1, PT ;  /* 0x000000010300780c */ /* 0x000fe40003f04270 */
[----:B------:R-:W-:-:S02]  /*3ae0*/  FSEL R72, R90, -INF , P1 ;  /* 0xff8000005a487808 */ /* 0x000fc40000800000 */
[----:B------:R-:W-:Y:S02]  /*3af0*/  ISETP.GT.AND P1, PT, R4, 0x31, PT ;  /* 0x000000310400780c */ /* 0x000fe40003f24270 */
[----:B------:R-:W-:Y:S02]  /*3b00*/  FMNMX.FTZ R7, R141, R7, !PT ;  /* 0x000000078d077209 */ /* 0x000fe40007810000 */
[----:B------:R-:W-:Y:S02]  /*3b10*/  FSEL R15, R107, -INF , P0 ;  /* 0xff8000006b0f7808 */ /* 0x000fe40000000000 */
[----:B------:R-:W-:Y:S02]  /*3b20*/  FSEL R210, R77, -INF , P1 ;  /* 0xff8000004dd27808 */ /* 0x000fe40000800000 */
[----:B------:R-:W-:Y:S02]  /*3b30*/  ISETP.GT.AND P1, PT, R3, 0x20, PT ;  /* 0x000000200300780c */ /* 0x000fe40003f24270 */
[----:B------:R-:W-:-:S02]  /*3b40*/  FMNMX.FTZ R7, R155, R7, !PT ;  /* 0x000000079b077209 */ /* 0x000fc40007810000 */
[----:B------:R-:W-:Y:S02]  /*3b50*/  ISETP.GT.AND P0, PT, R3, 0x9, PT ;  /* 0x000000090300780c */ /* 0x000fe40003f04270 */
[----:B------:R-:W-:Y:S02]  /*3b60*/  FMNMX.FTZ R8, R14, R15, !PT ;  /* 0x0000000f0e087209 */ /* 0x000fe40007810000 */
[----:B------:R-:W-:Y:S02]  /*3b70*/  FSEL R126, R86, -INF , P1 ;  /* 0xff800000567e7808 */ /* 0x000fe40000800000 */
[----:B------:R-:W-:Y:S02]  /*3b80*/  FMNMX.FTZ R7, R147, R7, !PT ;  /* 0x0000000793077209 */ /* 0x000fe40007810000 */
[----:B------:R-:W-:Y:S02]  /*3b90*/  FSEL R19, R99, -INF , P0 ;  /* 0xff80000063137808 */ /* 0x000fe40000000000 */
[----:B------:R-:W-:-:S02]  /*3ba0*/  FMNMX.FTZ R8, R18, R8, !PT ;  /* 0x0000000812087209 */ /* 0x000fc40007810000 */
[----:B------:R-:W-:Y:S02]  /*3bb0*/  ISETP.GT.AND P1, PT, R4, 0x38, PT ;  /* 0x000000380400780c */ /* 0x000fe40003f24270 */
[----:B------:R-:W-:Y:S02]  /*3bc0*/  FMNMX.FTZ R7, R165, R7, !PT ;  /* 0x00000007a5077209 */ /* 0x000fe40007810000 */
[----:B------:R-:W-:Y:S02]  /*3bd0*/  ISETP.GT.AND P0, PT, R3, 0x11, PT ;  /* 0x000000110300780c */ /* 0x000fe40003f04270 */
[----:B------:R-:W-:Y:S02]  /*3be0*/  FMNMX.FTZ R8, R19, R8, !PT ;  /* 0x0000000813087209 */ /* 0x000fe40007810000 */
[----:B------:R-:W-:Y:S02]  /*3bf0*/  FSEL R208, R108, -INF , P1 ;  /* 0xff8000006cd07808 */ /* 0x000fe40000800000 */
[----:B------:R-:W-:-:S02]  /*3c00*/  ISETP.GT.AND P1, PT, R3, 0x28, PT ;  /* 0x000000280300780c */ /* 0x000fc40003f24270 */
[----:B------:R-:W-:Y:S02]  /*3c10*/  FMNMX.FTZ R7, R212, R7, !PT ;  /* 0x00000007d4077209 */ /* 0x000fe40007810000 */
[----:B------:R-:W-:Y:S02]  /*3c20*/  FSEL R51, R95, -INF , P0 ;  /* 0xff8000005f337808 */ /* 0x000fe40000000000 */
[----:B------:R-:W-:Y:S02]  /*3c30*/  FMNMX.FTZ R8, R48, R8, !PT ;  /* 0x0000000830087209 */ /* 0x000fe40007810000 */
        /* <DEDUP_REMOVED lines=9> */
[----:B------:R-:W-:Y:S02]  /*3cd0*/  FMNMX.FTZ R4, R202, R4, !PT ;  /* 0x00000004ca047209 */ /* 0x000fe40007810000 */
[----:B------:R-:W-:Y:S02]  /*3ce0*/  ISETP.GT.AND P0, PT, R3, 0x21, PT ;  /* 0x000000210300780c */ /* 0x000fe40003f04270 */
[----:B------:R-:W-:Y:S01]  /*3cf0*/  FMNMX.FTZ R8, R73, R8, !PT ;  /* 0x0000000849087209 */ /* 0x000fe20007810000 */
[----:B------:R-:W1:Y:S01]  /*3d00*/  SHFL.BFLY PT, R10, R4, 0x2, 0x1f ;  /* 0x0c401f00040a7f89 */ /* 0x000e6200000e0000 */
[----:B------:R-:W-:Y:S02]  /*3d10*/  FMNMX.FTZ R7, R32, R36, !PT ;  /* 0x0000002420077209 */ /* 0x000fe40007810000 */
[----:B------:R-:W-:Y:S02]  /*3d20*/  FSEL R127, R87, -INF , P0 ;  /* 0xff800000577f7808 */ /* 0x000fe40000000000 */
[----:B------:R-:W-:-:S02]  /*3d30*/  FMNMX.FTZ R8, R126, R8, !PT ;  /* 0x000000087e087209 */ /* 0x000fc40007810000 */
[----:B------:R-:W-:Y:S02]  /*3d40*/  FMNMX.FTZ R7, R37, R7, !PT ;  /* 0x0000000725077209 */ /* 0x000fe40007810000 */
[C---:B------:R-:W-:Y:S02]  /*3d50*/  ISETP.GT.AND P0, PT, R3.reuse, 0x29, PT ;  /* 0x000000290300780c */ /* 0x040fe40003f04270 */
[----:B------:R-:W-:Y:S02]  /*3d60*/  ISETP.GT.AND P1, PT, R3, 0x30, PT ;  /* 0x000000300300780c */ /* 0x000fe40003f24270 */
[----:B------:R-:W-:Y:S02]  /*3d70*/  FMNMX.FTZ R8, R127, R8, !PT ;  /* 0x000000087f087209 */ /* 0x000fe40007810000 */
[----:B------:R-:W-:Y:S02]  /*3d80*/  FMNMX.FTZ R7, R39, R7, !PT ;  /* 0x0000000727077209 */ /* 0x000fe40007810000 */
[----:B------:R-:W-:-:S02]  /*3d90*/  FSEL R152, R83, -INF , P0 ;  /* 0xff80000053987808 */ /* 0x000fc40000000000 */
[----:B------:R-:W-:Y:S02]  /*3da0*/  FSEL R206, R78, -INF , P1 ;  /* 0xff8000004ece7808 */ /* 0x000fe40000800000 */
[----:B------:R-:W-:Y:S02]  /*3db0*/  ISETP.GT.AND P0, PT, R3, 0x31, PT ;  /* 0x000000310300780c */ /* 0x000fe40003f04270 */
        /* <DEDUP_REMOVED lines=10> */
[----:B------:R-:W-:Y:S02]  /*3e60*/  FMNMX.FTZ R3, R125, R3, !PT ;  /* 0x000000037d037209 */ /* 0x000fe40007810000 */
[----:B------:R-:W-:Y:S02]  /*3e70*/  FSEL R205, R110, -INF , P1 ;  /* 0xff8000006ecd7808 */ /* 0x000fe40000800000 */
[----:B------:R-:W-:Y:S02]  /*3e80*/  FMNMX.FTZ R7, R209, R7, !PT ;  /* 0x00000007d1077209 */ /* 0x000fe40007810000 */
[----:B------:R-:W-:Y:S02]  /*3e90*/  FMNMX.FTZ R3, R124, R3, !PT ;  /* 0x000000037c037209 */ /* 0x000fe40007810000 */
[----:B------:R-:W-:Y:S02]  /*3ea0*/  FMNMX.FTZ R8, R38, R44, !PT ;  /* 0x0000002c26087209 */ /* 0x000fe40007810000 */
[----:B------:R-:W-:-:S02]  /*3eb0*/  FSEL R211, R111, -INF , P0 ;  /* 0xff8000006fd37808 */ /* 0x000fc40000000000 */
[----:B------:R-:W-:Y:S02]  /*3ec0*/  FMNMX.FTZ R7, R205, R7, !PT ;  /* 0x00000007cd077209 */ /* 0x000fe40007810000 */
[----:B-1----:R-:W-:Y:S02]  /*3ed0*/  FMNMX.FTZ R4, R4, R10, !PT ;  /* 0x0000000a04047209 */ /* 0x002fe40007810000 */
[----:B------:R-:W-:Y:S02]  /*3ee0*/  FMNMX.FTZ R9, R167, R3, !PT ;  /* 0x00000003a7097209 */ /* 0x000fe40007810000 */
[----:B------:R-:W-:Y:S01]  /*3ef0*/  FMNMX.FTZ R8, R45, R8, !PT ;  /* 0x000000082d087209 */ /* 0x000fe20007810000 */
[----:B------:R-:W1:Y:S01]  /*3f00*/  SHFL.BFLY PT, R144, R4, 0x1, 0x1f ;  /* 0x0c201f0004907f89 */ /* 0x000e6200000e0000 */
[----:B------:R-:W-:Y:S02]  /*3f10*/  FMNMX.FTZ R3, R211, R7, !PT ;  /* 0x00000007d3037209 */ /* 0x000fe40007810000 */
[----:B------:R-:W-:-:S02]  /*3f20*/  FMNMX.FTZ R7, R176, R9, !PT ;  /* 0x00000009b0077209 */ /* 0x000fc40007810000 */
[----:B------:R-:W-:Y:S01]  /*3f30*/  ISETP.GT.AND P1, PT, R5, 0x31, PT ;  /* 0x000000310500780c */ /* 0x000fe20003f24270 */
[----:B------:R-:W2:Y:S01]  /*3f40*/  SHFL.BFLY PT, R9, R3, 0x2, 0x1f ;  /* 0x0c401f0003097f89 */ /* 0x000ea200000e0000 */
[----:B------:R-:W-:Y:S02]  /*3f50*/  FMNMX.FTZ R8, R46, R8, !PT ;  /* 0x000000082e087209 */ /* 0x000fe40007810000 */
[----:B------:R-:W-:Y:S02]  /*3f60*/  FMNMX.FTZ R7, R181, R7, !PT ;  /* 0x00000007b5077209 */ /* 0x000fe40007810000 */
[----:B------:R-:W-:Y:S02]  /*3f70*/  FSEL R213, R69, -INF , P1 ;  /* 0xff80000045d57808 */ /* 0x000fe40000800000 */
[----:B------:R-:W-:Y:S02]  /*3f80*/  FMNMX.FTZ R8, R122, R8, !PT ;  /* 0x000000087a087209 */ /* 0x000fe40007810000 */
[----:B------:R-:W-:-:S02]  /*3f90*/  ISETP.GT.AND P1, PT, R6, 0x20, PT ;  /* 0x000000200600780c */ /* 0x000fc40003f24270 */
[----:B------:R-:W-:Y:S02]  /*3fa0*/  FMNMX.FTZ R7, R180, R7, !PT ;  /* 0x00000007b4077209 */ /* 0x000fe40007810000 */
[----:B------:R-:W-:Y:S02]  /*3fb0*/  FMNMX.FTZ R8, R121, R8, !PT ;  /* 0x0000000879087209 */ /* 0x000fe40007810000 */
[----:B------:R-:W-:Y:S02]  /*3fc0*/  FSEL R166, R30, -INF , P1 ;  /* 0xff8000001ea67808 */ /* 0x000fe40000800000 */
[C---:B------:R-:W-:Y:S02]  /*3fd0*/  ISETP.GT.AND P0, PT, R5.reuse, 0x38, PT ;  /* 0x000000380500780c */ /* 0x040fe40003f04270 */
[----:B------:R-:W-:Y:S02]  /*3fe0*/  ISETP.GT.AND P1, PT, R5, 0x39, PT ;  /* 0x000000390500780c */ /* 0x000fe40003f24270 */
[----:B------:R-:W-:-:S02]  /*3ff0*/  FMNMX.FTZ R5, R239, R7, !PT ;  /* 0x00000007ef057209 */ /* 0x000fc40007810000 */
[----:B------:R-:W-:Y:S02]  /*4000*/  FMNMX.FTZ R7, R120, R8, !PT ;  /* 0x0000000878077209 */ /* 0x000fe40007810000 */
[----:B------:R-:W-:Y:S02]  /*4010*/  FSEL R243, R64, -INF , P0 ;  /* 0xff80000040f37808 */ /* 0x000fe40000000000 */
[----:B------:R-:W-:Y:S02]  /*4020*/  FMNMX.FTZ R5, R213, R5, !PT ;  /* 0x00000005d5057209 */ /* 0x000fe40007810000 */
[----:B------:R-:W-:Y:S02]  /*4030*/  ISETP.GT.AND P0, PT, R6, 0x21, PT ;  /* 0x000000210600780c */ /* 0x000fe40003f04270 */
[----:B------:R-:W-:Y:S02]  /*4040*/  FMNMX.FTZ R7, R75, R7, !PT ;  /* 0x000000074b077209 */ /* 0x000fe40007810000 */
[----:B------:R-:W-:-:S02]  /*4050*/  FSEL R240, R65, -INF , P1 ;  /* 0xff80000041f07808 */ /* 0x000fc40000800000 */
[----:B------:R-:W-:Y:S02]  /*4060*/  FMNMX.FTZ R5, R243, R5, !PT ;  /* 0x00000005f3057209 */ /* 0x000fe40007810000 */
[----:B------:R-:W-:Y:S02]  /*4070*/  FSEL R164, R31, -INF , P0 ;  /* 0xff8000001fa47808 */ /* 0x000fe40000000000 */
[----:B------:R-:W-:Y:S01]  /*4080*/  ISETP.GT.AND P1, PT, R6, 0x28, PT ;  /* 0x000000280600780c */ /* 0x000fe20003f24270 */
[----:B------:R-:W-:Y:S01]  /*4090*/  LDSM.16.MT88.4 R28, [R221+0x100] ;  /* 0x00010000dd1c783b */ /* 0x000fe20000004200 */
[----:B------:R-:W-:Y:S02]  /*40a0*/  FMNMX.FTZ R7, R166, R7, !PT ;  /* 0x00000007a6077209 */ /* 0x000fe40007810000 */
[----:B------:R-:W-:Y:S02]  /*40b0*/  FMNMX.FTZ R5, R240, R5, !PT ;  /* 0x00000005f0057209 */ /* 0x000fe40007810000 */
[----:B-1----:R-:W-:-:S02]  /*40c0*/  FMNMX.FTZ R144, R4, R144, !PT ;  /* 0x0000009004907209 */ /* 0x002fc40007810000 */
[----:B------:R-:W-:Y:S02]  /*40d0*/  ISETP.GT.AND P0, PT, R6, 0x29, PT ;  /* 0x000000290600780c */ /* 0x000fe40003f04270 */
[----:B------:R-:W-:Y:S01]  /*40e0*/  FSEL R153, R26, -INF , P1 ;  /* 0xff8000001a997808 */ /* 0x000fe20000800000 */
[----:B------:R-:W-:Y:S01]  /*40f0*/  FMUL.FTZ R12, R144, c[0x0][0x2d0] ;  /* 0x0000b400900c7a20 */ /* 0x000fe20000410000 */
[----:B------:R-:W-:Y:S02]  /*4100*/  FMNMX.FTZ R4, R164, R7, !PT ;  /* 0x00000007a4047209 */ /* 0x000fe40007810000 */
[----:B------:R-:W-:Y:S01]  /*4110*/  FSEL R154, R27, -INF , P0 ;  /* 0xff8000001b9a7808 */ /* 0x000fe20000000000 */
[----:B------:R-:W1:Y:S01]  /*4120*/  SHFL.BFLY PT, R7, R5, 0x2, 0x1f ;  /* 0x0c401f0005077f89 */ /* 0x000e6200000e0000 */
[----:B------:R-:W-:Y:S02]  /*4130*/  ISETP.GT.AND P1, PT, R6, 0x30, PT ;  /* 0x000000300600780c */ /* 0x000fe40003f24270 */
[----:B------:R-:W-:Y:S01]  /*4140*/  FMNMX.FTZ R4, R153, R4, !PT ;  /* 0x0000000499047209 */ /* 0x000fe20007810000 */
[----:B------:R-:W-:Y:S01]  /*4150*/  LDSM.16.MT88.4 R24, [R222+0x100] ;  /* 0x00010000de18783b */ /* 0x000fe20000004200 */
[----:B--2---:R-:W-:-:S02]  /*4160*/  FMNMX.FTZ R3, R3, R9, !PT ;  /* 0x0000000903037209 */ /* 0x004fc40007810000 */
[----:B------:R-:W-:Y:S02]  /*4170*/  ISETP.GT.AND P0, PT, R6, 0x31, PT ;  /* 0x000000310600780c */ /* 0x000fe40003f04270 */
[----:B------:R-:W-:Y:S01]  /*4180*/  FSEL R214, R70, -INF , P1 ;  /* 0xff80000046d67808 */ /* 0x000fe20000800000 */
[----:B------:R-:W2:Y:S01]  /*4190*/  SHFL.BFLY PT, R142, R3, 0x1, 0x1f ;  /* 0x0c201f00038e7f89 */ /* 0x000ea200000e0000 */
[----:B------:R-:W-:Y:S02]  /*41a0*/  FMNMX.FTZ R4, R154, R4, !PT ;  /* 0x000000049a047209 */ /* 0x000fe40007810000 */
[----:B------:R-:W-:Y:S02]  /*41b0*/  ISETP.GT.AND P1, PT, R6, 0x38, PT ;  /* 0x000000380600780c */ /* 0x000fe40003f24270 */
[----:B------:R-:W-:Y:S02]  /*41c0*/  FSEL R217, R71, -INF , P0 ;  /* 0xff80000047d97808 */ /* 0x000fe40000000000 */
[----:B------:R-:W-:-:S02]  /*41d0*/  FMNMX.FTZ R4, R214, R4, !PT ;  /* 0x00000004d6047209 */ /* 0x000fc40007810000 */
[----:B------:R-:W-:Y:S02]  /*41e0*/  FSEL R241, R66, -INF , P1 ;  /* 0xff80000042f17808 */ /* 0x000fe40000800000 */
[----:B------:R-:W-:Y:S02]  /*41f0*/  ISETP.GT.AND P1, PT, R6, 0x39, PT ;  /* 0x000000390600780c */ /* 0x000fe40003f24270 */
[----:B------:R-:W-:Y:S02]  /*4200*/  FMNMX.FTZ R4, R217, R4, !PT ;  /* 0x00000004d9047209 */ /* 0x000fe40007810000 */
[----:B------:R-:W-:Y:S02]  /*4210*/  FSEL R242, R67, -INF , P1 ;  /* 0xff80000043f27808 */ /* 0x000fe40000800000 */
[----:B------:R-:W-:Y:S02]  /*4220*/  FMNMX.FTZ R4, R241, R4, !PT ;  /* 0x00000004f1047209 */ /* 0x000fe40007810000 */
[----:B-1----:R-:W-:-:S02]  /*4230*/  FMNMX.FTZ R5, R7, R5, !PT ;  /* 0x0000000507057209 */ /* 0x002fc40007810000 */
[----:B------:R-:W-:Y:S02]  /*4240*/  FMNMX.FTZ R4, R242, R4, !PT ;  /* 0x00000004f2047209 */ /* 0x000fe40007810000 */
[----:B------:R-:W-:Y:S01]  /*4250*/  FSETP.NEU.FTZ.AND P0, PT, R144, -INF , PT ;  /* 0xff8000009000780b */ /* 0x000fe20003f1d000 */
[----:B------:R-:W1:Y:S01]  /*4260*/  SHFL.BFLY PT, R146, R5, 0x1, 0x1f ;  /* 0x0c201f0005927f89 */ /* 0x000e6200000e0000 */
[----:B--2---:R-:W-:Y:S02]  /*4270*/  FMNMX.FTZ R142, R142, R3, !PT ;  /* 0x000000038e8e7209 */ /* 0x004fe40007810000 */
[----:B------:R-:W-:Y:S01]  /*4280*/  FSEL R12, R12, RZ, P0 ;  /* 0x000000ff0c0c7208 */ /* 0x000fe20000000000 */
[----:B------:R-:W2:Y:S01]  /*4290*/  SHFL.BFLY PT, R7, R4, 0x2, 0x1f ;  /* 0x0c401f0004077f89 */ /* 0x000ea200000e0000 */
[C---:B------:R-:W-:Y:S01]  /*42a0*/  FSETP.NEU.FTZ.AND P0, PT, R142.reuse, -INF , PT ;  /* 0xff8000008e00780b */ /* 0x040fe20003f1d000 */
[----:B------:R-:W-:Y:S02]  /*42b0*/  FMUL.FTZ R3, R142, c[0x0][0x2d0] ;  /* 0x0000b4008e037a20 */ /* 0x000fe40000410000 */
[----:B------:R-:W-:-:S03]  /*42c0*/  FFMA.FTZ R6, R11, c[0x0][0x2d0], -R12 ;  /* 0x0000b4000b067a23 */ /* 0x000fc6000001080c */
[----:B------:R-:W-:Y:S01]  /*42d0*/  FSEL R3, R3, RZ, P0 ;  /* 0x000000ff03037208 */ /* 0x000fe20000000000 */
[----:B------:R3:W-:Y:S04]  /*42e0*/  MUFU.EX2 R161, R6 ;  /* 0x0000000600a17308 */ /* 0x0007e80000000800 */
[--C-:B------:R-:W-:Y:S02]  /*42f0*/  FFMA.FTZ R0, R15, c[0x0][0x2d0], -R3.reuse ;  /* 0x0000b4000f007a23 */ /* 0x100fe40000010803 */
[----:B------:R-:W-:Y:S02]  /*4300*/  FFMA.FTZ R2, R19, c[0x0][0x2d0], -R3 ;  /* 0x0000b40013027a23 */ /* 0x000fe40000010803 */
[----:B------:R4:W-:Y:S01]  /*4310*/  MUFU.EX2 R160, R0 ;  /* 0x0000000000a07308 */ /* 0x0009e20000000800 */
[----:B-1----:R-:W-:Y:S01]  /*4320*/  FMNMX.FTZ R146, R5, R146, !PT ;  /* 0x0000009205927209 */ /* 0x002fe20007810000 */
[----:B---3--:R-:W-:Y:S01]  /*4330*/  FFMA.FTZ R6, R13, c[0x0][0x2d0], -R12 ;  /* 0x0000b4000d067a23 */ /* 0x008fe2000001080c */
[----:B--2---:R-:W-:-:S05]  /*4340*/  FMNMX.FTZ R4, R4, R7, !PT ;  /* 0x0000000704047209 */ /* 0x004fca0007810000 */
[----:B------:R-:W-:Y:S01]  /*4350*/  MUFU.EX2 R189, R2 ;  /* 0x0000000200bd7308 */ /* 0x000fe20000000800 */
[----:B------:R-:W-:Y:S01]  /*4360*/  FSETP.NEU.FTZ.AND P0, PT, R146, -INF , PT ;  /* 0xff8000009200780b */ /* 0x000fe20003f1d000 */
[----:B------:R-:W1:Y:S01]  /*4370*/  SHFL.BFLY PT, R5, R4, 0x1, 0x1f ;  /* 0x0c201f0004057f89 */ /* 0x000e6200000e0000 */
[----:B----4-:R-:W-:-:S05]  /*4380*/  FFMA.FTZ R0, R18, c[0x0][0x2d0], -R3 ;  /* 0x0000b40012007a23 */ /* 0x010fca0000010803 */
[----:B------:R2:W3:Y:S08]  /*4390*/  MUFU.EX2 R20, R6 ;  /* 0x0000000600147308 */ /* 0x0004f00000000800 */
[----:B------:R4:W5:Y:S01]  /*43a0*/  MUFU.EX2 R179, R0 ;  /* 0x0000000000b37308 */ /* 0x0009620000000800 */
[----:B--2---:R-:W-:Y:S02]  /*43b0*/  FFMA.FTZ R6, R16, c[0x0][0x2d0], -R12 ;  /* 0x0000b40010067a23 */ /* 0x004fe4000001080c */
[----:B---3--:R-:W-:-:S05]  /*43c0*/  IMAD.MOV.U32 R15, RZ, RZ, R20 ;  /* 0x000000ffff0f7224 */ /* 0x008fca00078e0014 */
[----:B------:R2:W-:Y:S01]  /*43d0*/  MUFU.EX2 R184, R6 ;  /* 0x0000000600b87308 */ /* 0x0005e20000000800 */
[----:B------:R-:W3:Y:S01]  /*43e0*/  LDSM.16.MT88.4 R20, [R221+0x1100] ;  /* 0x00110000dd14783b */ /* 0x000ee20000004200 */
[----:B-1----:R-:W-:Y:S01]  /*43f0*/  FMNMX.FTZ R145, R4, R5, !PT ;  /* 0x0000000504917209 */ /* 0x002fe20007810000 */
[----:B----4-:R-:W-:Y:S01]  /*4400*/  FMUL.FTZ R0, R146, c[0x0][0x2d0] ;  /* 0x0000b40092007a20 */ /* 0x010fe20000410000 */
[----:B------:R-:W-:Y:S02]  /*4410*/  F2FP.BF16.PACK_AB R4, R15, R161 ;  /* 0x000000a10f04723e */ /* 0x000fe400000010ff */
[----:B-----5:R-:W-:Y:S02]  /*4420*/  F2FP.BF16.PACK_AB R7, R189, R179 ;  /* 0x000000b3bd07723e */ /* 0x020fe400000010ff */
[----:B------:R-:W-:Y:S02]  /*4430*/  FSEL R0, R0, RZ, P0 ;  /* 0x000000ff00007208 */ /* 0x000fe40000000000 */
[----:B------:R-:W-:-:S03]  /*4440*/  FSETP.NEU.FTZ.AND P0, PT, R145, -INF , PT ;  /* 0xff8000009100780b */ /* 0x000fc60003f1d000 */
[----:B------:R-:W-:Y:S02]  /*4450*/  FFMA.FTZ R2, R32, c[0x0][0x2d0], -R0 ;  /* 0x0000b40020027a23 */ /* 0x000fe40000010800 */
[----:B--2---:R-:W-:Y:S01]  /*4460*/  FFMA.FTZ R6, R17, c[0x0][0x2d0], -R12 ;  /* 0x0000b40011067a23 */ /* 0x004fe2000001080c */
[----:B------:R-:W-:Y:S01]  /*4470*/  LDSM.16.MT88.4 R32, [R221+0x2100] ;  /* 0x00210000dd20783b */ /* 0x000fe20000004200 */
[----:B------:R-:W-:Y:S02]  /*4480*/  FFMA.FTZ R8, R37, c[0x0][0x2d0], -R0 ;  /* 0x0000b40025087a23 */ /* 0x000fe40000010800 */
[----:B------:R1:W2:Y:S01]  /*4490*/  MUFU.EX2 R177, R6 ;  /* 0x0000000600b17308 */ /* 0x0002a20000000800 */
[----:B------:R-:W4:Y:S07]  /*44a0*/  LDSM.16.MT88.4 R16, [R222+0x1100] ;  /* 0x00110000de10783b */ /* 0x000f2e0000004200 */
[----:B------:R5:W-:Y:S01]  /*44b0*/  MUFU.EX2 R185, R8 ;  /* 0x0000000800b97308 */ /* 0x000be20000000800 */
[----:B-1----:R-:W-:-:S07]  /*44c0*/  FFMA.FTZ R6, R14, c[0x0][0x2d0], -R3 ;  /* 0x0000b4000e067a23 */ /* 0x002fce0000010803 */
[----:B------:R1:W-:Y:S01]  /*44d0*/  MUFU.EX2 R14, R2 ;  /* 0x00000002000e7308 */ /* 0x0003e20000000800 */
[----:B-----5:R-:W-:-:S07]  /*44e0*/  FFMA.FTZ R8, R39, c[0x0][0x2d0], -R0 ;  /* 0x0000b40027087a23 */ /* 0x020fce0000010800 */
[----:B------:R2:W5:Y:S01]  /*44f0*/  MUFU.EX2 R190, R6 ;  /* 0x0000000600be7308 */ /* 0x0005620000000800 */
[----:B-1----:R-:W-:-:S07]  /*4500*/  FFMA.FTZ R2, R36, c[0x0][0x2d0], -R0 ;  /* 0x0000b40024027a23 */ /* 0x002fce0000010800 */
[----:B------:R-:W1:Y:S01]  /*4510*/  MUFU.EX2 R178, R8 ;  /* 0x0000000800b27308 */ /* 0x000e620000000800 */
[----:B--2---:R-:W-:-:S07]  /*4520*/  F2FP.BF16.PACK_AB R6, R177, R184 ;  /* 0x000000b8b106723e */ /* 0x004fce00000010ff */
[----:B------:R2:W-:Y:S01]  /*4530*/  MUFU.EX2 R252, R2 ;  /* 0x0000000200fc7308 */ /* 0x0005e20000000800 */
[----:B-----5:R-:W-:-:S07]  /*4540*/  F2FP.BF16.PACK_AB R5, R160, R190 ;  /* 0x000000bea005723e */ /* 0x020fce00000010ff */
[----:B------:R-:W-:Y:S01]  /*4550*/  HMMA.16816.F32.BF16 R116, R4, R28, RZ ;  /* 0x0000001c0474723c */ /* 0x000fe200000418ff */
[----:B-1----:R-:W-:Y:S01]  /*4560*/  F2FP.BF16.PACK_AB R10, R178, R185 ;  /* 0x000000b9b20a723e */ /* 0x002fe200000010ff */
[----:B--2---:R-:W-:-:S06]  /*4570*/  FMUL.FTZ R2, R145, c[0x0][0x2d0] ;  /* 0x0000b40091027a20 */ /* 0x004fcc0000410000 */
[----:B------:R-:W-:Y:S01]  /*4580*/  HMMA.16816.F32.BF16 R112, R4, R24, RZ ;  /* 0x000000180470723c */ /* 0x000fe200000418ff */
[----:B------:R-:W-:-:S07]  /*4590*/  FSEL R2, R2, RZ, P0 ;  /* 0x000000ff02027208 */ /* 0x000fce0000000000 */
[C---:B---3--:R-:W-:Y:S01]  /*45a0*/  HMMA.16816.F32.BF16 R108, R4.reuse, R20, RZ ;  /* 0x00000014046c723c */ /* 0x048fe200000418ff */
[--C-:B------:R-:W-:Y:S02]  /*45b0*/  FFMA.FTZ R8, R38, c[0x0][0x2d0], -R2.reuse ;  /* 0x0000b40026087a23 */ /* 0x100fe40000010802 */
[----:B------:R-:W-:Y:S02]  /*45c0*/  LDSM.16.MT88.4 R36, [R222+0x2500] ;  /* 0x00250000de24783b */ /* 0x000fe40000004200 */
[----:B------:R1:W-:Y:S03]  /*45d0*/  MUFU.EX2 R249, R8 ;  /* 0x0000000800f97308 */ /* 0x0003e60000000800 */
[C---:B----4-:R-:W-:Y:S08]  /*45e0*/  HMMA.16816.F32.BF16 R104, R4.reuse, R16, RZ ;  /* 0x000000100468723c */ /* 0x050ff000000418ff */
        /* <DEDUP_REMOVED lines=14> */
[----:B------:R-:W-:Y:S07]  /*46d0*/  HMMA.16816.F32.BF16 R64, R4, R42, RZ ;  /* 0x0000002a0440723c */ /* 0x000fee00000418ff */
[----:B------:R-:W-:Y:S01]  /*46e0*/  FFMA.FTZ R4, R47, c[0x0][0x2d0], -R12 ;  /* 0x0000b4002f047a23 */ /* 0x000fe2000001080c */
[----:B-1----:R-:W-:-:S03]  /*46f0*/  F2FP.BF16.PACK_AB R8, R252, R14 ;  /* 0x0000000efc08723e */ /* 0x002fc600000010ff */
[----:B------:R1:W-:Y:S01]  /*4700*/  MUFU.EX2 R250, R4 ;  /* 0x0000000400fa7308 */ /* 0x0003e20000000800 */
[----:B--2---:R-:W-:-:S07]  /*4710*/  F2FP.BF16.PACK_AB R11, R13, R251 ;  /* 0x000000fb0d0b723e */ /* 0x004fce00000010ff */
[----:B------:R-:W-:Y:S01]  /*4720*/  HMMA.16816.F32.BF16 R60, R8, R24, RZ ;  /* 0x00000018083c723c */ /* 0x000fe200000418ff */
[----:B-1----:R-:W-:-:S07]  /*4730*/  FFMA.FTZ R4, R49, c[0x0][0x2d0], -R12 ;  /* 0x0000b40031047a23 */ /* 0x002fce000001080c */
[C---:B------:R-:W-:Y:S01]  /*4740*/  HMMA.16816.F32.BF16 R132, R8.reuse, R26, RZ ;  /* 0x0000001a0884723c */ /* 0x040fe200000418ff */
[----:B------:R-:W1:Y:S01]  /*4750*/  LDSM.16.MT88.4 R24, [R221+0x500] ;  /* 0x00050000dd18783b */ /* 0x000e620000004200 */
[----:B------:R2:W-:Y:S06]  /*4760*/  MUFU.EX2 R188, R4 ;  /* 0x0000000400bc7308 */ /* 0x0005ec0000000800 */
[C---:B------:R-:W-:Y:S08]  /*4770*/  HMMA.16816.F32.BF16 R68, R8.reuse, R28, RZ ;  /* 0x0000001c0844723c */ /* 0x040ff000000418ff */
[----:B------:R-:W-:Y:S01]  /*4780*/  HMMA.16816.F32.BF16 R136, R8, R30, RZ ;  /* 0x0000001e0888723c */ /* 0x000fe200000418ff */
[----:B------:R-:W-:Y:S01]  /*4790*/  LDSM.16.MT88.4 R28, [R222+0x1500] ;  /* 0x00150000de1c783b */ /* 0x000fe20000004200 */
[----:B--2---:R-:W-:-:S04]  /*47a0*/  FFMA.FTZ R4, R50, c[0x0][0x2d0], -R12 ;  /* 0x0000b40032047a23 */ /* 0x004fc8000001080c */
[----:B------:R2:W-:Y:S02]  /*47b0*/  MUFU.EX2 R182, R4 ;  /* 0x0000000400b67308 */ /* 0x0005e40000000800 */
[C---:B------:R-:W-:Y:S08]  /*47c0*/  HMMA.16816.F32.BF16 R56, R8.reuse, R20, RZ ;  /* 0x000000140838723c */ /* 0x040ff000000418ff */
[----:B------:R-:W-:Y:S01]  /*47d0*/  HMMA.16816.F32.BF16 R128, R8, R22, RZ ;  /* 0x000000160880723c */ /* 0x000fe200000418ff */
[----:B------:R-:W3:Y:S01]  /*47e0*/  LDSM.16.MT88.4 R20, [R222+0x500] ;  /* 0x00050000de14783b */ /* 0x000ee20000004200 */
[----:B--2---:R-:W-:-:S06]  /*47f0*/  FFMA.FTZ R4, R52, c[0x0][0x2d0], -R12 ;  /* 0x0000b40034047a23 */ /* 0x004fcc000001080c */
[C---:B------:R-:W-:Y:S01]  /*4800*/  HMMA.16816.F32.BF16 R148, R8.reuse, R18, RZ ;  /* 0x000000120894723c */ /* 0x040fe200000418ff */
[----:B------:R2:W4:Y:S07]  /*4810*/  MUFU.EX2 R183, R4 ;  /* 0x0000000400b77308 */ /* 0x00052e0000000800 */
[C---:B------:R-:W-:Y:S01]  /*4820*/  HMMA.16816.F32.BF16 R52, R8.reuse, R16, RZ ;  /* 0x000000100834723c */ /* 0x040fe200000418ff */
[----:B------:R-:W5:Y:S07]  /*4830*/  LDSM.16.MT88.4 R16, [R221+0x1500] ;  /* 0x00150000dd10783b */ /* 0x000f6e0000004200 */
[----:B------:R-:W-:Y:S01]  /*4840*/  HMMA.16816.F32.BF16 R156, R8, R34, RZ ;  /* 0x00000022089c723c */ /* 0x000fe200000418ff */
[----:B--2---:R-:W-:Y:S01]  /*4850*/  FFMA.FTZ R4, R48, c[0x0][0x2d0], -R3 ;  /* 0x0000b40030047a23 */ /* 0x004fe20000010803 */
[----:B----4-:R-:W-:-:S03]  /*4860*/  F2FP.BF16.PACK_AB R6, R183, R182 ;  /* 0x000000b6b706723e */ /* 0x010fc600000010ff */
[----:B------:R2:W-:Y:S03]  /*4870*/  MUFU.EX2 R244, R4 ;  /* 0x0000000400f47308 */ /* 0x0005e60000000800 */
[C---:B------:R-:W-:Y:S08]  /*4880*/  HMMA.16816.F32.BF16 R44, R8.reuse, R40, RZ ;  /* 0x00000028082c723c */ /* 0x040ff000000418ff */
[----:B------:R-:W-:Y:S01]  /*4890*/  HMMA.16816.F32.BF16 R168, R8, R42, RZ ;  /* 0x0000002a08a8723c */ /* 0x000fe200000418ff */
[----:B--2---:R-:W-:-:S07]  /*48a0*/  FFMA.FTZ R4, R51, c[0x0][0x2d0], -R3 ;  /* 0x0000b40033047a23 */ /* 0x004fce0000010803 */
[----:B------:R-:W-:Y:S01]  /*48b0*/  HMMA.16816.F32.BF16 R48, R8, R32, RZ ;  /* 0x000000200830723c */ /* 0x000fe200000418ff */
[----:B------:R-:W2:Y:S01]  /*48c0*/  LDSM.16.MT88.4 R32, [R221+0x2500] ;  /* 0x00250000dd20783b */ /* 0x000ea20000004200 */
[----:B------:R4:W1:Y:S05]  /*48d0*/  MUFU.EX2 R247, R4 ;  /* 0x0000000400f77308 */ /* 0x00086a0000000800 */
[----:B------:R-:W-:Y:S02]  /*48e0*/  FFMA.FTZ R8, R125, c[0x0][0x2d0], -R0 ;  /* 0x0000b4007d087a23 */ /* 0x000fe40000010800 */
[----:B------:R-:W-:Y:S02]  /*48f0*/  IMAD.MOV.U32 R125, RZ, RZ, R161 ;  /* 0x000000ffff7d7224 */ /* 0x000fe400078e00a1 */
[----:B------:R3:W-:Y:S01]  /*4900*/  MUFU.EX2 R216, R8 ;  /* 0x0000000800d87308 */ /* 0x0007e20000000800 */
[----:B----4-:R-:W-:Y:S01]  /*4910*/  FFMA.FTZ R4, R72, c[0x0][0x2d0], -R3 ;  /* 0x0000b40048047a23 */ /* 0x010fe20000010803 */
[----:B-1----:R-:W-:-:S06]  /*4920*/  F2FP.BF16.PACK_AB R5, R247, R244 ;  /* 0x000000f4f705723e */ /* 0x002fcc00000010ff */
[----:B------:R1:W-:Y:S01]  /*4930*/  MUFU.EX2 R246, R4 ;  /* 0x0000000400f67308 */ /* 0x0003e20000000800 */
[----:B---3--:R-:W-:Y:S02]  /*4940*/  FFMA.FTZ R8, R124, c[0x0][0x2d0], -R0 ;  /* 0x0000b4007c087a23 */ /* 0x008fe40000010800 */
[----:B------:R-:W-:-:S05]  /*4950*/  IMAD.MOV.U32 R124, RZ, RZ, R160 ;  /* 0x000000ffff7c7224 */ /* 0x000fca00078e00a0 */
[----:B------:R3:W-:Y:S01]  /*4960*/  MUFU.EX2 R215, R8 ;  /* 0x0000000800d77308 */ /* 0x0007e20000000800 */
[----:B-1----:R-:W-:-:S07]  /*4970*/  FFMA.FTZ R4, R73, c[0x0][0x2d0], -R3 ;  /* 0x0000b40049047a23 */ /* 0x002fce0000010803 */
[----:B------:R1:W4:Y:S01]  /*4980*/  MUFU.EX2 R245, R4 ;  /* 0x0000000400f57308 */ /* 0x0003220000000800 */
[----:B---3--:R-:W-:-:S07]  /*4990*/  FFMA.FTZ R8, R122, c[0x0][0x2d0], -R2 ;  /* 0x0000b4007a087a23 */ /* 0x008fce0000010802 */
[----:B------:R3:W-:Y:S01]  /*49a0*/  MUFU.EX2 R204, R8 ;  /* 0x0000000800cc7308 */ /* 0x0007e20000000800 */
[----:B-1----:R-:W-:Y:S01]  /*49b0*/  FFMA.FTZ R4, R74, c[0x0][0x2d0], -R0 ;  /* 0x0000b4004a047a23 */ /* 0x002fe20000010800 */
[----:B----4-:R-:W-:-:S06]  /*49c0*/  F2FP.BF16.PACK_AB R7, R245, R246 ;  /* 0x000000f6f507723e */ /* 0x010fcc00000010ff */
[----:B------:R1:W-:Y:S01]  /*49d0*/  MUFU.EX2 R219, R4 ;  /* 0x0000000400db7308 */ /* 0x0003e20000000800 */
[----:B---3--:R-:W-:-:S07]  /*49e0*/  FFMA.FTZ R8, R121, c[0x0][0x2d0], -R2 ;  /* 0x0000b40079087a23 */ /* 0x008fce0000010802 */
[----:B------:R3:W-:Y:S01]  /*49f0*/  MUFU.EX2 R207, R8 ;  /* 0x0000000800cf7308 */ /* 0x0007e20000000800 */
[----:B-1----:R-:W-:-:S07]  /*4a00*/  FFMA.FTZ R4, R123, c[0x0][0x2d0], -R0 ;  /* 0x0000b4007b047a23 */ /* 0x002fce0000010800 */
[----:B------:R1:W4:Y:S01]  /*4a10*/  MUFU.EX2 R218, R4 ;  /* 0x0000000400da7308 */ /* 0x0003220000000800 */
[----:B---3--:R-:W-:-:S07]  /*4a20*/  FFMA.FTZ R8, R120, c[0x0][0x2d0], -R2 ;  /* 0x0000b40078087a23 */ /* 0x008fce0000010802 */
[----:B------:R3:W-:Y:S01]  /*4a30*/  MUFU.EX2 R203, R8 ;  /* 0x0000000800cb7308 */ /* 0x0007e20000000800 */
[----:B-1----:R-:W-:-:S07]  /*4a40*/  F2FP.BF16.PACK_AB R4, R188, R250 ;  /* 0x000000fabc04723e */ /* 0x002fce00000010ff */
[----:B------:R-:W-:Y:S01]  /*4a50*/  HMMA.16816.F32.BF16 R172, R4, R24, R116 ;  /* 0x0000001804ac723c */ /* 0x000fe20000041874 */
[----:B---3--:R-:W-:-:S04]  /*4a60*/  FFMA.FTZ R8, R75, c[0x0][0x2d0], -R2 ;  /* 0x0000b4004b087a23 */ /* 0x008fc80000010802 */
[----:B------:R1:W3:Y:S03]  /*4a70*/  MUFU.EX2 R201, R8 ;  /* 0x0000000800c97308 */ /* 0x0002e60000000800 */
[C---:B------:R-:W-:Y:S08]  /*4a80*/  HMMA.16816.F32.BF16 R116, R4.reuse, R20, R112 ;  /* 0x000000140474723c */ /* 0x040ff00000041870 */
[----:B-----5:R-:W-:Y:S01]  /*4a90*/  HMMA.16816.F32.BF16 R112, R4, R16, R108 ;  /* 0x000000100470723c */ /* 0x020fe2000004186c */
[----:B-1----:R-:W-:-:S07]  /*4aa0*/  FFMA.FTZ R8, R141, c[0x0][0x2d0], -R12 ;  /* 0x0000b4008d087a23 */ /* 0x002fce000001080c */
[C---:B------:R-:W-:Y:S01]  /*4ab0*/  HMMA.16816.F32.BF16 R160, R4.reuse, R26, R92 ;  /* 0x0000001a04a0723c */ /* 0x040fe2000004185c */
[----:B------:R1:W-:Y:S07]  /*4ac0*/  MUFU.EX2 R200, R8 ;  /* 0x0000000800c87308 */ /* 0x0003ee0000000800 */
[C---:B------:R-:W-:Y:S08]  /*4ad0*/  HMMA.16816.F32.BF16 R108, R4.reuse, R22, R88 ;  /* 0x00000016046c723c */ /* 0x040ff00000041858 */
[----:B------:R-:W-:Y:S01]  /*4ae0*/  HMMA.16816.F32.BF16 R92, R4, R18, R84 ;  /* 0x00000012045c723c */ /* 0x000fe20000041854 */
[----:B-1----:R-:W-:-:S04]  /*4af0*/  FFMA.FTZ R8, R155, c[0x0][0x2d0], -R12 ;  /* 0x0000b4009b087a23 */ /* 0x002fc8000001080c */
[----:B------:R1:W5:Y:S03]  /*4b00*/  MUFU.EX2 R187, R8 ;  /* 0x0000000800bb7308 */ /* 0x0003660000000800 */
[C---:B------:R-:W-:Y:S08]  /*4b10*/  HMMA.16816.F32.BF16 R88, R4.reuse, R30, R80 ;  /* 0x0000001e0458723c */ /* 0x040ff00000041850 */
[----:B------:R-:W-:Y:S01]  /*4b20*/  HMMA.16816.F32.BF16 R104, R4, R28, R104 ;  /* 0x0000001c0468723c */ /* 0x000fe20000041868 */
[----:B-1----:R-:W-:-:S07]  /*4b30*/  FFMA.FTZ R8, R147, c[0x0][0x2d0], -R12 ;  /* 0x0000b40093087a23 */ /* 0x002fce000001080c */
[C---:B--2---:R-:W-:Y:S01]  /*4b40*/  HMMA.16816.F32.BF16 R100, R4.reuse, R32, R100 ;  /* 0x000000200464723c */ /* 0x044fe20000041864 */
[----:B------:R1:W-:Y:S07]  /*4b50*/  MUFU.EX2 R186, R8 ;  /* 0x0000000800ba7308 */ /* 0x0003ee0000000800 */
[C---:B------:R-:W-:Y:S08]  /*4b60*/  HMMA.16816.F32.BF16 R96, R4.reuse, R36, R96 ;  /* 0x000000240460723c */ /* 0x040ff00000041860 */
[----:B------:R-:W-:Y:S01]  /*4b70*/  HMMA.16816.F32.BF16 R84, R4, R34, R76 ;  /* 0x000000220454723c */ /* 0x000fe2000004184c */
[----:B-1----:R-:W-:-:S02]  /*4b80*/  FFMA.FTZ R8, R165, c[0x0][0x2d0], -R12 ;  /* 0x0000b400a5087a23 */ /* 0x002fc4000001080c */
[----:B------:R-:W-:-:S05]  /*4b90*/  IMAD.MOV.U32 R165, RZ, RZ, R178 ;  /* 0x000000ffffa57224 */ /* 0x000fca00078e00b2 */
[----:B------:R-:W-:Y:S07]  /*4ba0*/  HMMA.16816.F32.BF16 R80, R4, R38, R64 ;  /* 0x000000260450723c */ /* 0x000fee0000041840 */
[----:B----4-:R-:W-:Y:S02]  /*4bb0*/  F2FP.BF16.PACK_AB R4, R218, R219 ;  /* 0x000000dbda04723e */ /* 0x010fe400000010ff */
[----:B------:R-:W-:Y:S02]  /*4bc0*/  F2FP.BF16.PACK_AB R5, R207, R204 ;  /* 0x000000cccf05723e */ /* 0x000fe400000010ff */
[----:B------:R-:W-:-:S02]  /*4bd0*/  F2FP.BF16.PACK_AB R6, R215, R216 ;  /* 0x000000d8d706723e */ /* 0x000fc400000010ff */
[----:B---3--:R-:W-:-:S07]  /*4be0*/  F2FP.BF16.PACK_AB R7, R201, R203 ;  /* 0x000000cbc907723e */ /* 0x008fce00000010ff */
[C---:B------:R-:W-:Y:S08]  /*4bf0*/  HMMA.16816.F32.BF16 R76, R4.reuse, R24, R68 ;  /* 0x00000018044c723c */ /* 0x040ff00000041844 */
[C---:B------:R-:W-:Y:S08]  /*4c00*/  HMMA.16816.F32.BF16 R68, R4.reuse, R16, R56 ;  /* 0x000000100444723c */ /* 0x040ff00000041838 */
[C---:B------:R-:W-:Y:S01]  /*4c10*/  HMMA.16816.F32.BF16 R56, R4.reuse, R26, R136 ;  /* 0x0000001a0438723c */ /* 0x040fe20000041888 */
[----:B------:R-:W-:Y:S06]  /*4c20*/  LDSM.16.MT88.4 R24, [R222+0x1900] ;  /* 0x00190000de18783b */ /* 0x000fec0000004200 */
[----:B------:R-:W-:Y:S01]  /*4c30*/  IMAD.MOV.U32 R138, RZ, RZ, R185 ;  /* 0x000000ffff8a7224 */ /* 0x000fe200078e00b9 */
[----:B------:R-:W-:Y:S01]  /*4c40*/  HMMA.16816.F32.BF16 R40, R4, R30, R148 ;  /* 0x0000001e0428723c */ /* 0x000fe20000041894 */
[----:B------:R1:W-:Y:S01]  /*4c50*/  MUFU.EX2 R185, R8 ;  /* 0x0000000800b97308 */ /* 0x0003e20000000800 */
[----:B------:R-:W-:-:S02]  /*4c60*/  IMAD.MOV.U32 R137, RZ, RZ, R184 ;  /* 0x000000ffff897224 */ /* 0x000fc400078e00b8 */
[----:B------:R-:W-:Y:S02]  /*4c70*/  IMAD.MOV.U32 R136, RZ, RZ, R179 ;  /* 0x000000ffff887224 */ /* 0x000fe400078e00b3 */
[----:B------:R-:W-:Y:S02]  /*4c80*/  IMAD.MOV.U32 R139, RZ, RZ, R190 ;  /* 0x000000ffff8b7224 */ /* 0x000fe400078e00be */
[C---:B------:R-:W-:Y:S08]  /*4c90*/  HMMA.16816.F32.BF16 R72, R4.reuse, R20, R60 ;  /* 0x000000140448723c */ /* 0x040ff0000004183c */
[----:B------:R-:W-:Y:S01]  /*4ca0*/  HMMA.16816.F32.BF16 R64, R4, R28, R52 ;  /* 0x0000001c0440723c */ /* 0x000fe20000041834 */
[----:B-1----:R-:W-:Y:S01]  /*4cb0*/  FFMA.FTZ R8, R126, c[0x0][0x2d0], -R3 ;  /* 0x0000b4007e087a23 */ /* 0x002fe20000010803 */
[----:B------:R-:W-:Y:S01]  /*4cc0*/  LDSM.16.MT88.4 R28, [R221+0x2900] ;  /* 0x00290000dd1c783b */ /* 0x000fe20000004200 */
[----:B------:R-:W-:-:S02]  /*4cd0*/  IMAD.MOV.U32 R126, RZ, RZ, R13 ;  /* 0x000000ffff7e7224 */ /* 0x000fc400078e000d */
[--C-:B------:R-:W-:Y:S01]  /*4ce0*/  FFMA.FTZ R13, R152, c[0x0][0x2d0], -R3.reuse ;  /* 0x0000b400980d7a23 */ /* 0x100fe20000010803 */
[----:B------:R1:W-:Y:S02]  /*4cf0*/  MUFU.EX2 R184, R8 ;  /* 0x0000000800b87308 */ /* 0x0003e40000000800 */
[C---:B------:R-:W-:Y:S06]  /*4d00*/  HMMA.16816.F32.BF16 R60, R4.reuse, R32, R48 ;  /* 0x00000020043c723c */ /* 0x040fec0000041830 */
[----:B------:R2:W-:Y:S02]  /*4d10*/  MUFU.EX2 R178, R13 ;  /* 0x0000000d00b27308 */ /* 0x0005e40000000800 */
[----:B------:R-:W-:Y:S01]  /*4d20*/  HMMA.16816.F32.BF16 R196, R4, R36, R44 ;  /* 0x0000002404c4723c */ /* 0x000fe2000004182c */
[----:B-1----:R-:W-:-:S07]  /*4d30*/  FFMA.FTZ R8, R127, c[0x0][0x2d0], -R3 ;  /* 0x0000b4007f087a23 */ /* 0x002fce0000010803 */
[----:B------:R-:W-:Y:S01]  /*4d40*/  HMMA.16816.F32.BF16 R48, R4, R22, R132 ;  /* 0x000000160430723c */ /* 0x000fe20000041884 */
[----:B------:R-:W-:Y:S01]  /*4d50*/  IMAD.MOV.U32 R127, RZ, RZ, R177 ;  /* 0x000000ffff7f7224 */ /* 0x000fe200078e00b1 */
[----:B------:R1:W3:Y:S01]  /*4d60*/  MUFU.EX2 R179, R8 ;  /* 0x0000000800b37308 */ /* 0x0002e20000000800 */
[----:B------:R-:W4:Y:S01]  /*4d70*/  LDSM.16.MT88.4 R20, [R221+0x900] ;  /* 0x00090000dd14783b */ /* 0x000f220000004200 */
[----:B--2---:R-:W-:-:S04]  /*4d80*/  FFMA.FTZ R13, R167, c[0x0][0x2d0], -R0 ;  /* 0x0000b400a70d7a23 */ /* 0x004fc80000010800 */
[----:B------:R-:W-:Y:S01]  /*4d90*/  HMMA.16816.F32.BF16 R52, R4, R34, R156 ;  /* 0x000000220434723c */ /* 0x000fe2000004189c */
[----:B------:R-:W2:Y:S01]  /*4da0*/  LDSM.16.MT88.4 R32, [R222+0x2900] ;  /* 0x00290000de20783b */ /* 0x000ea20000004200 */
[----:B------:R3:W-:Y:S01]  /*4db0*/  MUFU.EX2 R151, R13 ;  /* 0x0000000d00977308 */ /* 0x0007e20000000800 */
[----:B------:R-:W-:-:S05]  /*4dc0*/  IMAD.MOV.U32 R167, RZ, RZ, R189 ;  /* 0x000000ffffa77224 */ /* 0x000fca00078e00bd */
[----:B------:R-:W-:Y:S01]  /*4dd0*/  HMMA.16816.F32.BF16 R44, R4, R18, R128 ;  /* 0x00000012042c723c */ /* 0x000fe20000041880 */
[----:B------:R-:W2:Y:S01]  /*4de0*/  LDSM.16.MT88.4 R16, [R222+0x900] ;  /* 0x00090000de10783b */ /* 0x000ea20000004200 */
[----:B-1----:R-:W-:-:S04]  /*4df0*/  FFMA.FTZ R8, R143, c[0x0][0x2d0], -R3 ;  /* 0x0000b4008f087a23 */ /* 0x002fc80000010803 */
[----:B------:R1:W1:Y:S02]  /*4e00*/  MUFU.EX2 R177, R8 ;  /* 0x0000000800b17308 */ /* 0x0002640000000800 */
[----:B------:R-:W-:Y:S01]  /*4e10*/  HMMA.16816.F32.BF16 R36, R4, R38, R168 ;  /* 0x000000260424723c */ /* 0x000fe200000418a8 */
[----:B---3--:R-:W-:-:S05]  /*4e20*/  FFMA.FTZ R13, R176, c[0x0][0x2d0], -R0 ;  /* 0x0000b400b00d7a23 */ /* 0x008fca0000010800 */
[----:B------:R3:W2:Y:S01]  /*4e30*/  MUFU.EX2 R149, R13 ;  /* 0x0000000d00957308 */ /* 0x0006a20000000800 */
[----:B-----5:R-:W-:Y:S02]  /*4e40*/  F2FP.BF16.PACK_AB R4, R187, R200 ;  /* 0x000000c8bb04723e */ /* 0x020fe400000010ff */
[----:B------:R-:W-:Y:S02]  /*4e50*/  F2FP.BF16.PACK_AB R5, R179, R184 ;  /* 0x000000b8b305723e */ /* 0x000fe400000010ff */
[----:B------:R-:W-:Y:S01]  /*4e60*/  F2FP.BF16.PACK_AB R6, R185, R186 ;  /* 0x000000bab906723e */ /* 0x000fe200000010ff */
[----:B-1----:R-:W1:Y:S01]  /*4e70*/  LDSM.16.MT88.4 R8, [R221+0x1900] ;  /* 0x00190000dd08783b */ /* 0x002e620000004200 */
[----:B------:R-:W-:Y:S01]  /*4e80*/  F2FP.BF16.PACK_AB R7, R178, R177 ;  /* 0x000000b1b207723e */ /* 0x000fe200000010ff */
[----:B---3--:R-:W-:-:S06]  /*4e90*/  FFMA.FTZ R13, R181, c[0x0][0x2d0], -R0 ;  /* 0x0000b400b50d7a23 */ /* 0x008fcc0000010800 */
[C---:B----4-:R-:W-:Y:S01]  /*4ea0*/  HMMA.16816.F32.BF16 R156, R4.reuse, R20, R172 ;  /* 0x00000014049c723c */ /* 0x050fe200000418ac */
[----:B------:R3:W-:Y:S07]  /*4eb0*/  MUFU.EX2 R150, R13 ;  /* 0x0000000d00967308 */ /* 0x0007ee0000000800 */
[C---:B--2---:R-:W-:Y:S08]  /*4ec0*/  HMMA.16816.F32.BF16 R192, R4.reuse, R32, R96 ;  /* 0x0000002004c0723c */ /* 0x044ff00000041860 */
[----:B------:R-:W-:Y:S01]  /*4ed0*/  HMMA.16816.F32.BF16 R120, R4, R16, R116 ;  /* 0x000000100478723c */ /* 0x000fe20000041874 */
[----:B---3--:R-:W-:-:S04]  /*4ee0*/  FFMA.FTZ R13, R180, c[0x0][0x2d0], -R0 ;  /* 0x0000b400b40d7a23 */ /* 0x008fc80000010800 */
[----:B------:R2:W-:Y:S03]  /*4ef0*/  MUFU.EX2 R176, R13 ;  /* 0x0000000d00b07308 */ /* 0x0005e60000000800 */
[C---:B------:R-:W-:Y:S08]  /*4f00*/  HMMA.16816.F32.BF16 R172, R4.reuse, R24, R104 ;  /* 0x0000001804ac723c */ /* 0x040ff00000041868 */
[----:B-1----:R-:W-:Y:S01]  /*4f10*/  HMMA.16816.F32.BF16 R132, R4, R8, R112 ;  /* 0x000000080484723c */ /* 0x002fe20000041870 */
[----:B--2---:R-:W-:-:S07]  /*4f20*/  FFMA.FTZ R13, R166, c[0x0][0x2d0], -R2 ;  /* 0x0000b400a60d7a23 */ /* 0x004fce0000010802 */
[----:B------:R-:W-:Y:S01]  /*4f30*/  HMMA.16816.F32.BF16 R160, R4, R22, R160 ;  /* 0x0000001604a0723c */ /* 0x000fe200000418a0 */
[----:B------:R-:W-:Y:S01]  /*4f40*/  IMAD.MOV.U32 R166, RZ, RZ, R188 ;  /* 0x000000ffffa67224 */ /* 0x000fe200078e00bc */
[----:B------:R1:W-:Y:S01]  /*4f50*/  MUFU.EX2 R141, R13 ;  /* 0x0000000d008d7308 */ /* 0x0003e20000000800 */
[----:B------:R-:W-:Y:S02]  /*4f60*/  IMAD.MOV.U32 R114, RZ, RZ, R183 ;  /* 0x000000ffff727224 */ /* 0x000fe400078e00b7 */
[----:B------:R-:W-:-:S03]  /*4f70*/  IMAD.MOV.U32 R115, RZ, RZ, R182 ;  /* 0x000000ffff737224 */ /* 0x000fc600078e00b6 */
        /* <DEDUP_REMOVED lines=8> */
[----:B------:R1:W-:Y:S07]  /*5000*/  MUFU.EX2 R147, R13 ;  /* 0x0000000d00937308 */ /* 0x0003ee0000000800 */
[----:B------:R-:W-:Y:S01]  /*5010*/  HMMA.16816.F32.BF16 R96, R4, R34, R80 ;  /* 0x000000220460723c */ /* 0x000fe20000041850 */
[----:B------:R-:W-:Y:S06]  /*5020*/  LDSM.16.MT88.4 R80, [R221+0x2d00] ;  /* 0x002d0000dd50783b */ /* 0x000fec0000004200 */
[----:B------:R-:W-:-:S02]  /*5030*/  F2FP.BF16.PACK_AB R4, R149, R151 ;  /* 0x000000979504723e */ /* 0x000fc400000010ff */
[----:B--2---:R-:W-:Y:S01]  /*5040*/  F2FP.BF16.PACK_AB R5, R148, R141 ;  /* 0x0000008d9405723e */ /* 0x004fe200000010ff */
[----:B-1----:R-:W-:Y:S01]  /*5050*/  FFMA.FTZ R13, R154, c[0x0][0x2d0], -R2 ;  /* 0x0000b4009a0d7a23 */ /* 0x002fe20000010802 */
[----:B------:R-:W-:-:S03]  /*5060*/  F2FP.BF16.PACK_AB R6, R176, R150 ;  /* 0x00000096b006723e */ /* 0x000fc600000010ff */
[----:B------:R-:W1:Y:S02]  /*5070*/  MUFU.EX2 R143, R13 ;  /* 0x0000000d008f7308 */ /* 0x000e640000000800 */
        /* <DEDUP_REMOVED lines=12> */
[----:B------:R-:W1:Y:S01]  /*5140*/  MUFU.EX2 R48, R8 ;  /* 0x0000000800307308 */ /* 0x000e620000000800 */
[----:B------:R-:W2:Y:S05]  /*5150*/  LDSM.16.MT88.4 R112, [R222+0xd00] ;  /* 0x000d0000de70783b */ /* 0x000eaa0000004200 */
[C---:B------:R-:W-:Y:S07]  /*5160*/  HMMA.16816.F32.BF16 R56, R4.reuse, R10, R44 ;  /* 0x0000000a0438723c */ /* 0x040fee000004182c */
[----:B------:R-:W-:Y:S01]  /*5170*/  IMAD.MOV.U32 R47, RZ, RZ, R127 ;  /* 0x000000ffff2f7224 */ /* 0x000fe200078e007f */
[----:B------:R-:W-:Y:S01]  /*5180*/  HMMA.16816.F32.BF16 R64, R4, R24, R64 ;  /* 0x000000180440723c */ /* 0x000fe20000041840 */
[----:B------:R-:W-:Y:S01]  /*5190*/  IMAD.MOV.U32 R46, RZ, RZ, R126 ;  /* 0x000000ffff2e7224 */ /* 0x000fe200078e007e */
[----:B-1----:R-:W-:Y:S01]  /*51a0*/  F2FP.BF16.PACK_AB R92, R48, R49 ;  /* 0x00000031305c723e */ /* 0x002fe200000010ff */
[----:B------:R-:W-:-:S02]  /*51b0*/  FFMA.FTZ R8, R208, c[0x0][0x2d0], -R12 ;  /* 0x0000b400d0087a23 */ /* 0x000fc4000001080c */
[----:B------:R-:W-:Y:S02]  /*51c0*/  IMAD.MOV.U32 R10, RZ, RZ, R137 ;  /* 0x000000ffff0a7224 */ /* 0x000fe400078e0089 */
[----:B------:R1:W-:Y:S01]  /*51d0*/  MUFU.EX2 R44, R8 ;  /* 0x00000008002c7308 */ /* 0x0003e20000000800 */
[C---:B------:R-:W-:Y:S01]  /*51e0*/  HMMA.16816.F32.BF16 R152, R4.reuse, R20, R76 ;  /* 0x000000140498723c */ /* 0x040fe2000004184c */
[----:B------:R-:W-:Y:S02]  /*51f0*/  IMAD.MOV.U32 R25, RZ, RZ, R124 ;  /* 0x000000ffff197224 */ /* 0x000fe400078e007c */
[----:B------:R-:W-:Y:S02]  /*5200*/  IMAD.MOV.U32 R11, RZ, RZ, R138 ;  /* 0x000000ffff0b7224 */ /* 0x000fe400078e008a */
[----:B------:R-:W-:Y:S02]  /*5210*/  IMAD.MOV.U32 R208, RZ, RZ, R139 ;  /* 0x000000ffffd07224 */ /* 0x000fe400078e008b */
[----:B------:R-:W-:Y:S01]  /*5220*/  LDSM.16.MT88.4 R136, [R222+0x1d00] ;  /* 0x001d0000de88783b */ /* 0x000fe20000004200 */
[----:B------:R-:W-:Y:S01]  /*5230*/  HMMA.16816.F32.BF16 R100, R4, R16, R72 ;  /* 0x000000100464723c */ /* 0x000fe20000041848 */
[----:B------:R-:W-:-:S02]  /*5240*/  IMAD.MOV.U32 R45, RZ, RZ, R165 ;  /* 0x000000ffff2d7224 */ /* 0x000fc400078e00a5 */
[----:B------:R-:W-:Y:S01]  /*5250*/  LDSM.16.MT88.4 R164, [R221+0xd00] ;  /* 0x000d0000dda4783b */ /* 0x000fe20000004200 */
[----:B-1----:R-:W-:-:S04]  /*5260*/  FFMA.FTZ R8, R202, c[0x0][0x2d0], -R12 ;  /* 0x0000b400ca087a23 */ /* 0x002fc8000001080c */
[C---:B------:R-:W-:Y:S01]  /*5270*/  HMMA.16816.F32.BF16 R40, R4.reuse, R26, R40 ;  /* 0x0000001a0428723c */ /* 0x040fe20000041828 */
[----:B------:R-:W-:Y:S01]  /*5280*/  IMAD.MOV.U32 R202, RZ, RZ, R125 ;  /* 0x000000ffffca7224 */ /* 0x000fe200078e007d */
[----:B------:R1:W3:Y:S01]  /*5290*/  MUFU.EX2 R24, R8 ;  /* 0x0000000800187308 */ /* 0x0002e20000000800 */
[----:B------:R-:W4:Y:S04]  /*52a0*/  LDSM.16.MT88.4 R124, [R221+0x1d00] ;  /* 0x001d0000dd7c783b */ /* 0x000f280000004200 */
[----:B------:R-:W-:Y:S01]  /*52b0*/  IMAD.MOV.U32 R27, RZ, RZ, R15 ;  /* 0x000000ffff1b7224 */ /* 0x000fe200078e000f */
[----:B------:R-:W-:Y:S01]  /*52c0*/  HMMA.16816.F32.BF16 R60, R4, R28, R60 ;  /* 0x0000001c043c723c */ /* 0x000fe2000004183c */
[----:B------:R-:W-:-:S07]  /*52d0*/  IMAD.MOV.U32 R26, RZ, RZ, R14 ;  /* 0x000000ffff1a7224 */ /* 0x000fce00078e000e */
[----:B------:R-:W-:Y:S01]  /*52e0*/  HMMA.16816.F32.BF16 R52, R4, R30, R52 ;  /* 0x0000001e0434723c */ /* 0x000fe20000041834 */
[----:B-1----:R-:W-:Y:S01]  /*52f0*/  FFMA.FTZ R8, R206, c[0x0][0x2d0], -R3 ;  /* 0x0000b400ce087a23 */ /* 0x002fe20000010803 */
[----:B---3--:R-:W-:-:S03]  /*5300*/  F2FP.BF16.PACK_AB R94, R24, R44 ;  /* 0x0000002c185e723e */ /* 0x008fc600000010ff */
[----:B------:R1:W-:Y:S03]  /*5310*/  MUFU.EX2 R23, R8 ;  /* 0x0000000800177308 */ /* 0x0003e60000000800 */
[C---:B------:R-:W-:Y:S08]  /*5320*/  HMMA.16816.F32.BF16 R84, R4.reuse, R32, R196 ;  /* 0x000000200454723c */ /* 0x040ff000000418c4 */
[----:B------:R-:W-:Y:S01]  /*5330*/  HMMA.16816.F32.BF16 R36, R4, R34, R36 ;  /* 0x000000220424723c */ /* 0x000fe20000041824 */
[----:B------:R-:W3:Y:S01]  /*5340*/  LDSM.16.MT88.4 R4, [R222+0x2d00] ;  /* 0x002d0000de04783b */ /* 0x000ee20000004200 */
[----:B-1----:R-:W-:-:S04]  /*5350*/  FFMA.FTZ R8, R209, c[0x0][0x2d0], -R3 ;  /* 0x0000b400d1087a23 */ /* 0x002fc80000010803 */
[----:B------:R1:W5:Y:S02]  /*5360*/  MUFU.EX2 R22, R8 ;  /* 0x0000000800167308 */ /* 0x0003640000000800 */
[--C-:B-1----:R-:W-:Y:S01]  /*5370*/  FFMA.FTZ R8, R205, c[0x0][0x2d0], -R3.reuse ;  /* 0x0000b400cd087a23 */ /* 0x102fe20000010803 */
[----:B-----5:R-:W-:Y:S01]  /*5380*/  F2FP.BF16.PACK_AB R93, R22, R23 ;  /* 0x00000017165d723e */ /* 0x020fe200000010ff */
[----:B------:R-:W-:-:S04]  /*5390*/  FFMA.FTZ R3, R211, c[0x0][0x2d0], -R3 ;  /* 0x0000b400d3037a23 */ /* 0x000fc80000010803 */
[----:B------:R1:W-:Y:S08]  /*53a0*/  MUFU.EX2 R20, R8 ;  /* 0x0000000800147308 */ /* 0x0003f00000000800 */
[----:B------:R5:W2:Y:S01]  /*53b0*/  MUFU.EX2 R21, R3 ;  /* 0x0000000300157308 */ /* 0x000aa20000000800 */
[----:B-1----:R-:W-:Y:S02]  /*53c0*/  FADD.FTZ R8, R249, R248 ;  /* 0x000000f8f9087221 */ /* 0x002fe40000010000 */
[----:B-----5:R-:W-:Y:S01]  /*53d0*/  FFMA.FTZ R3, R239, c[0x0][0x2d0], -R0 ;  /* 0x0000b400ef037a23 */ /* 0x020fe20000010800 */
[----:B--2---:R-:W-:-:S04]  /*53e0*/  F2FP.BF16.PACK_AB R95, R21, R20 ;  /* 0x00000014155f723e */ /* 0x004fc800000010ff */
[----:B------:R1:W-:Y:S03]  /*53f0*/  MUFU.EX2 R19, R3 ;  /* 0x0000000300137308 */ /* 0x0003e60000000800 */
        /* <DEDUP_REMOVED lines=8> */
[----:B------:R-:W-:Y:S01]  /*5480*/  FFMA.FTZ R0, R240, c[0x0][0x2d0], -R0 ;  /* 0x0000b400f0007a23 */ /* 0x000fe20000010800 */
[----:B------:R1:W-:Y:S06]  /*5490*/  MUFU.EX2 R17, R3 ;  /* 0x0000000300117308 */ /* 0x0003ec0000000800 */
[C---:B------:R-:W-:Y:S02]  /*54a0*/  HMMA.16816.F32.BF16 R160, R92.reuse, R166, R160 ;  /* 0x000000a65ca0723c */ /* 0x040fe400000418a0 */
[----:B------:R4:W5:Y:S06]  /*54b0*/  MUFU.EX2 R16, R0 ;  /* 0x0000000000107308 */ /* 0x00096c0000000800 */
[----:B------:R-:W-:Y:S01]  /*54c0*/  HMMA.16816.F32.BF16 R108, R92, R114, R108 ;  /* 0x000000725c6c723c */ /* 0x000fe2000004186c */
[----:B-1----:R-:W-:-:S04]  /*54d0*/  FADD.FTZ R3, R202, R27 ;  /* 0x0000001bca037221 */ /* 0x002fc80000010000 */
[----:B------:R-:W-:-:S03]  /*54e0*/  FADD.FTZ R10, R10, R3 ;  /* 0x000000030a0a7221 */ /* 0x000fc60000010000 */
[----:B------:R-:W-:Y:S01]  /*54f0*/  HMMA.16816.F32.BF16 R168, R92, R126, R168 ;  /* 0x0000007e5ca8723c */ /* 0x000fe200000418a8 */
[----:B----4-:R-:W-:-:S04]  /*5500*/  FFMA.FTZ R0, R214, c[0x0][0x2d0], -R2 ;  /* 0x0000b400d6007a23 */ /* 0x010fc80000010802 */
[----:B------:R1:W-:Y:S03]  /*5510*/  MUFU.EX2 R12, R0 ;  /* 0x00000000000c7308 */ /* 0x0003e60000000800 */
[C---:B------:R-:W-:Y:S08]  /*5520*/  HMMA.16816.F32.BF16 R72, R92.reuse, R80, R188 ;  /* 0x000000505c48723c */ /* 0x040ff000000418bc */
[----:B------:R-:W-:Y:S01]  /*5530*/  HMMA.16816.F32.BF16 R76, R92, R82, R128 ;  /* 0x000000525c4c723c */ /* 0x000fe20000041880 */
[----:B-1----:R-:W-:-:S07]  /*5540*/  FFMA.FTZ R0, R217, c[0x0][0x2d0], -R2 ;  /* 0x0000b400d9007a23 */ /* 0x002fce0000010802 */
[C---:B---3--:R-:W-:Y:S01]  /*5550*/  HMMA.16816.F32.BF16 R88, R92.reuse, R4, R192 ;  /* 0x000000045c58723c */ /* 0x048fe200000418c0 */
[----:B------:R1:W3:Y:S07]  /*5560*/  MUFU.EX2 R13, R0 ;  /* 0x00000000000d7308 */ /* 0x0002ee0000000800 */
[----:B------:R-:W-:Y:S07]  /*5570*/  HMMA.16816.F32.BF16 R92, R92, R6, R96 ;  /* 0x000000065c5c723c */ /* 0x000fee0000041860 */
[----:B--2---:R-:W-:-:S02]  /*5580*/  F2FP.BF16.PACK_AB R96, R18, R19 ;  /* 0x000000131260723e */ /* 0x004fc400000010ff */
[----:B-----5:R-:W-:Y:S01]  /*5590*/  F2FP.BF16.PACK_AB R98, R16, R17 ;  /* 0x000000111062723e */ /* 0x020fe200000010ff */
[--C-:B-1----:R-:W-:Y:S01]  /*55a0*/  FFMA.FTZ R0, R241, c[0x0][0x2d0], -R2.reuse ;  /* 0x0000b400f1007a23 */ /* 0x102fe20000010802 */
[----:B---3--:R-:W-:Y:S01]  /*55b0*/  F2FP.BF16.PACK_AB R97, R13, R12 ;  /* 0x0000000c0d61723e */ /* 0x008fe200000010ff */
[----:B------:R-:W-:Y:S02]  /*55c0*/  FFMA.FTZ R2, R242, c[0x0][0x2d0], -R2 ;  /* 0x0000b400f2027a23 */ /* 0x000fe40000010802 */
[----:B------:R1:W-:Y:S08]  /*55d0*/  MUFU.EX2 R14, R0 ;  /* 0x00000000000e7308 */ /* 0x0003f00000000800 */
        /* <DEDUP_REMOVED lines=71> */
[----:B------:R-:W-:Y:S02]  /*5a50*/  FADD.FTZ R0, R21, R4 ;  /* 0x0000000415007221 */ /* 0x000fe40000010000 */
[----:B------:R-:W-:Y:S01]  /*5a60*/  IMAD.U32 R216, RZ, RZ, UR6 ;  /* 0x00000006ffd87e24 */ /* 0x000fe2000f8e00ff */
[----:B------:R1:W-:Y:S04]  /*5a70*/  STL [R1+0x28], R3 ;  /* 0x0000280301007387 */ /* 0x0003e80000100800 */
[----:B------:R1:W-:Y:S01]  /*5a80*/  STL [R1+0x30], R0 ;  /* 0x0000300001007387 */ /* 0x0003e20000100800 */
[----:B------:R-:W-:-:S03]  /*5a90*/  ISETP.GE.AND P0, PT, R216, UR4, PT ;  /* 0x00000004d8007c0c */ /* 0x000fc6000bf06270 */
[----:B------:R1:W-:Y:S10]  /*5aa0*/  STL [R1+0x2c], R2 ;  /* 0x00002c0201007387 */ /* 0x0003f40000100800 */
        /* <DEDUP_REMOVED lines=13> */
[----:B------:R-:W-:Y:S01]  /*5b80*/  MOV R240, R216 ;  /* 0x000000d800f07202 */ /* 0x000fe20000000f00 */
[----:B------:R-:W-:Y:S01]  /*5b90*/  IMAD.MOV.U32 R147, RZ, RZ, R144 ;  /* 0x000000ffff937224 */ /* 0x000fe200078e0090 */
[----:B------:R-:W-:Y:S01]  /*5ba0*/  SEL R3, RZ, 0x10, P5 ;  /* 0x00000010ff037807 */ /* 0x000fe20002800000 */
        /* <DEDUP_REMOVED lines=8> */
.L_x_1572:
        /* <DEDUP_REMOVED lines=66> */
.L_x_1570:
        /* <DEDUP_REMOVED lines=8> */
[----:B------:R-:W-:Y:S07]  /*60d0*/  LDSM.16.M88.4 R212, [R220+0x4500] ;  /* 0x00450000dcd4783b */ /* 0x000fee0000000200 */
[-C--:B------:R-:W-:Y:S01]  /*60e0*/  HMMA.16816.F32.BF16 R20, R64, R32.reuse, RZ ;  /* 0x000000204014723c */ /* 0x080fe200000418ff */
[----:B------:R-:W-:Y:S07]  /*60f0*/  LDSM.16.M88.4 R216, [R220+0x5100] ;  /* 0x00510000dcd8783b */ /* 0x000fee0000000200 */
        /* <DEDUP_REMOVED lines=32> */
[----:B------:R-:W2:Y:S07]  /*6300*/  LDSM.16.M88.4 R180, [R224+0x8100] ;  /* 0x00810000e0b4783b */ /* 0x000eae0000000200 */
[-C--:B-1----:R-:W-:Y:S01]  /*6310*/  HMMA.16816.F32.BF16 R4, R176, R204.reuse, R4 ;  /* 0x000000ccb004723c */ /* 0x082fe20000041804 */
[----:B------:R-:W-:Y:S07]  /*6320*/  LDSM.16.M88.4 R200, [R231] ;  /* 0x00000000e7c8783b */ /* 0x000fee0000000200 */
        /* <DEDUP_REMOVED lines=13> */
[----:B------:R-:W1:Y:S07]  /*6400*/  LDSM.16.M88.4 R184, [R232] ;  /* 0x00000000e8b8783b */ /* 0x000e6e0000000200 */
[-C--:B----4-:R-:W-:Y:S08]  /*6410*/  HMMA.16816.F32.BF16 R52, R176, R192.reuse, R52 ;  /* 0x000000c0b034723c */ /* 0x090ff00000041834 */
[C---:B------:R-:W-:Y:S08]  /*6420*/  HMMA.16816.F32.BF16 R56, R208.reuse, R192, R56 ;  /* 0x000000c0d038723c */ /* 0x040ff00000041838 */
[-C--:B------:R-:W-:Y:S01]  /*6430*/  HMMA.16816.F32.BF16 R60, R208, R194.reuse, R60 ;  /* 0x000000c2d03c723c */ /* 0x080fe2000004183c */
[----:B------:R-:W3:Y:S07]  /*6440*/  LDSM.16.M88.4 R208, [R223+0xb100] ;  /* 0x00b10000dfd0783b */ /* 0x000eee0000000200 */
[----:B------:R-:W-:Y:S01]  /*6450*/  HMMA.16816.F32.BF16 R64, R176, R194, R64 ;  /* 0x000000c2b040723c */ /* 0x000fe20000041840 */
[----:B------:R-:W4:Y:S07]  /*6460*/  LDSM.16.M88.4 R176, [R220+0x5500] ;  /* 0x00550000dcb0783b */ /* 0x000f2e0000000200 */
[-C--:B--2---:R-:W-:Y:S01]  /*6470*/  HMMA.16816.F32.BF16 R4, R180, R188.reuse, R4 ;  /* 0x000000bcb404723c */ /* 0x084fe20000041804 */
[----:B------:R-:W-:Y:S07]  /*6480*/  LDSM.16.M88.4 R192, [R229] ;  /* 0x00000000e5c0783b */ /* 0x000fee0000000200 */
        /* <DEDUP_REMOVED lines=19> */
[----:B------:R-:W1:Y:S07]  /*65c0*/  LDSM.16.M88.4 R180, [R220+0x5900] ;  /* 0x00590000dcb4783b */ /* 0x000e6e0000000200 */
[-C--:B------:R-:W-:Y:S01]  /*65d0*/  HMMA.16816.F32.BF16 R4, R212, R216.reuse, R4 ;  /* 0x000000d8d404723c */ /* 0x080fe20000041804 */
[----:B------:R-:W2:Y:S07]  /*65e0*/  LDSM.16.M88.4 R204, [R227] ;  /* 0x00000000e3cc783b */ /* 0x000eae0000000200 */
[C---:B---3--:R-:W-:Y:S08]  /*65f0*/  HMMA.16816.F32.BF16 R8, R208.reuse, R216, R8 ;  /* 0x000000d8d008723c */ /* 0x048ff00000041808 */
[-C--:B------:R-:W-:Y:S08]  /*6600*/  HMMA.16816.F32.BF16 R12, R208, R218.reuse, R12 ;  /* 0x000000dad00c723c */ /* 0x080ff0000004180c */
[C---:B------:R-:W-:Y:S01]  /*6610*/  HMMA.16816.F32.BF16 R16, R212.reuse, R218, R16 ;  /* 0x000000dad410723c */ /* 0x040fe20000041810 */
[----:B------:R-:W3:Y:S01]  /*6620*/  LDSM.16.M88.4 R216, [R226] ;  /* 0x00000000e2d8783b */ /* 0x000ee20000000200 */
[----:B------:R-:W-:Y:S06]  /*6630*/  DEPBAR.LE SB0, 0x0 ;  /* 0x000080000000791a */ /* 0x000fec0000000000 */
[-C--:B----4-:R-:W-:Y:S01]  /*6640*/  HMMA.16816.F32.BF16 R20, R212, R176.reuse, R20 ;  /* 0x000000b0d414723c */ /* 0x090fe20000041814 */
[----:B------:R-:W-:Y:S07]  /*6650*/  BAR.SYNC.DEFER_BLOCKING 0x0 ;  /* 0x0000000000007b1d */ /* 0x000fee0000010000 */
        /* <DEDUP_REMOVED lines=28> */
[----:B------:R-:W-:Y:S01]  /*6820*/  LEA R2, R240, UR11, 0x6 ;  /* 0x0000000bf0027c11 */ /* 0x000fe2000f8e30ff */
[----:B------:R-:W2:Y:S01]  /*6830*/  LDL R0, [R1+0x20] ;  /* 0x0000200001007983 */ /* 0x000ea20000100800 */
[----:B------:R-:W-:Y:S01]  /*6840*/  IADD3 R178, -R239, 0x10, RZ ;  /* 0x00000010efb27810 */ /* 0x000fe20007ffe1ff */
[----:B------:R-:W-:Y:S01]  /*6850*/  IMAD.MOV.U32 R237, RZ, RZ, RZ ;  /* 0x000000ffffed7224 */ /* 0x000fe200078e00ff */
[----:B------:R-:W-:Y:S01]  /*6860*/  IADD3 R176, -R146, 0x10, RZ ;  /* 0x0000001092b07810 */ /* 0x000fe20007ffe1ff */
[----:B------:R-:W3:Y:S01]  /*6870*/  LDL R142, [R1] ;  /* 0x00000000018e7983 */ /* 0x000ee20000100800 */
        /* <DEDUP_REMOVED lines=28> */
[----:B------:R-:W4:Y:S04]  /*6a40*/  SHFL.IDX PT, R3, R3, RZ, 0x1c1f ;  /* 0x001c1fff03037589 */ /* 0x000f2800000e0000 */
[----:B------:R-:W3:Y:S01]  /*6a50*/  SHFL.IDX PT, R141, R141, RZ, 0x1c1f ;  /* 0x001c1fff8d8d7589 */ /* 0x000ee200000e0000 */
[----:B-1---5:R-:W-:Y:S04]  /*6a60*/  IADD3 R178, P1, P0, R178, R0, R151 ;  /* 0x00000000b2b27210 */ /* 0x022fe8000783e097 */
[----:B--2---:R-:W-:Y:S02]  /*6a70*/  IADD3.X R179, RZ, R2, R243, P1, P0 ;  /* 0x00000002ffb37210 */ /* 0x004fe40000fe04f3 */
[----:B------:R-:W-:Y:S04]  /*6a80*/  IADD3 R176, P1, P0, R176, R0, R150 ;  /* 0x00000000b0b07210 */ /* 0x000fe8000783e096 */
[----:B------:R-:W-:Y:S02]  /*6a90*/  IADD3.X R177, RZ, R2, R241, P1, P0 ;  /* 0x00000002ffb17210 */ /* 0x000fe40000fe04f1 */
[C---:B----4-:R-:W-:Y:S02]  /*6aa0*/  IADD3 R182, P1, R3.reuse, R242, RZ ;  /* 0x000000f203b67210 */ /* 0x050fe40007f3e0ff */
[----:B------:R-:W-:Y:S03]  /*6ab0*/  IADD3 R180, P0, R3, R151, RZ ;  /* 0x0000009703b47210 */ /* 0x000fe60007f1e0ff */
[----:B---3--:R-:W-:Y:S01]  /*6ac0*/  IMAD.X R183, R141, 0x1, R149, P1 ;  /* 0x000000018db77824 */ /* 0x008fe200008e0695 */
[----:B------:R-:W-:Y:S01]  /*6ad0*/  IADD3 R150, P1, R3, R150, RZ ;  /* 0x0000009603967210 */ /* 0x000fe20007f3e0ff */
[C---:B------:R-:W-:Y:S01]  /*6ae0*/  IMAD.X R181, R141.reuse, 0x1, R243, P0 ;  /* 0x000000018db57824 */ /* 0x040fe200000e06f3 */
[----:B------:R-:W-:Y:S02]  /*6af0*/  IADD3 R144, P0, R0, R242, RZ ;  /* 0x000000f200907210 */ /* 0x000fe40007f1e0ff */
[----:B------:R1:W-:Y:S01]  /*6b00*/  LDGSTS.E.BYPASS.LTC128B.128 [R142+0x3100], [R182.64], !P6 ;  /* 0x03100000b68e7fae */ /* 0x0003e2000f101d4e */
        /* <DEDUP_REMOVED lines=9> */
.L_x_1571:
[----:B------:R-:W2:Y:S01]  /*6ba0*/  LDL R0, [R1+0x34] ;  /* 0x0000340001007983 */ /* 0x000ea20000100800 */
[----:B------:R-:W-:Y:S01]  /*6bb0*/  PLOP3.LUT P1, PT, PT, PT, UP1, 0x80, 0x0 ;  /* 0x000000000000781c */ /* 0x000fe20003f2f018 */
[----:B-1----:R-:W-:Y:S01]  /*6bc0*/  IMAD.MOV.U32 R142, RZ, RZ, 0x1 ;  /* 0x00000001ff8e7424 */ /* 0x002fe200078e00ff */
        /* <DEDUP_REMOVED lines=9> */
[----:B------:R-:W2:Y:S08]  /*6c60*/  SHFL.IDX PT, R3, R0, 0x1, 0x1c1f ;  /* 0x003c1f0000037f89 */ /* 0x000eb000000e0000 */
[----:B------:R-:W3:Y:S01]  /*6c70*/  SHFL.IDX PT, R2, R0, 0x2, 0x1c1f ;  /* 0x005c1f0000027f89 */ /* 0x000ee200000e0000 */
[C---:B-1----:R-:W-:Y:S07]  /*6c80*/  IMAD.IADD R141, R142.reuse, 0x1, R141 ;  /* 0x000000018e8d7824 */ /* 0x042fee00078e028d */
[----:B------:R-:W1:Y:S01]  /*6c90*/  SHFL.IDX PT, R0, R0, 0x3, 0x1c1f ;  /* 0x007c1f0000007f89 */ /* 0x000e6200000e0000 */
[C---:B------:R-:W-:Y:S02]  /*6ca0*/  ISETP.GT.AND P1, PT, R141.reuse, RZ, PT ;  /* 0x000000ff8d00720c */ /* 0x040fe40003f24270 */
[----:B------:R-:W-:Y:S02]  /*6cb0*/  ISETP.GT.AND P0, PT, R141, 0x1, PT ;  /* 0x000000018d00780c */ /* 0x000fe40003f04270 */
[----:B--2---:R-:W-:Y:S02]  /*6cc0*/  IADD3 R3, R142, R3, RZ ;  /* 0x000000038e037210 */ /* 0x004fe40007ffe0ff */
[----:B-----5:R-:W-:Y:S02]  /*6cd0*/  FSEL R149, R4, -INF , P1 ;  /* 0xff80000004957808 */ /* 0x020fe40000800000 */
[----:B------:R-:W-:Y:S02]  /*6ce0*/  ISETP.GT.AND P1, PT, R3, RZ, PT ;  /* 0x000000ff0300720c */ /* 0x000fe40003f24270 */
[----:B------:R-:W-:Y:S01]  /*6cf0*/  FSEL R151, R5, -INF , P0 ;  /* 0xff80000005977808 */ /* 0x000fe20000000000 */
[----:B---3--:R-:W-:Y:S01]  /*6d00*/  IMAD.IADD R2, R142, 0x1, R2 ;  /* 0x000000018e027824 */ /* 0x008fe200078e0202 */
[----:B------:R-:W-:Y:S02]  /*6d10*/  ISETP.GT.AND P0, PT, R3, 0x1, PT ;  /* 0x000000010300780c */ /* 0x000fe40003f04270 */
[----:B------:R-:W-:Y:S02]  /*6d20*/  FSEL R6, R6, -INF , P1 ;  /* 0xff80000006067808 */ /* 0x000fe40000800000 */
[----:B------:R-:W-:Y:S02]  /*6d30*/  ISETP.GT.AND P1, PT, R141, 0x8, PT ;  /* 0x000000088d00780c */ /* 0x000fe40003f24270 */
[----:B------:R-:W-:Y:S02]  /*6d40*/  FSEL R7, R7, -INF , P0 ;  /* 0xff80000007077808 */ /* 0x000fe40000000000 */
[----:B------:R-:W-:Y:S01]  /*6d50*/  ISETP.GT.AND P0, PT, R141, 0x9, PT ;  /* 0x000000098d00780c */ /* 0x000fe20003f04270 */
[----:B-1----:R-:W-:Y:S01]  /*6d60*/  IMAD.IADD R0, R142, 0x1, R0 ;  /* 0x000000018e007824 */ /* 0x002fe200078e0200 */
        /* <DEDUP_REMOVED lines=14> */
[----:B------:R-:W-:Y:S02]  /*6e50*/  ISETP.GT.AND P0, PT, R3, 0x11, PT ;  /* 0x000000110300780c */ /* 0x000fe40003f04270 */
[----:B------:R-:W-:Y:S02]  /*6e60*/  ISETP.GT.AND P1, PT, R141, 0x18, PT ;  /* 0x000000188d00780c */ /* 0x000fe40003f24270 */
[----:B------:R-:W-:Y:S02]  /*6e70*/  FMNMX.FTZ R146, R16, R146, !PT ;  /* 0x0000009210927209 */ /* 0x000fe40007810000 */
[----:B------:R-:W-:Y:S02]  /*6e80*/  FSEL R189, R23, -INF , P0 ;  /* 0xff80000017bd7808 */ /* 0x000fe40000000000 */
[----:B------:R-:W-:Y:S01]  /*6e90*/  FSEL R192, R32, -INF , P1 ;  /* 0xff80000020c07808 */ /* 0x000fe20000800000 */
[----:B------:R-:W-:Y:S01]  /*6ea0*/  LDSM.16.MT88.4 R20, [R221+0x100] ;  /* 0x00010000dd14783b */ /* 0x000fe20000004200 */
[----:B------:R-:W-:Y:S02]  /*6eb0*/  ISETP.GT.AND P0, PT, R141, 0x19, PT ;  /* 0x000000198d00780c */ /* 0x000fe40003f04270 */
        /* <DEDUP_REMOVED lines=18> */
[----:B------:R-:W-:Y:S01]  /*6fe0*/  ISETP.GT.AND P0, PT, R141, 0x29, PT ;  /* 0x000000298d00780c */ /* 0x000fe20003f04270 */
[----:B------:R-:W-:Y:S01]  /*6ff0*/  LDSM.16.MT88.4 R36, [R222+0x100] ;  /* 0x00010000de24783b */ /* 0x000fe20000004200 */
        /* <DEDUP_REMOVED lines=16> */
[----:B------:R-:W-:Y:S02]  /*7100*/  ISETP.GT.AND P1, PT, R2, RZ, PT ;  /* 0x000000ff0200720c */ /* 0x000fe40003f24270 */
[----:B------:R-:W-:Y:S02]  /*7110*/  FMNMX.FTZ R146, R208, R146, !PT ;  /* 0x00000092d0927209 */ /* 0x000fe40007810000 */
[----:B------:R-:W-:Y:S02]  /*7120*/  FSEL R212, R55, -INF , P0 ;  /* 0xff80000037d47808 */ /* 0x000fe40000000000 */
[----:B------:R-:W-:Y:S01]  /*7130*/  FSEL R8, R8, -INF , P1 ;  /* 0xff80000008087808 */ /* 0x000fe20000800000 */
[----:B------:R-:W-:Y:S01]  /*7140*/  LDSM.16.MT88.4 R52, [R221+0x1100] ;  /* 0x00110000dd34783b */ /* 0x000fe20000004200 */
[----:B------:R-:W-:Y:S02]  /*7150*/  ISETP.GT.AND P0, PT, R2, 0x1, PT ;  /* 0x000000010200780c */ /* 0x000fe40003f04270 */
[----:B------:R-:W-:Y:S02]  /*7160*/  ISETP.GT.AND P1, PT, R0, RZ, PT ;  /* 0x000000ff0000720c */ /* 0x000fe40003f24270 */
        /* <DEDUP_REMOVED lines=9> */
[----:B------:R-:W-:Y:S02]  /*7200*/  FMNMX.FTZ R146, R213, R146, !PT ;  /* 0x00000092d5927209 */ /* 0x000fe40007810000 */
[----:B------:R-:W-:Y:S02]  /*7210*/  FSEL R65, R65, -INF , P0 ;  /* 0xff80000041417808 */ /* 0x000fe40000000000 */
[----:B------:R-:W-:Y:S02]  /*7220*/  FMNMX.FTZ R146, R64, R146, !PT ;  /* 0x0000009240927209 */ /* 0x000fe40007810000 */
[----:B------:R-:W-:Y:S02]  /*7230*/  ISETP.GT.AND P1, PT, R3, 0x38, PT ;  /* 0x000000380300780c */ /* 0x000fe40003f24270 */
[----:B------:R-:W-:Y:S02]  /*7240*/  FMNMX.FTZ R146, R65, R146, !PT ;  /* 0x0000009241927209 */ /* 0x000fe40007810000 */
[----:B------:R-:W-:Y:S02]  /*7250*/  ISETP.GT.AND P0, PT, R3, 0x39, PT ;  /* 0x000000390300780c */ /* 0x000fe40003f04270 */
[----:B------:R-:W-:Y:S01]  /*7260*/  FMNMX.FTZ R145, R6, R143, !PT ;  /* 0x0000008f06917209 */ /* 0x000fe20007810000 */
        /* <DEDUP_REMOVED lines=12> */
[C---:B------:R-:W-:Y:S02]  /*7330*/  ISETP.GT.AND P1, PT, R0.reuse, 0x8, PT ;  /* 0x000000080000780c */ /* 0x040fe40003f24270 */
[----:B------:R-:W-:Y:S02]  /*7340*/  FMNMX.FTZ R145, R19, R145, !PT ;  /* 0x0000009113917209 */ /* 0x000fe40007810000 */
[----:B------:R-:W-:Y:S02]  /*7350*/  FSEL R191, R25, -INF , P0 ;  /* 0xff80000019bf7808 */ /* 0x000fe40000000000 */
[----:B------:R-:W-:Y:S02]  /*7360*/  ISETP.GT.AND P0, PT, R0, 0x11, PT ;  /* 0x000000110000780c */ /* 0x000fe40003f04270 */
[----:B------:R-:W-:Y:S02]  /*7370*/  FSEL R14, R14, -INF , P1 ;  /* 0xff8000000e0e7808 */ /* 0x000fe40000800000 */
[----:B------:R-:W-:Y:S02]  /*7380*/  ISETP.GT.AND P1, PT, R2, 0x10, PT ;  /* 0x000000100200780c */ /* 0x000fe40003f24270 */
[----:B-1----:R-:W-:Y:S02]  /*7390*/  FMNMX.FTZ R146, R3, R146, !PT ;  /* 0x0000009203927209 */ /* 0x002fe40007810000 */
[----:B------:R-:W-:Y:S02]  /*73a0*/  FMNMX.FTZ R145, R188, R145, !PT ;  /* 0x00000091bc917209 */ /* 0x000fe40007810000 */
[----:B------:R-:W-:Y:S01]  /*73b0*/  FSEL R199, R27, -INF , P0 ;  /* 0xff8000001bc77808 */ /* 0x000fe20000000000 */
[----:B------:R-:W1:Y:S01]  /*73c0*/  SHFL.BFLY PT, R4, R146, 0x1, 0x1f ;  /* 0x0c201f0092047f89 */ /* 0x000e6200000e0000 */
        /* <DEDUP_REMOVED lines=27> */
[----:B------:R-:W-:Y:S02]  /*7580*/  FMNMX.FTZ R3, R10, R148, !PT ;  /* 0x000000940a037209 */ /* 0x000fe40007810000 */
[----:B------:R-:W-:Y:S02]  /*7590*/  ISETP.GT.AND P1, PT, R2, 0x28, PT ;  /* 0x000000280200780c */ /* 0x000fe40003f24270 */
[----:B------:R-:W-:Y:S02]  /*75a0*/  FMNMX.FTZ R145, R244, R145, !PT ;  /* 0x00000091f4917209 */ /* 0x000fe40007810000 */
[----:B------:R-:W-:Y:S02]  /*75b0*/  FSEL R243, R47, -INF , P0 ;  /* 0xff8000002ff37808 */ /* 0x000fe40000000000 */
[----:B------:R-:W-:Y:S02]  /*75c0*/  ISETP.GT.AND P0, PT, R2, 0x31, PT ;  /* 0x000000310200780c */ /* 0x000fe40003f04270 */
[----:B------:R-:W-:Y:S02]  /*75d0*/  FSEL R217, R44, -INF , P1 ;  /* 0xff8000002cd97808 */ /* 0x000fe40000800000 */
[----:B------:R-:W-:Y:S02]  /*75e0*/  FMNMX.FTZ R3, R11, R3, !PT ;  /* 0x000000030b037209 */ /* 0x000fe40007810000 */
[----:B------:R-:W-:Y:S02]  /*75f0*/  ISETP.GT.AND P1, PT, R0, 0x28, PT ;  /* 0x000000280000780c */ /* 0x000fe40003f24270 */
[----:B-1----:R-:W-:Y:S02]  /*7600*/  FMNMX.FTZ R146, R146, R4, !PT ;  /* 0x0000000492927209 */ /* 0x002fe40007810000 */
[----:B------:R-:W-:Y:S02]  /*7610*/  FMNMX.FTZ R145, R245, R145, !PT ;  /* 0x00000091f5917209 */ /* 0x000fe40007810000 */
[----:B------:R-:W-:Y:S01]  /*7620*/  FSEL R57, R57, -INF , P0 ;  /* 0xff80000039397808 */ /* 0x000fe20000000000 */
[----:B------:R-:W-:Y:S01]  /*7630*/  FMUL.FTZ R150, R146, c[0x0][0x2d0] ;  /* 0x0000b40092967a20 */ /* 0x000fe20000410000 */
[----:B------:R-:W-:Y:S02]  /*7640*/  ISETP.GT.AND P0, PT, R2, 0x39, PT ;  /* 0x000000390200780c */ /* 0x000fe40003f04270 */
[----:B------:R-:W-:Y:S02]  /*7650*/  FMNMX.FTZ R3, R14, R3, !PT ;  /* 0x000000030e037209 */ /* 0x000fe40007810000 */
[----:B------:R-:W-:Y:S02]  /*7660*/  FSEL R239, R46, -INF , P1 ;  /* 0xff8000002eef7808 */ /* 0x000fe40000800000 */
[----:B------:R-:W-:Y:S02]  /*7670*/  ISETP.GT.AND P1, PT, R2, 0x30, PT ;  /* 0x000000300200780c */ /* 0x000fe40003f24270 */
[----:B------:R-:W-:Y:S02]  /*7680*/  FMNMX.FTZ R145, R211, R145, !PT ;  /* 0x00000091d3917209 */ /* 0x000fe40007810000 */
[----:B------:R-:W-:Y:S02]  /*7690*/  FSEL R61, R61, -INF , P0 ;  /* 0xff8000003d3d7808 */ /* 0x000fe40000000000 */
[----:B------:R-:W-:Y:S02]  /*76a0*/  FSETP.NEU.FTZ.AND P0, PT, R146, -INF , PT ;  /* 0xff8000009200780b */ /* 0x000fe40003f1d000 */
[----:B------:R-:W-:Y:S02]  /*76b0*/  FMNMX.FTZ R3, R15, R3, !PT ;  /* 0x000000030f037209 */ /* 0x000fe40007810000 */
[----:B------:R-:W-:Y:S02]  /*76c0*/  FSEL R56, R56, -INF , P1 ;  /* 0xff80000038387808 */ /* 0x000fe40000800000 */
[----:B------:R-:W-:Y:S02]  /*76d0*/  ISETP.GT.AND P1, PT, R2, 0x38, PT ;  /* 0x000000380200780c */ /* 0x000fe40003f24270 */
[----:B------:R-:W-:Y:S02]  /*76e0*/  FMNMX.FTZ R145, R212, R145, !PT ;  /* 0x00000091d4917209 */ /* 0x000fe40007810000 */
[----:B------:R-:W-:Y:S02]  /*76f0*/  FSEL R150, R150, RZ, P0 ;  /* 0x000000ff96967208 */ /* 0x000fe40000000000 */
[----:B------:R-:W-:Y:S02]  /*7700*/  FSEL R60, R60, -INF , P1 ;  /* 0xff8000003c3c7808 */ /* 0x000fe40000800000 */
[----:B------:R-:W-:Y:S01]  /*7710*/  FMNMX.FTZ R3, R198, R3, !PT ;  /* 0x00000003c6037209 */ /* 0x000fe20007810000 */
[--C-:B------:R-:W-:Y:S01]  /*7720*/  FFMA.FTZ R2, R149, c[0x0][0x2d0], -R150.reuse ;  /* 0x0000b40095027a23 */ /* 0x100fe20000010896 */
[----:B------:R-:W-:Y:S02]  /*7730*/  ISETP.GT.AND P1, PT, R0, 0x30, PT ;  /* 0x000000300000780c */ /* 0x000fe40003f24270 */
[----:B------:R-:W-:Y:S01]  /*7740*/  FMNMX.FTZ R145, R66, R145, !PT ;  /* 0x0000009142917209 */ /* 0x000fe20007810000 */
[----:B------:R1:W-:Y:S01]  /*7750*/  MUFU.EX2 R252, R2 ;  /* 0x0000000200fc7308 */ /* 0x0003e20000000800 */
[----:B------:R-:W-:Y:S02]  /*7760*/  FSEL R58, R58, -INF , P1 ;  /* 0xff8000003a3a7808 */ /* 0x000fe40000800000 */
[----:B------:R-:W-:Y:S02]  /*7770*/  ISETP.GT.AND P1, PT, R0, 0x31, PT ;  /* 0x000000310000780c */ /* 0x000fe40003f24270 */
[----:B------:R-:W-:Y:S02]  /*7780*/  FMNMX.FTZ R3, R199, R3, !PT ;  /* 0x00000003c7037209 */ /* 0x000fe40007810000 */
[----:B------:R-:W-:Y:S02]  /*7790*/  FMNMX.FTZ R145, R67, R145, !PT ;  /* 0x0000009143917209 */ /* 0x000fe40007810000 */
[----:B------:R-:W-:Y:S02]  /*77a0*/  FSEL R59, R59, -INF , P1 ;  /* 0xff8000003b3b7808 */ /* 0x000fe40000800000 */
[----:B------:R-:W-:Y:S01]  /*77b0*/  FMNMX.FTZ R3, R200, R3, !PT ;  /* 0x00000003c8037209 */ /* 0x000fe20007810000 */
[----:B------:R-:W2:Y:S01]  /*77c0*/  SHFL.BFLY PT, R5, R145, 0x2, 0x1f ;  /* 0x0c401f0091057f89 */ /* 0x000ea200000e0000 */
[----:B------:R-:W-:Y:S02]  /*77d0*/  ISETP.GT.AND P1, PT, R0, 0x38, PT ;  /* 0x000000380000780c */ /* 0x000fe40003f24270 */
[----:B------:R-:W-:Y:S02]  /*77e0*/  FMNMX.FTZ R144, R8, R147, !PT ;  /* 0x0000009308907209 */ /* 0x000fe40007810000 */
[----:B------:R-:W-:Y:S02]  /*77f0*/  FSEL R62, R62, -INF , P1 ;  /* 0xff8000003e3e7808 */ /* 0x000fe40000800000 */
[----:B------:R-:W-:Y:S02]  /*7800*/  FMNMX.FTZ R3, R201, R3, !PT ;  /* 0x00000003c9037209 */ /* 0x000fe40007810000 */
[----:B------:R-:W-:Y:S01]  /*7810*/  ISETP.GT.AND P1, PT, R0, 0x39, PT ;  /* 0x000000390000780c */ /* 0x000fe20003f24270 */
[--C-:B------:R-:W-:Y:S01]  /*7820*/  FFMA.FTZ R0, R151, c[0x0][0x2d0], -R150.reuse ;  /* 0x0000b40097007a23 */ /* 0x100fe20000010896 */
[----:B------:R-:W-:Y:S02]  /*7830*/  FMNMX.FTZ R144, R9, R144, !PT ;  /* 0x0000009009907209 */ /* 0x000fe40007810000 */
[----:B------:R-:W-:Y:S01]  /*7840*/  FMNMX.FTZ R3, R216, R3, !PT ;  /* 0x00000003d8037209 */ /* 0x000fe20007810000 */
[----:B------:R3:W-:Y:S01]  /*7850*/  MUFU.EX2 R48, R0 ;  /* 0x0000000000307308 */ /* 0x0007e20000000800 */
[----:B------:R-:W-:Y:S02]  /*7860*/  FMNMX.FTZ R144, R12, R144, !PT ;  /* 0x000000900c907209 */ /* 0x000fe40007810000 */
[----:B------:R-:W-:Y:S02]  /*7870*/  FMNMX.FTZ R3, R218, R3, !PT ;  /* 0x00000003da037209 */ /* 0x000fe40007810000 */
[----:B------:R-:W-:Y:S02]  /*7880*/  FMNMX.FTZ R144, R13, R144, !PT ;  /* 0x000000900d907209 */ /* 0x000fe40007810000 */
[----:B------:R-:W-:Y:S02]  /*7890*/  FMNMX.FTZ R3, R239, R3, !PT ;  /* 0x00000003ef037209 */ /* 0x000fe40007810000 */
[----:B------:R-:W-:Y:S02]  /*78a0*/  FMNMX.FTZ R144, R190, R144, !PT ;  /* 0x00000090be907209 */ /* 0x000fe40007810000 */
[----:B------:R-:W-:Y:S02]  /*78b0*/  FMNMX.FTZ R3, R243, R3, !PT ;  /* 0x00000003f3037209 */ /* 0x000fe40007810000 */
[----:B------:R-:W-:Y:S02]  /*78c0*/  FMNMX.FTZ R144, R191, R144, !PT ;  /* 0x00000090bf907209 */ /* 0x000fe40007810000 */
[----:B-1----:R-:W-:Y:S01]  /*78d0*/  FMNMX.FTZ R2, R58, R3, !PT ;  /* 0x000000033a027209 */ /* 0x002fe20007810000 */
[--C-:B------:R-:W-:Y:S01]  /*78e0*/  FFMA.FTZ R3, R17, c[0x0][0x2d0], -R150.reuse ;  /* 0x0000b40011037a23 */ /* 0x100fe20000010896 */
[----:B------:R-:W-:Y:S02]  /*78f0*/  FMNMX.FTZ R144, R194, R144, !PT ;  /* 0x00000090c2907209 */ /* 0x000fe40007810000 */
[----:B--2---:R-:W-:Y:S01]  /*7900*/  FMNMX.FTZ R145, R145, R5, !PT ;  /* 0x0000000591917209 */ /* 0x004fe20007810000 */
[----:B------:R-:W-:Y:S01]  /*7910*/  MUFU.EX2 R247, R3 ;  /* 0x0000000300f77308 */ /* 0x000fe20000000800 */
[----:B------:R-:W-:Y:S02]  /*7920*/  FMNMX.FTZ R2, R59, R2, !PT ;  /* 0x000000023b027209 */ /* 0x000fe40007810000 */
[----:B------:R-:W-:Y:S01]  /*7930*/  FMNMX.FTZ R144, R195, R144, !PT ;  /* 0x00000090c3907209 */ /* 0x000fe20007810000 */
[----:B------:R-:W1:Y:S01]  /*7940*/  SHFL.BFLY PT, R5, R145, 0x1, 0x1f ;  /* 0x0c201f0091057f89 */ /* 0x000e6200000e0000 */
[----:B---3--:R-:W-:Y:S01]  /*7950*/  FMNMX.FTZ R0, R62, R2, !PT ;  /* 0x000000023e007209 */ /* 0x008fe20007810000 */
[----:B------:R-:W-:Y:S01]  /*7960*/  FFMA.FTZ R2, R16, c[0x0][0x2d0], -R150 ;  /* 0x0000b40010027a23 */ /* 0x000fe20000010896 */
[----:B------:R-:W-:Y:S02]  /*7970*/  FMNMX.FTZ R144, R202, R144, !PT ;  /* 0x00000090ca907209 */ /* 0x000fe40007810000 */
[----:B------:R-:W-:Y:S01]  /*7980*/  FSEL R149, R63, -INF , P1 ;  /* 0xff8000003f957808 */ /* 0x000fe20000800000 */
[----:B------:R2:W-:Y:S01]  /*7990*/  MUFU.EX2 R176, R2 ;  /* 0x0000000200b07308 */ /* 0x0005e20000000800 */
[----:B------:R-:W-:Y:S02]  /*79a0*/  FMNMX.FTZ R144, R204, R144, !PT ;  /* 0x00000090cc907209 */ /* 0x000fe40007810000 */
[----:B------:R-:W-:Y:S02]  /*79b0*/  FMNMX.FTZ R0, R149, R0, !PT ;  /* 0x0000000095007209 */ /* 0x000fe40007810000 */
[----:B------:R-:W-:Y:S04]  /*79c0*/  FMNMX.FTZ R144, R217, R144, !PT ;  /* 0x00000090d9907209 */ /* 0x000fe80007810000 */
[----:B------:R-:W-:Y:S04]  /*79d0*/  FMNMX.FTZ R144, R241, R144, !PT ;  /* 0x00000090f1907209 */ /* 0x000fe80007810000 */
[----:B------:R-:W-:Y:S04]  /*79e0*/  FMNMX.FTZ R144, R56, R144, !PT ;  /* 0x0000009038907209 */ /* 0x000fe80007810000 */
[----:B------:R-:W-:Y:S02]  /*79f0*/  FMNMX.FTZ R144, R57, R144, !PT ;  /* 0x0000009039907209 */ /* 0x000fe40007810000 */
[----:B-1----:R-:W-:Y:S02]  /*7a00*/  FMNMX.FTZ R145, R145, R5, !PT ;  /* 0x0000000591917209 */ /* 0x002fe40007810000 */
[----:B------:R-:W-:Y:S02]  /*7a10*/  FMNMX.FTZ R144, R60, R144, !PT ;  /* 0x000000903c907209 */ /* 0x000fe40007810000 */
[C---:B------:R-:W-:Y:S01]  /*7a20*/  FSETP.NEU.FTZ.AND P1, PT, R145.reuse, -INF , PT ;  /* 0xff8000009100780b */ /* 0x040fe20003f3d000 */
[----:B--2---:R-:W1:Y:S01]  /*7a30*/  SHFL.BFLY PT, R2, R0, 0x2, 0x1f ;  /* 0x0c401f0000027f89 */ /* 0x004e6200000e0000 */
[----:B------:R-:W-:Y:S01]  /*7a40*/  FMUL.FTZ R151, R145, c[0x0][0x2d0] ;  /* 0x0000b40091977a20 */ /* 0x000fe20000410000 */
[----:B------:R-:W-:Y:S04]  /*7a50*/  FMNMX.FTZ R144, R61, R144, !PT ;  /* 0x000000903d907209 */ /* 0x000fe80007810000 */
[----:B------:R-:W-:Y:S02]  /*7a60*/  FSEL R151, R151, RZ, P1 ;  /* 0x000000ff97977208 */ /* 0x000fe40000800000 */
[----:B------:R-:W2:Y:S03]  /*7a70*/  SHFL.BFLY PT, R4, R144, 0x2, 0x1f ;  /* 0x0c401f0090047f89 */ /* 0x000ea600000e0000 */
[--C-:B------:R-:W-:Y:S04]  /*7a80*/  FFMA.FTZ R3, R6, c[0x0][0x2d0], -R151.reuse ;  /* 0x0000b40006037a23 */ /* 0x100fe80000010897 */
[----:B------:R3:W-:Y:S01]  /*7a90*/  MUFU.EX2 R251, R3 ;  /* 0x0000000300fb7308 */ /* 0x0007e20000000800 */
[----:B-1----:R-:W-:Y:S01]  /*7aa0*/  FMNMX.FTZ R0, R0, R2, !PT ;  /* 0x0000000200007209 */ /* 0x002fe20007810000 */
[--C-:B------:R-:W-:Y:S08]  /*7ab0*/  FFMA.FTZ R2, R18, c[0x0][0x2d0], -R151.reuse ;  /* 0x0000b40012027a23 */ /* 0x100ff00000010897 */
[----:B------:R1:W-:Y:S01]  /*7ac0*/  MUFU.EX2 R219, R2 ;  /* 0x0000000200db7308 */ /* 0x0003e20000000800 */
[----:B--2---:R-:W-:Y:S05]  /*7ad0*/  FMNMX.FTZ R144, R144, R4, !PT ;  /* 0x0000000490907209 */ /* 0x004fea0007810000 */
[----:B------:R-:W2:Y:S01]  /*7ae0*/  SHFL.BFLY PT, R4, R144, 0x1, 0x1f ;  /* 0x0c201f0090047f89 */ /* 0x000ea200000e0000 */
[--C-:B---3--:R-:W-:Y:S04]  /*7af0*/  FFMA.FTZ R3, R7, c[0x0][0x2d0], -R151.reuse ;  /* 0x0000b40007037a23 */ /* 0x108fe80000010897 */
[----:B------:R3:W-:Y:S03]  /*7b00*/  MUFU.EX2 R242, R3 ;  /* 0x0000000300f27308 */ /* 0x0007e60000000800 */
[----:B-1----:R-:W1:Y:S01]  /*7b10*/  SHFL.BFLY PT, R2, R0, 0x1, 0x1f ;  /* 0x0c201f0000027f89 */ /* 0x002e6200000e0000 */
[----:B--2---:R-:W-:Y:S01]  /*7b20*/  FMNMX.FTZ R144, R144, R4, !PT ;  /* 0x0000000490907209 */ /* 0x004fe20007810000 */
[----:B------:R-:W-:Y:S04]  /*7b30*/  FFMA.FTZ R4, R19, c[0x0][0x2d0], -R151 ;  /* 0x0000b40013047a23 */ /* 0x000fe80000010897 */
[----:B------:R-:W-:Y:S01]  /*7b40*/  FMUL.FTZ R184, R144, c[0x0][0x2d0] ;  /* 0x0000b40090b87a20 */ /* 0x000fe20000410000 */
[----:B---3--:R-:W-:Y:S01]  /*7b50*/  FSEL R3, R146, RZ, P0 ;  /* 0x000000ff92037208 */ /* 0x008fe20000000000 */
[----:B------:R2:W3:Y:S01]  /*7b60*/  MUFU.EX2 R250, R4 ;  /* 0x0000000400fa7308 */ /* 0x0004e20000000800 */
[----:B------:R-:W-:Y:S04]  /*7b70*/  FSETP.NEU.FTZ.AND P0, PT, R144, -INF , PT ;  /* 0xff8000009000780b */ /* 0x000fe80003f1d000 */
[----:B------:R-:W-:Y:S02]  /*7b80*/  FSEL R184, R184, RZ, P0 ;  /* 0x000000ffb8b87208 */ /* 0x000fe40000000000 */
[----:B-1----:R-:W-:Y:S03]  /*7b90*/  FMNMX.FTZ R142, R2, R0, !PT ;  /* 0x00000000028e7209 */ /* 0x002fe60007810000 */
[--C-:B------:R-:W-:Y:S01]  /*7ba0*/  FFMA.FTZ R0, R12, c[0x0][0x2d0], -R184.reuse ;  /* 0x0000b4000c007a23 */ /* 0x100fe200000108b8 */
[----:B------:R-:W-:Y:S02]  /*7bb0*/  FSEL R2, R145, RZ, P1 ;  /* 0x000000ff91027208 */ /* 0x000fe40000800000 */
[C---:B------:R-:W-:Y:S01]  /*7bc0*/  FSETP.NEU.FTZ.AND P1, PT, R142.reuse, -INF , PT ;  /* 0xff8000008e00780b */ /* 0x040fe20003f3d000 */
[----:B------:R1:W-:Y:S01]  /*7bd0*/  MUFU.EX2 R215, R0 ;  /* 0x0000000000d77308 */ /* 0x0003e20000000800 */
[----:B------:R-:W-:Y:S05]  /*7be0*/  FMUL.FTZ R185, R142, c[0x0][0x2d0] ;  /* 0x0000b4008eb97a20 */ /* 0x000fea0000410000 */
[----:B------:R-:W-:Y:S01]  /*7bf0*/  FSEL R185, R185, RZ, P1 ;  /* 0x000000ffb9b97208 */ /* 0x000fe20000800000 */
[--C-:B--2---:R-:W-:Y:S01]  /*7c00*/  FFMA.FTZ R4, R8, c[0x0][0x2d0], -R184.reuse ;  /* 0x0000b40008047a23 */ /* 0x104fe200000108b8 */
[----:B---3--:R-:W-:Y:S03]  /*7c10*/  F2FP.BF16.PACK_AB R179, R250, R219 ;  /* 0x000000dbfab3723e */ /* 0x008fe600000010ff */
[--C-:B------:R-:W-:Y:S01]  /*7c20*/  FFMA.FTZ R5, R10, c[0x0][0x2d0], -R185.reuse ;  /* 0x0000b4000a057a23 */ /* 0x100fe200000108b9 */
[----:B------:R2:W-:Y:S01]  /*7c30*/  MUFU.EX2 R177, R4 ;  /* 0x0000000400b17308 */ /* 0x0005e20000000800 */
[--C-:B-1----:R-:W-:Y:S09]  /*7c40*/  FFMA.FTZ R0, R13, c[0x0][0x2d0], -R184.reuse ;  /* 0x0000b4000d007a23 */ /* 0x102ff200000108b8 */
[----:B------:R-:W-:Y:S10]  /*7c50*/  MUFU.EX2 R181, R5 ;  /* 0x0000000500b57308 */ /* 0x000ff40000000800 */
[----:B------:R1:W-:Y:S01]  /*7c60*/  MUFU.EX2 R249, R0 ;  /* 0x0000000000f97308 */ /* 0x0003e20000000800 */
[----:B--2---:R-:W-:Y:S09]  /*7c70*/  FFMA.FTZ R4, R9, c[0x0][0x2d0], -R184 ;  /* 0x0000b40009047a23 */ /* 0x004ff200000108b8 */
[----:B------:R2:W-:Y:S01]  /*7c80*/  MUFU.EX2 R246, R4 ;  /* 0x0000000400f67308 */ /* 0x0005e20000000800 */
[--C-:B-1----:R-:W-:Y:S09]  /*7c90*/  FFMA.FTZ R0, R14, c[0x0][0x2d0], -R185.reuse ;  /* 0x0000b4000e007a23 */ /* 0x102ff200000108b9 */
[----:B------:R1:W-:Y:S01]  /*7ca0*/  MUFU.EX2 R214, R0 ;  /* 0x0000000000d67308 */ /* 0x0003e20000000800 */
[--C-:B--2---:R-:W-:Y:S09]  /*7cb0*/  FFMA.FTZ R4, R11, c[0x0][0x2d0], -R185.reuse ;  /* 0x0000b4000b047a23 */ /* 0x104ff200000108b9 */
[----:B------:R-:W-:Y:S01]  /*7cc0*/  MUFU.EX2 R182, R4 ;  /* 0x0000000400b67308 */ /* 0x000fe20000000800 */
[----:B-1----:R-:W-:Y:S09]  /*7cd0*/  FFMA.FTZ R0, R15, c[0x0][0x2d0], -R185 ;  /* 0x0000b4000f007a23 */ /* 0x002ff200000108b9 */
[----:B------:R1:W2:Y:S02]  /*7ce0*/  MUFU.EX2 R248, R0 ;  /* 0x0000000000f87308 */ /* 0x0002a40000000800 */
[----:B-1----:R-:W-:Y:S01]  /*7cf0*/  FADD.FTZ R0, -R3, R140 ;  /* 0x0000008c03007221 */ /* 0x002fe20000010100 */
[----:B--2---:R-:W-:Y:S03]  /*7d00*/  F2FP.BF16.PACK_AB R183, R248, R214 ;  /* 0x000000d6f8b7723e */ /* 0x004fe600000010ff */
[----:B------:R-:W-:Y:S04]  /*7d10*/  FMUL.FTZ R0, R0, c[0x0][0x2d0] ;  /* 0x0000b40000007a20 */ /* 0x000fe80000410000 */
[----:B------:R1:W2:Y:S02]  /*7d20*/  MUFU.EX2 R141, R0 ;  /* 0x00000000008d7308 */ /* 0x0002a40000000800 */
[----:B-1----:R-:W-:Y:S01]  /*7d30*/  FADD.FTZ R0, -R2, R143 ;  /* 0x0000008f02007221 */ /* 0x002fe20000010100 */
[----:B------:R-:W-:Y:S01]  /*7d40*/  FSEL R2, R144, RZ, P0 ;  /* 0x000000ff90027208 */ /* 0x000fe20000000000 */
[----:B--2---:R-:W-:Y:S01]  /*7d50*/  FMUL.FTZ R4, R141, R152 ;  /* 0x000000988d047220 */ /* 0x004fe20000410000 */
[----:B------:R-:W-:Y:S01]  /*7d60*/  MOV R143, R177 ;  /* 0x000000b1008f7202 */ /* 0x000fe20000000f00 */
[----:B------:R-:W-:Y:S01]  /*7d70*/  FMUL.FTZ R0, R0, c[0x0][0x2d0] ;  /* 0x0000b40000007a20 */ /* 0x000fe20000410000 */
[----:B------:R-:W-:Y:S01]  /*7d80*/  F2FP.BF16.PACK_AB R177, R242, R251 ;  /* 0x000000fbf2b1723e */ /* 0x000fe200000010ff */
[----:B------:R-:W-:Y:S01]  /*7d90*/  IMAD.MOV.U32 R152, RZ, RZ, R182 ;  /* 0x000000ffff987224 */ /* 0x000fe200078e00b6 */
[----:B------:R-:W-:Y:S01]  /*7da0*/  F2FP.BF16.PACK_AB R182, R249, R215 ;  /* 0x000000d7f9b6723e */ /* 0x000fe200000010ff */
[----:B------:R1:W2:Y:S01]  /*7db0*/  MUFU.EX2 R140, R0 ;  /* 0x00000000008c7308 */ /* 0x0002a20000000800 */
[----:B------:R-:W-:Y:S01]  /*7dc0*/  F2FP.BF16.PACK_AB R180, R246, R143 ;  /* 0x0000008ff6b4723e */ /* 0x000fe200000010ff */
[C---:B------:R-:W-:Y:S01]  /*7dd0*/  FMUL.FTZ R5, R141.reuse, R153 ;  /* 0x000000998d057220 */ /* 0x040fe20000410000 */
[----:B------:R-:W-:Y:S01]  /*7de0*/  MOV R153, R246 ;  /* 0x000000f600997202 */ /* 0x000fe20000000f00 */
[C---:B------:R-:W-:Y:S01]  /*7df0*/  FMUL.FTZ R16, R141.reuse, R164 ;  /* 0x000000a48d107220 */ /* 0x040fe20000410000 */
[----:B------:R-:W-:Y:S01]  /*7e00*/  ISETP.GT.AND P0, PT, R240, UR4, PT ;  /* 0x00000004f0007c0c */ /* 0x000fe2000bf04270 */
[C---:B------:R-:W-:Y:S01]  /*7e10*/  FMUL.FTZ R17, R141.reuse, R165 ;  /* 0x000000a58d117220 */ /* 0x040fe20000410000 */
[----:B------:R-:W-:Y:S01]  /*7e20*/  MOV R165, R59 ;  /* 0x0000003b00a57202 */ /* 0x000fe20000000f00 */
[C---:B------:R-:W-:Y:S02]  /*7e30*/  FMUL.FTZ R32, R141.reuse, R112 ;  /* 0x000000708d207220 */ /* 0x040fe40000410000 */
[C---:B------:R-:W-:Y:S02]  /*7e40*/  FMUL.FTZ R33, R141.reuse, R113 ;  /* 0x000000718d217220 */ /* 0x040fe40000410000 */
[C---:B------:R-:W-:Y:S02]  /*7e50*/  FMUL.FTZ R49, R141.reuse, R125 ;  /* 0x0000007d8d317220 */ /* 0x040fe40000410000 */
[----:B------:R-:W-:Y:S02]  /*7e60*/  IMAD.MOV.U32 R164, RZ, RZ, R61 ;  /* 0x000000ffffa47224 */ /* 0x000fe400078e003d */
[----:B------:R-:W-:Y:S02]  /*7e70*/  IMAD.MOV.U32 R125, RZ, RZ, R64 ;  /* 0x000000ffff7d7224 */ /* 0x000fe400078e0040 */
[C---:B------:R-:W-:Y:S02]  /*7e80*/  FMUL.FTZ R64, R141.reuse, R136 ;  /* 0x000000888d407220 */ /* 0x040fe40000410000 */
[C---:B------:R-:W-:Y:S02]  /*7e90*/  FMUL.FTZ R68, R141.reuse, R68 ;  /* 0x000000448d447220 */ /* 0x040fe40000410000 */
[----:B------:R-:W-:Y:S02]  /*7ea0*/  FMUL.FTZ R69, R141, R69 ;  /* 0x000000458d457220 */ /* 0x000fe40000410000 */
[----:B-1----:R-:W-:Y:S01]  /*7eb0*/  FADD.FTZ R0, -R2, R147 ;  /* 0x0000009302007221 */ /* 0x002fe20000010100 */
[----:B------:R-:W-:Y:S01]  /*7ec0*/  FSEL R2, R142, RZ, P1 ;  /* 0x000000ff8e027208 */ /* 0x000fe20000800000 */
[----:B--2---:R-:W-:Y:S02]  /*7ed0*/  FMUL.FTZ R18, R140, R166 ;  /* 0x000000a68c127220 */ /* 0x004fe40000410000 */
[----:B------:R-:W-:Y:S02]  /*7ee0*/  FMUL.FTZ R0, R0, c[0x0][0x2d0] ;  /* 0x0000b40000007a20 */ /* 0x000fe40000410000 */
[----:B------:R-:W-:Y:S02]  /*7ef0*/  IMAD.MOV.U32 R166, RZ, RZ, R249 ;  /* 0x000000ffffa67224 */ /* 0x000fe400078e00f9 */
[----:B------:R1:W2:Y:S01]  /*7f00*/  MUFU.EX2 R3, R0 ;  /* 0x0000000000037308 */ /* 0x0002a20000000800 */
[C---:B------:R-:W-:Y:S01]  /*7f10*/  FMUL.FTZ R19, R140.reuse, R167 ;  /* 0x000000a78c137220 */ /* 0x040fe20000410000 */
[----:B------:R-:W-:Y:S01]  /*7f20*/  MOV R167, R248 ;  /* 0x000000f800a77202 */ /* 0x000fe20000000f00 */
[C---:B------:R-:W-:Y:S02]  /*7f30*/  FMUL.FTZ R6, R140.reuse, R154 ;  /* 0x0000009a8c067220 */ /* 0x040fe40000410000 */
[----:B------:R-:W-:Y:S02]  /*7f40*/  IMAD.MOV.U32 R154, RZ, RZ, R242 ;  /* 0x000000ffff9a7224 */ /* 0x000fe400078e00f2 */
[C---:B------:R-:W-:Y:S01]  /*7f50*/  FMUL.FTZ R50, R140.reuse, R126 ;  /* 0x0000007e8c327220 */ /* 0x040fe20000410000 */
[----:B------:R-:W-:Y:S01]  /*7f60*/  MOV R126, R212 ;  /* 0x000000d4007e7202 */ /* 0x000fe20000000f00 */
[C---:B------:R-:W-:Y:S02]  /*7f70*/  FMUL.FTZ R51, R140.reuse, R127 ;  /* 0x0000007f8c337220 */ /* 0x040fe40000410000 */
[----:B------:R-:W-:Y:S02]  /*7f80*/  IMAD.MOV.U32 R127, RZ, RZ, R211 ;  /* 0x000000ffff7f7224 */ /* 0x000fe400078e00d3 */
[C---:B------:R-:W-:Y:S01]  /*7f90*/  FMUL.FTZ R7, R140.reuse, R155 ;  /* 0x0000009b8c077220 */ /* 0x040fe20000410000 */
[----:B------:R-:W-:Y:S01]  /*7fa0*/  MOV R155, R181 ;  /* 0x000000b5009b7202 */ /* 0x000fe20000000f00 */
[C---:B------:R-:W-:Y:S02]  /*7fb0*/  FMUL.FTZ R34, R140.reuse, R114 ;  /* 0x000000728c227220 */ /* 0x040fe40000410000 */
[----:B------:R-:W-:Y:S01]  /*7fc0*/  FMUL.FTZ R35, R140, R115 ;  /* 0x000000738c237220 */ /* 0x000fe20000410000 */
[----:B------:R-:W-:Y:S01]  /*7fd0*/  F2FP.BF16.PACK_AB R181, R152, R155 ;  /* 0x0000009b98b5723e */ /* 0x000fe200000010ff */
[----:B------:R-:W-:Y:S01]  /*7fe0*/  IMAD.MOV.U32 R147, RZ, RZ, R60 ;  /* 0x000000ffff937224 */ /* 0x000fe200078e003c */
[----:B------:R-:W-:Y:S01]  /*7ff0*/  LDSM.16.MT88.4 R112, [R222+0x500] ;  /* 0x00050000de70783b */ /* 0x000fe20000004200 */
[C---:B------:R-:W-:Y:S02]  /*8000*/  FMUL.FTZ R70, R140.reuse, R70 ;  /* 0x000000468c467220 */ /* 0x040fe40000410000 */
[----:B------:R-:W-:Y:S02]  /*8010*/  FMUL.FTZ R71, R140, R71 ;  /* 0x000000478c477220 */ /* 0x000fe40000410000 */
[----:B-1----:R-:W-:Y:S02]  /*8020*/  FADD.FTZ R0, -R2, R148 ;  /* 0x0000009402007221 */ /* 0x002fe40000010100 */
[----:B------:R-:W-:Y:S02]  /*8030*/  FFMA.FTZ R2, R186, c[0x0][0x2d0], -R150 ;  /* 0x0000b400ba027a23 */ /* 0x000fe40000010896 */
[----:B------:R-:W-:Y:S02]  /*8040*/  FMUL.FTZ R0, R0, c[0x0][0x2d0] ;  /* 0x0000b40000007a20 */ /* 0x000fe40000410000 */
[----:B------:R1:W-:Y:S01]  /*8050*/  MUFU.EX2 R44, R2 ;  /* 0x00000002002c7308 */ /* 0x0003e20000000800 */
[C---:B--2---:R-:W-:Y:S02]  /*8060*/  FMUL.FTZ R13, R3.reuse, R161 ;  /* 0x000000a1030d7220 */ /* 0x044fe40000410000 */
[----:B------:R-:W-:Y:S01]  /*8070*/  IMAD.MOV.U32 R148, RZ, RZ, R176 ;  /* 0x000000ffff947224 */ /* 0x000fe200078e00b0 */
[----:B------:R-:W-:Y:S01]  /*8080*/  F2FP.BF16.PACK_AB R176, R48, R252 ;  /* 0x000000fc30b0723e */ /* 0x000fe200000010ff */
[----:B------:R-:W-:Y:S02]  /*8090*/  IMAD.MOV.U32 R161, RZ, RZ, R252 ;  /* 0x000000ffffa17224 */ /* 0x000fe400078e00fc */
[----:B------:R-:W-:Y:S01]  /*80a0*/  FMUL.FTZ R8, R3, R156 ;  /* 0x0000009c03087220 */ /* 0x000fe20000410000 */
[----:B------:R-:W-:Y:S01]  /*80b0*/  F2FP.BF16.PACK_AB R178, R247, R148 ;  /* 0x00000094f7b2723e */ /* 0x000fe200000010ff */
[----:B------:R-:W-:Y:S01]  /*80c0*/  IMAD.MOV.U32 R156, RZ, RZ, R247 ;  /* 0x000000ffff9c7224 */ /* 0x000fe200078e00f7 */
[----:B------:R-:W2:Y:S01]  /*80d0*/  MUFU.EX2 R0, R0 ;  /* 0x0000000000007308 */ /* 0x000ea20000000800 */
[C---:B------:R-:W-:Y:S01]  /*80e0*/  FMUL.FTZ R9, R3.reuse, R157 ;  /* 0x0000009d03097220 */ /* 0x040fe20000410000 */
[----:B------:R-:W-:Y:S01]  /*80f0*/  MOV R157, R214 ;  /* 0x000000d6009d7202 */ /* 0x000fe20000000f00 */
[C---:B------:R-:W-:Y:S02]  /*8100*/  FMUL.FTZ R24, R3.reuse, R104 ;  /* 0x0000006803187220 */ /* 0x040fe40000410000 */
[-C--:B------:R-:W-:Y:S01]  /*8110*/  HMMA.16816.F32.BF16 R4, R176, R20.reuse, R4 ;  /* 0x00000014b004723c */ /* 0x080fe20000041804 */
[C---:B------:R-:W-:Y:S02]  /*8120*/  FMUL.FTZ R12, R3.reuse, R160 ;  /* 0x000000a0030c7220 */ /* 0x040fe40000410000 */
[C---:B------:R-:W-:Y:S02]  /*8130*/  FMUL.FTZ R25, R3.reuse, R105 ;  /* 0x0000006903197220 */ /* 0x040fe40000410000 */
[C---:B------:R-:W-:Y:S02]  /*8140*/  FMUL.FTZ R28, R3.reuse, R108 ;  /* 0x0000006c031c7220 */ /* 0x040fe40000410000 */
[----:B------:R-:W-:Y:S02]  /*8150*/  FMUL.FTZ R29, R3, R109 ;  /* 0x0000006d031d7220 */ /* 0x000fe40000410000 */
[----:B-1----:R-:W-:Y:S03]  /*8160*/  FFMA.FTZ R2, R187, c[0x0][0x2d0], -R150 ;  /* 0x0000b400bb027a23 */ /* 0x002fe60000010896 */
[C---:B------:R-:W-:Y:S01]  /*8170*/  FMUL.FTZ R40, R3.reuse, R120 ;  /* 0x0000007803287220 */ /* 0x040fe20000410000 */
[----:B------:R1:W-:Y:S01]  /*8180*/  MUFU.EX2 R46, R2 ;  /* 0x00000002002e7308 */ /* 0x0003e20000000800 */
[----:B------:R-:W-:Y:S02]  /*8190*/  FMUL.FTZ R41, R3, R121 ;  /* 0x0000007903297220 */ /* 0x000fe40000410000 */
[----:B------:R-:W-:Y:S02]  /*81a0*/  IMAD.MOV.U32 R160, RZ, RZ, R48 ;  /* 0x000000ffffa07224 */ /* 0x000fe400078e0030 */
[----:B------:R-:W-:Y:S01]  /*81b0*/  FMUL.FTZ R48, R141, R124 ;  /* 0x0000007c8d307220 */ /* 0x000fe20000410000 */
[----:B------:R-:W-:Y:S01]  /*81c0*/  MOV R124, R65 ;  /* 0x00000041007c7202 */ /* 0x000fe20000000f00 */
[C---:B--2---:R-:W-:Y:S02]  /*81d0*/  FMUL.FTZ R43, R0.reuse, R123 ;  /* 0x0000007b002b7220 */ /* 0x044fe40000410000 */
[----:B------:R-:W-:Y:S02]  /*81e0*/  IMAD.MOV.U32 R123, RZ, RZ, R44 ;  /* 0x000000ffff7b7224 */ /* 0x000fe400078e002c */
[----:B------:R-:W-:Y:S02]  /*81f0*/  FMUL.FTZ R44, R3, R168 ;  /* 0x000000a8032c7220 */ /* 0x000fe40000410000 */
[C---:B------:R-:W-:Y:S02]  /*8200*/  FMUL.FTZ R47, R0.reuse, R171 ;  /* 0x000000ab002f7220 */ /* 0x040fe40000410000 */
[C---:B------:R-:W-:Y:S01]  /*8210*/  FMUL.FTZ R14, R0.reuse, R162 ;  /* 0x000000a2000e7220 */ /* 0x040fe20000410000 */
[----:B------:R-:W-:Y:S01]  /*8220*/  MOV R162, R251 ;  /* 0x000000fb00a27202 */ /* 0x000fe20000000f00 */
[C---:B------:R-:W-:Y:S02]  /*8230*/  FMUL.FTZ R15, R0.reuse, R163 ;  /* 0x000000a3000f7220 */ /* 0x040fe40000410000 */
[----:B------:R-:W-:Y:S02]  /*8240*/  IMAD.MOV.U32 R163, RZ, RZ, R250 ;  /* 0x000000ffffa37224 */ /* 0x000fe400078e00fa */
[----:B------:R-:W-:Y:S02]  /*8250*/  FMUL.FTZ R11, R0, R159 ;  /* 0x0000009f000b7220 */ /* 0x000fe40000410000 */
[----:B------:R-:W-:Y:S02]  /*8260*/  IMAD.MOV.U32 R159, RZ, RZ, R219 ;  /* 0x000000ffff9f7224 */ /* 0x000fe400078e00db */
[----:B-1----:R-:W-:Y:S01]  /*8270*/  FFMA.FTZ R2, R188, c[0x0][0x2d0], -R151 ;  /* 0x0000b400bc027a23 */ /* 0x002fe20000010897 */
[----:B------:R-:W-:Y:S01]  /*8280*/  MOV R188, R67 ;  /* 0x0000004300bc7202 */ /* 0x000fe20000000f00 */
[C---:B------:R-:W-:Y:S02]  /*8290*/  FMUL.FTZ R10, R0.reuse, R158 ;  /* 0x0000009e000a7220 */ /* 0x040fe40000410000 */
[----:B------:R1:W2:Y:S01]  /*82a0*/  MUFU.EX2 R45, R2 ;  /* 0x00000002002d7308 */ /* 0x0002a20000000800 */
[----:B------:R-:W-:Y:S02]  /*82b0*/  IMAD.MOV.U32 R158, RZ, RZ, R215 ;  /* 0x000000ffff9e7224 */ /* 0x000fe400078e00d7 */
[C---:B------:R-:W-:Y:S02]  /*82c0*/  FMUL.FTZ R26, R0.reuse, R106 ;  /* 0x0000006a001a7220 */ /* 0x040fe40000410000 */
[C---:B------:R-:W-:Y:S01]  /*82d0*/  HMMA.16816.F32.BF16 R8, R180.reuse, R20, R8 ;  /* 0x00000014b408723c */ /* 0x040fe20000041808 */
[----:B------:R-:W-:Y:S02]  /*82e0*/  FMUL.FTZ R27, R0, R107 ;  /* 0x0000006b001b7220 */ /* 0x000fe40000410000 */
[----:B------:R-:W-:Y:S01]  /*82f0*/  LDSM.16.MT88.4 R104, [R221+0x2100] ;  /* 0x00210000dd68783b */ /* 0x000fe20000004200 */
[C---:B------:R-:W-:Y:S02]  /*8300*/  FMUL.FTZ R65, R141.reuse, R137 ;  /* 0x000000898d417220 */ /* 0x040fe40000410000 */
[----:B------:R-:W-:Y:S02]  /*8310*/  FMUL.FTZ R67, R140, R139 ;  /* 0x0000008b8c437220 */ /* 0x000fe40000410000 */
[-C--:B------:R-:W-:Y:S01]  /*8320*/  HMMA.16816.F32.BF16 R12, R180, R22.reuse, R12 ;  /* 0x00000016b40c723c */ /* 0x080fe2000004180c */
[C---:B------:R-:W-:Y:S03]  /*8330*/  FMUL.FTZ R20, R141.reuse, R100 ;  /* 0x000000648d147220 */ /* 0x040fe60000410000 */
[----:B------:R-:W-:Y:S02]  /*8340*/  FMUL.FTZ R21, R141, R101 ;  /* 0x000000658d157220 */ /* 0x000fe40000410000 */
[C---:B------:R-:W-:Y:S02]  /*8350*/  FMUL.FTZ R30, R0.reuse, R110 ;  /* 0x0000006e001e7220 */ /* 0x040fe40000410000 */
[C---:B------:R-:W-:Y:S01]  /*8360*/  HMMA.16816.F32.BF16 R16, R176.reuse, R22, R16 ;  /* 0x00000016b010723c */ /* 0x040fe20000041810 */
[C---:B------:R-:W-:Y:S03]  /*8370*/  FMUL.FTZ R31, R0.reuse, R111 ;  /* 0x0000006f001f7220 */ /* 0x040fe60000410000 */
[----:B-1----:R-:W-:Y:S02]  /*8380*/  FFMA.FTZ R2, R189, c[0x0][0x2d0], -R151 ;  /* 0x0000b400bd027a23 */ /* 0x002fe40000010897 */
[----:B--2---:R-:W-:Y:S02]  /*8390*/  IMAD.MOV.U32 R168, RZ, RZ, R45 ;  /* 0x000000ffffa87224 */ /* 0x004fe400078e002d */
[C---:B------:R-:W-:Y:S01]  /*83a0*/  FMUL.FTZ R45, R3.reuse, R169 ;  /* 0x000000a9032d7220 */ /* 0x040fe20000410000 */
[----:B------:R-:W-:Y:S03]  /*83b0*/  MOV R169, R46 ;  /* 0x0000002e00a97202 */ /* 0x000fe60000000f00 */
[----:B------:R-:W-:Y:S02]  /*83c0*/  FMUL.FTZ R46, R0, R170 ;  /* 0x000000aa002e7220 */ /* 0x000fe40000410000 */
[----:B------:R1:W2:Y:S01]  /*83d0*/  MUFU.EX2 R170, R2 ;  /* 0x0000000200aa7308 */ /* 0x0002a20000000800 */
[C---:B------:R-:W-:Y:S02]  /*83e0*/  FMUL.FTZ R22, R140.reuse, R102 ;  /* 0x000000668c167220 */ /* 0x040fe40000410000 */
[----:B------:R-:W-:Y:S02]  /*83f0*/  FMUL.FTZ R23, R140, R103 ;  /* 0x000000678c177220 */ /* 0x000fe40000410000 */
[----:B------:R-:W3:Y:S01]  /*8400*/  LDSM.16.MT88.4 R100, [R222+0x1100] ;  /* 0x00110000de64783b */ /* 0x000ee20000004200 */
[C---:B------:R-:W-:Y:S01]  /*8410*/  FMUL.FTZ R42, R0.reuse, R122 ;  /* 0x0000007a002a7220 */ /* 0x040fe20000410000 */
[----:B------:R-:W-:Y:S01]  /*8420*/  MOV R122, R56 ;  /* 0x00000038007a7202 */ /* 0x000fe20000000f00 */
[C---:B------:R-:W-:Y:S02]  /*8430*/  FMUL.FTZ R56, R3.reuse, R132 ;  /* 0x0000008403387220 */ /* 0x040fe40000410000 */
[-C--:B------:R-:W-:Y:S01]  /*8440*/  HMMA.16816.F32.BF16 R20, R176, R36.reuse, R20 ;  /* 0x00000024b014723c */ /* 0x080fe20000041814 */
[C---:B------:R-:W-:Y:S02]  /*8450*/  FMUL.FTZ R59, R0.reuse, R135 ;  /* 0x00000087003b7220 */ /* 0x040fe40000410000 */
[----:B------:R-:W-:Y:S02]  /*8460*/  IMAD.MOV.U32 R121, RZ, RZ, R62 ;  /* 0x000000ffff797224 */ /* 0x000fe400078e003e */
[C---:B------:R-:W-:Y:S02]  /*8470*/  FMUL.FTZ R60, R3.reuse, R172 ;  /* 0x000000ac033c7220 */ /* 0x040fe40000410000 */
[----:B------:R-:W-:Y:S01]  /*8480*/  FMUL.FTZ R61, R3, R173 ;  /* 0x000000ad033d7220 */ /* 0x000fe20000410000 */
[C---:B------:R-:W-:Y:S01]  /*8490*/  HMMA.16816.F32.BF16 R24, R180.reuse, R36, R24 ;  /* 0x00000024b418723c */ /* 0x040fe20000041818 */
[C---:B------:R-:W-:Y:S03]  /*84a0*/  FMUL.FTZ R62, R0.reuse, R174 ;  /* 0x000000ae003e7220 */ /* 0x040fe60000410000 */
[----:B------:R-:W-:Y:S02]  /*84b0*/  FMUL.FTZ R63, R0, R175 ;  /* 0x000000af003f7220 */ /* 0x000fe40000410000 */
[----:B-1----:R-:W-:Y:S02]  /*84c0*/  FFMA.FTZ R2, R192, c[0x0][0x2d0], -R150 ;  /* 0x0000b400c0027a23 */ /* 0x002fe40000010896 */
[-C--:B------:R-:W-:Y:S01]  /*84d0*/  HMMA.16816.F32.BF16 R28, R180, R38.reuse, R28 ;  /* 0x00000026b41c723c */ /* 0x080fe2000004181c */
[----:B------:R-:W-:Y:S01]  /*84e0*/  IMAD.MOV.U32 R192, RZ, RZ, R213 ;  /* 0x000000ffffc07224 */ /* 0x000fe200078e00d5 */
[----:B------:R1:W-:Y:S02]  /*84f0*/  MUFU.EX2 R171, R2 ;  /* 0x0000000200ab7308 */ /* 0x0003e40000000800 */
[C---:B------:R-:W-:Y:S02]  /*8500*/  FMUL.FTZ R36, R141.reuse, R116 ;  /* 0x000000748d247220 */ /* 0x040fe40000410000 */
[----:B------:R-:W-:Y:S02]  /*8510*/  FMUL.FTZ R37, R141, R117 ;  /* 0x000000758d257220 */ /* 0x000fe40000410000 */
[C---:B------:R-:W-:Y:S01]  /*8520*/  HMMA.16816.F32.BF16 R32, R176.reuse, R38, R32 ;  /* 0x00000026b020723c */ /* 0x040fe20000041820 */
[----:B------:R-:W-:Y:S03]  /*8530*/  IMAD.MOV.U32 R186, RZ, RZ, R58 ;  /* 0x000000ffffba7224 */ /* 0x000fe600078e003a */
[----:B------:R-:W-:Y:S02]  /*8540*/  FMUL.FTZ R58, R0, R134 ;  /* 0x00000086003a7220 */ /* 0x000fe40000410000 */
[----:B------:R-:W-:Y:S02]  /*8550*/  IMAD.MOV.U32 R187, RZ, RZ, R57 ;  /* 0x000000ffffbb7224 */ /* 0x000fe400078e0039 */
[C---:B------:R-:W-:Y:S04]  /*8560*/  FMUL.FTZ R38, R140.reuse, R118 ;  /* 0x000000768c267220 */ /* 0x040fe80000410000 */
[C---:B------:R-:W-:Y:S02]  /*8570*/  FMUL.FTZ R39, R140.reuse, R119 ;  /* 0x000000778c277220 */ /* 0x040fe40000410000 */
[----:B------:R-:W-:Y:S01]  /*8580*/  LDSM.16.MT88.4 R116, [R221+0x1500] ;  /* 0x00150000dd74783b */ /* 0x000fe20000004200 */
[----:B------:R-:W-:Y:S02]  /*8590*/  FMUL.FTZ R57, R3, R133 ;  /* 0x0000008503397220 */ /* 0x000fe40000410000 */
[----:B------:R-:W-:Y:S02]  /*85a0*/  IMAD.MOV.U32 R189, RZ, RZ, R66 ;  /* 0x000000ffffbd7224 */ /* 0x000fe400078e0042 */
[-C--:B------:R-:W-:Y:S01]  /*85b0*/  HMMA.16816.F32.BF16 R36, R176, R52.reuse, R36 ;  /* 0x00000034b024723c */ /* 0x080fe20000041824 */
[----:B-1----:R-:W-:Y:S01]  /*85c0*/  FFMA.FTZ R2, R193, c[0x0][0x2d0], -R150 ;  /* 0x0000b400c1027a23 */ /* 0x002fe20000010896 */
[----:B------:R-:W-:Y:S01]  /*85d0*/  MOV R193, R209 ;  /* 0x000000d100c17202 */ /* 0x000fe20000000f00 */
[----:B------:R-:W-:Y:S02]  /*85e0*/  FMUL.FTZ R66, R140, R138 ;  /* 0x0000008a8c427220 */ /* 0x000fe40000410000 */
[----:B------:R1:W4:Y:S01]  /*85f0*/  MUFU.EX2 R252, R2 ;  /* 0x0000000200fc7308 */ /* 0x0003220000000800 */
[----:B------:R-:W-:Y:S01]  /*8600*/  LDSM.16.MT88.4 R136, [R222+0x1d00] ;  /* 0x001d0000de88783b */ /* 0x000fe20000004200 */
[C---:B------:R-:W-:Y:S01]  /*8610*/  FMUL.FTZ R72, R3.reuse, R72 ;  /* 0x0000004803487220 */ /* 0x040fe20000410000 */
[C---:B------:R-:W-:Y:S01]  /*8620*/  HMMA.16816.F32.BF16 R40, R180.reuse, R52, R40 ;  /* 0x00000034b428723c */ /* 0x040fe20000041828 */
[----:B------:R-:W-:Y:S03]  /*8630*/  FMUL.FTZ R73, R3, R73 ;  /* 0x0000004903497220 */ /* 0x000fe60000410000 */
[C---:B------:R-:W-:Y:S02]  /*8640*/  FMUL.FTZ R74, R0.reuse, R74 ;  /* 0x0000004a004a7220 */ /* 0x040fe40000410000 */
[C---:B------:R-:W-:Y:S02]  /*8650*/  FMUL.FTZ R75, R0.reuse, R75 ;  /* 0x0000004b004b7220 */ /* 0x040fe40000410000 */
[-C--:B------:R-:W-:Y:S01]  /*8660*/  HMMA.16816.F32.BF16 R44, R180, R54.reuse, R44 ;  /* 0x00000036b42c723c */ /* 0x080fe2000004182c */
[C---:B------:R-:W-:Y:S03]  /*8670*/  FMUL.FTZ R52, R141.reuse, R128 ;  /* 0x000000808d347220 */ /* 0x040fe60000410000 */
[----:B------:R-:W-:Y:S01]  /*8680*/  FMUL.FTZ R53, R141, R129 ;  /* 0x000000818d357220 */ /* 0x000fe20000410000 */
[----:B------:R-:W-:Y:S01]  /*8690*/  MOV R129, R154 ;  /* 0x0000009a00817202 */ /* 0x000fe20000000f00 */
[C---:B------:R-:W-:Y:S02]  /*86a0*/  FMUL.FTZ R76, R3.reuse, R76 ;  /* 0x0000004c034c7220 */ /* 0x040fe40000410000 */
[C---:B------:R-:W-:Y:S01]  /*86b0*/  HMMA.16816.F32.BF16 R48, R176.reuse, R54, R48 ;  /* 0x00000036b030723c */ /* 0x040fe20000041830 */
[----:B------:R-:W-:Y:S03]  /*86c0*/  FMUL.FTZ R77, R3, R77 ;  /* 0x0000004d034d7220 */ /* 0x000fe60000410000 */
[----:B------:R-:W-:Y:S02]  /*86d0*/  FMUL.FTZ R78, R0, R78 ;  /* 0x0000004e004e7220 */ /* 0x000fe40000410000 */
[--C-:B-1----:R-:W-:Y:S02]  /*86e0*/  FFMA.FTZ R2, R196, c[0x0][0x2d0], -R151.reuse ;  /* 0x0000b400c4027a23 */ /* 0x102fe40000010897 */
[C---:B------:R-:W-:Y:S02]  /*86f0*/  FMUL.FTZ R54, R140.reuse, R130 ;  /* 0x000000828c367220 */ /* 0x040fe40000410000 */
[----:B------:R1:W-:Y:S02]  /*8700*/  MUFU.EX2 R251, R2 ;  /* 0x0000000200fb7308 */ /* 0x0003e40000000800 */
[----:B------:R-:W-:Y:S02]  /*8710*/  FMUL.FTZ R55, R140, R131 ;  /* 0x000000838c377220 */ /* 0x000fe40000410000 */
[----:B------:R-:W-:Y:S02]  /*8720*/  FMUL.FTZ R79, R0, R79 ;  /* 0x0000004f004f7220 */ /* 0x000fe40000410000 */
[C---:B------:R-:W-:Y:S02]  /*8730*/  FMUL.FTZ R80, R141.reuse, R80 ;  /* 0x000000508d507220 */ /* 0x040fe40000410000 */
[----:B------:R-:W-:Y:S01]  /*8740*/  FMUL.FTZ R81, R141, R81 ;  /* 0x000000518d517220 */ /* 0x000fe20000410000 */
[-C--:B---3--:R-:W-:Y:S01]  /*8750*/  HMMA.16816.F32.BF16 R52, R176, R100.reuse, R52 ;  /* 0x00000064b034723c */ /* 0x088fe20000041834 */
[C---:B------:R-:W-:Y:S02]  /*8760*/  FMUL.FTZ R82, R140.reuse, R82 ;  /* 0x000000528c527220 */ /* 0x040fe40000410000 */
[----:B------:R-:W-:Y:S02]  /*8770*/  FMUL.FTZ R83, R140, R83 ;  /* 0x000000538c537220 */ /* 0x000fe40000410000 */
[C---:B------:R-:W-:Y:S02]  /*8780*/  FMUL.FTZ R88, R3.reuse, R88 ;  /* 0x0000005803587220 */ /* 0x040fe40000410000 */
[C---:B------:R-:W-:Y:S01]  /*8790*/  FMUL.FTZ R89, R3.reuse, R89 ;  /* 0x0000005903597220 */ /* 0x040fe20000410000 */
[C---:B------:R-:W-:Y:S01]  /*87a0*/  HMMA.16816.F32.BF16 R56, R180.reuse, R100, R56 ;  /* 0x00000064b438723c */ /* 0x040fe20000041838 */
[C---:B------:R-:W-:Y:S03]  /*87b0*/  FMUL.FTZ R90, R0.reuse, R90 ;  /* 0x0000005a005a7220 */ /* 0x040fe60000410000 */
[C---:B------:R-:W-:Y:S02]  /*87c0*/  FMUL.FTZ R91, R0.reuse, R91 ;  /* 0x0000005b005b7220 */ /* 0x040fe40000410000 */
[----:B------:R-:W-:Y:S02]  /*87d0*/  FMUL.FTZ R92, R3, R92 ;  /* 0x0000005c035c7220 */ /* 0x000fe40000410000 */
[-C--:B------:R-:W-:Y:S01]  /*87e0*/  HMMA.16816.F32.BF16 R60, R180, R102.reuse, R60 ;  /* 0x00000066b43c723c */ /* 0x080fe2000004183c */
[----:B-1----:R-:W-:Y:S03]  /*87f0*/  FFMA.FTZ R2, R197, c[0x0][0x2d0], -R151 ;  /* 0x0000b400c5027a23 */ /* 0x002fe60000010897 */
[----:B------:R-:W-:Y:S01]  /*8800*/  FMUL.FTZ R93, R3, R93 ;  /* 0x0000005d035d7220 */ /* 0x000fe20000410000 */
[----:B------:R1:W3:Y:S01]  /*8810*/  MUFU.EX2 R250, R2 ;  /* 0x0000000200fa7308 */ /* 0x0002e20000000800 */
[C---:B------:R-:W-:Y:S02]  /*8820*/  FMUL.FTZ R94, R0.reuse, R94 ;  /* 0x0000005e005e7220 */ /* 0x040fe40000410000 */
[C---:B------:R-:W-:Y:S01]  /*8830*/  HMMA.16816.F32.BF16 R64, R176.reuse, R102, R64 ;  /* 0x00000066b040723c */ /* 0x040fe20000041840 */
[----:B------:R-:W2:Y:S03]  /*8840*/  LDSM.16.MT88.4 R100, [R222+0x2100] ;  /* 0x00210000de64783b */ /* 0x000ea60000004200 */
[----:B------:R-:W-:Y:S02]  /*8850*/  FMUL.FTZ R95, R0, R95 ;  /* 0x0000005f005f7220 */ /* 0x000fe40000410000 */
[----:B------:R-:W-:Y:S02]  /*8860*/  IMAD.MOV.U32 R128, RZ, RZ, R153 ;  /* 0x000000ffff807224 */ /* 0x000fe400078e0099 */
[-C--:B------:R-:W-:Y:S01]  /*8870*/  HMMA.16816.F32.BF16 R68, R176, R104.reuse, R68 ;  /* 0x00000068b044723c */ /* 0x080fe20000041844 */
[C---:B------:R-:W-:Y:S03]  /*8880*/  FMUL.FTZ R84, R141.reuse, R84 ;  /* 0x000000548d547220 */ /* 0x040fe60000410000 */
[C---:B------:R-:W-:Y:S02]  /*8890*/  FMUL.FTZ R85, R141.reuse, R85 ;  /* 0x000000558d557220 */ /* 0x040fe40000410000 */
[C---:B------:R-:W-:Y:S02]  /*88a0*/  FMUL.FTZ R86, R140.reuse, R86 ;  /* 0x000000568c567220 */ /* 0x040fe40000410000 */
[C---:B------:R-:W-:Y:S01]  /*88b0*/  HMMA.16816.F32.BF16 R72, R180.reuse, R104, R72 ;  /* 0x00000068b448723c */ /* 0x040fe20000041848 */
[----:B------:R-:W-:Y:S03]  /*88c0*/  FMUL.FTZ R87, R140, R87 ;  /* 0x000000578c577220 */ /* 0x000fe60000410000 */
[C---:B------:R-:W-:Y:S02]  /*88d0*/  FMUL.FTZ R96, R141.reuse, R96 ;  /* 0x000000608d607220 */ /* 0x040fe40000410000 */
[----:B-1----:R-:W-:Y:S02]  /*88e0*/  FFMA.FTZ R2, R190, c[0x0][0x2d0], -R184 ;  /* 0x0000b400be027a23 */ /* 0x002fe400000108b8 */
[-C--:B------:R-:W-:Y:S01]  /*88f0*/  HMMA.16816.F32.BF16 R76, R180, R106.reuse, R76 ;  /* 0x0000006ab44c723c */ /* 0x080fe2000004184c */
[----:B------:R-:W-:Y:S01]  /*8900*/  FMUL.FTZ R97, R141, R97 ;  /* 0x000000618d617220 */ /* 0x000fe20000410000 */
[----:B------:R1:W-:Y:S02]  /*8910*/  MUFU.EX2 R249, R2 ;  /* 0x0000000200f97308 */ /* 0x0003e40000000800 */
[C---:B------:R-:W-:Y:S02]  /*8920*/  FMUL.FTZ R98, R140.reuse, R98 ;  /* 0x000000628c627220 */ /* 0x040fe40000410000 */
[----:B------:R-:W-:Y:S02]  /*8930*/  FMUL.FTZ R99, R140, R99 ;  /* 0x000000638c637220 */ /* 0x000fe40000410000 */
[C---:B------:R-:W-:Y:S01]  /*8940*/  HMMA.16816.F32.BF16 R80, R176.reuse, R106, R80 ;  /* 0x0000006ab050723c */ /* 0x040fe20000041850 */
[----:B------:R-:W3:Y:S03]  /*8950*/  LDSM.16.MT88.4 R104, [R221+0x500] ;  /* 0x00050000dd68783b */ /* 0x000ee60000004200 */
[----:B------:R-:W-:Y:S04]  /*8960*/  FFMA.FTZ R120, R210, c[0x0][0x2d0], -R150 ;  /* 0x0000b400d2787a23 */ /* 0x000fe80000010896 */
[----:B------:R-:W-:Y:S01]  /*8970*/  MUFU.EX2 R210, R120 ;  /* 0x0000007800d27308 */ /* 0x000fe20000000800 */
[-C--:B--2---:R-:W-:Y:S08]  /*8980*/  HMMA.16816.F32.BF16 R84, R176, R100.reuse, R84 ;  /* 0x00000064b054723c */ /* 0x084ff00000041854 */
[C---:B------:R-:W-:Y:S01]  /*8990*/  HMMA.16816.F32.BF16 R88, R180.reuse, R100, R88 ;  /* 0x00000064b458723c */ /* 0x040fe20000041858 */
[--C-:B-1----:R-:W-:Y:S04]  /*89a0*/  FFMA.FTZ R2, R191, c[0x0][0x2d0], -R184.reuse ;  /* 0x0000b400bf027a23 */ /* 0x102fe800000108b8 */
[----:B------:R1:W2:Y:S02]  /*89b0*/  MUFU.EX2 R248, R2 ;  /* 0x0000000200f87308 */ /* 0x0002a40000000800 */
[----:B------:R-:W-:Y:S01]  /*89c0*/  F2FP.BF16.PACK_AB R100, R169, R123 ;  /* 0x0000007ba964723e */ /* 0x000fe200000010ff */
[-C--:B------:R-:W-:Y:S01]  /*89d0*/  HMMA.16816.F32.BF16 R92, R180, R102.reuse, R92 ;  /* 0x00000066b45c723c */ /* 0x080fe2000004185c */
[----:B------:R-:W-:Y:S03]  /*89e0*/  LDSM.16.MT88.4 R180, [R221+0x2d00] ;  /* 0x002d0000ddb4783b */ /* 0x000fe60000004200 */
[----:B------:R-:W-:Y:S04]  /*89f0*/  F2FP.BF16.PACK_AB R101, R170, R168 ;  /* 0x000000a8aa65723e */ /* 0x000fe800000010ff */
[----:B------:R-:W-:Y:S07]  /*8a00*/  HMMA.16816.F32.BF16 R96, R176, R102, R96 ;  /* 0x00000066b060723c */ /* 0x000fee0000041860 */
[----:B----4-:R-:W-:Y:S02]  /*8a10*/  F2FP.BF16.PACK_AB R102, R252, R171 ;  /* 0x000000abfc66723e */ /* 0x010fe400000010ff */
[----:B---3--:R-:W-:Y:S03]  /*8a20*/  F2FP.BF16.PACK_AB R103, R250, R251 ;  /* 0x000000fbfa67723e */ /* 0x008fe600000010ff */
[--C-:B-1----:R-:W-:Y:S01]  /*8a30*/  FFMA.FTZ R2, R194, c[0x0][0x2d0], -R184.reuse ;  /* 0x0000b400c2027a23 */ /* 0x102fe200000108b8 */
[----:B--2---:R-:W-:Y:S03]  /*8a40*/  F2FP.BF16.PACK_AB R108, R248, R249 ;  /* 0x000000f9f86c723e */ /* 0x004fe600000010ff */
[-C--:B------:R-:W-:Y:S01]  /*8a50*/  HMMA.16816.F32.BF16 R4, R100, R104.reuse, R4 ;  /* 0x000000686404723c */ /* 0x080fe20000041804 */
        /* <DEDUP_REMOVED lines=20> */
[----:B-1----:R-:W-:Y:S04]  /*8ba0*/  FFMA.FTZ R2, R205, c[0x0][0x2d0], -R150 ;  /* 0x0000b400cd027a23 */ /* 0x002fe80000010896 */
        /* <DEDUP_REMOVED lines=16> */
[C---:B------:R-:W-:Y:S07]  /*8cb0*/  HMMA.16816.F32.BF16 R56, R108.reuse, R104, R56 ;  /* 0x000000686c38723c */ /* 0x040fee0000041838 */
[----:B------:R-:W-:Y:S01]  /*8cc0*/  FFMA.FTZ R104, R204, c[0x0][0x2d0], -R184 ;  /* 0x0000b400cc687a23 */ /* 0x000fe200000108b8 */
[-C--:B------:R-:W-:Y:S01]  /*8cd0*/  HMMA.16816.F32.BF16 R60, R108, R106.reuse, R60 ;  /* 0x0000006a6c3c723c */ /* 0x080fe2000004183c */
[----:B----4-:R-:W-:Y:S02]  /*8ce0*/  FFMA.FTZ R2, R208, c[0x0][0x2d0], -R150 ;  /* 0x0000b400d0027a23 */ /* 0x010fe40000010896 */
[----:B------:R2:W-:Y:S05]  /*8cf0*/  MUFU.EX2 R204, R104 ;  /* 0x0000006800cc7308 */ /* 0x0005ea0000000800 */
[C---:B------:R-:W-:Y:S05]  /*8d00*/  HMMA.16816.F32.BF16 R64, R100.reuse, R106, R64 ;  /* 0x0000006a6440723c */ /* 0x040fea0000041840 */
[----:B------:R4:W3:Y:S03]  /*8d10*/  MUFU.EX2 R208, R2 ;  /* 0x0000000200d07308 */ /* 0x0008e60000000800 */
[-C--:B-1----:R-:W-:Y:S08]  /*8d20*/  HMMA.16816.F32.BF16 R68, R100, R112.reuse, R68 ;  /* 0x000000706444723c */ /* 0x082ff00000041844 */
[C---:B------:R-:W-:Y:S01]  /*8d30*/  HMMA.16816.F32.BF16 R72, R108.reuse, R112, R72 ;  /* 0x000000706c48723c */ /* 0x040fe20000041848 */
[----:B--2---:R-:W1:Y:S07]  /*8d40*/  LDSM.16.MT88.4 R104, [R221+0x900] ;  /* 0x00090000dd68783b */ /* 0x004e6e0000004200 */
[-C--:B------:R-:W-:Y:S01]  /*8d50*/  HMMA.16816.F32.BF16 R76, R108, R114.reuse, R76 ;  /* 0x000000726c4c723c */ /* 0x080fe2000004184c */
[--C-:B----4-:R-:W-:Y:S03]  /*8d60*/  FFMA.FTZ R2, R244, c[0x0][0x2d0], -R151.reuse ;  /* 0x0000b400f4027a23 */ /* 0x110fe60000010897 */
[----:B------:R-:W-:Y:S04]  /*8d70*/  MOV R244, R171 ;  /* 0x000000ab00f47202 */ /* 0x000fe80000000f00 */
[C---:B------:R-:W-:Y:S01]  /*8d80*/  HMMA.16816.F32.BF16 R80, R100.reuse, R114, R80 ;  /* 0x000000726450723c */ /* 0x040fe20000041850 */
[----:B------:R2:W-:Y:S01]  /*8d90*/  MUFU.EX2 R207, R2 ;  /* 0x0000000200cf7308 */ /* 0x0005e20000000800 */
[----:B------:R-:W4:Y:S02]  /*8da0*/  LDSM.16.MT88.4 R112, [R222+0x900] ;  /* 0x00090000de70783b */ /* 0x000f240000004200 */
[----:B------:R-:W-:Y:S04]  /*8db0*/  MOV R171, R152 ;  /* 0x0000009800ab7202 */ /* 0x000fe80000000f00 */
[-C--:B---3--:R-:W-:Y:S08]  /*8dc0*/  HMMA.16816.F32.BF16 R84, R100, R116.reuse, R84 ;  /* 0x000000746454723c */ /* 0x088ff00000041854 */
[C---:B------:R-:W-:Y:S08]  /*8dd0*/  HMMA.16816.F32.BF16 R88, R108.reuse, R116, R88 ;  /* 0x000000746c58723c */ /* 0x040ff00000041858 */
[-C--:B------:R-:W-:Y:S01]  /*8de0*/  HMMA.16816.F32.BF16 R92, R108, R118.reuse, R92 ;  /* 0x000000766c5c723c */ /* 0x080fe2000004185c */
[----:B--2---:R-:W-:Y:S03]  /*8df0*/  FFMA.FTZ R2, R245, c[0x0][0x2d0], -R151 ;  /* 0x0000b400f5027a23 */ /* 0x004fe60000010897 */
[----:B------:R-:W-:Y:S01]  /*8e00*/  IMAD.MOV.U32 R245, RZ, RZ, R170 ;  /* 0x000000fffff57224 */ /* 0x000fe200078e00aa */
[----:B------:R2:W3:Y:S01]  /*8e10*/  MUFU.EX2 R206, R2 ;  /* 0x0000000200ce7308 */ /* 0x0004e20000000800 */
[----:B------:R-:W-:Y:S02]  /*8e20*/  IMAD.MOV.U32 R170, RZ, RZ, R148 ;  /* 0x000000ffffaa7224 */ /* 0x000fe400078e0094 */
[----:B------:R-:W-:Y:S01]  /*8e30*/  HMMA.16816.F32.BF16 R96, R100, R118, R96 ;  /* 0x000000766460723c */ /* 0x000fe20000041860 */
[----:B------:R-:W4:Y:S06]  /*8e40*/  LDSM.16.MT88.4 R116, [R221+0x1900] ;  /* 0x00190000dd74783b */ /* 0x000f2c0000004200 */
[----:B------:R-:W-:Y:S02]  /*8e50*/  F2FP.BF16.PACK_AB R100, R213, R212 ;  /* 0x000000d4d564723e */ /* 0x000fe400000010ff */
[----:B------:R-:W-:Y:S03]  /*8e60*/  F2FP.BF16.PACK_AB R101, R211, R209 ;  /* 0x000000d1d365723e */ /* 0x000fe600000010ff */
[----:B------:R-:W-:Y:S01]  /*8e70*/  F2FP.BF16.PACK_AB R102, R210, R208 ;  /* 0x000000d0d266723e */ /* 0x000fe200000010ff */
[----:B--2---:R-:W-:Y:S01]  /*8e80*/  FFMA.FTZ R2, R202, c[0x0][0x2d0], -R184 ;  /* 0x0000b400ca027a23 */ /* 0x004fe200000108b8 */
[----:B---3--:R-:W-:Y:S03]  /*8e90*/  F2FP.BF16.PACK_AB R103, R206, R207 ;  /* 0x000000cfce67723e */ /* 0x008fe600000010ff */
[----:B------:R2:W3:Y:S04]  /*8ea0*/  MUFU.EX2 R205, R2 ;  /* 0x0000000200cd7308 */ /* 0x0004e80000000800 */
[-C--:B-1----:R-:W-:Y:S01]  /*8eb0*/  HMMA.16816.F32.BF16 R4, R100, R104.reuse, R4 ;  /* 0x000000686404723c */ /* 0x082fe20000041804 */
[--C-:B--2---:R-:W-:Y:S01]  /*8ec0*/  FFMA.FTZ R2, R216, c[0x0][0x2d0], -R185.reuse ;  /* 0x0000b400d8027a23 */ /* 0x104fe200000108b9 */
[----:B---3--:R-:W-:Y:S02]  /*8ed0*/  F2FP.BF16.PACK_AB R108, R204, R205 ;  /* 0x000000cdcc6c723e */ /* 0x008fe400000010ff */
[----:B------:R-:W-:Y:S02]  /*8ee0*/  MOV R216, R169 ;  /* 0x000000a900d87202 */ /* 0x000fe40000000f00 */
[----:B------:R1:W-:Y:S01]  /*8ef0*/  MUFU.EX2 R203, R2 ;  /* 0x0000000200cb7308 */ /* 0x0003e20000000800 */
[----:B------:R-:W-:Y:S01]  /*8f00*/  MOV R169, R143 ;  /* 0x0000008f00a97202 */ /* 0x000fe20000000f00 */
[----:B-1----:R-:W-:Y:S04]  /*8f10*/  FFMA.FTZ R2, R218, c[0x0][0x2d0], -R185 ;  /* 0x0000b400da027a23 */ /* 0x002fe800000108b9 */
[----:B------:R-:W-:Y:S04]  /*8f20*/  IMAD.MOV.U32 R218, RZ, RZ, R168 ;  /* 0x000000ffffda7224 */ /* 0x000fe800078e00a8 */
[----:B------:R1:W2:Y:S01]  /*8f30*/  MUFU.EX2 R201, R2 ;  /* 0x0000000200c97308 */ /* 0x0002a20000000800 */
[----:B------:R-:W-:Y:S02]  /*8f40*/  IMAD.MOV.U32 R168, RZ, RZ, R155 ;  /* 0x000000ffffa87224 */ /* 0x000fe400078e009b */
[--C-:B-1----:R-:W-:Y:S01]  /*8f50*/  FFMA.FTZ R2, R217, c[0x0][0x2d0], -R184.reuse ;  /* 0x0000b400d9027a23 */ /* 0x102fe200000108b8 */
[----:B--2---:R-:W-:Y:S02]  /*8f60*/  F2FP.BF16.PACK_AB R109, R201, R203 ;  /* 0x000000cbc96d723e */ /* 0x004fe400000010ff */
[----:B------:R-:W-:Y:S04]  /*8f70*/  MOV R217, R123 ;  /* 0x0000007b00d97202 */ /* 0x000fe80000000f00 */
[----:B------:R1:W-:Y:S01]  /*8f80*/  MUFU.EX2 R202, R2 ;  /* 0x0000000200ca7308 */ /* 0x0003e20000000800 */
[----:B------:R-:W-:Y:S02]  /*8f90*/  MOV R123, R160 ;  /* 0x000000a0007b7202 */ /* 0x000fe40000000f00 */
[----:B------:R-:W-:Y:S01]  /*8fa0*/  MOV R160, R156 ;  /* 0x0000009c00a07202 */ /* 0x000fe20000000f00 */
[----:B-1----:R-:W-:Y:S06]  /*8fb0*/  FFMA.FTZ R2, R241, c[0x0][0x2d0], -R184 ;  /* 0x0000b400f1027a23 */ /* 0x002fec00000108b8 */
[----:B------:R1:W2:Y:S02]  /*8fc0*/  MUFU.EX2 R200, R2 ;  /* 0x0000000200c87308 */ /* 0x0002a40000000800 */
[--C-:B-1----:R-:W-:Y:S01]  /*8fd0*/  FFMA.FTZ R2, R239, c[0x0][0x2d0], -R185.reuse ;  /* 0x0000b400ef027a23 */ /* 0x102fe200000108b9 */
[----:B--2---:R-:W-:Y:S07]  /*8fe0*/  F2FP.BF16.PACK_AB R110, R200, R202 ;  /* 0x000000cac86e723e */ /* 0x004fee00000010ff */
[----:B------:R1:W-:Y:S02]  /*8ff0*/  MUFU.EX2 R199, R2 ;  /* 0x0000000200c77308 */ /* 0x0003e40000000800 */
[----:B-1----:R-:W-:Y:S02]  /*9000*/  FFMA.FTZ R2, R243, c[0x0][0x2d0], -R185 ;  /* 0x0000b400f3027a23 */ /* 0x002fe400000108b9 */
[----:B------:R-:W-:Y:S06]  /*9010*/  IMAD.MOV.U32 R243, RZ, RZ, R163 ;  /* 0x000000fffff37224 */ /* 0x000fec00078e00a3 */
[----:B------:R1:W2:Y:S01]  /*9020*/  MUFU.EX2 R198, R2 ;  /* 0x0000000200c67308 */ /* 0x0002a20000000800 */
[----:B------:R-:W-:Y:S02]  /*9030*/  IMAD.MOV.U32 R163, RZ, RZ, R159 ;  /* 0x000000ffffa37224 */ /* 0x000fe400078e009f */
[--C-:B-1----:R-:W-:Y:S01]  /*9040*/  FFMA.FTZ R2, R193, c[0x0][0x2d0], -R150.reuse ;  /* 0x0000b400c1027a23 */ /* 0x102fe20000010896 */
[----:B--2---:R-:W-:Y:S06]  /*9050*/  F2FP.BF16.PACK_AB R111, R198, R199 ;  /* 0x000000c7c66f723e */ /* 0x004fec00000010ff */
[----:B------:R1:W-:Y:S01]  /*9060*/  MUFU.EX2 R197, R2 ;  /* 0x0000000200c57308 */ /* 0x0003e20000000800 */
[C---:B------:R-:W-:Y:S08]  /*9070*/  HMMA.16816.F32.BF16 R8, R108.reuse, R104, R8 ;  /* 0x000000686c08723c */ /* 0x040ff00000041808 */
[-C--:B------:R-:W-:Y:S08]  /*9080*/  HMMA.16816.F32.BF16 R12, R108, R106.reuse, R12 ;  /* 0x0000006a6c0c723c */ /* 0x080ff0000004180c */
[C---:B------:R-:W-:Y:S01]  /*9090*/  HMMA.16816.F32.BF16 R16, R100.reuse, R106, R16 ;  /* 0x0000006a6410723c */ /* 0x040fe20000041810 */
[----:B------:R-:W2:Y:S03]  /*90a0*/  LDSM.16.MT88.4 R104, [R222+0x1900] ;  /* 0x00190000de68783b */ /* 0x000ea60000004200 */
[--C-:B-1----:R-:W-:Y:S04]  /*90b0*/  FFMA.FTZ R2, R192, c[0x0][0x2d0], -R150.reuse ;  /* 0x0000b400c0027a23 */ /* 0x102fe80000010896 */
[-C--:B----4-:R-:W-:Y:S01]  /*90c0*/  HMMA.16816.F32.BF16 R20, R100, R112.reuse, R20 ;  /* 0x000000706414723c */ /* 0x090fe20000041814 */
        /* <DEDUP_REMOVED lines=11> */
[----:B---3--:R-:W-:Y:S07]  /*9180*/  FFMA.FTZ R2, R126, c[0x0][0x2d0], -R151 ;  /* 0x0000b4007e027a23 */ /* 0x008fee0000010897 */
        /* <DEDUP_REMOVED lines=9> */
[----:B------:R-:W-:Y:S02]  /*9220*/  IMAD.MOV.U32 R124, RZ, RZ, R121 ;  /* 0x000000ffff7c7224 */ /* 0x000fe400078e0079 */
[C---:B------:R-:W-:Y:S01]  /*9230*/  HMMA.16816.F32.BF16 R64, R100.reuse, R106, R64 ;  /* 0x0000006a6440723c */ /* 0x040fe20000041840 */
[----:B------:R-:W-:Y:S05]  /*9240*/  IMAD.MOV.U32 R121, RZ, RZ, R166 ;  /* 0x000000ffff797224 */ /* 0x000fea00078e00a6 */
[----:B------:R-:W-:Y:S01]  /*9250*/  MOV R239, R121 ;  /* 0x0000007900ef7202 */ /* 0x000fe20000000f00 */
[----:B------:R-:W3:Y:S01]  /*9260*/  MUFU.EX2 R192, R150 ;  /* 0x0000009600c07308 */ /* 0x000ee20000000800 */
[-C--:B-1----:R-:W-:Y:S01]  /*9270*/  HMMA.16816.F32.BF16 R68, R100, R112.reuse, R68 ;  /* 0x000000706444723c */ /* 0x082fe20000041844 */
[----:B------:R-:W-:Y:S03]  /*9280*/  MOV R121, R162 ;  /* 0x000000a200797202 */ /* 0x000fe60000000f00 */
[----:B------:R-:W-:Y:S04]  /*9290*/  MOV R162, R158 ;  /* 0x0000009e00a27202 */ /* 0x000fe80000000f00 */
[C---:B------:R-:W-:Y:S01]  /*92a0*/  HMMA.16816.F32.BF16 R72, R108.reuse, R112, R72 ;  /* 0x000000706c48723c */ /* 0x040fe20000041848 */
[--C-:B--2---:R-:W-:Y:S03]  /*92b0*/  FFMA.FTZ R2, R189, c[0x0][0x2d0], -R151.reuse ;  /* 0x0000b400bd027a23 */ /* 0x104fe60000010897 */
[----:B------:R-:W-:Y:S04]  /*92c0*/  FFMA.FTZ R151, R188, c[0x0][0x2d0], -R151 ;  /* 0x0000b400bc977a23 */ /* 0x000fe80000010897 */
[-C--:B------:R-:W-:Y:S01]  /*92d0*/  HMMA.16816.F32.BF16 R76, R108, R114.reuse, R76 ;  /* 0x000000726c4c723c */ /* 0x080fe2000004184c */
[----:B------:R1:W-:Y:S03]  /*92e0*/  MUFU.EX2 R191, R2 ;  /* 0x0000000200bf7308 */ /* 0x0003e60000000800 */
[----:B---3--:R-:W-:Y:S04]  /*92f0*/  F2FP.BF16.PACK_AB R150, R192, R194 ;  /* 0x000000c2c096723e */ /* 0x008fe800000010ff */
[C---:B------:R-:W-:Y:S01]  /*9300*/  HMMA.16816.F32.BF16 R80, R100.reuse, R114, R80 ;  /* 0x000000726450723c */ /* 0x040fe20000041850 */
[----:B------:R-:W-:Y:S02]  /*9310*/  LDSM.16.MT88.4 R112, [R222+0xd00] ;  /* 0x000d0000de70783b */ /* 0x000fe40000004200 */
[----:B------:R-:W2:Y:S05]  /*9320*/  MUFU.EX2 R190, R151 ;  /* 0x0000009700be7308 */ /* 0x000eaa0000000800 */
[-C--:B----4-:R-:W-:Y:S08]  /*9330*/  HMMA.16816.F32.BF16 R84, R100, R116.reuse, R84 ;  /* 0x000000746454723c */ /* 0x090ff00000041854 */
[C---:B------:R-:W-:Y:S01]  /*9340*/  HMMA.16816.F32.BF16 R88, R108.reuse, R116, R88 ;  /* 0x000000746c58723c */ /* 0x040fe20000041858 */
[----:B-1----:R-:W-:Y:S03]  /*9350*/  FFMA.FTZ R2, R122, c[0x0][0x2d0], -R184 ;  /* 0x0000b4007a027a23 */ /* 0x002fe600000108b8 */
[----:B------:R-:W-:Y:S01]  /*9360*/  MOV R122, R167 ;  /* 0x000000a7007a7202 */ /* 0x000fe20000000f00 */
[----:B------:R1:W-:Y:S03]  /*9370*/  MUFU.EX2 R189, R2 ;  /* 0x0000000200bd7308 */ /* 0x0003e60000000800 */
[-C--:B------:R-:W-:Y:S01]  /*9380*/  HMMA.16816.F32.BF16 R92, R108, R118.reuse, R92 ;  /* 0x000000766c5c723c */ /* 0x080fe2000004185c */
[----:B------:R-:W-:Y:S03]  /*9390*/  IMAD.MOV.U32 R241, RZ, RZ, R122 ;  /* 0x000000fffff17224 */ /* 0x000fe600078e007a */
[----:B--2---:R-:W-:Y:S01]  /*93a0*/  F2FP.BF16.PACK_AB R151, R190, R191 ;  /* 0x000000bfbe97723e */ /* 0x004fe200000010ff */
[----:B------:R-:W-:Y:S02]  /*93b0*/  IMAD.MOV.U32 R122, RZ, RZ, R161 ;  /* 0x000000ffff7a7224 */ /* 0x000fe400078e00a1 */
[----:B------:R-:W-:Y:S01]  /*93c0*/  IMAD.MOV.U32 R161, RZ, RZ, R157 ;  /* 0x000000ffffa17224 */ /* 0x000fe200078e009d */
[----:B------:R-:W-:Y:S01]  /*93d0*/  HMMA.16816.F32.BF16 R96, R100, R118, R96 ;  /* 0x000000766460723c */ /* 0x000fe20000041860 */
[--C-:B-1----:R-:W-:Y:S04]  /*93e0*/  FFMA.FTZ R2, R187, c[0x0][0x2d0], -R184.reuse ;  /* 0x0000b400bb027a23 */ /* 0x102fe800000108b8 */
[----:B------:R1:W2:Y:S02]  /*93f0*/  MUFU.EX2 R188, R2 ;  /* 0x0000000200bc7308 */ /* 0x0002a40000000800 */
[--C-:B-1----:R-:W-:Y:S01]  /*9400*/  FFMA.FTZ R2, R186, c[0x0][0x2d0], -R185.reuse ;  /* 0x0000b400ba027a23 */ /* 0x102fe200000108b9 */
[----:B--2---:R-:W-:Y:S07]  /*9410*/  F2FP.BF16.PACK_AB R176, R188, R189 ;  /* 0x000000bdbcb0723e */ /* 0x004fee00000010ff */
        /* <DEDUP_REMOVED lines=13> */
[----:B------:R-:W1:Y:S01]  /*94f0*/  LDSM.16.MT88.4 R124, [R221+0x1d00] ;  /* 0x001d0000dd7c783b */ /* 0x000e620000004200 */
[----:B---3--:R-:W-:Y:S08]  /*9500*/  F2FP.BF16.PACK_AB R178, R184, R147 ;  /* 0x00000093b8b2723e */ /* 0x008ff000000010ff */
[----:B------:R-:W3:Y:S01]  /*9510*/  MUFU.EX2 R185, R185 ;  /* 0x000000b900b97308 */ /* 0x000ee20000000800 */
[-C--:B--2---:R-:W-:Y:S01]  /*9520*/  HMMA.16816.F32.BF16 R152, R148, R164.reuse, R4 ;  /* 0x000000a49498723c */ /* 0x084fe20000041804 */
[----:B------:R-:W2:Y:S01]  /*9530*/  LDSM.16.MT88.4 R4, [R222+0x2d00] ;  /* 0x002d0000de04783b */ /* 0x000ea20000004200 */
[----:B---3--:R-:W-:Y:S07]  /*9540*/  F2FP.BF16.PACK_AB R179, R185, R143 ;  /* 0x0000008fb9b3723e */ /* 0x008fee00000010ff */
[C---:B------:R-:W-:Y:S07]  /*9550*/  HMMA.16816.F32.BF16 R156, R176.reuse, R164, R8 ;  /* 0x000000a4b09c723c */ /* 0x040fee0000041808 */
[----:B------:R-:W-:Y:S01]  /*9560*/  IMAD.MOV.U32 R8, RZ, RZ, R163 ;  /* 0x000000ffff087224 */ /* 0x000fe200078e00a3 */
[----:B------:R-:W-:Y:S01]  /*9570*/  MOV R10, R162 ;  /* 0x000000a2000a7202 */ /* 0x000fe20000000f00 */
[----:B------:R-:W-:Y:S03]  /*9580*/  IMAD.MOV.U32 R9, RZ, RZ, R161 ;  /* 0x000000ffff097224 */ /* 0x000fe600078e00a1 */
[----:B------:R-:W-:Y:S02]  /*9590*/  MOV R11, R160 ;  /* 0x000000a0000b7202 */ /* 0x000fe40000000f00 */
[-C--:B------:R-:W-:Y:S07]  /*95a0*/  HMMA.16816.F32.BF16 R160, R176, R166.reuse, R12 ;  /* 0x000000a6b0a0723c */ /* 0x080fee000004180c */
[----:B------:R-:W-:Y:S01]  /*95b0*/  IMAD.MOV.U32 R14, RZ, RZ, R171 ;  /* 0x000000ffff0e7224 */ /* 0x000fe200078e00ab */
[C---:B------:R-:W-:Y:S01]  /*95c0*/  HMMA.16816.F32.BF16 R164, R148.reuse, R166, R16 ;  /* 0x000000a694a4723c */ /* 0x040fe20000041810 */
[----:B------:R-:W3:Y:S03]  /*95d0*/  LDL.LU R16, [R1+0x2c] ;  /* 0x00002c0001107983 */ /* 0x000ee60000300800 */
[----:B------:R-:W-:Y:S01]  /*95e0*/  MOV R15, R170 ;  /* 0x000000aa000f7202 */ /* 0x000fe20000000f00 */
[----:B------:R-:W4:Y:S01]  /*95f0*/  LDL.LU R2, [R1+0x30] ;  /* 0x0000300001027983 */ /* 0x000f220000300800 */
[----:B------:R-:W-:Y:S01]  /*9600*/  MOV R13, R128 ;  /* 0x00000080000d7202 */ /* 0x000fe20000000f00 */
[----:B------:R-:W-:Y:S01]  /*9610*/  IMAD.MOV.U32 R19, RZ, RZ, R123 ;  /* 0x000000ffff137224 */ /* 0x000fe200078e007b */
[-C--:B------:R-:W-:Y:S01]  /*9620*/  HMMA.16816.F32.BF16 R100, R148, R112.reuse, R20 ;  /* 0x000000709464723c */ /* 0x080fe20000041814 */
[----:B------:R-:W4:Y:S03]  /*9630*/  LDL.LU R21, [R1+0x24] ;  /* 0x0000240001157983 */ /* 0x000f260000300800 */
[----:B------:R-:W-:Y:S01]  /*9640*/  IMAD.MOV.U32 R17, RZ, RZ, R169 ;  /* 0x000000ffff117224 */ /* 0x000fe200078e00a9 */
[----:B------:R-:W4:Y:S01]  /*9650*/  LDL.LU R23, [R1+0x28] ;  /* 0x0000280001177983 */ /* 0x000f220000300800 */
[----:B------:R-:W-:Y:S01]  /*9660*/  MOV R18, R168 ;  /* 0x000000a800127202 */ /* 0x000fe20000000f00 */
[----:B------:R-:W-:Y:S01]  /*9670*/  IMAD.MOV.U32 R12, RZ, RZ, R129 ;  /* 0x000000ffff0c7224 */ /* 0x000fe200078e0081 */
[C---:B------:R-:W-:Y:S01]  /*9680*/  HMMA.16816.F32.BF16 R104, R176.reuse, R112, R24 ;  /* 0x00000070b068723c */ /* 0x040fe20000041818 */
[----:B------:R-:W-:Y:S03]  /*9690*/  MOV R20, R122 ;  /* 0x0000007a00147202 */ /* 0x000fe60000000f00 */
[----:B------:R-:W-:Y:S04]  /*96a0*/  IMAD.MOV.U32 R22, RZ, RZ, R121 ;  /* 0x000000ffff167224 */ /* 0x000fe800078e0079 */
        /* <DEDUP_REMOVED lines=93> */
.L_x_1569:
[----:B------:R-:W-:-:S13]  /*9c80*/  ISETP.GE.AND P0, PT, R216, RZ, PT ;  /* 0x000000ffd800720c */ /* 0x000fda0003f06270 */
[----:B------:R-:W-:Y:S05]  /*9c90*/  @!P0 BRA `(.L_x_1573) ;  /* 0x0000324000008947 */ /* 0x000fea0003800000 */
[----:B------:R-:W2:Y:S01]  /*9ca0*/  LDL.LU R6, [R1+0x44] ;  /* 0x0000440001067983 */ /* 0x000ea20000300800 */
[----:B-1----:R-:W-:Y:S01]  /*9cb0*/  IMAD.MOV.U32 R3, RZ, RZ, R145 ;  /* 0x000000ffff037224 */ /* 0x002fe200078e0091 */
[----:B------:R-:W-:Y:S01]  /*9cc0*/  MOV R147, R142 ;  /* 0x0000008e00937202 */ /* 0x000fe20000000f00 */
[----:B------:R-:W-:Y:S01]  /*9cd0*/  IMAD.MOV.U32 R140, RZ, RZ, R144 ;  /* 0x000000ffff8c7224 */ /* 0x000fe200078e0090 */
[----:B------:R-:W2:Y:S04]  /*9ce0*/  LDL.LU R5, [R1+0x3c] ;  /* 0x00003c0001057983 */ /* 0x000ea80000300800 */
[----:B------:R-:W3:Y:S04]  /*9cf0*/  LDL.LU R4, [R1+0x48] ;  /* 0x0000480001047983 */ /* 0x000ee80000300800 */
[----:B------:R-:W3:Y:S04]  /*9d00*/  LDL.LU R2, [R1+0x40] ;  /* 0x0000400001027983 */ /* 0x000ee80000300800 */
[----:B------:R-:W1:Y:S02]  /*9d10*/  S2R R0, SR_TID.X ;  /* 0x0000000000007919 */ /* 0x000e640000002100 */
        /* <DEDUP_REMOVED lines=8> */
[----:B------:R-:W-:Y:S01]  /*9da0*/  IMAD.SHL.U32 R240, R240, 0x2, RZ ;  /* 0x00000002f0f07824 */ /* 0x000fe200078e00ff */
[C---:B--2---:R-:W-:Y:S02]  /*9db0*/  SHF.L.U64.HI R239, R5.reuse, 0x1, R6 ;  /* 0x0000000105ef7819 */ /* 0x044fe40000010206 */
[----:B------:R-:W-:Y:S02]  /*9dc0*/  SHF.L.U32 R219, R5, 0x1, RZ ;  /* 0x0000000105db7819 */ /* 0x000fe400000006ff */
[C---:B---3--:R-:W-:Y:S01]  /*9dd0*/  SHF.L.U64.HI R218, R2.reuse, 0x1, R4 ;  /* 0x0000000102da7819 */ /* 0x048fe20000010204 */
[----:B------:R-:W-:Y:S01]  /*9de0*/  IMAD.SHL.U32 R217, R2, 0x2, RZ ;  /* 0x0000000202d97824 */ /* 0x000fe200078e00ff */
[----:B------:R-:W-:Y:S05]  /*9df0*/  BRA `(.L_x_1574) ;  /* 0x0000033000007947 */ /* 0x000fea0003800000 */
.L_x_1576:
[----:B------:R-:W2:Y:S01]  /*9e00*/  LDL R2, [R1+0x20] ;  /* 0x0000200001027983 */ /* 0x000ea20000100800 */
[----:B------:R-:W-:Y:S01]  /*9e10*/  LEA R141, R216, UR11, 0x6 ;  /* 0x0000000bd88d7c11 */ /* 0x000fe2000f8e30ff */
[----:B------:R-:W-:Y:S02]  /*9e20*/  IMAD.MOV.U32 R237, RZ, RZ, RZ ;  /* 0x000000ffffed7224 */ /* 0x000fe400078e00ff */
[----:B------:R-:W3:Y:S01]  /*9e30*/  LDL R146, [R1] ;  /* 0x0000000001927983 */ /* 0x000ee20000100800 */
[----:B--2---:R-:W-:Y:S05]  /*9e40*/  IADD3 R141, R141, -0x40, R2 ;  /* 0xffffffc08d8d7810 */ /* 0x004fea0007ffe002 */
        /* <DEDUP_REMOVED lines=23> */
[----:B------:R-:W1:Y:S04]  /*9fc0*/  SHFL.IDX PT, R142, R144, RZ, 0x1c1f ;  /* 0x001c1fff908e7589 */ /* 0x000e6800000e0000 */
[----:B------:R2:W-:Y:S04]  /*9fd0*/  SHFL.IDX PT, R2, R144, 0x1, 0x1c1f ;  /* 0x003c1f0090027f89 */ /* 0x0005e800000e0000 */
[----:B------:R-:W4:Y:S04]  /*9fe0*/  SHFL.IDX PT, R143, R141, RZ, 0x1c1f ;  /* 0x001c1fff8d8f7589 */ /* 0x000f2800000e0000 */
[----:B------:R-:W5:Y:S01]  /*9ff0*/  SHFL.IDX PT, R141, R141, 0x1, 0x1c1f ;  /* 0x003c1f008d8d7f89 */ /* 0x000f6200000e0000 */
[C---:B-1----:R-:W-:Y:S02]  /*a000*/  IADD3 R176, P0, R142.reuse, R219, RZ ;  /* 0x000000db8eb07210 */ /* 0x042fe40007f1e0ff */
[CC--:B--2---:R-:W-:Y:S05]  /*a010*/  IADD3 R144, P1, R142.reuse, R240.reuse, RZ ;  /* 0x000000f08e907210 */ /* 0x0c4fea0007f3e0ff */
[C---:B----4-:R-:W-:Y:S01]  /*a020*/  IMAD.X R145, R143.reuse, 0x1, R241, P1 ;  /* 0x000000018f917824 */ /* 0x050fe200008e06f1 */
[-C--:B------:R-:W-:Y:S01]  /*a030*/  IADD3 R150, P1, R142, R217.reuse, RZ ;  /* 0x000000d98e967210 */ /* 0x080fe20007f3e0ff */
[C---:B------:R-:W-:Y:S01]  /*a040*/  IMAD.X R177, R143.reuse, 0x1, R239, P0 ;  /* 0x000000018fb17824 */ /* 0x040fe200000e06ef */
[C---:B------:R-:W-:Y:S02]  /*a050*/  IADD3 R148, P0, R2.reuse, R240, RZ ;  /* 0x000000f002947210 */ /* 0x040fe40007f1e0ff */
[----:B---3--:R1:W-:Y:S01]  /*a060*/  LDGSTS.E.BYPASS.LTC128B.128 [R146+0x3100], [R144.64], !P6 ;  /* 0x0310000090927fae */ /* 0x0083e2000f101d4e */
[--C-:B------:R-:W-:Y:S02]  /*a070*/  IMAD.X R151, R143, 0x1, R218.reuse, P1 ;  /* 0x000000018f977824 */ /* 0x100fe400008e06da */
[C---:B-----5:R-:W-:Y:S01]  /*a080*/  IMAD.X R149, R141.reuse, 0x1, R241, P0 ;  /* 0x000000018d957824 */ /* 0x060fe200000e06f1 */
[----:B------:R2:W-:Y:S01]  /*a090*/  LDGSTS.E.BYPASS.LTC128B.128 [R146+0x4100], [R176.64], !P5 ;  /* 0x04100000b0927fae */ /* 0x0005e2000e901d4e */
[C---:B------:R-:W-:Y:S03]  /*a0a0*/  IADD3 R142, P0, R2.reuse, R217, RZ ;  /* 0x000000d9028e7210 */ /* 0x040fe60007f1e0ff */
[----:B------:R2:W-:Y:S02]  /*a0b0*/  LDGSTS.E.BYPASS.LTC128B.128 [R146+0x5100], [R150.64], !P4 ;  /* 0x0510000096927fae */ /* 0x0005e4000e101d4e */
[C---:B------:R-:W-:Y:S02]  /*a0c0*/  IMAD.X R143, R141.reuse, 0x1, R218, P0 ;  /* 0x000000018d8f7824 */ /* 0x040fe400000e06da */
[----:B------:R2:W-:Y:S01]  /*a0d0*/  LDGSTS.E.BYPASS.LTC128B.128 [R146+0x3900], [R148.64], !P6 ;  /* 0x0390000094927fae */ /* 0x0005e2000f101d4e */
[----:B-1----:R-:W-:Y:S05]  /*a0e0*/  IADD3 R144, P1, R2, R219, RZ ;  /* 0x000000db02907210 */ /* 0x002fea0007f3e0ff */
[----:B------:R-:W-:Y:S05]  /*a0f0*/  IMAD.X R145, R141, 0x1, R239, P1 ;  /* 0x000000018d917824 */ /* 0x000fea00008e06ef */
[----:B------:R2:W-:Y:S04]  /*a100*/  LDGSTS.E.BYPASS.LTC128B.128 [R146+0x4900], [R144.64], !P5 ;  /* 0x0490000090927fae */ /* 0x0005e8000e901d4e */
[----:B------:R2:W-:Y:S01]  /*a110*/  LDGSTS.E.BYPASS.LTC128B.128 [R146+0x5900], [R142.64], !P4 ;  /* 0x059000008e927fae */ /* 0x0005e2000e101d4e */
[----:B------:R-:W-:-:S05]  /*a120*/  BRA `(.L_x_1575) ;  /* 0x00000b2000007947 */ /* 0x000fca0003800000 */
.L_x_1574:
[----:B------:R-:W2:Y:S01]  /*a130*/  LDL R146, [R1+0x4] ;  /* 0x0000040001927983 */ /* 0x000ea20000100800 */
[----:B------:R-:W-:Y:S04]  /*a140*/  DEPBAR.LE SB0, 0x0 ;  /* 0x000080000000791a */ /* 0x000fe80000000000 */
[----:B------:R-:W-:Y:S01]  /*a150*/  IMAD.WIDE.U32 R28, R238, c[0x0][0x208], RZ ;  /* 0x00008200ee1c7a25 */ /* 0x000fe200078e00ff */
[----:B------:R-:W-:Y:S01]  /*a160*/  BAR.SYNC.DEFER_BLOCKING 0x0 ;  /* 0x0000000000007b1d */ /* 0x000fe20000010000 */
[----:B------:R-:W-:Y:S05]  /*a170*/  SHF.R.S32.HI R2, RZ, 0x1f, R238 ;  /* 0x0000001fff027819 */ /* 0x000fea00000114ee */
[----:B------:R-:W-:Y:S04]  /*a180*/  IMAD R2, R2, c[0x0][0x208], RZ ;  /* 0x0000820002027a24 */ /* 0x000fe800078e02ff */
[----:B------:R-:W-:Y:S04]  /*a190*/  IMAD R2, R238, c[0x0][0x20c], R2 ;  /* 0x00008300ee027a24 */ /* 0x000fe800078e0202 */
[----:B------:R-:W-:Y:S01]  /*a1a0*/  IMAD.IADD R29, R29, 0x1, R2 ;  /* 0x000000011d1d7824 */ /* 0x000fe200078e0202 */
[----:B------:R-:W-:Y:S03]  /*a1b0*/  SHF.R.S32.HI R2, RZ, 0x1f, R237 ;  /* 0x0000001fff027819 */ /* 0x000fe600000114ed */
[C---:B------:R-:W-:Y:S04]  /*a1c0*/  IMAD.WIDE.U32 R36, R237.reuse, c[0x0][0x218], R28 ;  /* 0x00008600ed247a25 */ /* 0x040fe800078e001c */
[----:B------:R-:W-:Y:S01]  /*a1d0*/  IMAD R2, R2, c[0x0][0x218], RZ ;  /* 0x0000860002027a24 */ /* 0x000fe200078e02ff */
[----:B------:R-:W-:Y:S03]  /*a1e0*/  LDSM.16.M88.4 R64, [R223+0x6100] ;  /* 0x00610000df40783b */ /* 0x000fe60000000200 */
[----:B------:R-:W-:Y:S01]  /*a1f0*/  IMAD R38, R237, c[0x0][0x21c], R2 ;  /* 0x00008700ed267a24 */ /* 0x000fe200078e0202 */
[----:B------:R-:W-:Y:S02]  /*a200*/  IADD3 R2, P0, R36, UR22, RZ ;  /* 0x0000001624027c10 */ /* 0x000fe4000ff1e0ff */
[----:B------:R-:W1:Y:S02]  /*a210*/  LDSM.16.M88.4 R16, [R220+0x3100] ;  /* 0x00310000dc10783b */ /* 0x000e640000000200 */
[----:B------:R-:W-:Y:S02]  /*a220*/  IADD3.X R40, R37, UR17, R38, P0, !PT ;  /* 0x0000001125287c10 */ /* 0x000fe400087fe426 */
[C---:B------:R-:W-:Y:S02]  /*a230*/  LEA R141, P0, R2.reuse, c[0x0][0x1f8], 0x1 ;  /* 0x00007e00028d7a11 */ /* 0x040fe400078008ff */
[----:B------:R-:W3:Y:S02]  /*a240*/  LDSM.16.M88.4 R60, [R223+0x7100] ;  /* 0x00710000df3c783b */ /* 0x000ee40000000200 */
[----:B------:R-:W-:Y:S04]  /*a250*/  LEA.HI.X R2, R2, c[0x0][0x1fc], R40, 0x1, P0 ;  /* 0x00007f0002027a11 */ /* 0x000fe800000f0c28 */
[----:B------:R-:W4:Y:S06]  /*a260*/  LDSM.16.M88.4 R32, [R220+0x3500] ;  /* 0x00350000dc20783b */ /* 0x000f2c0000000200 */
[----:B------:R-:W-:Y:S06]  /*a270*/  LDSM.16.M88.4 R48, [R220+0x3900] ;  /* 0x00390000dc30783b */ /* 0x000fec0000000200 */
[----:B------:R-:W-:Y:S06]  /*a280*/  LDSM.16.M88.4 R148, [R220+0x3d00] ;  /* 0x003d0000dc94783b */ /* 0x000fec0000000200 */
[----:B------:R-:W-:Y:S06]  /*a290*/  LDSM.16.M88.4 R176, [R224+0x6100] ;  /* 0x00610000e0b0783b */ /* 0x000fec0000000200 */
[----:B------:R-:W-:Y:S01]  /*a2a0*/  LDSM.16.M88.4 R180, [R225] ;  /* 0x00000000e1b4783b */ /* 0x000fe20000000200 */
[-C--:B-1----:R-:W-:Y:S05]  /*a2b0*/  HMMA.16816.F32.BF16 R4, R64, R16.reuse, RZ ;  /* 0x000000104004723c */ /* 0x082fea00000418ff */
[----:B------:R-:W-:Y:S03]  /*a2c0*/  LDSM.16.M88.4 R184, [R224+0x7100] ;  /* 0x00710000e0b8783b */ /* 0x000fe60000000200 */
[C---:B---3--:R-:W-:Y:S03]  /*a2d0*/  HMMA.16816.F32.BF16 R8, R60.reuse, R16, RZ ;  /* 0x000000103c08723c */ /* 0x048fe600000418ff */
[----:B------:R-:W-:Y:S06]  /*a2e0*/  LDSM.16.M88.4 R188, [R235] ;  /* 0x00000000ebbc783b */ /* 0x000fec0000000200 */
[----:B------:R-:W-:Y:S01]  /*a2f0*/  LDSM.16.M88.4 R192, [R234] ;  /* 0x00000000eac0783b */ /* 0x000fe20000000200 */
[-C--:B------:R-:W-:Y:S05]  /*a300*/  HMMA.16816.F32.BF16 R12, R60, R18.reuse, RZ ;  /* 0x000000123c0c723c */ /* 0x080fea00000418ff */
[----:B------:R-:W1:Y:S03]  /*a310*/  SHFL.IDX PT, R143, R141, RZ, 0x1c1f ;  /* 0x001c1fff8d8f7589 */ /* 0x000e6600000e0000 */
[C---:B------:R-:W-:Y:S03]  /*a320*/  HMMA.16816.F32.BF16 R16, R64.reuse, R18, RZ ;  /* 0x000000124010723c */ /* 0x040fe600000418ff */
[----:B------:R-:W3:Y:S05]  /*a330*/  SHFL.IDX PT, R142, R2, RZ, 0x1c1f ;  /* 0x001c1fff028e7589 */ /* 0x000eea00000e0000 */
[-C--:B----4-:R-:W-:Y:S01]  /*a340*/  HMMA.16816.F32.BF16 R20, R64, R32.reuse, RZ ;  /* 0x000000204014723c */ /* 0x090fe200000418ff */
[----:B------:R-:W-:Y:S06]  /*a350*/  SHFL.IDX PT, R141, R141, 0x1, 0x1c1f ;  /* 0x003c1f008d8d7f89 */ /* 0x000fec00000e0000 */
[----:B------:R-:W-:Y:S01]  /*a360*/  SHFL.IDX PT, R2, R2, 0x1, 0x1c1f ;  /* 0x003c1f0002027f89 */ /* 0x000fe200000e0000 */
[C---:B------:R-:W-:Y:S04]  /*a370*/  HMMA.16816.F32.BF16 R24, R60.reuse, R32, RZ ;  /* 0x000000203c18723c */ /* 0x040fe800000418ff */
[CC--:B-1----:R-:W-:Y:S02]  /*a380*/  IADD3 R196, P1, R143.reuse, R240.reuse, RZ ;  /* 0x000000f08fc47210 */ /* 0x0c2fe40007f3e0ff */
[C---:B------:R-:W-:Y:S02]  /*a390*/  IADD3 R144, P0, R143.reuse, R219, RZ ;  /* 0x000000db8f907210 */ /* 0x040fe40007f1e0ff */
[-C--:B------:R-:W-:Y:S01]  /*a3a0*/  HMMA.16816.F32.BF16 R28, R60, R34.reuse, RZ ;  /* 0x000000223c1c723c */ /* 0x080fe200000418ff */
[C---:B---3--:R-:W-:Y:S03]  /*a3b0*/  IMAD.X R197, R142.reuse, 0x1, R241, P1 ;  /* 0x000000018ec57824 */ /* 0x048fe600008e06f1 */
[C---:B------:R-:W-:Y:S04]  /*a3c0*/  IMAD.X R145, R142.reuse, 0x1, R239, P0 ;  /* 0x000000018e917824 */ /* 0x040fe800000e06ef */
        /* <DEDUP_REMOVED lines=21> */
[C---:B------:R-:W-:Y:S01]  /*a520*/  HMMA.16816.F32.BF16 R48, R176.reuse, R190, R48 ;  /* 0x000000beb030723c */ /* 0x040fe20000041830 */
[----:B------:R-:W-:Y:S01]  /*a530*/  @!PT LDS RZ, [RZ] ;  /* 0x00000000fffff984 */ /* 0x000fe20000000800 */
[----:B------:R-:W-:Y:S01]  /*a540*/  @!PT LDS RZ, [RZ] ;  /* 0x00000000fffff984 */ /* 0x000fe20000000800 */
[----:B------:R-:W-:Y:S01]  /*a550*/  @!PT LDS RZ, [RZ] ;  /* 0x00000000fffff984 */ /* 0x000fe20000000800 */
[----:B--2---:R1:W-:Y:S07]  /*a560*/  LDGSTS.E.BYPASS.LTC128B.128 [R146], [R196.64], !P6 ;  /* 0x00000000c4927fae */ /* 0x0043ee000f101d4e */
[-C--:B------:R-:W-:Y:S01]  /*a570*/  HMMA.16816.F32.BF16 R52, R176, R192.reuse, R52 ;  /* 0x000000c0b034723c */ /* 0x080fe20000041834 */
[----:B------:R2:W-:Y:S07]  /*a580*/  LDGSTS.E.BYPASS.LTC128B.128 [R146+0x1000], [R144.64], !P5 ;  /* 0x0100000090927fae */ /* 0x0005ee000e901d4e */
[C---:B------:R-:W-:Y:S08]  /*a590*/  HMMA.16816.F32.BF16 R56, R184.reuse, R192, R56 ;  /* 0x000000c0b838723c */ /* 0x040ff00000041838 */
[-C--:B------:R-:W-:Y:S08]  /*a5a0*/  HMMA.16816.F32.BF16 R60, R184, R194.reuse, R60 ;  /* 0x000000c2b83c723c */ /* 0x080ff0000004183c */
[----:B------:R-:W-:Y:S04]  /*a5b0*/  HMMA.16816.F32.BF16 R64, R176, R194, R64 ;  /* 0x000000c2b040723c */ /* 0x000fe80000041840 */
[----:B-1----:R-:W-:Y:S02]  /*a5c0*/  IADD3 R196, P1, R143, R217, RZ ;  /* 0x000000d98fc47210 */ /* 0x002fe40007f3e0ff */
[C---:B--2---:R-:W-:Y:S03]  /*a5d0*/  IADD3 R144, P0, R141.reuse, R240, RZ ;  /* 0x000000f08d907210 */ /* 0x044fe60007f1e0ff */
[--C-:B------:R-:W-:Y:S03]  /*a5e0*/  IMAD.X R197, R142, 0x1, R218.reuse, P1 ;  /* 0x000000018ec57824 */ /* 0x100fe600008e06da */
[C---:B------:R-:W-:Y:S01]  /*a5f0*/  IADD3 R198, P1, R141.reuse, R219, RZ ;  /* 0x000000db8dc67210 */ /* 0x040fe20007f3e0ff */
[C---:B------:R-:W-:Y:S01]  /*a600*/  IMAD.X R145, R2.reuse, 0x1, R241, P0 ;  /* 0x0000000102917824 */ /* 0x040fe200000e06f1 */
[----:B------:R1:W-:Y:S01]  /*a610*/  LDGSTS.E.BYPASS.LTC128B.128 [R146+0x2000], [R196.64], !P4 ;  /* 0x02000000c4927fae */ /* 0x0003e2000e101d4e */
[----:B------:R-:W-:Y:S02]  /*a620*/  IADD3 R142, P0, R141, R217, RZ ;  /* 0x000000d98d8e7210 */ /* 0x000fe40007f1e0ff */
[C---:B------:R-:W-:Y:S03]  /*a630*/  IMAD.X R199, R2.reuse, 0x1, R239, P1 ;  /* 0x0000000102c77824 */ /* 0x040fe600008e06ef */
[----:B------:R2:W-:Y:S01]  /*a640*/  LDGSTS.E.BYPASS.LTC128B.128 [R146+0x800], [R144.64], !P6 ;  /* 0x0080000090927fae */ /* 0x0005e2000f101d4e */
[----:B------:R-:W-:Y:S01]  /*a650*/  IMAD.X R143, R2, 0x1, R218, P0 ;  /* 0x00000001028f7824 */ /* 0x000fe200000e06da */
[----:B------:R-:W-:Y:S04]  /*a660*/  ISETP.GE.AND P0, PT, R216, 0x1, PT ;  /* 0x00000001d800780c */ /* 0x000fe80003f06270 */
[----:B------:R1:W-:Y:S06]  /*a670*/  LDGSTS.E.BYPASS.LTC128B.128 [R146+0x1800], [R198.64], !P5 ;  /* 0x01800000c6927fae */ /* 0x0003ec000e901d4e */
[----:B------:R2:W-:Y:S06]  /*a680*/  LDGSTS.E.BYPASS.LTC128B.128 [R146+0x2800], [R142.64], !P4 ;  /* 0x028000008e927fae */ /* 0x0005ec000e101d4e */
[----:B------:R-:W-:Y:S06]  /*a690*/  LDSM.16.M88.4 R200, [R220+0x4100] ;  /* 0x00410000dcc8783b */ /* 0x000fec0000000200 */
[----:B------:R-:W-:Y:S06]  /*a6a0*/  LDSM.16.M88.4 R204, [R223+0x9100] ;  /* 0x00910000dfcc783b */ /* 0x000fec0000000200 */
[----:B------:R-:W-:Y:S06]  /*a6b0*/  LDSM.16.M88.4 R180, [R220+0x4500] ;  /* 0x00450000dcb4783b */ /* 0x000fec0000000200 */
[----:B-1----:R-:W1:Y:S06]  /*a6c0*/  LDSM.16.M88.4 R196, [R223+0x8100] ;  /* 0x00810000dfc4783b */ /* 0x002e6c0000000200 */
[----:B------:R-:W0:Y:S06]  /*a6d0*/  LDGDEPBAR ;  /* 0x00000000000079af */ /* 0x000e2c0000000000 */
[----:B------:R-:W3:Y:S06]  /*a6e0*/  LDSM.16.M88.4 R148, [R220+0x4900] ;  /* 0x00490000dc94783b */ /* 0x000eec0000000200 */
[----:B------:R-:W4:Y:S06]  /*a6f0*/  LDSM.16.M88.4 R184, [R220+0x4d00] ;  /* 0x004d0000dcb8783b */ /* 0x000f2c0000000200 */
[----:B------:R-:W-:Y:S06]  /*a700*/  LDSM.16.M88.4 R176, [R224+0x8100] ;  /* 0x00810000e0b0783b */ /* 0x000fec0000000200 */
[----:B------:R-:W5:Y:S06]  /*a710*/  LDSM.16.M88.4 R188, [R233] ;  /* 0x00000000e9bc783b */ /* 0x000f6c0000000200 */
[----:B------:R-:W2:Y:S01]  /*a720*/  LDSM.16.M88.4 R192, [R224+0x9100] ;  /* 0x00910000e0c0783b */ /* 0x000ea20000000200 */
[-C--:B-1----:R-:W-:Y:S05]  /*a730*/  HMMA.16816.F32.BF16 R4, R196, R200.reuse, R4 ;  /* 0x000000c8c404723c */ /* 0x082fea0000041804 */
[----:B------:R-:W-:Y:S03]  /*a740*/  LDSM.16.M88.4 R208, [R231] ;  /* 0x00000000e7d0783b */ /* 0x000fe60000000200 */
[C---:B------:R-:W-:Y:S03]  /*a750*/  HMMA.16816.F32.BF16 R8, R204.reuse, R200, R8 ;  /* 0x000000c8cc08723c */ /* 0x040fe60000041808 */
[----:B------:R-:W-:Y:S05]  /*a760*/  LDSM.16.M88.4 R212, [R230] ;  /* 0x00000000e6d4783b */ /* 0x000fea0000000200 */
        /* <DEDUP_REMOVED lines=12> */
[----:B------:R-:W3:Y:S07]  /*a830*/  LDSM.16.M88.4 R148, [R223+0xa100] ;  /* 0x00a10000df94783b */ /* 0x000eee0000000200 */
[-C--:B----4-:R-:W-:Y:S08]  /*a840*/  HMMA.16816.F32.BF16 R52, R196, R184.reuse, R52 ;  /* 0x000000b8c434723c */ /* 0x090ff00000041834 */
[C---:B------:R-:W-:Y:S08]  /*a850*/  HMMA.16816.F32.BF16 R56, R204.reuse, R184, R56 ;  /* 0x000000b8cc38723c */ /* 0x040ff00000041838 */
[-C--:B------:R-:W-:Y:S01]  /*a860*/  HMMA.16816.F32.BF16 R60, R204, R186.reuse, R60 ;  /* 0x000000bacc3c723c */ /* 0x080fe2000004183c */
[----:B------:R-:W-:Y:S07]  /*a870*/  LDSM.16.M88.4 R204, [R224+0xb100] ;  /* 0x00b10000e0cc783b */ /* 0x000fee0000000200 */
[----:B------:R-:W-:Y:S01]  /*a880*/  HMMA.16816.F32.BF16 R64, R196, R186, R64 ;  /* 0x000000bac440723c */ /* 0x000fe20000041840 */
[----:B------:R-:W4:Y:S06]  /*a890*/  LDSM.16.M88.4 R184, [R223+0xb100] ;  /* 0x00b10000dfb8783b */ /* 0x000f2c0000000200 */
[----:B------:R-:W-:Y:S01]  /*a8a0*/  LDSM.16.M88.4 R196, [R220+0x5d00] ;  /* 0x005d0000dcc4783b */ /* 0x000fe20000000200 */
[-C--:B-----5:R-:W-:Y:S08]  /*a8b0*/  HMMA.16816.F32.BF16 R4, R176, R188.reuse, R4 ;  /* 0x000000bcb004723c */ /* 0x0a0ff00000041804 */
[C---:B--2---:R-:W-:Y:S08]  /*a8c0*/  HMMA.16816.F32.BF16 R8, R192.reuse, R188, R8 ;  /* 0x000000bcc008723c */ /* 0x044ff00000041808 */
[-C--:B------:R-:W-:Y:S08]  /*a8d0*/  HMMA.16816.F32.BF16 R12, R192, R190.reuse, R12 ;  /* 0x000000bec00c723c */ /* 0x080ff0000004180c */
[C---:B------:R-:W-:Y:S01]  /*a8e0*/  HMMA.16816.F32.BF16 R16, R176.reuse, R190, R16 ;  /* 0x000000beb010723c */ /* 0x040fe20000041810 */
[----:B------:R-:W2:Y:S07]  /*a8f0*/  LDSM.16.M88.4 R188, [R220+0x5500] ;  /* 0x00550000dcbc783b */ /* 0x000eae0000000200 */
[-C--:B-1----:R-:W-:Y:S08]  /*a900*/  HMMA.16816.F32.BF16 R20, R176, R200.reuse, R20 ;  /* 0x000000c8b014723c */ /* 0x082ff00000041814 */
        /* <DEDUP_REMOVED lines=12> */
[----:B------:R-:W1:Y:S07]  /*a9d0*/  LDSM.16.M88.4 R192, [R220+0x5900] ;  /* 0x00590000dcc0783b */ /* 0x000e6e0000000200 */
[----:B------:R-:W-:Y:S01]  /*a9e0*/  HMMA.16816.F32.BF16 R64, R176, R214, R64 ;  /* 0x000000d6b040723c */ /* 0x000fe20000041840 */
[----:B------:R-:W5:Y:S06]  /*a9f0*/  LDSM.16.M88.4 R176, [R224+0xa100] ;  /* 0x00a10000e0b0783b */ /* 0x000f6c0000000200 */
[----:B------:R-:W1:Y:S01]  /*aa00*/  LDSM.16.M88.4 R212, [R227] ;  /* 0x00000000e3d4783b */ /* 0x000e620000000200 */
[-C--:B---3--:R-:W-:Y:S08]  /*aa10*/  HMMA.16816.F32.BF16 R4, R148, R180.reuse, R4 ;  /* 0x000000b49404723c */ /* 0x088ff00000041804 */
[C---:B----4-:R-:W-:Y:S08]  /*aa20*/  HMMA.16816.F32.BF16 R8, R184.reuse, R180, R8 ;  /* 0x000000b4b808723c */ /* 0x050ff00000041808 */
[-C--:B------:R-:W-:Y:S08]  /*aa30*/  HMMA.16816.F32.BF16 R12, R184, R182.reuse, R12 ;  /* 0x000000b6b80c723c */ /* 0x080ff0000004180c */
[C---:B------:R-:W-:Y:S01]  /*aa40*/  HMMA.16816.F32.BF16 R16, R148.reuse, R182, R16 ;  /* 0x000000b69410723c */ /* 0x040fe20000041810 */
[----:B------:R-:W3:Y:S01]  /*aa50*/  LDSM.16.M88.4 R180, [R226] ;  /* 0x00000000e2b4783b */ /* 0x000ee20000000200 */
[----:B------:R-:W-:Y:S05]  /*aa60*/  DEPBAR.LE SB0, 0x0 ;  /* 0x000080000000791a */ /* 0x000fea0000000000 */
[----:B------:R-:W-:Y:S01]  /*aa70*/  BAR.SYNC.DEFER_BLOCKING 0x0 ;  /* 0x0000000000007b1d */ /* 0x000fe20000010000 */
        /* <DEDUP_REMOVED lines=27> */
[----:B------:R-:W-:Y:S01]  /*ac30*/  HMMA.16816.F32.BF16 R64, R176, R182, R64 ;  /* 0x000000b6b040723c */ /* 0x000fe20000041840 */
[----:B------:R-:W-:-:S07]  /*ac40*/  @P0 BRA `(.L_x_1576) ;  /* 0xfffff1b000000947 */ /* 0x000fce000383ffff */
.L_x_1575:
[----:B------:R-:W-:Y:S01]  /*ac50*/  FMNMX.FTZ R2, R4, R0, !PT ;  /* 0x0000000004027209 */ /* 0x000fe20007810000 */
[----:B--2---:R-:W-:Y:S01]  /*ac60*/  LDSM.16.MT88.4 R176, [R221+0x100] ;  /* 0x00010000ddb0783b */ /* 0x004fe20000004200 */
        /* <DEDUP_REMOVED lines=63> */
[----:B------:R-:W-:Y:S01]  /*b060*/  ISETP.GT.AND P0, PT, R216, RZ, PT ;  /* 0x000000ffd800720c */ /* 0x000fe20003f04270 */
[----:B------:R-:W1:Y:S01]  /*b070*/  SHFL.BFLY PT, R148, R141, 0x2, 0x1f ;  /* 0x0c401f008d947f89 */ /* 0x000e6200000e0000 */
[----:B------:R-:W-:Y:S04]  /*b080*/  FMNMX.FTZ R143, R42, R143, !PT ;  /* 0x0000008f2a8f7209 */ /* 0x000fe80007810000 */
[----:B------:R-:W-:Y:S04]  /*b090*/  FMNMX.FTZ R143, R43, R143, !PT ;  /* 0x0000008f2b8f7209 */ /* 0x000fe80007810000 */
[----:B------:R-:W-:Y:S02]  /*b0a0*/  FMNMX.FTZ R143, R46, R143, !PT ;  /* 0x0000008f2e8f7209 */ /* 0x000fe40007810000 */
[----:B-1----:R-:W-:Y:S02]  /*b0b0*/  FMNMX.FTZ R2, R2, R145, !PT ;  /* 0x0000009102027209 */ /* 0x002fe40007810000 */
[----:B------:R-:W-:Y:S03]  /*b0c0*/  FMNMX.FTZ R142, R142, R144, !PT ;  /* 0x000000908e8e7209 */ /* 0x000fe60007810000 */
[----:B------:R-:W1:Y:S08]  /*b0d0*/  SHFL.BFLY PT, R146, R2, 0x1, 0x1f ;  /* 0x0c201f0002927f89 */ /* 0x000e7000000e0000 */
[----:B------:R-:W1:Y:S01]  /*b0e0*/  SHFL.BFLY PT, R145, R142, 0x1, 0x1f ;  /* 0x0c201f008e917f89 */ /* 0x000e6200000e0000 */
[----:B------:R-:W-:Y:S07]  /*b0f0*/  FMNMX.FTZ R141, R141, R148, !PT ;  /* 0x000000948d8d7209 */ /* 0x000fee0007810000 */
[----:B------:R-:W1:Y:S02]  /*b100*/  SHFL.BFLY PT, R144, R141, 0x1, 0x1f ;  /* 0x0c201f008d907f89 */ /* 0x000e6400000e0000 */
[----:B-1----:R-:W-:Y:S02]  /*b110*/  FMNMX.FTZ R146, R2, R146, !PT ;  /* 0x0000009202927209 */ /* 0x002fe40007810000 */
[----:B------:R-:W-:Y:S03]  /*b120*/  FMNMX.FTZ R2, R47, R143, !PT ;  /* 0x0000008f2f027209 */ /* 0x000fe60007810000 */
[----:B------:R-:W-:Y:S01]  /*b130*/  FADD.FTZ R0, -R146, R0 ;  /* 0x0000000092007221 */ /* 0x000fe20000010100 */
[----:B------:R-:W-:Y:S01]  /*b140*/  FMNMX.FTZ R143, R58, R2, !PT ;  /* 0x000000023a8f7209 */ /* 0x000fe20007810000 */
[----:B------:R-:W-:Y:S01]  /*b150*/  FMUL.FTZ R184, R146, c[0x0][0x2d0] ;  /* 0x0000b40092b87a20 */ /* 0x000fe20000410000 */
[----:B------:R-:W-:Y:S01]  /*b160*/  FMNMX.FTZ R145, R142, R145, !PT ;  /* 0x000000918e917209 */ /* 0x000fe20007810000 */
[----:B------:R-:W-:Y:S01]  /*b170*/  FMUL.FTZ R2, R0, c[0x0][0x2d0] ;  /* 0x0000b40000027a20 */ /* 0x000fe20000410000 */
[----:B------:R-:W-:Y:S01]  /*b180*/  FMNMX.FTZ R0, R59, R143, !PT ;  /* 0x0000008f3b007209 */ /* 0x000fe20007810000 */
[--C-:B------:R-:W-:Y:S02]  /*b190*/  FFMA.FTZ R16, R16, c[0x0][0x2d0], -R184.reuse ;  /* 0x0000b40010107a23 */ /* 0x100fe400000108b8 */
[----:B------:R1:W1:Y:S01]  /*b1a0*/  MUFU.EX2 R143, R2 ;  /* 0x00000002008f7308 */ /* 0x0002620000000800 */
[----:B------:R-:W-:Y:S01]  /*b1b0*/  FMNMX.FTZ R0, R62, R0, !PT ;  /* 0x000000003e007209 */ /* 0x000fe20007810000 */
[----:B------:R-:W-:Y:S01]  /*b1c0*/  FMUL.FTZ R185, R145, c[0x0][0x2d0] ;  /* 0x0000b40091b97a20 */ /* 0x000fe20000410000 */
[----:B------:R-:W-:Y:S01]  /*b1d0*/  FMNMX.FTZ R144, R141, R144, !PT ;  /* 0x000000908d907209 */ /* 0x000fe20007810000 */
[--C-:B------:R-:W-:Y:S01]  /*b1e0*/  FFMA.FTZ R17, R17, c[0x0][0x2d0], -R184.reuse ;  /* 0x0000b40011117a23 */ /* 0x100fe200000108b8 */
[----:B------:R-:W-:Y:S01]  /*b1f0*/  FMNMX.FTZ R0, R63, R0, !PT ;  /* 0x000000003f007209 */ /* 0x000fe20007810000 */
[--C-:B------:R-:W-:Y:S02]  /*b200*/  FFMA.FTZ R18, R18, c[0x0][0x2d0], -R185.reuse ;  /* 0x0000b40012127a23 */ /* 0x100fe400000108b9 */
[--C-:B------:R-:W-:Y:S02]  /*b210*/  FFMA.FTZ R19, R19, c[0x0][0x2d0], -R185.reuse ;  /* 0x0000b40013137a23 */ /* 0x100fe400000108b9 */
        /* <DEDUP_REMOVED lines=8> */
[----:B------:R-:W-:Y:S02]  /*b2a0*/  FFMA.FTZ R38, R38, c[0x0][0x2d0], -R185 ;  /* 0x0000b40026267a23 */ /* 0x000fe400000108b9 */
[----:B-1----:R-:W-:Y:S02]  /*b2b0*/  FADD.FTZ R2, -R145, R3 ;  /* 0x0000000391027221 */ /* 0x002fe40000010100 */
[----:B------:R-:W1:Y:S01]  /*b2c0*/  SHFL.BFLY PT, R3, R0, 0x2, 0x1f ;  /* 0x0c401f0000037f89 */ /* 0x000e6200000e0000 */
[C---:B------:R-:W-:Y:S02]  /*b2d0*/  FMUL.FTZ R100, R143.reuse, R100 ;  /* 0x000000648f647220 */ /* 0x040fe40000410000 */
[----:B------:R-:W-:Y:S02]  /*b2e0*/  FMUL.FTZ R2, R2, c[0x0][0x2d0] ;  /* 0x0000b40002027a20 */ /* 0x000fe40000410000 */
[----:B------:R-:W1:Y:S01]  /*b2f0*/  MUFU.EX2 R247, R5 ;  /* 0x0000000500f77308 */ /* 0x000e620000000800 */
[----:B------:R-:W-:Y:S02]  /*b300*/  FMUL.FTZ R101, R143, R101 ;  /* 0x000000658f657220 */ /* 0x000fe40000410000 */
[--C-:B------:R-:W-:Y:S02]  /*b310*/  FFMA.FTZ R39, R39, c[0x0][0x2d0], -R185.reuse ;  /* 0x0000b40027277a23 */ /* 0x100fe400000108b9 */
[----:B------:R-:W-:Y:S02]  /*b320*/  FMUL.FTZ R16, R143, R164 ;  /* 0x000000a48f107220 */ /* 0x000fe40000410000 */
[--C-:B------:R-:W-:Y:S02]  /*b330*/  FFMA.FTZ R48, R48, c[0x0][0x2d0], -R184.reuse ;  /* 0x0000b40030307a23 */ /* 0x100fe400000108b8 */
[----:B------:R-:W-:Y:S01]  /*b340*/  FFMA.FTZ R49, R49, c[0x0][0x2d0], -R184 ;  /* 0x0000b40031317a23 */ /* 0x000fe200000108b8 */
[----:B------:R1:W1:Y:S01]  /*b350*/  MUFU.EX2 R141, R2 ;  /* 0x00000002008d7308 */ /* 0x0002620000000800 */
[--C-:B------:R-:W-:Y:S02]  /*b360*/  FFMA.FTZ R50, R50, c[0x0][0x2d0], -R185.reuse ;  /* 0x0000b40032327a23 */ /* 0x100fe400000108b9 */
[----:B------:R-:W-:Y:S02]  /*b370*/  FFMA.FTZ R51, R51, c[0x0][0x2d0], -R185 ;  /* 0x0000b40033337a23 */ /* 0x000fe400000108b9 */
[C---:B------:R-:W-:Y:S02]  /*b380*/  FMUL.FTZ R4, R143.reuse, R152 ;  /* 0x000000988f047220 */ /* 0x040fe40000410000 */
[C---:B------:R-:W-:Y:S01]  /*b390*/  FMUL.FTZ R112, R143.reuse, R112 ;  /* 0x000000708f707220 */ /* 0x040fe20000410000 */
[----:B-1----:R-:W-:Y:S02]  /*b3a0*/  FMNMX.FTZ R0, R0, R3, !PT ;  /* 0x0000000300007209 */ /* 0x002fe40007810000 */
[----:B------:R-:W1:Y:S01]  /*b3b0*/  MUFU.EX2 R248, R17 ;  /* 0x0000001100f87308 */ /* 0x000e620000000800 */
[C---:B------:R-:W-:Y:S02]  /*b3c0*/  FMUL.FTZ R113, R143.reuse, R113 ;  /* 0x000000718f717220 */ /* 0x040fe40000410000 */
[----:B------:R-:W-:Y:S01]  /*b3d0*/  FMUL.FTZ R116, R143, R116 ;  /* 0x000000748f747220 */ /* 0x000fe20000410000 */
[----:B------:R-:W-:Y:S01]  /*b3e0*/  F2FP.BF16.PACK_AB R148, R247, R245 ;  /* 0x000000f5f794723e */ /* 0x000fe200000010ff */
[C---:B------:R-:W-:Y:S02]  /*b3f0*/  FMUL.FTZ R5, R143.reuse, R153 ;  /* 0x000000998f057220 */ /* 0x040fe40000410000 */
[C---:B------:R-:W-:Y:S02]  /*b400*/  FMUL.FTZ R117, R143.reuse, R117 ;  /* 0x000000758f757220 */ /* 0x040fe40000410000 */
[C---:B------:R-:W-:Y:S01]  /*b410*/  FMUL.FTZ R124, R143.reuse, R124 ;  /* 0x0000007c8f7c7220 */ /* 0x040fe20000410000 */
[----:B------:R1:W-:Y:S01]  /*b420*/  MUFU.EX2 R215, R6 ;  /* 0x0000000600d77308 */ /* 0x0003e20000000800 */
[C---:B------:R-:W-:Y:S02]  /*b430*/  FMUL.FTZ R125, R143.reuse, R125 ;  /* 0x0000007d8f7d7220 */ /* 0x040fe40000410000 */
[----:B------:R-:W-:Y:S02]  /*b440*/  FMUL.FTZ R128, R143, R128 ;  /* 0x000000808f807220 */ /* 0x000fe40000410000 */
[----:B------:R-:W-:Y:S02]  /*b450*/  FADD.FTZ R2, -R144, R140 ;  /* 0x0000008c90027221 */ /* 0x000fe40000010100 */
[C---:B------:R-:W-:Y:S02]  /*b460*/  FMUL.FTZ R102, R141.reuse, R102 ;  /* 0x000000668d667220 */ /* 0x040fe40000410000 */
[----:B------:R-:W-:Y:S01]  /*b470*/  FMUL.FTZ R2, R2, c[0x0][0x2d0] ;  /* 0x0000b40002027a20 */ /* 0x000fe20000410000 */
[----:B------:R-:W1:Y:S01]  /*b480*/  MUFU.EX2 R242, R7 ;  /* 0x0000000700f27308 */ /* 0x000e620000000800 */
[C---:B------:R-:W-:Y:S02]  /*b490*/  FMUL.FTZ R103, R141.reuse, R103 ;  /* 0x000000678d677220 */ /* 0x040fe40000410000 */
[----:B------:R-:W-:Y:S01]  /*b4a0*/  FMUL.FTZ R114, R141, R114 ;  /* 0x000000728d727220 */ /* 0x000fe20000410000 */
[----:B-1----:R-:W-:Y:S01]  /*b4b0*/  F2FP.BF16.PACK_AB R150, R248, R246 ;  /* 0x000000f6f896723e */ /* 0x002fe200000010ff */
[----:B------:R-:W-:Y:S02]  /*b4c0*/  FMUL.FTZ R17, R143, R165 ;  /* 0x000000a58f117220 */ /* 0x000fe40000410000 */
[C---:B------:R-:W-:Y:S02]  /*b4d0*/  FMUL.FTZ R115, R141.reuse, R115 ;  /* 0x000000738d737220 */ /* 0x040fe40000410000 */
[C---:B------:R-:W-:Y:S01]  /*b4e0*/  FMUL.FTZ R118, R141.reuse, R118 ;  /* 0x000000768d767220 */ /* 0x040fe20000410000 */
[----:B------:R1:W1:Y:S01]  /*b4f0*/  MUFU.EX2 R140, R2 ;  /* 0x00000002008c7308 */ /* 0x0002620000000800 */
[C---:B------:R-:W-:Y:S02]  /*b500*/  FMUL.FTZ R119, R141.reuse, R119 ;  /* 0x000000778d777220 */ /* 0x040fe40000410000 */
[C---:B------:R-:W-:Y:S02]  /*b510*/  FMUL.FTZ R126, R141.reuse, R126 ;  /* 0x0000007e8d7e7220 */ /* 0x040fe40000410000 */
[C---:B------:R-:W-:Y:S02]  /*b520*/  FMUL.FTZ R6, R141.reuse, R154 ;  /* 0x0000009a8d067220 */ /* 0x040fe40000410000 */
[----:B------:R-:W-:Y:S02]  /*b530*/  FMUL.FTZ R127, R141, R127 ;  /* 0x0000007f8d7f7220 */ /* 0x000fe40000410000 */
[----:B------:R-:W-:Y:S01]  /*b540*/  FMUL.FTZ R129, R143, R129 ;  /* 0x000000818f817220 */ /* 0x000fe20000410000 */
[----:B------:R1:W-:Y:S01]  /*b550*/  MUFU.EX2 R244, R18 ;  /* 0x0000001200f47308 */ /* 0x0003e20000000800 */
[C---:B------:R-:W-:Y:S02]  /*b560*/  FMUL.FTZ R130, R141.reuse, R130 ;  /* 0x000000828d827220 */ /* 0x040fe40000410000 */
[C---:B------:R-:W-:Y:S01]  /*b570*/  FMUL.FTZ R131, R141.reuse, R131 ;  /* 0x000000838d837220 */ /* 0x040fe20000410000 */
[----:B------:R-:W-:Y:S01]  /*b580*/  F2FP.BF16.PACK_AB R149, R242, R215 ;  /* 0x000000d7f295723e */ /* 0x000fe200000010ff */
[----:B------:R-:W-:Y:S02]  /*b590*/  FMUL.FTZ R7, R141, R155 ;  /* 0x0000009b8d077220 */ /* 0x000fe40000410000 */
[C---:B------:R-:W-:Y:S02]  /*b5a0*/  FMUL.FTZ R136, R143.reuse, R136 ;  /* 0x000000888f887220 */ /* 0x040fe40000410000 */
[----:B------:R-:W-:Y:S01]  /*b5b0*/  FMUL.FTZ R137, R143, R137 ;  /* 0x000000898f897220 */ /* 0x000fe20000410000 */
[----:B------:R-:W1:Y:S01]  /*b5c0*/  MUFU.EX2 R243, R19 ;  /* 0x0000001300f37308 */ /* 0x000e620000000800 */
[C---:B------:R-:W-:Y:S02]  /*b5d0*/  FMUL.FTZ R138, R141.reuse, R138 ;  /* 0x0000008a8d8a7220 */ /* 0x040fe40000410000 */
[C---:B------:R-:W-:Y:S01]  /*b5e0*/  FMUL.FTZ R139, R141.reuse, R139 ;  /* 0x0000008b8d8b7220 */ /* 0x040fe20000410000 */
[----:B-1----:R-:W1:Y:S01]  /*b5f0*/  SHFL.BFLY PT, R2, R0, 0x1, 0x1f ;  /* 0x0c201f0000027f89 */ /* 0x002e6200000e0000 */
[C---:B------:R-:W-:Y:S02]  /*b600*/  FMUL.FTZ R104, R140.reuse, R104 ;  /* 0x000000688c687220 */ /* 0x040fe40000410000 */
[C---:B------:R-:W-:Y:S02]  /*b610*/  FMUL.FTZ R105, R140.reuse, R105 ;  /* 0x000000698c697220 */ /* 0x040fe40000410000 */
[C---:B------:R-:W-:Y:S01]  /*b620*/  FMUL.FTZ R108, R140.reuse, R108 ;  /* 0x0000006c8c6c7220 */ /* 0x040fe20000410000 */
[----:B------:R-:W-:Y:S01]  /*b630*/  MUFU.EX2 R189, R36 ;  /* 0x0000002400bd7308 */ /* 0x000fe20000000800 */
[C---:B------:R-:W-:Y:S02]  /*b640*/  FMUL.FTZ R109, R140.reuse, R109 ;  /* 0x0000006d8c6d7220 */ /* 0x040fe40000410000 */
[C---:B------:R-:W-:Y:S02]  /*b650*/  FMUL.FTZ R120, R140.reuse, R120 ;  /* 0x000000788c787220 */ /* 0x040fe40000410000 */
[----:B------:R-:W-:Y:S02]  /*b660*/  FMUL.FTZ R18, R141, R166 ;  /* 0x000000a68d127220 */ /* 0x000fe40000410000 */
[C---:B------:R-:W-:Y:S02]  /*b670*/  FMUL.FTZ R121, R140.reuse, R121 ;  /* 0x000000798c797220 */ /* 0x040fe40000410000 */
[C---:B------:R-:W-:Y:S01]  /*b680*/  FMUL.FTZ R132, R140.reuse, R132 ;  /* 0x000000848c847220 */ /* 0x040fe20000410000 */
[----:B------:R-:W-:Y:S01]  /*b690*/  MUFU.EX2 R190, R37 ;  /* 0x0000002500be7308 */ /* 0x000fe20000000800 */
[----:B------:R-:W-:Y:S02]  /*b6a0*/  FMUL.FTZ R133, R140, R133 ;  /* 0x000000858c857220 */ /* 0x000fe40000410000 */
[----:B------:R-:W-:Y:S01]  /*b6b0*/  FMUL.FTZ R68, R143, R68 ;  /* 0x000000448f447220 */ /* 0x000fe20000410000 */
[----:B------:R-:W-:Y:S01]  /*b6c0*/  F2FP.BF16.PACK_AB R151, R243, R244 ;  /* 0x000000f4f397723e */ /* 0x000fe200000010ff */
[----:B------:R-:W-:Y:S02]  /*b6d0*/  FMUL.FTZ R19, R141, R167 ;  /* 0x000000a78d137220 */ /* 0x000fe40000410000 */
[----:B------:R-:W-:Y:S01]  /*b6e0*/  LDSM.16.MT88.4 R164, [R222+0x500] ;  /* 0x00050000dea4783b */ /* 0x000fe20000004200 */
[----:B-1----:R-:W-:Y:S01]  /*b6f0*/  FMNMX.FTZ R142, R2, R0, !PT ;  /* 0x00000000028e7209 */ /* 0x002fe20007810000 */
[----:B------:R-:W-:Y:S01]  /*b700*/  FMUL.FTZ R69, R143, R69 ;  /* 0x000000458f457220 */ /* 0x000fe20000410000 */
[----:B------:R-:W-:Y:S01]  /*b710*/  MUFU.EX2 R187, R38 ;  /* 0x0000002600bb7308 */ /* 0x000fe20000000800 */
[-C--:B------:R-:W-:Y:S05]  /*b720*/  HMMA.16816.F32.BF16 R4, R148, R176.reuse, R4 ;  /* 0x000000b09404723c */ /* 0x080fea0000041804 */
[----:B------:R-:W-:Y:S02]  /*b730*/  FADD.FTZ R0, -R142, R147 ;  /* 0x000000938e007221 */ /* 0x000fe40000010100 */
[----:B------:R-:W-:Y:S02]  /*b740*/  FMUL.FTZ R147, R144, c[0x0][0x2d0] ;  /* 0x0000b40090937a20 */ /* 0x000fe40000410000 */
[----:B------:R-:W-:Y:S01]  /*b750*/  FMUL.FTZ R2, R142, c[0x0][0x2d0] ;  /* 0x0000b4008e027a20 */ /* 0x000fe20000410000 */
[----:B------:R1:W-:Y:S02]  /*b760*/  MUFU.EX2 R188, R39 ;  /* 0x0000002700bc7308 */ /* 0x0003e40000000800 */
[----:B------:R-:W-:Y:S02]  /*b770*/  FMUL.FTZ R0, R0, c[0x0][0x2d0] ;  /* 0x0000b40000007a20 */ /* 0x000fe40000410000 */
[--C-:B------:R-:W-:Y:S02]  /*b780*/  FFMA.FTZ R8, R8, c[0x0][0x2d0], -R147.reuse ;  /* 0x0000b40008087a23 */ /* 0x100fe40000010893 */
[--C-:B------:R-:W-:Y:S02]  /*b790*/  FFMA.FTZ R9, R9, c[0x0][0x2d0], -R147.reuse ;  /* 0x0000b40009097a23 */ /* 0x100fe40000010893 */
[--C-:B------:R-:W-:Y:S02]  /*b7a0*/  FFMA.FTZ R12, R12, c[0x0][0x2d0], -R147.reuse ;  /* 0x0000b4000c0c7a23 */ /* 0x100fe40000010893 */
[----:B------:R-:W-:Y:S01]  /*b7b0*/  FFMA.FTZ R13, R13, c[0x0][0x2d0], -R147 ;  /* 0x0000b4000d0d7a23 */ /* 0x000fe20000010893 */
[----:B------:R-:W2:Y:S01]  /*b7c0*/  MUFU.EX2 R0, R0 ;  /* 0x0000000000007308 */ /* 0x000ea20000000800 */
[--C-:B------:R-:W-:Y:S02]  /*b7d0*/  FFMA.FTZ R10, R10, c[0x0][0x2d0], -R2.reuse ;  /* 0x0000b4000a0a7a23 */ /* 0x100fe40000010802 */
[--C-:B------:R-:W-:Y:S02]  /*b7e0*/  FFMA.FTZ R11, R11, c[0x0][0x2d0], -R2.reuse ;  /* 0x0000b4000b0b7a23 */ /* 0x100fe40000010802 */
[--C-:B------:R-:W-:Y:S02]  /*b7f0*/  FFMA.FTZ R14, R14, c[0x0][0x2d0], -R2.reuse ;  /* 0x0000b4000e0e7a23 */ /* 0x100fe40000010802 */
[----:B------:R-:W-:Y:S02]  /*b800*/  FFMA.FTZ R15, R15, c[0x0][0x2d0], -R2 ;  /* 0x0000b4000f0f7a23 */ /* 0x000fe40000010802 */
[--C-:B------:R-:W-:Y:S01]  /*b810*/  FFMA.FTZ R20, R20, c[0x0][0x2d0], -R184.reuse ;  /* 0x0000b40014147a23 */ /* 0x100fe200000108b8 */
[----:B------:R3:W-:Y:S01]  /*b820*/  MUFU.EX2 R211, R8 ;  /* 0x0000000800d37308 */ /* 0x0007e20000000800 */
[----:B------:R-:W-:Y:S02]  /*b830*/  FFMA.FTZ R21, R21, c[0x0][0x2d0], -R184 ;  /* 0x0000b40015157a23 */ /* 0x000fe400000108b8 */
[----:B------:R-:W-:Y:S01]  /*b840*/  FFMA.FTZ R22, R22, c[0x0][0x2d0], -R185 ;  /* 0x0000b40016167a23 */ /* 0x000fe200000108b9 */
[----:B-1----:R-:W-:Y:S01]  /*b850*/  LDSM.16.MT88.4 R36, [R221+0x2500] ;  /* 0x00250000dd24783b */ /* 0x002fe20000004200 */
[--C-:B------:R-:W-:Y:S02]  /*b860*/  FFMA.FTZ R40, R40, c[0x0][0x2d0], -R147.reuse ;  /* 0x0000b40028287a23 */ /* 0x100fe40000010893 */
[--C-:B------:R-:W-:Y:S02]  /*b870*/  FFMA.FTZ R41, R41, c[0x0][0x2d0], -R147.reuse ;  /* 0x0000b40029297a23 */ /* 0x100fe40000010893 */
[--C-:B------:R-:W-:Y:S01]  /*b880*/  FFMA.FTZ R42, R42, c[0x0][0x2d0], -R2.reuse ;  /* 0x0000b4002a2a7a23 */ /* 0x100fe20000010802 */
[----:B------:R-:W1:Y:S01]  /*b890*/  MUFU.EX2 R212, R9 ;  /* 0x0000000900d47308 */ /* 0x000e620000000800 */
[--C-:B------:R-:W-:Y:S02]  /*b8a0*/  FFMA.FTZ R43, R43, c[0x0][0x2d0], -R2.reuse ;  /* 0x0000b4002b2b7a23 */ /* 0x100fe40000010802 */
[--C-:B------:R-:W-:Y:S02]  /*b8b0*/  FFMA.FTZ R44, R44, c[0x0][0x2d0], -R147.reuse ;  /* 0x0000b4002c2c7a23 */ /* 0x100fe40000010893 */
[C---:B--2---:R-:W-:Y:S02]  /*b8c0*/  FMUL.FTZ R106, R0.reuse, R106 ;  /* 0x0000006a006a7220 */ /* 0x044fe40000410000 */
[C---:B------:R-:W-:Y:S02]  /*b8d0*/  FMUL.FTZ R107, R0.reuse, R107 ;  /* 0x0000006b006b7220 */ /* 0x040fe40000410000 */
[C---:B------:R-:W-:Y:S01]  /*b8e0*/  FMUL.FTZ R110, R0.reuse, R110 ;  /* 0x0000006e006e7220 */ /* 0x040fe20000410000 */
[----:B------:R2:W-:Y:S01]  /*b8f0*/  MUFU.EX2 R213, R12 ;  /* 0x0000000c00d57308 */ /* 0x0005e20000000800 */
[----:B------:R-:W-:Y:S02]  /*b900*/  FMUL.FTZ R111, R0, R111 ;  /* 0x0000006f006f7220 */ /* 0x000fe40000410000 */
[----:B------:R-:W-:Y:S02]  /*b910*/  FFMA.FTZ R45, R45, c[0x0][0x2d0], -R147 ;  /* 0x0000b4002d2d7a23 */ /* 0x000fe40000010893 */
[----:B---3--:R-:W-:Y:S02]  /*b920*/  FMUL.FTZ R8, R140, R156 ;  /* 0x0000009c8c087220 */ /* 0x008fe40000410000 */
[--C-:B------:R-:W-:Y:S02]  /*b930*/  FFMA.FTZ R46, R46, c[0x0][0x2d0], -R2.reuse ;  /* 0x0000b4002e2e7a23 */ /* 0x100fe40000010802 */
[----:B------:R-:W-:Y:S01]  /*b940*/  FFMA.FTZ R47, R47, c[0x0][0x2d0], -R2 ;  /* 0x0000b4002f2f7a23 */ /* 0x000fe20000010802 */
[----:B------:R-:W3:Y:S01]  /*b950*/  MUFU.EX2 R214, R13 ;  /* 0x0000000d00d67308 */ /* 0x000ee20000000800 */
[C---:B------:R-:W-:Y:S02]  /*b960*/  FMUL.FTZ R122, R0.reuse, R122 ;  /* 0x0000007a007a7220 */ /* 0x040fe40000410000 */
[----:B------:R-:W-:Y:S01]  /*b970*/  FMUL.FTZ R123, R0, R123 ;  /* 0x0000007b007b7220 */ /* 0x000fe20000410000 */
[----:B-1----:R-:W-:Y:S01]  /*b980*/  F2FP.BF16.PACK_AB R152, R212, R211 ;  /* 0x000000d3d498723e */ /* 0x002fe200000010ff */
[----:B------:R-:W-:Y:S02]  /*b990*/  FMUL.FTZ R9, R140, R157 ;  /* 0x0000009d8c097220 */ /* 0x000fe40000410000 */
[C---:B------:R-:W-:Y:S02]  /*b9a0*/  FMUL.FTZ R134, R0.reuse, R134 ;  /* 0x0000008600867220 */ /* 0x040fe40000410000 */
[----:B------:R-:W-:Y:S01]  /*b9b0*/  FMUL.FTZ R135, R0, R135 ;  /* 0x0000008700877220 */ /* 0x000fe20000410000 */
[----:B------:R1:W-:Y:S01]  /*b9c0*/  MUFU.EX2 R207, R10 ;  /* 0x0000000a00cf7308 */ /* 0x0003e20000000800 */
[C---:B------:R-:W-:Y:S02]  /*b9d0*/  FMUL.FTZ R70, R141.reuse, R70 ;  /* 0x000000468d467220 */ /* 0x040fe40000410000 */
[----:B------:R-:W-:Y:S02]  /*b9e0*/  FMUL.FTZ R71, R141, R71 ;  /* 0x000000478d477220 */ /* 0x000fe40000410000 */
[C---:B--2---:R-:W-:Y:S02]  /*b9f0*/  FMUL.FTZ R12, R140.reuse, R160 ;  /* 0x000000a08c0c7220 */ /* 0x044fe40000410000 */
[C---:B------:R-:W-:Y:S02]  /*ba00*/  FMUL.FTZ R72, R140.reuse, R72 ;  /* 0x000000488c487220 */ /* 0x040fe40000410000 */
[----:B------:R-:W-:Y:S01]  /*ba10*/  FMUL.FTZ R73, R140, R73 ;  /* 0x000000498c497220 */ /* 0x000fe20000410000 */
[----:B------:R-:W2:Y:S01]  /*ba20*/  MUFU.EX2 R208, R11 ;  /* 0x0000000b00d07308 */ /* 0x000ea20000000800 */
[C---:B------:R-:W-:Y:S02]  /*ba30*/  FMUL.FTZ R74, R0.reuse, R74 ;  /* 0x0000004a004a7220 */ /* 0x040fe40000410000 */
[----:B------:R-:W-:Y:S01]  /*ba40*/  FMUL.FTZ R75, R0, R75 ;  /* 0x0000004b004b7220 */ /* 0x000fe20000410000 */
[----:B---3--:R-:W-:Y:S01]  /*ba50*/  F2FP.BF16.PACK_AB R154, R214, R213 ;  /* 0x000000d5d69a723e */ /* 0x008fe200000010ff */
[C---:B------:R-:W-:Y:S02]  /*ba60*/  FMUL.FTZ R13, R140.reuse, R161 ;  /* 0x000000a18c0d7220 */ /* 0x040fe40000410000 */
[C---:B------:R-:W-:Y:S02]  /*ba70*/  FMUL.FTZ R76, R140.reuse, R76 ;  /* 0x0000004c8c4c7220 */ /* 0x040fe40000410000 */
[----:B------:R-:W-:Y:S01]  /*ba80*/  FMUL.FTZ R77, R140, R77 ;  /* 0x0000004d8c4d7220 */ /* 0x000fe20000410000 */
[----:B------:R3:W-:Y:S01]  /*ba90*/  MUFU.EX2 R209, R14 ;  /* 0x0000000e00d17308 */ /* 0x0007e20000000800 */
[C---:B------:R-:W-:Y:S02]  /*baa0*/  FMUL.FTZ R78, R0.reuse, R78 ;  /* 0x0000004e004e7220 */ /* 0x040fe40000410000 */
[C---:B------:R-:W-:Y:S02]  /*bab0*/  FMUL.FTZ R79, R0.reuse, R79 ;  /* 0x0000004f004f7220 */ /* 0x040fe40000410000 */
[----:B-1----:R-:W-:Y:S02]  /*bac0*/  FMUL.FTZ R10, R0, R158 ;  /* 0x0000009e000a7220 */ /* 0x002fe40000410000 */
[C---:B------:R-:W-:Y:S02]  /*bad0*/  FMUL.FTZ R80, R143.reuse, R80 ;  /* 0x000000508f507220 */ /* 0x040fe40000410000 */
[----:B------:R-:W-:Y:S01]  /*bae0*/  FMUL.FTZ R81, R143, R81 ;  /* 0x000000518f517220 */ /* 0x000fe20000410000 */
[----:B------:R-:W1:Y:S01]  /*baf0*/  MUFU.EX2 R210, R15 ;  /* 0x0000000f00d27308 */ /* 0x000e620000000800 */
[C---:B------:R-:W-:Y:S02]  /*bb00*/  FMUL.FTZ R82, R141.reuse, R82 ;  /* 0x000000528d527220 */ /* 0x040fe40000410000 */
[----:B------:R-:W-:Y:S01]  /*bb10*/  FMUL.FTZ R83, R141, R83 ;  /* 0x000000538d537220 */ /* 0x000fe20000410000 */
[----:B--2---:R-:W-:Y:S01]  /*bb20*/  F2FP.BF16.PACK_AB R153, R208, R207 ;  /* 0x000000cfd099723e */ /* 0x004fe200000010ff */
[C---:B------:R-:W-:Y:S02]  /*bb30*/  FMUL.FTZ R11, R0.reuse, R159 ;  /* 0x0000009f000b7220 */ /* 0x040fe40000410000 */
[----:B------:R-:W2:Y:S01]  /*bb40*/  LDSM.16.MT88.4 R156, [R221+0x1100] ;  /* 0x00110000dd9c783b */ /* 0x000ea20000004200 */
[C---:B------:R-:W-:Y:S02]  /*bb50*/  FMUL.FTZ R84, R143.reuse, R84 ;  /* 0x000000548f547220 */ /* 0x040fe40000410000 */
[----:B------:R4:W-:Y:S01]  /*bb60*/  MUFU.EX2 R206, R20 ;  /* 0x0000001400ce7308 */ /* 0x0009e20000000800 */
[----:B------:R-:W-:Y:S02]  /*bb70*/  FMUL.FTZ R85, R143, R85 ;  /* 0x000000558f557220 */ /* 0x000fe40000410000 */
[C---:B------:R-:W-:Y:S02]  /*bb80*/  FMUL.FTZ R86, R141.reuse, R86 ;  /* 0x000000568d567220 */ /* 0x040fe40000410000 */
[----:B---3--:R-:W-:Y:S02]  /*bb90*/  FMUL.FTZ R14, R0, R162 ;  /* 0x000000a2000e7220 */ /* 0x008fe40000410000 */
[----:B------:R-:W-:Y:S02]  /*bba0*/  FMUL.FTZ R87, R141, R87 ;  /* 0x000000578d577220 */ /* 0x000fe40000410000 */
[C---:B------:R-:W-:Y:S01]  /*bbb0*/  FMUL.FTZ R88, R140.reuse, R88 ;  /* 0x000000588c587220 */ /* 0x040fe20000410000 */
[----:B------:R3:W2:Y:S01]  /*bbc0*/  MUFU.EX2 R205, R21 ;  /* 0x0000001500cd7308 */ /* 0x0006a20000000800 */
[----:B------:R-:W-:Y:S02]  /*bbd0*/  FMUL.FTZ R89, R140, R89 ;  /* 0x000000598c597220 */ /* 0x000fe40000410000 */
[----:B------:R-:W-:Y:S01]  /*bbe0*/  FMUL.FTZ R90, R0, R90 ;  /* 0x0000005a005a7220 */ /* 0x000fe20000410000 */
[----:B-1----:R-:W-:Y:S01]  /*bbf0*/  F2FP.BF16.PACK_AB R155, R210, R209 ;  /* 0x000000d1d29b723e */ /* 0x002fe200000010ff */
[C---:B------:R-:W-:Y:S02]  /*bc00*/  FMUL.FTZ R15, R0.reuse, R163 ;  /* 0x000000a3000f7220 */ /* 0x040fe40000410000 */
[----:B------:R-:W1:Y:S01]  /*bc10*/  LDSM.16.MT88.4 R160, [R222+0x1100] ;  /* 0x00110000dea0783b */ /* 0x000e620000004200 */
[----:B------:R-:W-:Y:S02]  /*bc20*/  FMUL.FTZ R91, R0, R91 ;  /* 0x0000005b005b7220 */ /* 0x000fe40000410000 */
[----:B------:R-:W-:Y:S01]  /*bc30*/  MUFU.EX2 R186, R49 ;  /* 0x0000003100ba7308 */ /* 0x000fe20000000800 */
[C---:B------:R-:W-:Y:S04]  /*bc40*/  HMMA.16816.F32.BF16 R8, R152.reuse, R176, R8 ;  /* 0x000000b09808723c */ /* 0x040fe80000041808 */
[C---:B----4-:R-:W-:Y:S02]  /*bc50*/  FMUL.FTZ R20, R140.reuse, R168 ;  /* 0x000000a88c147220 */ /* 0x050fe40000410000 */
[C---:B------:R-:W-:Y:S02]  /*bc60*/  FMUL.FTZ R92, R140.reuse, R92 ;  /* 0x0000005c8c5c7220 */ /* 0x040fe40000410000 */
[-C--:B------:R-:W-:Y:S01]  /*bc70*/  HMMA.16816.F32.BF16 R12, R152, R178.reuse, R12 ;  /* 0x000000b2980c723c */ /* 0x080fe2000004180c */
[----:B------:R-:W-:Y:S03]  /*bc80*/  MUFU.EX2 R177, R43 ;  /* 0x0000002b00b17308 */ /* 0x000fe60000000800 */
[C---:B------:R-:W-:Y:S02]  /*bc90*/  FMUL.FTZ R93, R140.reuse, R93 ;  /* 0x0000005d8c5d7220 */ /* 0x040fe40000410000 */
[----:B---3--:R-:W-:Y:S02]  /*bca0*/  FMUL.FTZ R21, R140, R169 ;  /* 0x000000a98c157220 */ /* 0x008fe40000410000 */
[C---:B------:R-:W-:Y:S03]  /*bcb0*/  HMMA.16816.F32.BF16 R16, R148.reuse, R178, R16 ;  /* 0x000000b29410723c */ /* 0x040fe60000041810 */
[----:B------:R-:W-:Y:S01]  /*bcc0*/  MUFU.EX2 R179, R41 ;  /* 0x0000002900b37308 */ /* 0x000fe20000000800 */
[C---:B------:R-:W-:Y:S02]  /*bcd0*/  FMUL.FTZ R94, R0.reuse, R94 ;  /* 0x0000005e005e7220 */ /* 0x040fe40000410000 */
[C---:B------:R-:W-:Y:S02]  /*bce0*/  FMUL.FTZ R95, R0.reuse, R95 ;  /* 0x0000005f005f7220 */ /* 0x040fe40000410000 */
[-C--:B------:R-:W-:Y:S04]  /*bcf0*/  HMMA.16816.F32.BF16 R100, R148, R180.reuse, R100 ;  /* 0x000000b49464723c */ /* 0x080fe80000041864 */
[C---:B------:R-:W-:Y:S01]  /*bd00*/  FMUL.FTZ R96, R143.reuse, R96 ;  /* 0x000000608f607220 */ /* 0x040fe20000410000 */
[----:B------:R-:W-:Y:S01]  /*bd10*/  MUFU.EX2 R178, R42 ;  /* 0x0000002a00b27308 */ /* 0x000fe20000000800 */
[----:B------:R-:W-:Y:S02]  /*bd20*/  FMUL.FTZ R97, R143, R97 ;  /* 0x000000618f617220 */ /* 0x000fe40000410000 */
[C---:B------:R-:W-:Y:S04]  /*bd30*/  HMMA.16816.F32.BF16 R104, R152.reuse, R180, R104 ;  /* 0x000000b49868723c */ /* 0x040fe80000041868 */
[C---:B------:R-:W-:Y:S02]  /*bd40*/  FMUL.FTZ R98, R141.reuse, R98 ;  /* 0x000000628d627220 */ /* 0x040fe40000410000 */
[----:B------:R-:W-:Y:S01]  /*bd50*/  FMUL.FTZ R99, R141, R99 ;  /* 0x000000638d637220 */ /* 0x000fe20000410000 */
[----:B------:R-:W-:Y:S01]  /*bd60*/  MUFU.EX2 R181, R51 ;  /* 0x0000003300b57308 */ /* 0x000fe20000000800 */
[-C--:B------:R-:W-:Y:S04]  /*bd70*/  HMMA.16816.F32.BF16 R108, R152, R182.reuse, R108 ;  /* 0x000000b6986c723c */ /* 0x080fe8000004186c */
[--C-:B------:R-:W-:Y:S02]  /*bd80*/  FFMA.FTZ R3, R23, c[0x0][0x2d0], -R185.reuse ;  /* 0x0000b40017037a23 */ /* 0x100fe400000108b9 */
[----:B------:R-:W-:Y:S02]  /*bd90*/  FMUL.FTZ R23, R0, R171 ;  /* 0x000000ab00177220 */ /* 0x000fe40000410000 */
[C---:B------:R-:W-:Y:S01]  /*bda0*/  HMMA.16816.F32.BF16 R112, R148.reuse, R182, R112 ;  /* 0x000000b69470723c */ /* 0x040fe20000041870 */
[----:B------:R3:W-:Y:S03]  /*bdb0*/  MUFU.EX2 R204, R22 ;  /* 0x0000001600cc7308 */ /* 0x0007e60000000800 */
[--C-:B------:R-:W-:Y:S02]  /*bdc0*/  FFMA.FTZ R32, R32, c[0x0][0x2d0], -R184.reuse ;  /* 0x0000b40020207a23 */ /* 0x100fe400000108b8 */
[----:B------:R-:W-:Y:S02]  /*bdd0*/  FFMA.FTZ R33, R33, c[0x0][0x2d0], -R184 ;  /* 0x0000b40021217a23 */ /* 0x000fe400000108b8 */
[-C--:B--2---:R-:W-:Y:S03]  /*bde0*/  HMMA.16816.F32.BF16 R116, R148, R156.reuse, R116 ;  /* 0x0000009c9474723c */ /* 0x084fe60000041874 */
[----:B------:R-:W-:Y:S01]  /*bdf0*/  MUFU.EX2 R183, R48 ;  /* 0x0000003000b77308 */ /* 0x000fe20000000800 */
[----:B------:R-:W-:Y:S02]  /*be00*/  FFMA.FTZ R34, R34, c[0x0][0x2d0], -R185 ;  /* 0x0000b40022227a23 */ /* 0x000fe400000108b9 */
[--C-:B------:R-:W-:Y:S02]  /*be10*/  FFMA.FTZ R24, R24, c[0x0][0x2d0], -R147.reuse ;  /* 0x0000b40018187a23 */ /* 0x100fe40000010893 */
[C---:B------:R-:W-:Y:S04]  /*be20*/  HMMA.16816.F32.BF16 R120, R152.reuse, R156, R120 ;  /* 0x0000009c9878723c */ /* 0x040fe80000041878 */
[--C-:B------:R-:W-:Y:S01]  /*be30*/  FFMA.FTZ R25, R25, c[0x0][0x2d0], -R147.reuse ;  /* 0x0000b40019197a23 */ /* 0x100fe20000010893 */
[----:B------:R2:W4:Y:S01]  /*be40*/  MUFU.EX2 R203, R3 ;  /* 0x0000000300cb7308 */ /* 0x0005220000000800 */
[--C-:B------:R-:W-:Y:S02]  /*be50*/  FFMA.FTZ R26, R26, c[0x0][0x2d0], -R2.reuse ;  /* 0x0000b4001a1a7a23 */ /* 0x100fe40000010802 */
[--C-:B------:R-:W-:Y:S04]  /*be60*/  FFMA.FTZ R27, R27, c[0x0][0x2d0], -R2.reuse ;  /* 0x0000b4001b1b7a23 */ /* 0x100fe80000010802 */
[----:B---3--:R-:W-:Y:S02]  /*be70*/  FMUL.FTZ R22, R0, R170 ;  /* 0x000000aa00167220 */ /* 0x008fe40000410000 */
[--C-:B------:R-:W-:Y:S01]  /*be80*/  FFMA.FTZ R28, R28, c[0x0][0x2d0], -R147.reuse ;  /* 0x0000b4001c1c7a23 */ /* 0x100fe20000010893 */
[----:B------:R3:W-:Y:S01]  /*be90*/  MUFU.EX2 R182, R50 ;  /* 0x0000003200b67308 */ /* 0x0007e20000000800 */
[----:B------:R-:W-:Y:S02]  /*bea0*/  FFMA.FTZ R29, R29, c[0x0][0x2d0], -R147 ;  /* 0x0000b4001d1d7a23 */ /* 0x000fe40000010893 */
[--C-:B------:R-:W-:Y:S01]  /*beb0*/  FFMA.FTZ R30, R30, c[0x0][0x2d0], -R2.reuse ;  /* 0x0000b4001e1e7a23 */ /* 0x100fe20000010802 */
[-C--:B------:R-:W-:Y:S03]  /*bec0*/  HMMA.16816.F32.BF16 R20, R152, R158.reuse, R20 ;  /* 0x0000009e9814723c */ /* 0x080fe60000041814 */
[----:B------:R-:W-:Y:S02]  /*bed0*/  FFMA.FTZ R31, R31, c[0x0][0x2d0], -R2 ;  /* 0x0000b4001f1f7a23 */ /* 0x000fe40000010802 */
[--C-:B------:R-:W-:Y:S01]  /*bee0*/  FFMA.FTZ R65, R65, c[0x0][0x2d0], -R184.reuse ;  /* 0x0000b40041417a23 */ /* 0x100fe200000108b8 */
[----:B------:R4:W-:Y:S01]  /*bef0*/  MUFU.EX2 R202, R32 ;  /* 0x0000002000ca7308 */ /* 0x0009e20000000800 */
[--C-:B------:R-:W-:Y:S01]  /*bf00*/  FFMA.FTZ R67, R67, c[0x0][0x2d0], -R185.reuse ;  /* 0x0000b40043437a23 */ /* 0x100fe200000108b9 */
[C---:B------:R-:W-:Y:S01]  /*bf10*/  HMMA.16816.F32.BF16 R124, R148.reuse, R158, R124 ;  /* 0x0000009e947c723c */ /* 0x040fe2000004187c */
[----:B------:R-:W5:Y:S03]  /*bf20*/  LDSM.16.MT88.4 R156, [R221+0x2100] ;  /* 0x00210000dd9c783b */ /* 0x000f660000004200 */
[----:B--2---:R-:W-:Y:S02]  /*bf30*/  FFMA.FTZ R3, R35, c[0x0][0x2d0], -R185 ;  /* 0x0000b40023037a23 */ /* 0x004fe400000108b9 */
[----:B------:R-:W-:Y:S02]  /*bf40*/  FMUL.FTZ R35, R0, R175 ;  /* 0x000000af00237220 */ /* 0x000fe40000410000 */
[-C--:B-1----:R-:W-:Y:S01]  /*bf50*/  HMMA.16816.F32.BF16 R128, R148, R160.reuse, R128 ;  /* 0x000000a09480723c */ /* 0x082fe20000041880 */
[----:B------:R1:W2:Y:S01]  /*bf60*/  MUFU.EX2 R201, R33 ;  /* 0x0000002100c97308 */ /* 0x0002a20000000800 */
[----:B---3--:R-:W-:Y:S02]  /*bf70*/  LDSM.16.MT88.4 R48, [R222+0x2500] ;  /* 0x00250000de30783b */ /* 0x008fe40000004200 */
[--C-:B------:R-:W-:Y:S02]  /*bf80*/  FFMA.FTZ R52, R52, c[0x0][0x2d0], -R184.reuse ;  /* 0x0000b40034347a23 */ /* 0x100fe400000108b8 */
[----:B------:R-:W-:Y:S02]  /*bf90*/  FFMA.FTZ R61, R61, c[0x0][0x2d0], -R147 ;  /* 0x0000b4003d3d7a23 */ /* 0x000fe40000010893 */
[C---:B------:R-:W-:Y:S03]  /*bfa0*/  HMMA.16816.F32.BF16 R132, R152.reuse, R160, R132 ;  /* 0x000000a09884723c */ /* 0x040fe60000041884 */
[----:B------:R3:W-:Y:S01]  /*bfb0*/  MUFU.EX2 R200, R34 ;  /* 0x0000002200c87308 */ /* 0x0007e20000000800 */
[--C-:B------:R-:W-:Y:S02]  /*bfc0*/  FFMA.FTZ R53, R53, c[0x0][0x2d0], -R184.reuse ;  /* 0x0000b40035357a23 */ /* 0x100fe400000108b8 */
[----:B----4-:R-:W-:Y:S02]  /*bfd0*/  FMUL.FTZ R32, R140, R172 ;  /* 0x000000ac8c207220 */ /* 0x010fe40000410000 */
[--C-:B------:R-:W-:Y:S04]  /*bfe0*/  FFMA.FTZ R54, R54, c[0x0][0x2d0], -R185.reuse ;  /* 0x0000b40036367a23 */ /* 0x100fe800000108b9 */
[--C-:B------:R-:W-:Y:S01]  /*bff0*/  FFMA.FTZ R55, R55, c[0x0][0x2d0], -R185.reuse ;  /* 0x0000b40037377a23 */ /* 0x100fe200000108b9 */
[----:B------:R4:W-:Y:S01]  /*c000*/  MUFU.EX2 R180, R40 ;  /* 0x0000002800b47308 */ /* 0x0009e20000000800 */
[----:B------:R-:W-:Y:S02]  /*c010*/  FFMA.FTZ R64, R64, c[0x0][0x2d0], -R184 ;  /* 0x0000b40040407a23 */ /* 0x000fe400000108b8 */
[----:B------:R-:W-:Y:S02]  /*c020*/  FFMA.FTZ R66, R66, c[0x0][0x2d0], -R185 ;  /* 0x0000b40042427a23 */ /* 0x000fe400000108b9 */
[----:B-1----:R-:W-:Y:S02]  /*c030*/  FMUL.FTZ R33, R140, R173 ;  /* 0x000000ad8c217220 */ /* 0x002fe40000410000 */
[--C-:B------:R-:W-:Y:S02]  /*c040*/  FFMA.FTZ R58, R58, c[0x0][0x2d0], -R2.reuse ;  /* 0x0000b4003a3a7a23 */ /* 0x100fe40000010802 */
[--C-:B------:R-:W-:Y:S01]  /*c050*/  FFMA.FTZ R59, R59, c[0x0][0x2d0], -R2.reuse ;  /* 0x0000b4003b3b7a23 */ /* 0x100fe20000010802 */
[----:B------:R-:W-:Y:S01]  /*c060*/  MUFU.EX2 R176, R44 ;  /* 0x0000002c00b07308 */ /* 0x000fe20000000800 */
[--C-:B------:R-:W-:Y:S02]  /*c070*/  FFMA.FTZ R60, R60, c[0x0][0x2d0], -R147.reuse ;  /* 0x0000b4003c3c7a23 */ /* 0x100fe40000010893 */
[--C-:B------:R-:W-:Y:S02]  /*c080*/  FFMA.FTZ R62, R62, c[0x0][0x2d0], -R2.reuse ;  /* 0x0000b4003e3e7a23 */ /* 0x100fe40000010802 */
[----:B---3--:R-:W-:Y:S02]  /*c090*/  FMUL.FTZ R34, R0, R174 ;  /* 0x000000ae00227220 */ /* 0x008fe40000410000 */
[----:B------:R-:W-:Y:S02]  /*c0a0*/  FFMA.FTZ R2, R63, c[0x0][0x2d0], -R2 ;  /* 0x0000b4003f027a23 */ /* 0x000fe40000010802 */
[--C-:B------:R-:W-:Y:S01]  /*c0b0*/  FFMA.FTZ R57, R57, c[0x0][0x2d0], -R147.reuse ;  /* 0x0000b40039397a23 */ /* 0x100fe20000010893 */
[----:B------:R-:W-:Y:S01]  /*c0c0*/  MUFU.EX2 R65, R65 ;  /* 0x0000004100417308 */ /* 0x000fe20000000800 */
[----:B------:R-:W-:Y:S01]  /*c0d0*/  FFMA.FTZ R56, R56, c[0x0][0x2d0], -R147 ;  /* 0x0000b40038387a23 */ /* 0x000fe20000010893 */
[-C--:B------:R-:W-:Y:S01]  /*c0e0*/  HMMA.16816.F32.BF16 R32, R152, R162.reuse, R32 ;  /* 0x000000a29820723c */ /* 0x080fe20000041820 */
[----:B----4-:R-:W-:Y:S02]  /*c0f0*/  LDSM.16.MT88.4 R40, [R221+0x900] ;  /* 0x00090000dd28783b */ /* 0x010fe40000004200 */
[----:B-----5:R-:W-:Y:S01]  /*c100*/  FFMA.FTZ R0, R0, R249, R207 ;  /* 0x000000f900007223 */ /* 0x020fe200000100cf */
[----:B------:R-:W-:Y:S01]  /*c110*/  MOV R147, R142 ;  /* 0x0000008e00937202 */ /* 0x000fe20000000f00 */
[----:B------:R-:W-:Y:S02]  /*c120*/  FFMA.FTZ R143, R143, R252, R245 ;  /* 0x000000fc8f8f7223 */ /* 0x000fe400000100f5 */
[----:B------:R-:W-:Y:S01]  /*c130*/  FADD.FTZ R0, R208, R0 ;  /* 0x00000000d0007221 */ /* 0x000fe20000010000 */
[C---:B------:R-:W-:Y:S01]  /*c140*/  HMMA.16816.F32.BF16 R136, R148.reuse, R162, R136 ;  /* 0x000000a29488723c */ /* 0x040fe20000041888 */
[----:B------:R-:W-:Y:S01]  /*c150*/  MUFU.EX2 R67, R67 ;  /* 0x0000004300437308 */ /* 0x000fe20000000800 */
[----:B------:R-:W1:Y:S02]  /*c160*/  LDSM.16.MT88.4 R160, [R222+0x2100] ;  /* 0x00210000dea0783b */ /* 0x000e640000004200 */
[----:B------:R-:W-:Y:S02]  /*c170*/  FADD.FTZ R0, R209, R0 ;  /* 0x00000000d1007221 */ /* 0x000fe40000010000 */
[----:B------:R-:W-:Y:S02]  /*c180*/  FFMA.FTZ R141, R141, R251, R215 ;  /* 0x000000fb8d8d7223 */ /* 0x000fe400000100d7 */
[-C--:B------:R-:W-:Y:S03]  /*c190*/  HMMA.16816.F32.BF16 R68, R148, R156.reuse, R68 ;  /* 0x0000009c9444723c */ /* 0x080fe60000041844 */
[----:B------:R-:W-:Y:S01]  /*c1a0*/  MUFU.EX2 R61, R61 ;  /* 0x0000003d003d7308 */ /* 0x000fe20000000800 */
[----:B------:R-:W-:Y:S02]  /*c1b0*/  FADD.FTZ R0, R210, R0 ;  /* 0x00000000d2007221 */ /* 0x000fe40000010000 */
[----:B------:R-:W-:Y:S02]  /*c1c0*/  FFMA.FTZ R140, R140, R250, R211 ;  /* 0x000000fa8c8c7223 */ /* 0x000fe400000100d3 */
[C---:B------:R-:W-:Y:S05]  /*c1d0*/  HMMA.16816.F32.BF16 R72, R152.reuse, R156, R72 ;  /* 0x0000009c9848723c */ /* 0x040fea0000041848 */
[----:B------:R3:W4:Y:S03]  /*c1e0*/  MUFU.EX2 R199, R3 ;  /* 0x0000000300c77308 */ /* 0x0007260000000800 */
[-C--:B------:R-:W-:Y:S07]  /*c1f0*/  HMMA.16816.F32.BF16 R76, R152, R158.reuse, R76 ;  /* 0x0000009e984c723c */ /* 0x080fee000004184c */
[----:B------:R5:W-:Y:S01]  /*c200*/  MUFU.EX2 R198, R24 ;  /* 0x0000001800c67308 */ /* 0x000be20000000800 */
[C---:B------:R-:W-:Y:S01]  /*c210*/  HMMA.16816.F32.BF16 R80, R148.reuse, R158, R80 ;  /* 0x0000009e9450723c */ /* 0x040fe20000041850 */
[----:B------:R-:W2:Y:S08]  /*c220*/  LDSM.16.MT88.4 R156, [R221+0x500] ;  /* 0x00050000dd9c783b */ /* 0x000eb00000004200 */
[----:B------:R4:W2:Y:S01]  /*c230*/  MUFU.EX2 R197, R25 ;  /* 0x0000001900c57308 */ /* 0x0008a20000000800 */
[-C--:B-1----:R-:W-:Y:S03]  /*c240*/  HMMA.16816.F32.BF16 R84, R148, R160.reuse, R84 ;  /* 0x000000a09454723c */ /* 0x082fe60000041854 */
[----:B---3--:R-:W-:Y:S04]  /*c250*/  FADD.FTZ R3, R247, R143 ;  /* 0x0000008ff7037221 */ /* 0x008fe80000010000 */
[----:B------:R-:W-:Y:S01]  /*c260*/  FADD.FTZ R3, R246, R3 ;  /* 0x00000003f6037221 */ /* 0x000fe20000010000 */
[C---:B------:R-:W-:Y:S01]  /*c270*/  HMMA.16816.F32.BF16 R88, R152.reuse, R160, R88 ;  /* 0x000000a09858723c */ /* 0x040fe20000041858 */
[----:B------:R2:W-:Y:S03]  /*c280*/  MUFU.EX2 R196, R26 ;  /* 0x0000001a00c47308 */ /* 0x0005e60000000800 */
[----:B------:R-:W-:Y:S01]  /*c290*/  FADD.FTZ R3, R248, R3 ;  /* 0x00000003f8037221 */ /* 0x000fe20000010000 */
[----:B-----5:R-:W-:Y:S03]  /*c2a0*/  F2FP.BF16.PACK_AB R24, R205, R206 ;  /* 0x000000cecd18723e */ /* 0x020fe600000010ff */
[-C--:B------:R-:W-:Y:S01]  /*c2b0*/  HMMA.16816.F32.BF16 R92, R152, R162.reuse, R92 ;  /* 0x000000a2985c723c */ /* 0x080fe2000004185c */
[----:B------:R-:W-:Y:S02]  /*c2c0*/  LDSM.16.MT88.4 R152, [R222+0x1500] ;  /* 0x00150000de98783b */ /* 0x000fe40000004200 */
[----:B------:R1:W3:Y:S01]  /*c2d0*/  MUFU.EX2 R195, R27 ;  /* 0x0000001b00c37308 */ /* 0x0002e20000000800 */
[----:B------:R-:W-:Y:S01]  /*c2e0*/  FADD.FTZ R3, R206, R3 ;  /* 0x00000003ce037221 */ /* 0x000fe20000010000 */
[----:B----4-:R-:W-:Y:S03]  /*c2f0*/  F2FP.BF16.PACK_AB R25, R203, R204 ;  /* 0x000000cccb19723e */ /* 0x010fe600000010ff */
[----:B------:R-:W-:Y:S01]  /*c300*/  HMMA.16816.F32.BF16 R96, R148, R162, R96 ;  /* 0x000000a29460723c */ /* 0x000fe20000041860 */
[----:B------:R-:W4:Y:S03]  /*c310*/  LDSM.16.MT88.4 R148, [R221+0x1500] ;  /* 0x00150000dd94783b */ /* 0x000f260000004200 */
[----:B------:R-:W-:Y:S01]  /*c320*/  FADD.FTZ R3, R205, R3 ;  /* 0x00000003cd037221 */ /* 0x000fe20000010000 */
[----:B------:R5:W-:Y:S01]  /*c330*/  MUFU.EX2 R194, R28 ;  /* 0x0000001c00c27308 */ /* 0x000be20000000800 */
[----:B--2---:R-:W-:Y:S09]  /*c340*/  F2FP.BF16.PACK_AB R26, R201, R202 ;  /* 0x000000cac91a723e */ /* 0x004ff200000010ff */
[----:B------:R3:W2:Y:S01]  /*c350*/  MUFU.EX2 R193, R29 ;  /* 0x0000001d00c17308 */ /* 0x0006a20000000800 */
[----:B-1----:R-:W-:Y:S09]  /*c360*/  F2FP.BF16.PACK_AB R27, R199, R200 ;  /* 0x000000c8c71b723e */ /* 0x002ff200000010ff */
[----:B------:R2:W-:Y:S01]  /*c370*/  MUFU.EX2 R192, R30 ;  /* 0x0000001e00c07308 */ /* 0x0005e20000000800 */
[-C--:B------:R-:W-:Y:S05]  /*c380*/  HMMA.16816.F32.BF16 R4, R24, R156.reuse, R4 ;  /* 0x0000009c1804723c */ /* 0x080fea0000041804 */
[----:B-----5:R-:W-:Y:S04]  /*c390*/  F2FP.BF16.PACK_AB R28, R197, R198 ;  /* 0x000000c6c51c723e */ /* 0x020fe800000010ff */
[----:B------:R-:W1:Y:S03]  /*c3a0*/  MUFU.EX2 R191, R31 ;  /* 0x0000001f00bf7308 */ /* 0x000e660000000800 */
[----:B---3--:R-:W-:Y:S07]  /*c3b0*/  F2FP.BF16.PACK_AB R29, R195, R196 ;  /* 0x000000c4c31d723e */ /* 0x008fee00000010ff */
[----:B------:R-:W-:Y:S01]  /*c3c0*/  MUFU.EX2 R53, R53 ;  /* 0x0000003500357308 */ /* 0x000fe20000000800 */
[----:B--2---:R-:W-:Y:S09]  /*c3d0*/  F2FP.BF16.PACK_AB R30, R193, R194 ;  /* 0x000000c2c11e723e */ /* 0x004ff200000010ff */
[----:B------:R-:W-:Y:S01]  /*c3e0*/  MUFU.EX2 R54, R54 ;  /* 0x0000003600367308 */ /* 0x000fe20000000800 */
[----:B-1----:R-:W-:Y:S09]  /*c3f0*/  F2FP.BF16.PACK_AB R31, R191, R192 ;  /* 0x000000c0bf1f723e */ /* 0x002ff200000010ff */
[----:B------:R-:W-:Y:S01]  /*c400*/  MUFU.EX2 R55, R55 ;  /* 0x0000003700377308 */ /* 0x000fe20000000800 */
[C---:B------:R-:W-:Y:S08]  /*c410*/  HMMA.16816.F32.BF16 R8, R28.reuse, R156, R8 ;  /* 0x0000009c1c08723c */ /* 0x040ff00000041808 */
[-C--:B------:R-:W-:Y:S01]  /*c420*/  HMMA.16816.F32.BF16 R12, R28, R158.reuse, R12 ;  /* 0x0000009e1c0c723c */ /* 0x080fe2000004180c */
[----:B------:R-:W-:Y:S07]  /*c430*/  MUFU.EX2 R64, R64 ;  /* 0x0000004000407308 */ /* 0x000fee0000000800 */
[C---:B------:R-:W-:Y:S03]  /*c440*/  HMMA.16816.F32.BF16 R16, R24.reuse, R158, R16 ;  /* 0x0000009e1810723c */ /* 0x040fe60000041810 */
[----:B------:R-:W-:Y:S05]  /*c450*/  MUFU.EX2 R66, R66 ;  /* 0x0000004200427308 */ /* 0x000fea0000000800 */
[-C--:B------:R-:W-:Y:S05]  /*c460*/  HMMA.16816.F32.BF16 R100, R24, R164.reuse, R100 ;  /* 0x000000a41864723c */ /* 0x080fea0000041864 */
[----:B------:R-:W-:Y:S03]  /*c470*/  MUFU.EX2 R60, R60 ;  /* 0x0000003c003c7308 */ /* 0x000fe60000000800 */
[C---:B------:R-:W-:Y:S07]  /*c480*/  HMMA.16816.F32.BF16 R104, R28.reuse, R164, R104 ;  /* 0x000000a41c68723c */ /* 0x040fee0000041868 */
[----:B------:R-:W-:Y:S01]  /*c490*/  MUFU.EX2 R62, R62 ;  /* 0x0000003e003e7308 */ /* 0x000fe20000000800 */
[-C--:B------:R-:W-:Y:S08]  /*c4a0*/  HMMA.16816.F32.BF16 R108, R28, R166.reuse, R108 ;  /* 0x000000a61c6c723c */ /* 0x080ff0000004186c */
[C---:B------:R-:W-:Y:S01]  /*c4b0*/  HMMA.16816.F32.BF16 R112, R24.reuse, R166, R112 ;  /* 0x000000a61870723c */ /* 0x040fe20000041870 */
[----:B------:R-:W-:Y:S01]  /*c4c0*/  LDSM.16.MT88.4 R164, [R221+0xd00] ;  /* 0x000d0000dda4783b */ /* 0x000fe20000004200 */
[----:B------:R-:W-:Y:S06]  /*c4d0*/  MUFU.EX2 R57, R57 ;  /* 0x0000003900397308 */ /* 0x000fec0000000800 */
[-C--:B----4-:R-:W-:Y:S04]  /*c4e0*/  HMMA.16816.F32.BF16 R116, R24, R148.reuse, R116 ;  /* 0x000000941874723c */ /* 0x090fe80000041874 */
[----:B------:R-:W-:Y:S04]  /*c4f0*/  MUFU.EX2 R58, R58 ;  /* 0x0000003a003a7308 */ /* 0x000fe80000000800 */
[C---:B------:R-:W-:Y:S06]  /*c500*/  HMMA.16816.F32.BF16 R120, R28.reuse, R148, R120 ;  /* 0x000000941c78723c */ /* 0x040fec0000041878 */
[----:B------:R-:W-:Y:S02]  /*c510*/  MUFU.EX2 R149, R47 ;  /* 0x0000002f00957308 */ /* 0x000fe40000000800 */
[-C--:B------:R-:W-:Y:S08]  /*c520*/  HMMA.16816.F32.BF16 R20, R28, R150.reuse, R20 ;  /* 0x000000961c14723c */ /* 0x080ff00000041814 */
[C---:B------:R-:W-:Y:S01]  /*c530*/  HMMA.16816.F32.BF16 R124, R24.reuse, R150, R124 ;  /* 0x00000096187c723c */ /* 0x040fe2000004187c */
[----:B------:R-:W1:Y:S07]  /*c540*/  MUFU.EX2 R151, R45 ;  /* 0x0000002d00977308 */ /* 0x000e6e0000000800 */
[-C--:B------:R-:W-:Y:S03]  /*c550*/  HMMA.16816.F32.BF16 R128, R24, R152.reuse, R128 ;  /* 0x000000981880723c */ /* 0x080fe60000041880 */
[----:B------:R2:W3:Y:S05]  /*c560*/  MUFU.EX2 R150, R46 ;  /* 0x0000002e00967308 */ /* 0x0004ea0000000800 */
[C---:B------:R-:W-:Y:S05]  /*c570*/  HMMA.16816.F32.BF16 R132, R28.reuse, R152, R132 ;  /* 0x000000981c84723c */ /* 0x040fea0000041884 */
[----:B------:R-:W-:Y:S03]  /*c580*/  MUFU.EX2 R148, R52 ;  /* 0x0000003400947308 */ /* 0x000fe60000000800 */
[-C--:B------:R-:W-:Y:S07]  /*c590*/  HMMA.16816.F32.BF16 R32, R28, R154.reuse, R32 ;  /* 0x0000009a1c20723c */ /* 0x080fee0000041820 */
[----:B------:R4:W-:Y:S01]  /*c5a0*/  MUFU.EX2 R52, R2 ;  /* 0x0000000200347308 */ /* 0x0009e20000000800 */
[C---:B------:R-:W-:Y:S01]  /*c5b0*/  HMMA.16816.F32.BF16 R136, R24.reuse, R154, R136 ;  /* 0x0000009a1888723c */ /* 0x040fe20000041888 */
[----:B--2---:R-:W-:Y:S07]  /*c5c0*/  LDSM.16.MT88.4 R44, [R221+0x1900] ;  /* 0x00190000dd2c783b */ /* 0x004fee0000004200 */
[-C--:B------:R-:W-:Y:S01]  /*c5d0*/  HMMA.16816.F32.BF16 R68, R24, R36.reuse, R68 ;  /* 0x000000241844723c */ /* 0x080fe20000041844 */
[----:B------:R-:W-:Y:S07]  /*c5e0*/  MUFU.EX2 R59, R59 ;  /* 0x0000003b003b7308 */ /* 0x000fee0000000800 */
[C---:B------:R-:W-:Y:S03]  /*c5f0*/  HMMA.16816.F32.BF16 R72, R28.reuse, R36, R72 ;  /* 0x000000241c48723c */ /* 0x040fe60000041848 */
[----:B------:R-:W2:Y:S01]  /*c600*/  MUFU.EX2 R56, R56 ;  /* 0x0000003800387308 */ /* 0x000ea20000000800 */
[----:B----4-:R-:W-:Y:S04]  /*c610*/  FADD.FTZ R2, R242, R141 ;  /* 0x0000008df2027221 */ /* 0x010fe80000010000 */
[-C--:B------:R-:W-:Y:S04]  /*c620*/  HMMA.16816.F32.BF16 R76, R28, R38.reuse, R76 ;  /* 0x000000261c4c723c */ /* 0x080fe8000004184c */
[----:B------:R-:W-:Y:S04]  /*c630*/  FADD.FTZ R2, R244, R2 ;  /* 0x00000002f4027221 */ /* 0x000fe80000010000 */
[C---:B------:R-:W-:Y:S01]  /*c640*/  HMMA.16816.F32.BF16 R80, R24.reuse, R38, R80 ;  /* 0x000000261850723c */ /* 0x040fe20000041850 */
[----:B------:R-:W4:Y:S03]  /*c650*/  LDSM.16.MT88.4 R36, [R222+0x900] ;  /* 0x00090000de24783b */ /* 0x000f260000004200 */
[----:B------:R-:W-:Y:S04]  /*c660*/  FADD.FTZ R2, R243, R2 ;  /* 0x00000002f3027221 */ /* 0x000fe80000010000 */
[-C--:B------:R-:W-:Y:S04]  /*c670*/  HMMA.16816.F32.BF16 R84, R24, R48.reuse, R84 ;  /* 0x000000301854723c */ /* 0x080fe80000041854 */
[----:B------:R-:W-:Y:S04]  /*c680*/  FADD.FTZ R2, R204, R2 ;  /* 0x00000002cc027221 */ /* 0x000fe80000010000 */
[C---:B------:R-:W-:Y:S04]  /*c690*/  HMMA.16816.F32.BF16 R88, R28.reuse, R48, R88 ;  /* 0x000000301c58723c */ /* 0x040fe80000041858 */
[----:B------:R-:W-:Y:S04]  /*c6a0*/  FADD.FTZ R2, R203, R2 ;  /* 0x00000002cb027221 */ /* 0x000fe80000010000 */
[-C--:B------:R-:W-:Y:S07]  /*c6b0*/  HMMA.16816.F32.BF16 R92, R28, R50.reuse, R92 ;  /* 0x000000321c5c723c */ /* 0x080fee000004185c */
[----:B------:R-:W-:Y:S01]  /*c6c0*/  F2FP.BF16.PACK_AB R28, R179, R180 ;  /* 0x000000b4b31c723e */ /* 0x000fe200000010ff */
[----:B------:R-:W-:Y:S01]  /*c6d0*/  HMMA.16816.F32.BF16 R96, R24, R50, R96 ;  /* 0x000000321860723c */ /* 0x000fe20000041860 */
[----:B------:R-:W-:Y:S03]  /*c6e0*/  LDSM.16.MT88.4 R48, [R222+0x1d00] ;  /* 0x001d0000de30783b */ /* 0x000fe60000004200 */
[----:B------:R-:W-:Y:S02]  /*c6f0*/  F2FP.BF16.PACK_AB R29, R177, R178 ;  /* 0x000000b2b11d723e */ /* 0x000fe400000010ff */
[----:B-1----:R-:W-:Y:S02]  /*c700*/  F2FP.BF16.PACK_AB R30, R151, R176 ;  /* 0x000000b0971e723e */ /* 0x002fe400000010ff */
[----:B------:R-:W-:Y:S04]  /*c710*/  F2FP.BF16.PACK_AB R24, R190, R189 ;  /* 0x000000bdbe18723e */ /* 0x000fe800000010ff */
[----:B------:R-:W-:Y:S02]  /*c720*/  F2FP.BF16.PACK_AB R25, R188, R187 ;  /* 0x000000bbbc19723e */ /* 0x000fe400000010ff */
[----:B------:R-:W-:Y:S02]  /*c730*/  F2FP.BF16.PACK_AB R26, R186, R183 ;  /* 0x000000b7ba1a723e */ /* 0x000fe400000010ff */
[----:B------:R-:W-:Y:S02]  /*c740*/  F2FP.BF16.PACK_AB R27, R181, R182 ;  /* 0x000000b6b51b723e */ /* 0x000fe400000010ff */
[----:B---3--:R-:W-:Y:S05]  /*c750*/  F2FP.BF16.PACK_AB R31, R149, R150 ;  /* 0x00000096951f723e */ /* 0x008fea00000010ff */
[-C--:B------:R-:W-:Y:S08]  /*c760*/  HMMA.16816.F32.BF16 R4, R24, R40.reuse, R4 ;  /* 0x000000281804723c */ /* 0x080ff00000041804 */
[C---:B------:R-:W-:Y:S08]  /*c770*/  HMMA.16816.F32.BF16 R8, R28.reuse, R40, R8 ;  /* 0x000000281c08723c */ /* 0x040ff00000041808 */
[-C--:B------:R-:W-:Y:S08]  /*c780*/  HMMA.16816.F32.BF16 R12, R28, R42.reuse, R12 ;  /* 0x0000002a1c0c723c */ /* 0x080ff0000004180c */
[C---:B------:R-:W-:Y:S01]  /*c790*/  HMMA.16816.F32.BF16 R16, R24.reuse, R42, R16 ;  /* 0x0000002a1810723c */ /* 0x040fe20000041810 */
[----:B------:R-:W1:Y:S07]  /*c7a0*/  LDSM.16.MT88.4 R40, [R222+0x1900] ;  /* 0x00190000de28783b */ /* 0x000e6e0000004200 */
[-C--:B----4-:R-:W-:Y:S08]  /*c7b0*/  HMMA.16816.F32.BF16 R100, R24, R36.reuse, R100 ;  /* 0x000000241864723c */ /* 0x090ff00000041864 */
[C---:B------:R-:W-:Y:S08]  /*c7c0*/  HMMA.16816.F32.BF16 R104, R28.reuse, R36, R104 ;  /* 0x000000241c68723c */ /* 0x040ff00000041868 */
[-C--:B------:R-:W-:Y:S08]  /*c7d0*/  HMMA.16816.F32.BF16 R108, R28, R38.reuse, R108 ;  /* 0x000000261c6c723c */ /* 0x080ff0000004186c */
[C---:B------:R-:W-:Y:S01]  /*c7e0*/  HMMA.16816.F32.BF16 R112, R24.reuse, R38, R112 ;  /* 0x000000261870723c */ /* 0x040fe20000041870 */
[----:B------:R-:W3:Y:S07]  /*c7f0*/  LDSM.16.MT88.4 R36, [R221+0x2900] ;  /* 0x00290000dd24783b */ /* 0x000eee0000004200 */
[-C--:B------:R-:W-:Y:S08]  /*c800*/  HMMA.16816.F32.BF16 R116, R24, R44.reuse, R116 ;  /* 0x0000002c1874723c */ /* 0x080ff00000041874 */
[C---:B------:R-:W-:Y:S08]  /*c810*/  HMMA.16816.F32.BF16 R120, R28.reuse, R44, R120 ;  /* 0x0000002c1c78723c */ /* 0x040ff00000041878 */
[-C--:B------:R-:W-:Y:S08]  /*c820*/  HMMA.16816.F32.BF16 R20, R28, R46.reuse, R20 ;  /* 0x0000002e1c14723c */ /* 0x080ff00000041814 */
[C---:B------:R-:W-:Y:S01]  /*c830*/  HMMA.16816.F32.BF16 R124, R24.reuse, R46, R124 ;  /* 0x0000002e187c723c */ /* 0x040fe2000004187c */
[----:B------:R-:W4:Y:S07]  /*c840*/  LDSM.16.MT88.4 R44, [R222+0x2900] ;  /* 0x00290000de2c783b */ /* 0x000f2e0000004200 */
[-C--:B-1----:R-:W-:Y:S08]  /*c850*/  HMMA.16816.F32.BF16 R128, R24, R40.reuse, R128 ;  /* 0x000000281880723c */ /* 0x082ff00000041880 */
[C---:B------:R-:W-:Y:S08]  /*c860*/  HMMA.16816.F32.BF16 R132, R28.reuse, R40, R132 ;  /* 0x000000281c84723c */ /* 0x040ff00000041884 */
[-C--:B------:R-:W-:Y:S08]  /*c870*/  HMMA.16816.F32.BF16 R32, R28, R42.reuse, R32 ;  /* 0x0000002a1c20723c */ /* 0x080ff00000041820 */
[C---:B------:R-:W-:Y:S01]  /*c880*/  HMMA.16816.F32.BF16 R136, R24.reuse, R42, R136 ;  /* 0x0000002a1888723c */ /* 0x040fe20000041888 */
[----:B------:R-:W-:Y:S07]  /*c890*/  LDSM.16.MT88.4 R40, [R221+0x1d00] ;  /* 0x001d0000dd28783b */ /* 0x000fee0000004200 */
[-C--:B---3--:R-:W-:Y:S08]  /*c8a0*/  HMMA.16816.F32.BF16 R68, R24, R36.reuse, R68 ;  /* 0x000000241844723c */ /* 0x088ff00000041844 */
[C---:B------:R-:W-:Y:S08]  /*c8b0*/  HMMA.16816.F32.BF16 R72, R28.reuse, R36, R72 ;  /* 0x000000241c48723c */ /* 0x040ff00000041848 */
[-C--:B------:R-:W-:Y:S08]  /*c8c0*/  HMMA.16816.F32.BF16 R76, R28, R38.reuse, R76 ;  /* 0x000000261c4c723c */ /* 0x080ff0000004184c */
[C---:B------:R-:W-:Y:S01]  /*c8d0*/  HMMA.16816.F32.BF16 R80, R24.reuse, R38, R80 ;  /* 0x000000261850723c */ /* 0x040fe20000041850 */
[----:B------:R-:W1:Y:S07]  /*c8e0*/  LDSM.16.MT88.4 R36, [R222+0xd00] ;  /* 0x000d0000de24783b */ /* 0x000e6e0000004200 */
[-C--:B----4-:R-:W-:Y:S08]  /*c8f0*/  HMMA.16816.F32.BF16 R84, R24, R44.reuse, R84 ;  /* 0x0000002c1854723c */ /* 0x090ff00000041854 */
[C---:B------:R-:W-:Y:S08]  /*c900*/  HMMA.16816.F32.BF16 R88, R28.reuse, R44, R88 ;  /* 0x0000002c1c58723c */ /* 0x040ff00000041858 */
[-C--:B------:R-:W-:Y:S07]  /*c910*/  HMMA.16816.F32.BF16 R92, R28, R46.reuse, R92 ;  /* 0x0000002e1c5c723c */ /* 0x080fee000004185c */
[----:B--2---:R-:W-:Y:S01]  /*c920*/  F2FP.BF16.PACK_AB R28, R57, R56 ;  /* 0x00000038391c723e */ /* 0x004fe200000010ff */
        /* <DEDUP_REMOVED lines=15> */
[----:B------:R-:W-:Y:S01]  /*ca20*/  FADD.FTZ R9, R212, R140 ;  /* 0x0000008cd4097221 */ /* 0x000fe20000010000 */
[----:B------:R-:W-:Y:S01]  /*ca30*/  MOV R140, R144 ;  /* 0x00000090008c7202 */ /* 0x000fe20000000f00 */
[C---:B------:R-:W-:Y:S04]  /*ca40*/  HMMA.16816.F32.BF16 R164, R24.reuse, R166, R16 ;  /* 0x000000a618a4723c */ /* 0x040fe80000041810 */
[----:B------:R-:W-:Y:S02]  /*ca50*/  FADD.FTZ R11, R195, R8 ;  /* 0x00000008c30b7221 */ /* 0x000fe40000010000 */
[----:B------:R-:W-:Y:S02]  /*ca60*/  FADD.FTZ R9, R213, R9 ;  /* 0x00000009d5097221 */ /* 0x000fe40000010000 */
[-C--:B-1----:R-:W-:Y:S04]  /*ca70*/  HMMA.16816.F32.BF16 R100, R24, R36.reuse, R100 ;  /* 0x000000241864723c */ /* 0x082fe80000041864 */
[----:B------:R-:W-:Y:S02]  /*ca80*/  FADD.FTZ R3, R192, R11 ;  /* 0x0000000bc0037221 */ /* 0x000fe40000010000 */
[----:B------:R-:W-:Y:S02]  /*ca90*/  FADD.FTZ R9, R214, R9 ;  /* 0x00000009d6097221 */ /* 0x000fe40000010000 */
        /* <DEDUP_REMOVED lines=36> */
[----:B------:R-:W-:Y:S04]  /*cce0*/  FADD.FTZ R3, R53, R3 ;  /* 0x0000000335037221 */ /* 0x000fe80000010000 */
[-C--:B------:R-:W-:Y:S04]  /*ccf0*/  HMMA.16816.F32.BF16 R76, R28, R46.reuse, R76 ;  /* 0x0000002e1c4c723c */ /* 0x080fe8000004184c */
[----:B------:R-:W-:Y:S04]  /*cd00*/  FADD.FTZ R3, R64, R3 ;  /* 0x0000000340037221 */ /* 0x000fe80000010000 */
[C---:B------:R-:W-:Y:S04]  /*cd10*/  HMMA.16816.F32.BF16 R80, R24.reuse, R46, R80 ;  /* 0x0000002e1850723c */ /* 0x040fe80000041850 */
[----:B------:R-:W-:Y:S04]  /*cd20*/  FADD.FTZ R3, R65, R3 ;  /* 0x0000000341037221 */ /* 0x000fe80000010000 */
[-C--:B---3--:R-:W-:Y:S01]  /*cd30*/  HMMA.16816.F32.BF16 R84, R24, R4.reuse, R84 ;  /* 0x000000041854723c */ /* 0x088fe20000041854 */
[----:B------:R1:W-:Y:S07]  /*cd40*/  STL [R1+0x24], R3 ;  /* 0x0000240301007387 */ /* 0x0003ee0000100800 */
        /* <DEDUP_REMOVED lines=14> */
[----:B-1----:R-:W-:Y:S02]  /*ce30*/  FADD.FTZ R3, R61, R4 ;  /* 0x000000043d037221 */ /* 0x002fe40000010000 */
[----:B------:R-:W-:Y:S01]  /*ce40*/  FADD.FTZ R2, R62, R0 ;  /* 0x000000003e027221 */ /* 0x000fe20000010000 */
[----:B------:R-:W-:Y:S01]  /*ce50*/  STL [R1+0x28], R5 ;  /* 0x0000280501007387 */ /* 0x000fe20000100800 */
[----:B------:R-:W-:Y:S02]  /*ce60*/  IADD3 R0, R216, -0x1, RZ ;  /* 0xffffffffd8007810 */ /* 0x000fe40007ffe0ff */
[----:B------:R-:W-:Y:S01]  /*ce70*/  FADD.FTZ R2, R52, R2 ;  /* 0x0000000234027221 */ /* 0x000fe20000010000 */
[----:B------:R1:W-:Y:S01]  /*ce80*/  STL [R1+0x2c], R3 ;  /* 0x00002c0301007387 */ /* 0x0003e20000100800 */
[----:B------:R-:W-:Y:S02]  /*ce90*/  MOV R216, R0 ;  /* 0x0000000000d87202 */ /* 0x000fe40000000f00 */
[----:B------:R-:W-:Y:S01]  /*cea0*/  MOV R0, R146 ;  /* 0x0000009200007202 */ /* 0x000fe20000000f00 */
[----:B------:R2:W-:Y:S01]  /*ceb0*/  STL [R1+0x30], R2 ;  /* 0x0000300201007387 */ /* 0x0005e20000100800 */
[----:B-1----:R-:W-:Y:S01]  /*cec0*/  MOV R3, R145 ;  /* 0x0000009100037202 */ /* 0x002fe20000000f00 */
[----:B--2---:R-:W-:-:S05]  /*ced0*/  @P0 BRA `(.L_x_1574) ;  /* 0xffffd25000000947 */ /* 0x004fca000383ffff */
.L_x_1573:
        /* <DEDUP_REMOVED lines=11> */
[----:B----4-:R-:W3:Y:S01]  /*cf90*/  SHFL.BFLY PT, R6, R7, 0x2, 0x1f ;  /* 0x0c401f0007067f89 */ /* 0x010ee200000e0000 */
[----:B-1----:R-:W-:-:S03]  /*cfa0*/  FADD.FTZ R4, R4, R5 ;  /* 0x0000000504047221 */ /* 0x002fc60000010000 */
[----:B-----5:R-:W1:Y:S01]  /*cfb0*/  SHFL.BFLY PT, R5, R2, 0x2, 0x1f ;  /* 0x0c401f0002057f89 */ /* 0x020e6200000e0000 */
[----:B--2---:R-:W-:-:S03]  /*cfc0*/  FADD.FTZ R8, R8, R9 ;  /* 0x0000000908087221 */ /* 0x004fc60000010000 */
[----:B------:R-:W2:Y:S01]  /*cfd0*/  SHFL.BFLY PT, R0, R4, 0x1, 0x1f ;  /* 0x0c201f0004007f89 */ /* 0x000ea200000e0000 */
[----:B---3--:R-:W-:-:S03]  /*cfe0*/  FADD.FTZ R6, R6, R7 ;  /* 0x0000000706067221 */ /* 0x008fc60000010000 */
[----:B------:R-:W3:Y:S01]  /*cff0*/  SHFL.BFLY PT, R3, R8, 0x1, 0x1f ;  /* 0x0c201f0008037f89 */ /* 0x000ee200000e0000 */
[----:B-1----:R-:W-:-:S03]  /*d000*/  FADD.FTZ R5, R5, R2 ;  /* 0x0000000205057221 */ /* 0x002fc60000010000 */
[----:B------:R-:W1:Y:S01]  /*d010*/  SHFL.BFLY PT, R2, R6, 0x1, 0x1f ;  /* 0x0c201f0006027f89 */ /* 0x000e6200000e0000 */
[----:B--2---:R-:W-:Y:S01]  /*d020*/  FADD.FTZ R4, R4, R0 ;  /* 0x0000000004047221 */ /* 0x004fe20000010000 */
[----:B------:R-:W-:Y:S02]  /*d030*/  MOV R0, RZ ;  /* 0x000000ff00007202 */ /* 0x000fe40000000f00 */
[----:B------:R-:W2:Y:S01]  /*d040*/  SHFL.BFLY PT, R7, R5, 0x1, 0x1f ;  /* 0x0c201f0005077f89 */ /* 0x000ea200000e0000 */
[----:B---3--:R-:W-:Y:S01]  /*d050*/  FADD.FTZ R8, R8, R3 ;  /* 0x0000000308087221 */ /* 0x008fe20000010000 */
[----:B------:R-:W-:Y:S02]  /*d060*/  FSETP.NE.FTZ.AND P3, PT, R4, RZ, PT ;  /* 0x000000ff0400720b */ /* 0x000fe40003f75000 */
[----:B------:R-:W-:Y:S02]  /*d070*/  MOV R3, RZ ;  /* 0x000000ff00037202 */ /* 0x000fe40000000f00 */
[----:B------:R-:W-:-:S09]  /*d080*/  FSETP.NE.FTZ.AND P2, PT, R8, RZ, PT ;  /* 0x000000ff0800720b */ /* 0x000fd20003f55000 */
[----:B------:R-:W3:Y:S01]  /*d090*/  @P3 MUFU.RCP R0, R4 ;  /* 0x0000000400003308 */ /* 0x000ee20000001000 */
[----:B-1----:R-:W-:Y:S01]  /*d0a0*/  FADD.FTZ R6, R6, R2 ;  /* 0x0000000206067221 */ /* 0x002fe20000010000 */
[----:B------:R-:W-:Y:S01]  /*d0b0*/  MOV R2, RZ ;  /* 0x000000ff00027202 */ /* 0x000fe20000000f00 */
[----:B--2---:R-:W-:-:S03]  /*d0c0*/  FADD.FTZ R5, R7, R5 ;  /* 0x0000000507057221 */ /* 0x004fc60000010000 */
[----:B------:R-:W-:Y:S02]  /*d0d0*/  FSETP.NE.FTZ.AND P1, PT, R6, RZ, PT ;  /* 0x000000ff0600720b */ /* 0x000fe40003f35000 */
[----:B------:R-:W-:Y:S01]  /*d0e0*/  @P2 MUFU.RCP R3, R8 ;  /* 0x0000000800032308 */ /* 0x000fe20000001000 */
[----:B------:R-:W-:Y:S01]  /*d0f0*/  FSETP.NE.FTZ.AND P0, PT, R5, RZ, PT ;  /* 0x000000ff0500720b */ /* 0x000fe20003f15000 */
[C---:B---3--:R-:W-:Y:S02]  /*d100*/  FMUL.FTZ R152, R0.reuse, R152 ;  /* 0x0000009800987220 */ /* 0x048fe40000410000 */
[----:B------:R-:W-:-:S04]  /*d110*/  FMUL.FTZ R45, R0, R153 ;  /* 0x00000099002d7220 */ /* 0x000fc80000410000 */
[----:B------:R-:W-:Y:S01]  /*d120*/  @P3 MUFU.LG2 R10, R4 ;  /* 0x00000004000a3308 */ /* 0x000fe20000000c00 */
[C---:B------:R-:W-:Y:S02]  /*d130*/  FMUL.FTZ R164, R0.reuse, R164 ;  /* 0x000000a400a47220 */ /* 0x040fe40000410000 */
[C---:B------:R-:W-:Y:S02]  /*d140*/  FMUL.FTZ R43, R0.reuse, R165 ;  /* 0x000000a5002b7220 */ /* 0x040fe40000410000 */
[C---:B------:R-:W-:Y:S02]  /*d150*/  FMUL.FTZ R100, R0.reuse, R100 ;  /* 0x0000006400647220 */ /* 0x040fe40000410000 */
[C---:B------:R-:W-:Y:S01]  /*d160*/  FMUL.FTZ R41, R0.reuse, R101 ;  /* 0x0000006500297220 */ /* 0x040fe20000410000 */
[----:B------:R-:W1:Y:S01]  /*d170*/  @P1 MUFU.RCP R2, R6 ;  /* 0x0000000600021308 */ /* 0x000e620000001000 */
[C---:B------:R-:W-:Y:S01]  /*d180*/  FMUL.FTZ R112, R0.reuse, R112 ;  /* 0x0000007000707220 */ /* 0x040fe20000410000 */
[----:B------:R-:W-:Y:S01]  /*d190*/  @P0 MOV R7, 0x3f317218 ;  /* 0x3f31721800070802 */ /* 0x000fe20000000f00 */
        /* <DEDUP_REMOVED lines=109> */
.L_x_1561:
        /* <DEDUP_REMOVED lines=164> */
.L_x_1578:
        /* <DEDUP_REMOVED lines=65> */
[----:B------:R-:W-:Y:S01]  /*e6c0*/  IMAD.SHL.U32 R4, R8, 0x8, RZ ;  /* 0x0000000808047824 */ /* 0x000fe200078e00ff */
[----:B------:R-:W-:Y:S01]  /*e6d0*/  UIMAD UR12, UR12, UR4, URZ ;  /* 0x000000040c0c72a4 */ /* 0x000fe2000f8e023f */
[----:B------:R-:W-:Y:S01]  /*e6e0*/  IMAD.MOV.U32 R16, RZ, RZ, R9 ;  /* 0x000000ffff107224 */ /* 0x000fe200078e0009 */
[----:B------:R-:W-:Y:S01]  /*e6f0*/  SHF.R.S32.HI R5, RZ, 0x1f, R0 ;  /* 0x0000001fff057819 */ /* 0x000fe20000011400 */
[----:B------:R-:W-:Y:S01]  /*e700*/  IMAD.WIDE.U32 R2, R0, c[0x0][0x488], R2 ;  /* 0x0001220000027a25 */ /* 0x000fe200078e0002 */
[----:B------:R-:W-:Y:S01]  /*e710*/  UIADD3 UR9, UR21, UR8, URZ ;  /* 0x0000000815097290 */ /* 0x000fe2000fffe03f */
[----:B------:R-:W-:Y:S01]  /*e720*/  @P2 SHF.R.U32.HI R16, RZ, c[0x0][0x4f0], R7 ;  /* 0x00013c00ff102a19 */ /* 0x000fe20000011607 */
[----:B------:R-:W-:Y:S01]  /*e730*/  UIMAD UR5, UR13, UR5, UR12 ;  /* 0x000000050d0572a4 */ /* 0x000fe2000f8e020c */
[----:B------:R-:W-:Y:S01]  /*e740*/  IMAD R5, R5, c[0x0][0x488], RZ ;  /* 0x0001220005057a24 */ /* 0x000fe200078e02ff */
[----:B------:R-:W-:Y:S01]  /*e750*/  LOP3.LUT R4, R4, 0xc0, RZ, 0xc0, !PT ;  /* 0x000000c004047812 */ /* 0x000fe200078ec0ff */
[----:B------:R-:W-:Y:S01]  /*e760*/  IMAD.SHL.U32 R6, R19, 0x8, RZ ;  /* 0x0000000813067824 */ /* 0x000fe200078e00ff */
[----:B------:R-:W-:Y:S01]  /*e770*/  UMOV UR8, UR20 ;  /* 0x0000001400087c82 */ /* 0x000fe20008000000 */
[----:B------:R-:W-:Y:S01]  /*e780*/  IMAD R8, R0, c[0x0][0x48c], R5 ;  /* 0x0001230000087a24 */ /* 0x000fe200078e0205 */
[----:B------:R-:W-:Y:S01]  /*e790*/  LEA R0, P1, R2, c[0x0][0x450], 0x2 ;  /* 0x0001140002007a11 */ /* 0x000fe200078210ff */
[----:B------:R-:W-:Y:S01]  /*e7a0*/  UIMAD.WIDE.U32 UR8, UR13, UR4, UR8 ;  /* 0x000000040d0872a5 */ /* 0x000fe2000f8e0008 */
[----:B------:R-:W-:Y:S01]  /*e7b0*/  SHF.R.U32.HI R11, RZ, 0x3, R4 ;  /* 0x00000003ff0b7819 */ /* 0x000fe20000011604 */
[----:B------:R-:W-:Y:S01]  /*e7c0*/  IMAD.IADD R3, R3, 0x1, R8 ;  /* 0x0000000103037824 */ /* 0x000fe200078e0208 */
[----:B------:R-:W-:Y:S01]  /*e7d0*/  LOP3.LUT R10, R4, 0x18, R6, 0xf8, !PT ;  /* 0x00000018040a7812 */ /* 0x000fe200078ef806 */
[----:B------:R-:W-:Y:S01]  /*e7e0*/  UIADD3 UR5, UR9, UR5, URZ ;  /* 0x0000000509057290 */ /* 0x000fe2000fffe03f */
[----:B------:R-:W-:Y:S01]  /*e7f0*/  IADD3 R7, -R16, RZ, RZ ;  /* 0x000000ff10077210 */ /* 0x000fe20007ffe1ff */
[----:B------:R-:W-:Y:S01]  /*e800*/  SHFL.IDX PT, R12, R0, RZ, 0x1c1f ;  /* 0x001c1fff000c7589 */ /* 0x000fe200000e0000 */
[----:B------:R-:W-:Y:S01]  /*e810*/  LEA.HI.X R2, R2, c[0x0][0x454], R3, 0x2, P1 ;  /* 0x0001150002027a11 */ /* 0x000fe200008f1403 */
[----:B------:R-:W-:Y:S01]  /*e820*/  IMAD.U32 R5, RZ, RZ, UR9 ;  /* 0x00000009ff057e24 */ /* 0x000fe2000f8e00ff */
[----:B------:R-:W-:Y:S01]  /*e830*/  SHF.R.S32.HI R8, RZ, 0x1f, R16 ;  /* 0x0000001fff087819 */ /* 0x000fe20000011410 */
[----:B------:R-:W-:Y:S01]  /*e840*/  IMAD R17, R7, c[0x0][0x4e8], R9 ;  /* 0x00013a0007117a24 */ /* 0x000fe200078e0209 */
[----:B------:R-:W-:Y:S01]  /*e850*/  LOP3.LUT R19, R10, R11, RZ, 0x3c, !PT ;  /* 0x0000000b0a137212 */ /* 0x000fe200078e3cff */
[----:B------:R-:W1:Y:S01]  /*e860*/  SHFL.IDX PT, R13, R2, RZ, 0x1c1f ;  /* 0x001c1fff020d7589 */ /* 0x000e6200000e0000 */
[----:B------:R-:W-:-:S02]  /*e870*/  IMAD R7, R21, 0x80, R14 ;  /* 0x0000008015077824 */ /* 0x000fc400078e020e */
[----:B------:R-:W-:Y:S01]  /*e880*/  IMAD R3, R8, c[0x0][0x3e0], RZ ;  /* 0x0000f80008037a24 */ /* 0x000fe200078e02ff */
[----:B------:R-:W-:Y:S01]  /*e890*/  SHFL.IDX PT, R10, R0, 0x1, 0x1c1f ;  /* 0x003c1f00000a7f89 */ /* 0x000fe200000e0000 */
[----:B------:R-:W-:Y:S01]  /*e8a0*/  IMAD.U32 R4, RZ, RZ, UR8 ;  /* 0x00000008ff047e24 */ /* 0x000fe2000f8e00ff */
[----:B------:R-:W-:Y:S01]  /*e8b0*/  ISETP.GE.OR P3, PT, R7, R24, P0 ;  /* 0x000000180700720c */ /* 0x000fe20000766670 */
[----:B------:R-:W-:Y:S01]  /*e8c0*/  IMAD.U32 R5, RZ, RZ, UR5 ;  /* 0x00000005ff057e24 */ /* 0x000fe2000f8e00ff */
[----:B------:R-:W2:Y:S01]  /*e8d0*/  SHFL.IDX PT, R11, R2, 0x1, 0x1c1f ;  /* 0x003c1f00020b7f89 */ /* 0x000ea200000e0000 */
[----:B------:R-:W-:-:S03]  /*e8e0*/  IMAD R18, R16, c[0x0][0x3e4], R3 ;  /* 0x0000f90010127a24 */ /* 0x000fc600078e0203 */
[----:B------:R-:W-:Y:S04]  /*e8f0*/  SHFL.IDX PT, R14, R0, 0x2, 0x1c1f ;  /* 0x005c1f00000e7f89 */ /* 0x000fe800000e0000 */
[----:B------:R-:W3:Y:S04]  /*e900*/  SHFL.IDX PT, R15, R2, 0x2, 0x1c1f ;  /* 0x005c1f00020f7f89 */ /* 0x000ee800000e0000 */
[----:B------:R4:W-:Y:S04]  /*e910*/  SHFL.IDX PT, R8, R0, 0x3, 0x1c1f ;  /* 0x007c1f0000087f89 */ /* 0x0009e800000e0000 */
[----:B------:R2:W3:Y:S04]  /*e920*/  SHFL.IDX PT, R9, R2, 0x3, 0x1c1f ;  /* 0x007c1f0002097f89 */ /* 0x0004e800000e0000 */
[----:B-1----:R-:W-:Y:S01]  /*e930*/  @!P3 ST.E [R12.64], R51 ;  /* 0x000000330c00b985 */ /* 0x002fe2000c10190e */
[C---:B----4-:R-:W-:Y:S01]  /*e940*/  IADD3 R0, R7.reuse, 0x8, RZ ;  /* 0x0000000807007810 */ /* 0x050fe20007ffe0ff */
[----:B--2---:R-:W-:Y:S01]  /*e950*/  IMAD.WIDE.U32 R2, R16, c[0x0][0x3e0], R4 ;  /* 0x0000f80010027a25 */ /* 0x004fe200078e0004 */
[----:B------:R-:W-:-:S02]  /*e960*/  IADD3 R5, R7, 0x40, RZ ;  /* 0x0000004007057810 */ /* 0x000fc40007ffe0ff */
[----:B------:R-:W-:Y:S02]  /*e970*/  IADD3 R7, R7, 0x48, RZ ;  /* 0x0000004807077810 */ /* 0x000fe40007ffe0ff */
[-C--:B------:R-:W-:Y:S02]  /*e980*/  ISETP.GE.OR P2, PT, R0, R24.reuse, P0 ;  /* 0x000000180000720c */ /* 0x080fe40000746670 */
[----:B------:R-:W-:Y:S02]  /*e990*/  SHF.R.S32.HI R4, RZ, 0x1f, R17 ;  /* 0x0000001fff047819 */ /* 0x000fe40000011411 */
[-C--:B------:R-:W-:Y:S01]  /*e9a0*/  ISETP.GE.OR P1, PT, R5, R24.reuse, P0 ;  /* 0x000000180500720c */ /* 0x080fe20000726670 */
[----:B------:R-:W-:Y:S01]  /*e9b0*/  IMAD.U32 R5, R20, 0x20, R19 ;  /* 0x0000002014057824 */ /* 0x000fe200078e0013 */
[----:B------:R-:W-:Y:S01]  /*e9c0*/  ISETP.GE.OR P0, PT, R7, R24, P0 ;  /* 0x000000180700720c */ /* 0x000fe20000706670 */
[----:B------:R-:W-:Y:S01]  /*e9d0*/  IMAD R0, R4, c[0x0][0x3d8], RZ ;  /* 0x0000f60004007a24 */ /* 0x000fe200078e02ff */
[----:B------:R-:W-:-:S03]  /*e9e0*/  IADD3 R3, R3, R18, RZ ;  /* 0x0000001203037210 */ /* 0x000fc60007ffe0ff */
[----:B------:R-:W-:Y:S02]  /*e9f0*/  IMAD R4, R17, c[0x0][0x3dc], R0 ;  /* 0x0000f70011047a24 */ /* 0x000fe400078e0200 */
[----:B------:R-:W-:Y:S01]  /*ea00*/  IMAD.SHL.U32 R0, R5, 0x2, RZ ;  /* 0x0000000205007824 */ /* 0x000fe200078e00ff */
[----:B------:R1:W-:Y:S01]  /*ea10*/  @!P2 ST.E [R10.64], R52 ;  /* 0x000000340a00a985 */ /* 0x0003e2000c10190e */
[----:B------:R-:W-:-:S03]  /*ea20*/  IMAD.WIDE.U32 R2, R17, c[0x0][0x3d8], R2 ;  /* 0x0000f60011027a25 */ /* 0x000fc600078e0002 */
[----:B---3--:R2:W-:Y:S01]  /*ea30*/  @!P1 ST.E [R14.64], R53 ;  /* 0x000000350e009985 */ /* 0x0085e2000c10190e */
[----:B------:R-:W-:-:S03]  /*ea40*/  IMAD.IADD R3, R3, 0x1, R4 ;  /* 0x0000000103037824 */ /* 0x000fc600078e0204 */
[----:B------:R2:W-:Y:S01]  /*ea50*/  @!P0 ST.E [R8.64], R54 ;  /* 0x0000003608008985 */ /* 0x0005e2000c10190e */
[----:B------:R-:W-:-:S03]  /*ea60*/  LEA R25, P0, R2, c[0x0][0x380], 0x1 ;  /* 0x0000e00002197a11 */ /* 0x000fc600078008ff */
[----:B------:R2:W3:Y:S04]  /*ea70*/  LDS.128 R36, [R0+0x880] ;  /* 0x0008800000247984 */ /* 0x0004e80000000c00 */
[----:B------:R2:W4:Y:S04]  /*ea80*/  LDS.128 R52, [R0+0x1080] ;  /* 0x0010800000347984 */ /* 0x0005280000000c00 */
        /* <DEDUP_REMOVED lines=19> */
[----:B--2---:R2:W4:Y:S01]  /*ebc0*/  LDS.128 R12, [R0+0x4080] ;  /* 0x00408000000c7984 */ /* 0x0045220000000c00 */
[----:B------:R-:W-:-:S09]  /*ebd0*/  ISETP.GE.AND P2, PT, R6, c[0x0][0x3c8], PT ;  /* 0x0000f20006007a0c */ /* 0x000fd20003f46270 */
[----:B------:R-:W-:-:S04]  /*ebe0*/  @!P1 SHF.R.S32.HI R4, RZ, 0x1f, R5 ;  /* 0x0000001fff049819 */ /* 0x000fc80000011405 */
[----:B------:R-:W-:Y:S01]  /*ebf0*/  @!P1 LEA.HI R4, R4, R5, RZ, 0x3 ;  /* 0x0000000504049211 */ /* 0x000fe200078f18ff */
[----:B-1----:R-:W-:-:S03]  /*ec00*/  @!P2 IMAD.WIDE R8, R6, 0x2, R2 ;  /* 0x000000020608a825 */ /* 0x002fc600078e0202 */
[----:B------:R-:W-:Y:S02]  /*ec10*/  @!P1 LOP3.LUT R4, R4, 0xfffffff8, RZ, 0xc0, !PT ;  /* 0xfffffff804049812 */ /* 0x000fe400078ec0ff */
[----:B--2---:R-:W-:-:S03]  /*ec20*/  @!P0 SHF.R.S32.HI R0, RZ, 0x1f, R7 ;  /* 0x0000001fff008819 */ /* 0x004fc60000011407 */
[----:B------:R-:W-:Y:S01]  /*ec30*/  @!P1 IMAD.WIDE R4, R4, 0x2, R2 ;  /* 0x0000000204049825 */ /* 0x000fe200078e0202 */
[----:B------:R-:W-:-:S04]  /*ec40*/  @!P0 LEA.HI R0, R0, R7, RZ, 0x3 ;  /* 0x0000000700008211 */ /* 0x000fc800078f18ff */
[----:B------:R-:W-:Y:S01]  /*ec50*/  @!P0 LOP3.LUT R0, R0, 0xfffffff8, RZ, 0xc0, !PT ;  /* 0xfffffff800008812 */ /* 0x000fe200078ec0ff */
[----:B---3--:R1:W-:Y:S04]  /*ec60*/  @!P2 ST.E.128 [R8.64], R20 ;  /* 0x000000140800a985 */ /* 0x0083e8000c101d0e */
[----:B------:R-:W-:Y:S01]  /*ec70*/  @!P0 IMAD.WIDE R2, R0, 0x2, R2 ;  /* 0x0000000200028825 */ /* 0x000fe200078e0202 */
[----:B-----5:R1:W-:Y:S04]  /*ec80*/  @!P1 ST.E.128 [R4.64], R16 ;  /* 0x0000001004009985 */ /* 0x0203e8000c101d0e */
[----:B----4-:R1:W-:Y:S02]  /*ec90*/  @!P0 ST.E.128 [R2.64], R12 ;  /* 0x0000000c02008985 */ /* 0x0103e4000c101d0e */
.L_x_1580:
[----:B---3--:R-:W-:Y:S05]  /*eca0*/  BSYNC B0 ;  /* 0x0000000000007941 */ /* 0x008fea0003800000 */
.L_x_1579:
        /* <DEDUP_REMOVED lines=23> */
.L_x_1582:
[----:B------:R-:W-:Y:S05]  /*ee20*/  BSYNC B0 ;  /* 0x0000000000007941 */ /* 0x000fea0003800000 */
.L_x_1581:
        /* <DEDUP_REMOVED lines=23> */
.L_x_1584:
[----:B------:R-:W-:Y:S05]  /*efa0*/  BSYNC B0 ;  /* 0x0000000000007941 */ /* 0x000fea0003800000 */
.L_x_1583:
        /* <DEDUP_REMOVED lines=24> */
.L_x_1577:
        /* <DEDUP_REMOVED lines=31> */
.L_x_1585:
        /* <DEDUP_REMOVED lines=13> */
[----:B------:R-:W-:Y:S01]  /*f3f0*/  ULDC.64 UR4, c[0x0][0x490] ;  /* 0x0001240000047ab9 */ /* 0x000fe20000000a00 */
[----:B------:R-:W-:Y:S01]  /*f400*/  IMAD.MOV.U32 R2, RZ, RZ, R3 ;  /* 0x000000ffff027224 */ /* 0x000fe200078e0003 */
[----:B------:R-:W-:Y:S02]  /*f410*/  UIMAD UR7, UR8, UR4, URZ ;  /* 0x00000004080772a4 */ /* 0x000fe4000f8e023f */
[----:B------:R-:W-:Y:S01]  /*f420*/  ISETP.NE.AND P0, PT, R0, 0x1, PT ;  /* 0x000000010000780c */ /* 0x000fe20003f05270 */
[----:B------:R-:W-:Y:S02]  /*f430*/  UMOV UR16, UR10 ;  /* 0x0000000a00107c82 */ /* 0x000fe40008000000 */
        /* <DEDUP_REMOVED lines=19> */
[----:B------:R-:W-:-:S05]  /*f570*/  IMAD R4, R0, c[0x0][0x48c], R4 ;  /* 0x0001230000047a24 */ /* 0x000fca00078e0204 */
[----:B------:R-:W-:Y:S02]  /*f580*/  IADD3 R0, R3, R4, RZ ;  /* 0x0000000403007210 */ /* 0x000fe40007ffe0ff */
[----:B------:R-:W-:-:S04]  /*f590*/  LEA R4, P0, R2, c[0x0][0x450], 0x2 ;  /* 0x0001140002047a11 */ /* 0x000fc800078010ff */
[----:B------:R-:W-:Y:S01]  /*f5a0*/  LEA.HI.X R5, R2, c[0x0][0x454], R0, 0x2, P0 ;  /* 0x0001150002057a11 */ /* 0x000fe200000f1400 */
[----:B------:R-:W-:-:S05]  /*f5b0*/  IMAD.MOV.U32 R0, RZ, RZ, -0x800000 ;  /* 0xff800000ff007424 */ /* 0x000fca00078e00ff */
[----:B------:R1:W-:Y:S03]  /*f5c0*/  STG.E [R4.64], R0 ;  /* 0x0000000004007986 */ /* 0x0003e6000c10190e */
.L_x_1587:
[----:B------:R-:W-:Y:S05]  /*f5d0*/  BSYNC B0 ;  /* 0x0000000000007941 */ /* 0x000fea0003800000 */
.L_x_1586:
        /* <DEDUP_REMOVED lines=70> */
.L_x_1589:
[----:B------:R-:W-:Y:S05]  /*fa40*/  BSYNC B0 ;  /* 0x0000000000007941 */ /* 0x000fea0003800000 */
.L_x_1588:
        /* <DEDUP_REMOVED lines=21> */
.L_x_1591:
[----:B------:R-:W-:Y:S05]  /*fba0*/  BSYNC B0 ;  /* 0x0000000000007941 */ /* 0x000fea0003800000 */
.L_x_1590:
        /* <DEDUP_REMOVED lines=21> */
.L_x_1593:
[----:B------:R-:W-:Y:S05]  /*fd00*/  BSYNC B0 ;  /* 0x0000000000007941 */ /* 0x000fea0003800000 */
.L_x_1592:
        /* <DEDUP_REMOVED lines=22> */
.L_x_1594:
        /* <DEDUP_REMOVED lines=9> */
.L_x_1736:


//--------------------- .text._ZN7cutlass13device_kernelIN5flash19enable_sm80_to_sm89INS1_16FlashAttnFwdSm80INS1_25CollectiveMainloopFwdSm80ILi4ELi1ELb0EN4cute5tupleIJNS5_1CILi128EEENS7_ILi64EEENS7_ILi96EEEEEELi96ENS_10bfloat16_tEfNS_4arch4Sm80ELb1ELb0ELb0ELb1ELb1ELb1ELb1ELb0EEENS1_21CollectiveEpilogueFwdINS6_IJS8_SA_S9_EEENS6_IJNS7_ILi1EEESI_SI_EEESC_SE_Li128ELb1ELb1ELb0ELb0EEENS1_19SingleTileSchedulerILb1ELb0ELb1ELi128EEEEEEEEEvNT_6ParamsE --------------------------
	.section	.text._ZN7cutlass13device_kernelIN5flash19enable_sm80_to_sm89INS1_16FlashAttnFwdSm80INS1_25CollectiveMainloopFwdSm80ILi4ELi1ELb0EN4cute5tupleIJNS5_1CILi128EEENS7_ILi64EEENS7_ILi96EEEEEELi96ENS_10bfloat16_tEfNS_4arch4Sm80ELb1ELb0ELb0ELb1ELb1ELb1ELb1ELb0EEENS1_21CollectiveEpilogueFwdINS6_IJS8_SA_S9_EEENS6_IJNS7_ILi1EEESI_SI_EEESC_SE_Li128ELb1ELb1ELb0ELb0EEENS1_19SingleTileSchedulerILb1ELb0ELb1ELi128EEEEEEEEEvNT_6ParamsE,"ax",@progbits
	.sectioninfo	@"SHI_REGISTERS=255"
	.align	128
.text._ZN7cutlass13device_kernelIN5flash19enable_sm80_to_sm89INS1_16FlashAttnFwdSm80INS1_25CollectiveMainloopFwdSm80ILi4ELi1ELb0EN4cute5tupleIJNS5_1CILi128EEENS7_ILi64EEENS7_ILi96EEEEEELi96ENS_10bfloat16_tEfNS_4arch4Sm80ELb1ELb0ELb0ELb1ELb1ELb1ELb1ELb0EEENS1_21CollectiveEpilogueFwdINS6_IJS8_SA_S9_EEENS6_IJNS7_ILi1EEESI_SI_EEESC_SE_Li128ELb1ELb1ELb0ELb0EEENS1_19SingleTileSchedulerILb1ELb0ELb1ELi128EEEEEEEEEvNT_6ParamsE:
        .type           _ZN7cutlass13device_kernelIN5flash19enable_sm80_to_sm89INS1_16FlashAttnFwdSm80INS1_25CollectiveMainloopFwdSm80ILi4ELi1ELb0EN4cute5tupleIJNS5_1CILi128EEENS7_ILi64EEENS7_ILi96EEEEEELi96ENS_10bfloat16_tEfNS_4arch4Sm80ELb1ELb0ELb0ELb1ELb1ELb1ELb1ELb0EEENS1_21CollectiveEpilogueFwdINS6_IJS8_SA_S9_EEENS6_IJNS7_ILi1EEESI_SI_EEESC_SE_Li128ELb1ELb1ELb0ELb0EEENS1_19SingleTileSchedulerILb1ELb0ELb1ELi128EEEEEEEEEvNT_6ParamsE,@function
        .size           _ZN7cutlass13device_kernelIN5flash19enable_sm80_to_sm89INS1_16FlashAttnFwdSm80INS1_25CollectiveMainloopFwdSm80ILi4ELi1ELb0EN4cute5tupleIJNS5_1CILi128EEENS7_ILi64EEENS7_ILi96EEEEEELi96ENS_10bfloat16_tEfNS_4arch4Sm80ELb1ELb0ELb0ELb1ELb1ELb1ELb1ELb0EEENS1_21CollectiveEpilogueFwdINS6_IJS8_SA_S9_EEENS6_IJNS7_ILi1EEESI_SI_EEESC_SE_Li128ELb1ELb1ELb0ELb0EEENS1_19SingleTileSchedulerILb1ELb0ELb1ELi128EEEEEEEEEvNT_6ParamsE,(.L_x_1737 - _ZN7cutlass13device_kernelIN5flash19enable_sm80_to_sm89INS1_16FlashAttnFwdSm80INS1_25CollectiveMainloopFwdSm80ILi4ELi1ELb0EN4cute5tupleIJNS5_1CILi128EEENS7_ILi64EEENS7_ILi96EEEEEELi96ENS_10bfloat16_tEfNS_4arch4Sm80ELb1ELb0ELb0ELb1ELb1ELb1ELb1ELb0EEENS1_21CollectiveEpilogueFwdINS6_IJS8_SA_S9_EEENS6_IJNS7_ILi1EEESI_SI_EEESC_SE_Li128ELb1ELb1ELb0ELb0EEENS1_19SingleTileSchedulerILb1ELb0ELb1ELi128EEEEEEEEEvNT_6ParamsE)
        .other          _ZN7cutlass13device_kernelIN5flash19enable_sm80_to_sm89INS1_16FlashAttnFwdSm80INS1_25CollectiveMainloopFwdSm80ILi4ELi1ELb0EN4cute5tupleIJNS5_1CILi128EEENS7_ILi64EEENS7_ILi96EEEEEELi96ENS_10bfloat16_tEfNS_4arch4Sm80ELb1ELb0ELb0ELb1ELb1ELb1ELb1ELb0EEENS1_21CollectiveEpilogueFwdINS6_IJS8_SA_S9_EEENS6_IJNS7_ILi1EEESI_SI_EEESC_SE_Li128ELb1ELb1ELb0ELb0EEENS1_19SingleTileSchedulerILb1ELb0ELb1ELi128EEEEEEEEEvNT_6ParamsE,@"STO_CUDA_ENTRY STV_DEFAULT"
_ZN7cutlass13device_kernelIN5flash19enable_sm80_to_sm89INS1_16FlashAttnFwdSm80INS1_25CollectiveMainloopFwdSm80ILi4ELi1ELb0EN4cute5tupleIJNS5_1CILi128EEENS7_ILi64EEENS7_ILi96EEEEEELi96ENS_10bfloat16_tEfNS_4arch4Sm80ELb1ELb0ELb0ELb1ELb1ELb1ELb1ELb0EEENS1_21CollectiveEpilogueFwdINS6_IJS8_SA_S9_EEENS6_IJNS7_ILi1EEESI_SI_EEESC_SE_Li128ELb1ELb1ELb0ELb0EEENS1_19SingleTileSchedulerILb1ELb0ELb1ELi128EEEEEEEEEvNT_6ParamsE:
        /* <DEDUP_REMOVED lines=21> */
.L_x_1596:
        /* <DEDUP_REMOVED lines=13> */
.L_x_1598:
[----:B------:R-:W-:Y:S02]  /*0220*/  ULDC UR5, c[0x0][0x54c] ;  /* 0x0001530000057ab9 */ /* 0x000fe40000000800 */
.L_x_1597:
[----:B------:R-:W-:Y:S02]  /*0230*/  ULDC UR4, c[0x0][0x548] ;  /* 0x0001520000047ab9 */ /* 0x000fe40000000800 */
[----:B------:R-:W-:-:S02]  /*0240*/  USHF.L.U32 UR12, UR12, 0x7, URZ ;  /* 0x000000070c0c7899 */ /* 0x000fc4000800063f */
[----:B------:R-:W-:-:S04]  /*0250*/  UIMAD UR4, UR5, UR4, URZ ;  /* 0x00000004050472a4 */ /* 0x000fc8000f8e023f */
[----:B------:R-:W-:-:S04]  /*0260*/  UISETP.GE.AND UP0, UPT, UR12, UR4, UPT ;  /* 0x000000040c00728c */ /* 0x000fc8000bf06270 */
[----:B------:R-:W-:Y:S01]  /*0270*/  USEL UR18, UR18, 0xffffffff, !UP0 ;  /* 0xffffffff12127887 */ /* 0x000fe2000c000000 */
[----:B------:R-:W-:Y:S05]  /*0280*/  BRA `(.L_x_1599) ;  /* 0x000001b000007947 */ /* 0x000fea0003800000 */
.L_x_1595:
        /* <DEDUP_REMOVED lines=8> */
.L_x_1600:
        /* <DEDUP_REMOVED lines=13> */
.L_x_1602:
[----:B------:R-:W-:Y:S02]  /*03e0*/  ULDC UR5, c[0x0][0x54c] ;  /* 0x0001530000057ab9 */ /* 0x000fe40000000800 */
.L_x_1601:
[----:B------:R-:W-:Y:S02]  /*03f0*/  ULDC UR4, c[0x0][0x548] ;  /* 0x0001520000047ab9 */ /* 0x000fe40000000800 */
[----:B------:R-:W-:-:S02]  /*0400*/  USHF.L.U32 UR12, UR12, 0x7, URZ ;  /* 0x000000070c0c7899 */ /* 0x000fc4000800063f */
[----:B------:R-:W-:-:S04]  /*0410*/  UIMAD UR4, UR5, UR4, URZ ;  /* 0x00000004050472a4 */ /* 0x000fc8000f8e023f */
[----:B------:R-:W-:-:S04]  /*0420*/  UISETP.GE.AND UP0, UPT, UR12, UR4, UPT ;  /* 0x000000040c00728c */ /* 0x000fc8000bf06270 */
[----:B------:R-:W-:-:S06]  /*0430*/  USEL UR18, UR18, 0xffffffff, !UP0 ;  /* 0xffffffff12127887 */ /* 0x000fcc000c000000 */
.L_x_1599:
        /* <DEDUP_REMOVED lines=64> */
.L_x_1603:
        /* <DEDUP_REMOVED lines=10> */
.L_x_1604:
[----:B------:R-:W-:Y:S05]  /*08e0*/  @!P4 BRA `(.L_x_1605) ;  /* 0x000000500000c947 */ /* 0x000fea0003800000 */
[----:B-1--4-:R1:W4:Y:S04]  /*08f0*/  LDG.E R0, [R4.64] ;  /* 0x0000001404007981 */ /* 0x012328000c1e1900 */
[----:B-1-3--:R-:W3:Y:S01]  /*0900*/  LDG.E R4, [R4.64+0x4] ;  /* 0x0000041404047981 */ /* 0x00aee2000c1e1900 */
[----:B----4-:R-:W1:Y:S08]  /*0910*/  R2UR UR16, R0 ;  /* 0x00000000001073c2 */ /* 0x010e7000000e0000 */
[----:B---3--:R-:W1:Y:S02]  /*0920*/  R2UR UR4, R4 ;  /* 0x00000000040473c2 */ /* 0x008e6400000e0000 */
[----:B-1----:R-:W-:-:S06]  /*0930*/  UIADD3 UR16, -UR16, UR4, URZ ;  /* 0x0000000410107290 */ /* 0x002fcc000fffe13f */
.L_x_1605:
        /* <DEDUP_REMOVED lines=338> */
.L_x_1631:
[----:B------:R-:W-:Y:S01]  /*1e60*/  IMAD.SHL.U32 R91, R79, 0x40, RZ ;  /* 0x000000404f5b7824 */ /* 0x000fe200078e00ff */
[----:B------:R-:W-:Y:S04]  /*1e70*/  DEPBAR.LE SB0, 0x0 ;  /* 0x000080000000791a */ /* 0x000fe80000000000 */
[----:B------:R-:W-:Y:S01]  /*1e80*/  IMAD.IADD R0, R111, 0x1, R91 ;  /* 0x000000016f007824 */ /* 0x000fe200078e025b */
[----:B------:R-:W-:Y:S01]  /*1e90*/  ISETP.NE.AND P1, PT, R159, 0x1, PT ;  /* 0x000000019f00780c */ /* 0x000fe20003f25270 */
[----:B------:R-:W-:Y:S01]  /*1ea0*/  IMAD.MOV.U32 R83, RZ, RZ, RZ ;  /* 0x000000ffff537224 */ /* 0x000fe200078e00ff */
[----:B------:R-:W-:Y:S01]  /*1eb0*/  ISETP.GE.AND P2, PT, R158, 0x1, PT ;  /* 0x000000019e00780c */ /* 0x000fe20003f46270 */
[----:B-1----:R-:W-:Y:S01]  /*1ec0*/  IMAD.IADD R2, R141, 0x1, R0 ;  /* 0x000000018d027824 */ /* 0x002fe200078e0200 */
        /* <DEDUP_REMOVED lines=100> */
.L_x_1611:
[----:B------:R-:W-:Y:S05]  /*2510*/  BSYNC B0 ;  /* 0x0000000000007941 */ /* 0x000fea0003800000 */
.L_x_1610:
        /* <DEDUP_REMOVED lines=94> */
.L_x_1614:
[----:B------:R-:W-:Y:S05]  /*2b00*/  BSYNC B0 ;  /* 0x0000000000007941 */ /* 0x000fea0003800000 */
.L_x_1613:
        /* <DEDUP_REMOVED lines=58> */
.L_x_1616:
[----:B------:R-:W-:Y:S05]  /*2eb0*/  BSYNC B0 ;  /* 0x0000000000007941 */ /* 0x000fea0003800000 */
.L_x_1615:
        /* <DEDUP_REMOVED lines=58> */
.L_x_1618:
[----:B------:R-:W-:Y:S05]  /*3260*/  BSYNC B0 ;  /* 0x0000000000007941 */ /* 0x000fea0003800000 */
.L_x_1617:
        /* <DEDUP_REMOVED lines=58> */
.L_x_1620:
[----:B------:R-:W-:Y:S05]  /*3610*/  BSYNC B0 ;  /* 0x0000000000007941 */ /* 0x000fea0003800000 */
.L_x_1619:
        /* <DEDUP_REMOVED lines=58> */
.L_x_1622:
[----:B------:R-:W-:Y:S05]  /*39c0*/  BSYNC B0 ;  /* 0x0000000000007941 */ /* 0x000fea0003800000 */
.L_x_1621:
        /* <DEDUP_REMOVED lines=58> */
.L_x_1609:
        /* <DEDUP_REMOVED lines=47> */
.L_x_1624:
[----:B------:R-:W-:Y:S05]  /*4060*/  BSYNC B0 ;  /* 0x0000000000007941 */ /* 0x000fea0003800000 */
.L_x_1623:
        /* <DEDUP_REMOVED lines=158> */
.L_x_1626:
[----:B------:R-:W-:Y:S05]  /*4a50*/  BSYNC B0 ;  /* 0x0000000000007941 */ /* 0x000fea0003800000 */
.L_x_1625:
        /* <DEDUP_REMOVED lines=123> */
.L_x_1628:
[----:B------:R-:W-:Y:S05]  /*5210*/  BSYNC B0 ;  /* 0x0000000000007941 */ /* 0x000fea0003800000 */
.L_x_1627:
        /* <DEDUP_REMOVED lines=126> */
.L_x_1608:
        /* <DEDUP_REMOVED lines=38> */
.L_x_1612:
[----:B------:R-:W-:Y:S05]  /*5c60*/  BSYNC B1 ;  /* 0x0000000000017941 */ /* 0x000fea0003800000 */
.L_x_1607:
        /* <DEDUP_REMOVED lines=84> */
.L_x_1630:
[----:B--2---:R-:W-:Y:S05]  /*61b0*/  BSYNC B0 ;  /* 0x0000000000007941 */ /* 0x004fea0003800000 */
.L_x_1629:
        /* <DEDUP_REMOVED lines=26> */
.L_x_1606:
        /* <DEDUP_REMOVED lines=204> */
.L_x_1634:
[----:B---34-:R-:W-:Y:S05]  /*7020*/  BSYNC B0 ;  /* 0x0000000000007941 */ /* 0x018fea0003800000 */
.L_x_1633:
        /* <DEDUP_REMOVED lines=20> */
.L_x_1636:
[----:B------:R-:W-:Y:S05]  /*7170*/  BSYNC B0 ;  /* 0x0000000000007941 */ /* 0x000fea0003800000 */
.L_x_1635:
        /* <DEDUP_REMOVED lines=20> */
.L_x_1638:
[----:B------:R-:W-:Y:S05]  /*72c0*/  BSYNC B0 ;  /* 0x0000000000007941 */ /* 0x000fea0003800000 */
.L_x_1637:
        /* <DEDUP_REMOVED lines=73> */
[----:B------:R-:W-:Y:S03]  /*7760*/  STL [R1], R112 ;  /* 0x0000007001007387 */ /* 0x000fe60000100800 */
        /* <DEDUP_REMOVED lines=44> */
.L_x_1639:
        /* <DEDUP_REMOVED lines=11> */
[----:B------:R-:W-:Y:S01]  /*7ae0*/  IMAD R0, R147, c[0x0][0x294], R0 ;  /* 0x0000a50093007a24 */ /* 0x000fe200078e0200 */
        /* <DEDUP_REMOVED lines=110> */
.L_x_1643:
[----:B------:R-:W-:Y:S05]  /*81d0*/  BSYNC B0 ;  /* 0x0000000000007941 */ /* 0x000fea0003800000 */
.L_x_1642:
        /* <DEDUP_REMOVED lines=121> */
.L_x_1645:
[----:B--23--:R-:W-:Y:S05]  /*8970*/  BSYNC B0 ;  /* 0x0000000000007941 */ /* 0x00cfea0003800000 */
.L_x_1644:
[----:B-----5:R-:W-:Y:S01]  /*8980*/  IMAD.MOV.U32 R0, RZ, RZ, R68 ;  /* 0x000000ffff007224 */ /* 0x020fe200078e0044 */
[----:B------:R-:W-:Y:S01]  /*8990*/  UIADD3 UR4, -UR12, UR7, URZ ;  /* 0x000000070c047290 */ /* 0x000fe2000fffe13f */
[----:B-1----:R-:W-:Y:S01]  /*89a0*/  IMAD.MOV.U32 R5, RZ, RZ, R69 ;  /* 0x000000ffff057224 */ /* 0x002fe200078e0045 */
[----:B------:R-:W-:Y:S01]  /*89b0*/  LEA.HI R7, R47, R47, RZ, 0x1 ;  /* 0x0000002f2f077211 */ /* 0x000fe200078f08ff */
        /* <DEDUP_REMOVED lines=113> */
.L_x_1649:
[----:B------:R-:W-:Y:S05]  /*90d0*/  BSYNC B0 ;  /* 0x0000000000007941 */ /* 0x000fea0003800000 */
.L_x_1648:
        /* <DEDUP_REMOVED lines=50> */
.L_x_1651:
[----:B------:R-:W-:Y:S05]  /*9400*/  BSYNC B0 ;  /* 0x0000000000007941 */ /* 0x000fea0003800000 */
.L_x_1650:
        /* <DEDUP_REMOVED lines=50> */
.L_x_1653:
[----:B------:R-:W-:Y:S05]  /*9730*/  BSYNC B0 ;  /* 0x0000000000007941 */ /* 0x000fea0003800000 */
.L_x_1652:
        /* <DEDUP_REMOVED lines=50> */
.L_x_1655:
[----:B------:R-:W-:Y:S05]  /*9a60*/  BSYNC B0 ;  /* 0x0000000000007941 */ /* 0x000fea0003800000 */
.L_x_1654:
        /* <DEDUP_REMOVED lines=50> */
.L_x_1657:
[----:B------:R-:W-:Y:S05]  /*9d90*/  BSYNC B0 ;  /* 0x0000000000007941 */ /* 0x000fea0003800000 */
.L_x_1656:
        /* <DEDUP_REMOVED lines=49> */
.L_x_1647:
[----:B------:R-:W-:Y:S05]  /*a0b0*/  BSYNC B1 ;  /* 0x0000000000017941 */ /* 0x000fea0003800000 */
.L_x_1646:
        /* <DEDUP_REMOVED lines=52> */
.L_x_1660:
[----:B------:R-:W-:Y:S05]  /*a400*/  BSYNC B0 ;  /* 0x0000000000007941 */ /* 0x000fea0003800000 */
.L_x_1659:
        /* <DEDUP_REMOVED lines=50> */
.L_x_1662:
[----:B------:R-:W-:Y:S05]  /*a730*/  BSYNC B0 ;  /* 0x0000000000007941 */ /* 0x000fea0003800000 */
.L_x_1661:
        /* <DEDUP_REMOVED lines=50> */
.L_x_1664:
[----:B------:R-:W-:Y:S05]  /*aa60*/  BSYNC B0 ;  /* 0x0000000000007941 */ /* 0x000fea0003800000 */
.L_x_1663:
        /* <DEDUP_REMOVED lines=50> */
.L_x_1666:
[----:B------:R-:W-:Y:S05]  /*ad90*/  BSYNC B0 ;  /* 0x0000000000007941 */ /* 0x000fea0003800000 */
.L_x_1665:
        /* <DEDUP_REMOVED lines=50> */
.L_x_1668:
[----:B------:R-:W-:Y:S05]  /*b0c0*/  BSYNC B0 ;  /* 0x0000000000007941 */ /* 0x000fea0003800000 */
.L_x_1667:
        /* <DEDUP_REMOVED lines=50> */
.L_x_1641:
        /* <DEDUP_REMOVED lines=74> */
.L_x_1670:
[----:B------:R-:W-:Y:S05]  /*b890*/  BSYNC B0 ;  /* 0x0000000000007941 */ /* 0x000fea0003800000 */
.L_x_1669:
[----:B------:R-:W-:Y:S01]  /*b8a0*/  IADD3 R3, R24, 0x40, RZ ;  /* 0x0000004018037810 */ /* 0x000fe20007ffe0ff */
[----:B-----5:R-:W-:Y:S01]  /*b8b0*/  IMAD.MOV.U32 R0, RZ, RZ, R50 ;  /* 0x000000ffff007224 */ /* 0x020fe200078e0032 */
[----:B-1--4-:R1:W4:Y:S01]  /*b8c0*/  SHFL.IDX PT, R7, R15, 0x1, 0x1e1f ;  /* 0x003e1f000f077f89 */ /* 0x01232200000e0000 */
[----:B------:R-:W-:Y:S01]  /*b8d0*/  IMAD.MOV.U32 R5, RZ, RZ, R51 ;  /* 0x000000ffff057224 */ /* 0x000fe200078e0033 */
[----:B------:R-:W-:Y:S01]  /*b8e0*/  ISETP.GE.AND P0, PT, R3, UR7, PT ;  /* 0x0000000703007c0c */ /* 0x000fe2000bf06270 */
[----:B---3--:R-:W-:Y:S01]  /*b8f0*/  IMAD.MOV.U32 R4, RZ, RZ, R48 ;  /* 0x000000ffff047224 */ /* 0x008fe200078e0030 */
[----:B--2---:R1:W2:Y:S01]  /*b900*/  SHFL.IDX PT, R6, R25, 0x1, 0x1e1f ;  /* 0x003e1f0019067f89 */ /* 0x0042a200000e0000 */
        /* <DEDUP_REMOVED lines=33> */
[----:B------:R1:W3:Y:S01]  /*bb20*/  SHFL.IDX PT, R5, R14, 0x1, 0x1e1f ;  /* 0x003e1f000e057f89 */ /* 0x0002e200000e0000 */
        /* <DEDUP_REMOVED lines=9> */
[----:B------:R-:W-:Y:S01]  /*bbc0*/  PRMT R27, R8, 0x5410, R9 ;  /* 0x00005410081b7816 */ /* 0x000fe20000000009 */
        /* <DEDUP_REMOVED lines=8> */
[C---:B--2-4-:R-:W-:Y:S01]  /*bc50*/  ISETP.GE.AND P0, PT, R64.reuse, c[0x0][0x27c], PT ;  /* 0x00009f0040007a0c */ /* 0x054fe20003f06270 */
[----:B------:R-:W-:Y:S01]  /*bc60*/  CS2R R58, SRZ ;  /* 0x00000000003a7805 */ /* 0x000fe2000001ff00 */
[----:B------:R-:W-:Y:S01]  /*bc70*/  CS2R R56, SRZ ;  /* 0x0000000000387805 */ /* 0x000fe2000001ff00 */
[----:B------:R-:W-:Y:S01]  /*bc80*/  CS2R R62, SRZ ;  /* 0x00000000003e7805 */ /* 0x000fe2000001ff00 */
[----:B------:R-:W-:Y:S01]  /*bc90*/  CS2R R60, SRZ ;  /* 0x00000000003c7805 */ /* 0x000fe2000001ff00 */
[----:B------:R-:W-:-:S02]  /*bca0*/  IADD3 R12, R64, 0x10, RZ ;  /* 0x00000010400c7810 */ /* 0x000fc40007ffe0ff */
[----:B------:R-:W-:-:S06]  /*bcb0*/  IADD3 R13, R64, 0x20, RZ ;  /* 0x00000020400d7810 */ /* 0x000fcc0007ffe0ff */
[----:B------:R-:W-:-:S04]  /*bcc0*/  @!P0 IMAD.WIDE R10, R64, 0x2, R6 ;  /* 0x00000002400a8825 */ /* 0x000fc800078e0206 */
        /* <DEDUP_REMOVED lines=27> */
.L_x_1672:
[----:B--2-4-:R-:W-:Y:S05]  /*be80*/  BSYNC B0 ;  /* 0x0000000000007941 */ /* 0x014fea0003800000 */
.L_x_1671:
[----:B-----5:R-:W-:Y:S01]  /*be90*/  IMAD.MOV.U32 R0, RZ, RZ, R82 ;  /* 0x000000ffff007224 */ /* 0x020fe200078e0052 */
[----:B------:R-:W-:Y:S01]  /*bea0*/  UIADD3 UR4, -UR12, UR7, URZ ;  /* 0x000000070c047290 */ /* 0x000fe2000fffe13f */
[----:B-1-3--:R-:W-:Y:S01]  /*beb0*/  IMAD.MOV.U32 R5, RZ, RZ, R83 ;  /* 0x000000ffff057224 */ /* 0x00afe200078e0053 */
        /* <DEDUP_REMOVED lines=70> */
[----:B------:R-:W-:Y:S02]  /*c320*/  SHF.R.U64 R14, R20, 0x10, R21 ;  /* 0x00000010140e7819 */ /* 0x000fe40000001215 */
[----:B------:R-:W-:Y:S02]  /*c330*/  IADD3 R0, R0, R3, R5 ;  /* 0x0000000300007210 */ /* 0x000fe40007ffe005 */
[----:B------:R-:W1:Y:S01]  /*c340*/  LDS.128 R8, [R44+0x6100] ;  /* 0x006100002c087984 */ /* 0x000e620000000c00 */
[----:B------:R-:W-:Y:S02]  /*c350*/  PRMT R25, R29, 0x5432, R12 ;  /* 0x000054321d197816 */ /* 0x000fe4000000000c */
[----:B------:R-:W-:Y:S01]  /*c360*/  IMAD.SHL.U32 R42, R0, 0x2, RZ ;  /* 0x00000002002a7824 */ /* 0x000fe200078e00ff */
[----:B------:R-:W-:-:S02]  /*c370*/  SHF.R.U64 R0, R16, 0x10, R17 ;  /* 0x0000001010007819 */ /* 0x000fc40000001211 */
[----:B------:R-:W-:Y:S02]  /*c380*/  SHF.R.U32.HI R3, RZ, 0x10, R17 ;  /* 0x00000010ff037819 */ /* 0x000fe40000011611 */
[----:B------:R-:W2:Y:S01]  /*c390*/  LDS.128 R4, [R42+0x6100] ;  /* 0x006100002a047984 */ /* 0x000ea20000000c00 */
[----:B------:R-:W-:Y:S02]  /*c3a0*/  SHF.R.U32.HI R13, RZ, 0x10, R19 ;  /* 0x00000010ff0d7819 */ /* 0x000fe40000011613 */
[----:B------:R-:W-:Y:S02]  /*c3b0*/  PRMT R12, R24, 0x5432, R14 ;  /* 0x00005432180c7816 */ /* 0x000fe4000000000e */
[--C-:B------:R-:W-:Y:S02]  /*c3c0*/  SHF.R.U64 R16, R22, 0x10, R23.reuse ;  /* 0x0000001016107819 */ /* 0x100fe40000001217 */
[----:B------:R-:W-:Y:S02]  /*c3d0*/  SHF.R.U32.HI R17, RZ, 0x10, R23 ;  /* 0x00000010ff117819 */ /* 0x000fe40000011617 */
[----:B------:R-:W-:-:S02]  /*c3e0*/  PRMT R18, R28, 0x5432, R0 ;  /* 0x000054321c127816 */ /* 0x000fc40000000000 */
[----:B------:R-:W-:Y:S02]  /*c3f0*/  PRMT R20, R28, 0x5410, R3 ;  /* 0x000054101c147816 */ /* 0x000fe40000000003 */
[----:B------:R-:W-:Y:S01]  /*c400*/  PRMT R26, R29, 0x5410, R13 ;  /* 0x000054101d1a7816 */ /* 0x000fe2000000000d */
[----:B------:R-:W-:Y:S01]  /*c410*/  IMAD.U32 R29, R12, 0x10000, RZ ;  /* 0x000100000c1d7824 */ /* 0x000fe200078e00ff */
[----:B------:R-:W-:Y:S02]  /*c420*/  SHF.R.U32.HI R15, RZ, 0x10, R21 ;  /* 0x00000010ff0f7819 */ /* 0x000fe40000011615 */
[C---:B------:R-:W-:Y:S02]  /*c430*/  PRMT R22, R27.reuse, 0x5432, R16 ;  /* 0x000054321b167816 */ /* 0x040fe40000000010 */
[----:B------:R-:W-:Y:S02]  /*c440*/  PRMT R23, R27, 0x5410, R17 ;  /* 0x000054101b177816 */ /* 0x000fe40000000011 */
[----:B------:R-:W-:-:S02]  /*c450*/  PRMT R19, R24, 0x5410, R15 ;  /* 0x0000541018137816 */ /* 0x000fc4000000000f */
[----:B------:R-:W-:-:S03]  /*c460*/  LOP3.LUT R31, R12, 0xffff0000, RZ, 0xc0, !PT ;  /* 0xffff00000c1f7812 */ /* 0x000fc600078ec0ff */
[----:B------:R-:W-:Y:S01]  /*c470*/  IMAD.U32 R12, R19, 0x10000, RZ ;  /* 0x00010000130c7824 */ /* 0x000fe200078e00ff */
[C---:B-1----:R-:W-:Y:S01]  /*c480*/  SHF.L.U32 R16, R11.reuse, 0x10, RZ ;  /* 0x000000100b107819 */ /* 0x042fe200000006ff */
[----:B------:R-:W-:Y:S01]  /*c490*/  IMAD.U32 R13, R8, 0x10000, RZ ;  /* 0x00010000080d7824 */ /* 0x000fe200078e00ff */
[----:B------:R-:W-:Y:S01]  /*c4a0*/  LOP3.LUT R27, R11, 0xffff0000, RZ, 0xc0, !PT ;  /* 0xffff00000b1b7812 */ /* 0x000fe200078ec0ff */
[----:B------:R-:W-:Y:S01]  /*c4b0*/  IMAD.U32 R24, R10, 0x10000, RZ ;  /* 0x000100000a187824 */ /* 0x000fe200078e00ff */
        /* <DEDUP_REMOVED lines=16> */
[----:B------:R-:W-:Y:S01]  /*c5c0*/  FFMA.FTZ R41, R13, R29, R3 ;  /* 0x0000001d0d297223 */ /* 0x000fe20000010003 */
[----:B------:R-:W-:Y:S01]  /*c5d0*/  SHF.L.U32 R13, R23, 0x10, RZ ;  /* 0x00000010170d7819 */ /* 0x000fe200000006ff */
[----:B------:R-:W-:Y:S02]  /*c5e0*/  IMAD.U32 R6, R20, 0x10000, RZ ;  /* 0x0001000014067824 */ /* 0x000fe400078e00ff */
[-C--:B------:R-:W-:Y:S02]  /*c5f0*/  FMUL.FTZ R4, R4, R11.reuse ;  /* 0x0000000b04047220 */ /* 0x080fe40000410000 */
[----:B------:R-:W-:Y:S02]  /*c600*/  FMUL.FTZ R3, R8, R12 ;  /* 0x0000000c08037220 */ /* 0x000fe40000410000 */
[C---:B------:R-:W-:Y:S01]  /*c610*/  IMAD.U32 R5, R7.reuse, 0x10000, RZ ;  /* 0x0001000007057824 */ /* 0x040fe200078e00ff */
[----:B------:R-:W-:Y:S01]  /*c620*/  LOP3.LUT R7, R7, 0xffff0000, RZ, 0xc0, !PT ;  /* 0xffff000007077812 */ /* 0x000fe200078ec0ff */
[----:B------:R-:W-:Y:S01]  /*c630*/  FFMA.FTZ R40, R14, R11, -R0 ;  /* 0x0000000b0e287223 */ /* 0x000fe20000010800 */
[----:B------:R-:W-:Y:S01]  /*c640*/  LOP3.LUT R11, R20, 0xffff0000, RZ, 0xc0, !PT ;  /* 0xffff0000140b7812 */ /* 0x000fe200078ec0ff */
[-C--:B------:R-:W-:Y:S01]  /*c650*/  FMUL.FTZ R0, R8, R6.reuse ;  /* 0x0000000608007220 */ /* 0x080fe20000410000 */
[----:B------:R-:W-:Y:S01]  /*c660*/  LOP3.LUT R8, R19, 0xffff0000, RZ, 0xc0, !PT ;  /* 0xffff000013087812 */ /* 0x000fe200078ec0ff */
[----:B------:R-:W-:Y:S01]  /*c670*/  FFMA.FTZ R31, R14, R31, R4 ;  /* 0x0000001f0e1f7223 */ /* 0x000fe20000010004 */
        /* <DEDUP_REMOVED lines=14> */
[----:B------:R-:W-:Y:S01]  /*c760*/  FFMA.FTZ R12, R17, R8, R4 ;  /* 0x00000008110c7223 */ /* 0x000fe20000010004 */
[----:B------:R-:W-:Y:S01]  /*c770*/  LOP3.LUT R8, R22, 0xffff0000, RZ, 0xc0, !PT ;  /* 0xffff000016087812 */ /* 0x000fe200078ec0ff */
[----:B------:R-:W-:-:S02]  /*c780*/  FMUL.FTZ R0, R10, R6 ;  /* 0x000000060a007220 */ /* 0x000fc40000410000 */
[C---:B------:R-:W-:Y:S01]  /*c790*/  FFMA.FTZ R10, R24.reuse, R6, -R3 ;  /* 0x00000006180a7223 */ /* 0x040fe20000010803 */
[----:B------:R-:W-:Y:S01]  /*c7a0*/  LOP3.LUT R6, R25, 0xffff0000, RZ, 0xc0, !PT ;  /* 0xffff000019067812 */ /* 0x000fe200078ec0ff */
[----:B------:R-:W-:Y:S02]  /*c7b0*/  FFMA.FTZ R13, R17, R11, -R5 ;  /* 0x0000000b110d7223 */ /* 0x000fe40000010805 */
[C---:B------:R-:W-:Y:S02]  /*c7c0*/  FMUL.FTZ R5, R21.reuse, R8 ;  /* 0x0000000815057220 */ /* 0x040fe40000410000 */
[----:B------:R-:W-:Y:S02]  /*c7d0*/  FMUL.FTZ R4, R21, R6 ;  /* 0x0000000615047220 */ /* 0x000fe40000410000 */
        /* <DEDUP_REMOVED lines=17> */
.L_x_1676:
[----:B------:R-:W-:Y:S05]  /*c8f0*/  BSYNC B0 ;  /* 0x0000000000007941 */ /* 0x000fea0003800000 */
.L_x_1675:
        /* <DEDUP_REMOVED lines=32> */
[----:B------:R-:W-:Y:S01]  /*cb00*/  SHF.R.U64 R14, R36, 0x10, R37 ;  /* 0x00000010240e7819 */ /* 0x000fe20000001225 */
        /* <DEDUP_REMOVED lines=11> */
[C---:B------:R-:W-:Y:S02]  /*cbc0*/  PRMT R18, R67.reuse, 0x5432, R0 ;  /* 0x0000543243127816 */ /* 0x040fe40000000000 */
[----:B------:R-:W-:Y:S02]  /*cbd0*/  PRMT R20, R67, 0x5410, R3 ;  /* 0x0000541043147816 */ /* 0x000fe40000000003 */
[----:B------:R-:W-:Y:S02]  /*cbe0*/  SHF.R.U32.HI R15, RZ, 0x10, R37 ;  /* 0x00000010ff0f7819 */ /* 0x000fe40000011625 */
[----:B------:R-:W-:Y:S02]  /*cbf0*/  PRMT R22, R66, 0x5432, R16 ;  /* 0x0000543242167816 */ /* 0x000fe40000000010 */
[----:B------:R-:W-:-:S02]  /*cc00*/  PRMT R26, R84, 0x5410, R13 ;  /* 0x00005410541a7816 */ /* 0x000fc4000000000d */
        /* <DEDUP_REMOVED lines=21> */
[----:B------:R-:W-:Y:S01]  /*cd60*/  IMAD.U32 R15, R9, 0x10000, RZ ;  /* 0x00010000090f7824 */ /* 0x000fe200078e00ff */
[----:B------:R-:W-:Y:S01]  /*cd70*/  LOP3.LUT R9, R5, 0xffff0000, RZ, 0xc0, !PT ;  /* 0xffff000005097812 */ /* 0x000fe200078ec0ff */
[----:B------:R-:W-:Y:S02]  /*cd80*/  IMAD.U32 R10, R6, 0x10000, RZ ;  /* 0x00010000060a7824 */ /* 0x000fe400078e00ff */
[----:B------:R-:W-:Y:S02]  /*cd90*/  FMUL.FTZ R0, R4, R31 ;  /* 0x0000001f04007220 */ /* 0x000fe40000410000 */
[----:B------:R-:W-:Y:S02]  /*cda0*/  FFMA.FTZ R33, R13, R29, R3 ;  /* 0x0000001d0d217223 */ /* 0x000fe40000010003 */
[----:B------:R-:W-:-:S02]  /*cdb0*/  IMAD.U32 R6, R20, 0x10000, RZ ;  /* 0x0001000014067824 */ /* 0x000fc400078e00ff */
[-C--:B------:R-:W-:Y:S02]  /*cdc0*/  FMUL.FTZ R4, R4, R11.reuse ;  /* 0x0000000b04047220 */ /* 0x080fe40000410000 */
[----:B------:R-:W-:Y:S02]  /*cdd0*/  FMUL.FTZ R3, R8, R12 ;  /* 0x0000000c08037220 */ /* 0x000fe40000410000 */
[C---:B------:R-:W-:Y:S01]  /*cde0*/  IMAD.U32 R5, R7.reuse, 0x10000, RZ ;  /* 0x0001000007057824 */ /* 0x040fe200078e00ff */
[----:B------:R-:W-:Y:S01]  /*cdf0*/  LOP3.LUT R7, R7, 0xffff0000, RZ, 0xc0, !PT ;  /* 0xffff000007077812 */ /* 0x000fe200078ec0ff */
[----:B------:R-:W-:Y:S02]  /*ce00*/  IMAD.U32 R13, R23, 0x10000, RZ ;  /* 0x00010000170d7824 */ /* 0x000fe400078e00ff */
        /* <DEDUP_REMOVED lines=44> */
.L_x_1678:
[----:B------:R-:W-:Y:S05]  /*d0d0*/  BSYNC B0 ;  /* 0x0000000000007941 */ /* 0x000fea0003800000 */
.L_x_1677:
        /* <DEDUP_REMOVED lines=124> */
.L_x_1674:
[----:B------:R-:W-:Y:S05]  /*d8a0*/  BSYNC B1 ;  /* 0x0000000000017941 */ /* 0x000fea0003800000 */
.L_x_1673:
        /* <DEDUP_REMOVED lines=32> */
[----:B------:R-:W-:Y:S02]  /*dab0*/  SHF.R.U64 R14, R60, 0x10, R61 ;  /* 0x000000103c0e7819 */ /* 0x000fe4000000123d */
        /* <DEDUP_REMOVED lines=31> */
[C---:B------:R-:W-:Y:S01]  /*dcb0*/  LOP3.LUT R22, R6.reuse, 0xffff0000, RZ, 0xc0, !PT ;  /* 0xffff000006167812 */ /* 0x040fe200078ec0ff */
[----:B------:R-:W-:Y:S01]  /*dcc0*/  FFMA.FTZ R37, R13, R11, -R0 ;  /* 0x0000000b0d257223 */ /* 0x000fe20000010800 */
[----:B------:R-:W-:Y:S01]  /*dcd0*/  LOP3.LUT R11, R19, 0xffff0000, RZ, 0xc0, !PT ;  /* 0xffff0000130b7812 */ /* 0x000fe200078ec0ff */
[----:B------:R-:W-:Y:S01]  /*dce0*/  IMAD.U32 R8, R5, 0x10000, RZ ;  /* 0x0001000005087824 */ /* 0x000fe200078e00ff */
[----:B------:R-:W-:Y:S01]  /*dcf0*/  LOP3.LUT R17, R9, 0xffff0000, RZ, 0xc0, !PT ;  /* 0xffff000009117812 */ /* 0x000fe200078ec0ff */
[----:B------:R-:W-:-:S02]  /*dd00*/  IMAD.U32 R10, R6, 0x10000, RZ ;  /* 0x00010000060a7824 */ /* 0x000fc400078e00ff */
[C---:B------:R-:W-:Y:S02]  /*dd10*/  FMUL.FTZ R0, R4.reuse, R31 ;  /* 0x0000001f04007220 */ /* 0x040fe40000410000 */
[----:B------:R-:W-:Y:S01]  /*dd20*/  IMAD.U32 R15, R9, 0x10000, RZ ;  /* 0x00010000090f7824 */ /* 0x000fe200078e00ff */
[----:B------:R-:W-:Y:S01]  /*dd30*/  LOP3.LUT R9, R5, 0xffff0000, RZ, 0xc0, !PT ;  /* 0xffff000005097812 */ /* 0x000fe200078ec0ff */
[----:B------:R-:W-:Y:S02]  /*dd40*/  FFMA.FTZ R36, R13, R30, R3 ;  /* 0x0000001e0d247223 */ /* 0x000fe40000010003 */
[----:B------:R-:W-:Y:S02]  /*dd50*/  IMAD.U32 R6, R21, 0x10000, RZ ;  /* 0x0001000015067824 */ /* 0x000fe400078e00ff */
[----:B------:R-:W-:Y:S02]  /*dd60*/  FMUL.FTZ R4, R4, R11 ;  /* 0x0000000b04047220 */ /* 0x000fe40000410000 */
[----:B------:R-:W-:-:S02]  /*dd70*/  FMUL.FTZ R3, R8, R12 ;  /* 0x0000000c08037220 */ /* 0x000fc40000410000 */
        /* <DEDUP_REMOVED lines=21> */
[----:B------:R-:W-:Y:S02]  /*ded0*/  FMUL.FTZ R0, R10, R6 ;  /* 0x000000060a007220 */ /* 0x000fe40000410000 */
[----:B------:R-:W-:-:S02]  /*dee0*/  FMUL.FTZ R5, R9, R8 ;  /* 0x0000000809057220 */ /* 0x000fc40000410000 */
[----:B------:R-:W-:Y:S01]  /*def0*/  FFMA.FTZ R10, R25, R6, -R3 ;  /* 0x00000006190a7223 */ /* 0x000fe20000010803 */
[----:B------:R-:W-:Y:S01]  /*df00*/  LOP3.LUT R6, R26, 0xffff0000, RZ, 0xc0, !PT ;  /* 0xffff00001a067812 */ /* 0x000fe200078ec0ff */
[----:B------:R-:W-:Y:S01]  /*df10*/  FFMA.FTZ R12, R17, R8, R4 ;  /* 0x00000008110c7223 */ /* 0x000fe20000010004 */
[----:B------:R-:W-:Y:S01]  /*df20*/  LOP3.LUT R8, R27, 0xffff0000, RZ, 0xc0, !PT ;  /* 0xffff00001b087812 */ /* 0x000fe200078ec0ff */
[----:B------:R-:W-:Y:S02]  /*df30*/  FFMA.FTZ R9, R17, R11, -R5 ;  /* 0x0000000b11097223 */ /* 0x000fe40000010805 */
[C---:B------:R-:W-:Y:S02]  /*df40*/  FMUL.FTZ R5, R22.reuse, R14 ;  /* 0x0000000e16057220 */ /* 0x040fe40000410000 */
[----:B------:R-:W-:Y:S01]  /*df50*/  FMUL.FTZ R4, R22, R6 ;  /* 0x0000000616047220 */ /* 0x000fe20000410000 */
[----:B------:R-:W-:Y:S01]  /*df60*/  F2FP.BF16.PACK_AB R9, R9, R31 ;  /* 0x0000001f0909723e */ /* 0x000fe200000010ff */
[----:B------:R-:W-:-:S02]  /*df70*/  FFMA.FTZ R11, R25, R20, R0 ;  /* 0x00000014190b7223 */ /* 0x000fc40000010000 */
[C---:B------:R-:W-:Y:S02]  /*df80*/  FMUL.FTZ R3, R7.reuse, R13 ;  /* 0x0000000d07037220 */ /* 0x040fe40000410000 */
        /* <DEDUP_REMOVED lines=11> */
[----:B------:R-:W-:-:S03]  /*e040*/  F2FP.BF16.PACK_AB R7, R0, R15 ;  /* 0x0000000f0007723e */ /* 0x000fc600000010ff */
[----:B------:R1:W-:Y:S04]  /*e050*/  STS.128 [R35+0x6100], R8 ;  /* 0x0061000823007388 */ /* 0x0003e80000000c00 */
[----:B------:R1:W-:Y:S02]  /*e060*/  STS.128 [R34+0x6100], R4 ;  /* 0x0061000422007388 */ /* 0x0003e40000000c00 */
.L_x_1680:
[----:B------:R-:W-:Y:S05]  /*e070*/  BSYNC B0 ;  /* 0x0000000000007941 */ /* 0x000fea0003800000 */
.L_x_1679:
        /* <DEDUP_REMOVED lines=36> */
[----:B------:R-:W-:Y:S01]  /*e2c0*/  SHF.R.U64 R14, R72, 0x10, R73 ;  /* 0x00000010480e7819 */ /* 0x000fe20000001249 */
        /* <DEDUP_REMOVED lines=28> */
[C---:B------:R-:W-:Y:S01]  /*e490*/  FMUL.FTZ R0, R3.reuse, R30 ;  /* 0x0000001e03007220 */ /* 0x040fe20000410000 */
[----:B------:R-:W-:Y:S01]  /*e4a0*/  LOP3.LUT R22, R6, 0xffff0000, RZ, 0xc0, !PT ;  /* 0xffff000006167812 */ /* 0x000fe200078ec0ff */
[-C--:B------:R-:W-:Y:S01]  /*e4b0*/  FMUL.FTZ R3, R3, R11.reuse ;  /* 0x0000000b03037220 */ /* 0x080fe20000410000 */
[----:B------:R-:W-:Y:S01]  /*e4c0*/  LOP3.LUT R17, R9, 0xffff0000, RZ, 0xc0, !PT ;  /* 0xffff000009117812 */ /* 0x000fe200078ec0ff */
[----:B------:R-:W-:Y:S01]  /*e4d0*/  FFMA.FTZ R37, R13, R11, -R0 ;  /* 0x0000000b0d257223 */ /* 0x000fe20000010800 */
[----:B------:R-:W-:Y:S01]  /*e4e0*/  LOP3.LUT R11, R19, 0xffff0000, RZ, 0xc0, !PT ;  /* 0xffff0000130b7812 */ /* 0x000fe200078ec0ff */
[----:B------:R-:W-:-:S02]  /*e4f0*/  IMAD.U32 R8, R5, 0x10000, RZ ;  /* 0x0001000005087824 */ /* 0x000fc400078e00ff */
[----:B------:R-:W-:Y:S02]  /*e500*/  IMAD.U32 R25, R10, 0x10000, RZ ;  /* 0x000100000a197824 */ /* 0x000fe400078e00ff */
[----:B------:R-:W-:Y:S02]  /*e510*/  IMAD.U32 R10, R6, 0x10000, RZ ;  /* 0x00010000060a7824 */ /* 0x000fe400078e00ff */
[----:B------:R-:W-:Y:S02]  /*e520*/  FMUL.FTZ R0, R4, R31 ;  /* 0x0000001f04007220 */ /* 0x000fe40000410000 */
[----:B------:R-:W-:Y:S01]  /*e530*/  IMAD.U32 R15, R9, 0x10000, RZ ;  /* 0x00010000090f7824 */ /* 0x000fe200078e00ff */
[----:B------:R-:W-:Y:S01]  /*e540*/  LOP3.LUT R9, R5, 0xffff0000, RZ, 0xc0, !PT ;  /* 0xffff000005097812 */ /* 0x000fe200078ec0ff */
        /* <DEDUP_REMOVED lines=51> */
.L_x_1682:
[----:B------:R-:W-:Y:S05]  /*e880*/  BSYNC B0 ;  /* 0x0000000000007941 */ /* 0x000fea0003800000 */
.L_x_1681:
        /* <DEDUP_REMOVED lines=34> */
[----:B------:R-:W-:Y:S01]  /*eab0*/  SHF.R.U64 R14, R76, 0x10, R77 ;  /* 0x000000104c0e7819 */ /* 0x000fe2000000124d */
        /* <DEDUP_REMOVED lines=15> */
[C---:B------:R-:W-:Y:S02]  /*ebb0*/  PRMT R23, R102.reuse, 0x5432, R16 ;  /* 0x0000543266177816 */ /* 0x040fe40000000010 */
[----:B------:R-:W-:Y:S02]  /*ebc0*/  PRMT R19, R101, 0x5410, R15 ;  /* 0x0000541065137816 */ /* 0x000fe4000000000f */
[----:B------:R-:W-:Y:S02]  /*ebd0*/  PRMT R27, R105, 0x5410, R13 ;  /* 0x00005410691b7816 */ /* 0x000fe4000000000d */
[----:B------:R-:W-:-:S02]  /*ebe0*/  PRMT R24, R102, 0x5410, R17 ;  /* 0x0000541066187816 */ /* 0x000fc40000000011 */
[----:B------:R-:W-:-:S03]  /*ebf0*/  LOP3.LUT R12, R12, 0xffff0000, RZ, 0xc0, !PT ;  /* 0xffff00000c0c7812 */ /* 0x000fc600078ec0ff */
[----:B------:R-:W-:Y:S02]  /*ec00*/  IMAD.U32 R37, R24, 0x10000, RZ ;  /* 0x0001000018257824 */ /* 0x000fe400078e00ff */
        /* <DEDUP_REMOVED lines=23> */
[----:B------:R-:W-:Y:S01]  /*ed80*/  FFMA.FTZ R34, R13, R30, R3 ;  /* 0x0000001e0d227223 */ /* 0x000fe20000010003 */
[----:B------:R-:W-:Y:S01]  /*ed90*/  LOP3.LUT R13, R19, 0xffff0000, RZ, 0xc0, !PT ;  /* 0xffff0000130d7812 */ /* 0x000fe200078ec0ff */
[C---:B------:R-:W-:Y:S01]  /*eda0*/  IMAD.U32 R6, R20.reuse, 0x10000, RZ ;  /* 0x0001000014067824 */ /* 0x040fe200078e00ff */
[----:B------:R-:W-:Y:S01]  /*edb0*/  LOP3.LUT R20, R20, 0xffff0000, RZ, 0xc0, !PT ;  /* 0xffff000014147812 */ /* 0x000fe200078ec0ff */
[----:B------:R-:W-:-:S02]  /*edc0*/  FMUL.FTZ R4, R4, R18 ;  /* 0x0000001204047220 */ /* 0x000fc40000410000 */
[----:B------:R-:W-:Y:S02]  /*edd0*/  FMUL.FTZ R3, R8, R7 ;  /* 0x0000000708037220 */ /* 0x000fe40000410000 */
[----:B------:R-:W-:Y:S02]  /*ede0*/  FFMA.FTZ R32, R14, R18, -R0 ;  /* 0x000000120e207223 */ /* 0x000fe40000010800 */
[----:B------:R-:W-:Y:S01]  /*edf0*/  FMUL.FTZ R0, R8, R6 ;  /* 0x0000000608007220 */ /* 0x000fe20000410000 */
[----:B------:R-:W-:Y:S01]  /*ee00*/  LOP3.LUT R8, R27, 0xffff0000, RZ, 0xc0, !PT ;  /* 0xffff00001b087812 */ /* 0x000fe200078ec0ff */
[----:B------:R-:W-:Y:S01]  /*ee10*/  FFMA.FTZ R31, R14, R12, R4 ;  /* 0x0000000c0e1f7223 */ /* 0x000fe20000010004 */
[----:B------:R-:W-:Y:S01]  /*ee20*/  LOP3.LUT R14, R24, 0xffff0000, RZ, 0xc0, !PT ;  /* 0xffff0000180e7812 */ /* 0x000fe200078ec0ff */
[----:B------:R-:W-:Y:S02]  /*ee30*/  FFMA.FTZ R30, R15, R6, -R3 ;  /* 0x000000060f1e7223 */ /* 0x000fe40000010803 */
[----:B------:R-:W-:-:S02]  /*ee40*/  IMAD.U32 R4, R27, 0x10000, RZ ;  /* 0x000100001b047824 */ /* 0x000fc400078e00ff */
[----:B------:R-:W-:Y:S02]  /*ee50*/  FMUL.FTZ R3, R5, R37 ;  /* 0x0000002505037220 */ /* 0x000fe40000410000 */
[----:B------:R-:W-:Y:S02]  /*ee60*/  IMAD.U32 R11, R23, 0x10000, RZ ;  /* 0x00010000170b7824 */ /* 0x000fe400078e00ff */
[----:B------:R-:W-:Y:S01]  /*ee70*/  FFMA.FTZ R18, R15, R7, R0 ;  /* 0x000000070f127223 */ /* 0x000fe20000010000 */
[----:B------:R-:W-:Y:S01]  /*ee80*/  LOP3.LUT R7, R23, 0xffff0000, RZ, 0xc0, !PT ;  /* 0xffff000017077812 */ /* 0x000fe200078ec0ff */
[-C--:B------:R-:W-:Y:S02]  /*ee90*/  FMUL.FTZ R0, R5, R4.reuse ;  /* 0x0000000405007220 */ /* 0x080fe40000410000 */
[----:B------:R-:W-:Y:S02]  /*eea0*/  FFMA.FTZ R15, R16, R4, -R3 ;  /* 0x00000004100f7223 */ /* 0x000fe40000010803 */
[----:B------:R-:W-:-:S02]  /*eeb0*/  IMAD.U32 R6, R26, 0x10000, RZ ;  /* 0x000100001a067824 */ /* 0x000fc400078e00ff */
[----:B------:R-:W-:Y:S02]  /*eec0*/  FMUL.FTZ R3, R10, R11 ;  /* 0x0000000b0a037220 */ /* 0x000fe40000410000 */
[----:B------:R-:W-:Y:S02]  /*eed0*/  FFMA.FTZ R16, R16, R37, R0 ;  /* 0x0000002510107223 */ /* 0x000fe40000010000 */
[----:B------:R-:W-:Y:S02]  /*eee0*/  FMUL.FTZ R5, R9, R13 ;  /* 0x0000000d09057220 */ /* 0x000fe40000410000 */
[-C--:B------:R-:W-:Y:S02]  /*eef0*/  FMUL.FTZ R0, R10, R6.reuse ;  /* 0x000000060a007220 */ /* 0x080fe40000410000 */
[----:B------:R-:W-:Y:S01]  /*ef00*/  FFMA.FTZ R12, R25, R6, -R3 ;  /* 0x00000006190c7223 */ /* 0x000fe20000010803 */
[----:B------:R-:W-:Y:S01]  /*ef10*/  LOP3.LUT R6, R26, 0xffff0000, RZ, 0xc0, !PT ;  /* 0xffff00001a067812 */ /* 0x000fe200078ec0ff */
[----:B------:R-:W-:-:S02]  /*ef20*/  FMUL.FTZ R4, R9, R20 ;  /* 0x0000001409047220 */ /* 0x000fc40000410000 */
[C---:B------:R-:W-:Y:S02]  /*ef30*/  FFMA.FTZ R9, R17.reuse, R20, -R5 ;  /* 0x0000001411097223 */ /* 0x040fe40000010805 */
[----:B------:R-:W-:Y:S02]  /*ef40*/  FFMA.FTZ R13, R17, R13, R4 ;  /* 0x0000000d110d7223 */ /* 0x000fe40000010004 */
[C---:B------:R-:W-:Y:S01]  /*ef50*/  FMUL.FTZ R5, R22.reuse, R7 ;  /* 0x0000000716057220 */ /* 0x040fe20000410000 */
[----:B------:R-:W-:Y:S01]  /*ef60*/  F2FP.BF16.PACK_AB R9, R9, R30 ;  /* 0x0000001e0909723e */ /* 0x000fe200000010ff */
        /* <DEDUP_REMOVED lines=17> */
.L_x_1658:
[----:B------:R-:W-:Y:S05]  /*f080*/  BSYNC B2 ;  /* 0x0000000000027941 */ /* 0x000fea0003800000 */
.L_x_1640:
        /* <DEDUP_REMOVED lines=19> */
[----:B------:R-:W-:-:S03]  /*f1c0*/  IMAD.WIDE R14, R160, 0x2, RZ ;  /* 0x00000002a00e7825 */ /* 0x000fc600078e02ff */
[----:B------:R-:W-:Y:S01]  /*f1d0*/  IADD3.X R4, R5, UR10, R0, P0, !PT ;  /* 0x0000000a05047c10 */ /* 0x000fe200087fe400 */
[----:B------:R-:W-:Y:S01]  /*f1e0*/  IMAD.SHL.U32 R248, R248, 0x2, RZ ;  /* 0x00000002f8f87824 */ /* 0x000fe200078e00ff */
[C---:B------:R-:W-:Y:S02]  /*f1f0*/  LEA R0, P0, R6.reuse, c[0x0][0x1f8], 0x1 ;  /* 0x00007e0006007a11 */ /* 0x040fe400078008ff */
        /* <DEDUP_REMOVED lines=54> */
[----:B------:R-:W-:Y:S01]  /*f560*/  STL [R1+0x48], R161 ;  /* 0x000048a101007387 */ /* 0x000fe20000100800 */
        /* <DEDUP_REMOVED lines=46> */
[----:B------:R-:W-:Y:S04]  /*f850*/  HMMA.16816.F32.BF16 R76, R4, R32, RZ ;  /* 0x00000020044c723c */ /* 0x000fe800000418ff */
[----:B------:R1:W-:Y:S01]  /*f860*/  LDGSTS.E.BYPASS.LTC128B.128 [R248+0x1100], [R54.64], !P0 ;  /* 0x0110000036f87fae */ /* 0x0003e2000c101d54 */
[----:B------:R-:W-:-:S03]  /*f870*/  ISETP.GE.AND P0, PT, R94, c[0x0][0x1d4], PT ;  /* 0x000075005e007a0c */ /* 0x000fc60003f06270 */
[----:B--2---:R-:W-:Y:S01]  /*f880*/  HMMA.16816.F32.BF16 R68, R4, R28, RZ ;  /* 0x0000001c0444723c */ /* 0x004fe200000418ff */
[C---:B------:R-:W-:Y:S02]  /*f890*/  ISETP.LT.OR P3, PT, R104.reuse, 0x1, P0 ;  /* 0x000000016800780c */ /* 0x040fe40000761670 */
[----:B------:R-:W-:-:S05]  /*f8a0*/  ISETP.LT.OR P0, PT, R104, 0x21, P0 ;  /* 0x000000216800780c */ /* 0x000fca0000701670 */
[C---:B------:R-:W-:Y:S06]  /*f8b0*/  HMMA.16816.F32.BF16 R72, R4.reuse, R34, RZ ;  /* 0x000000220448723c */ /* 0x040fec00000418ff */
        /* <DEDUP_REMOVED lines=82> */
[----:B------:R-:W-:Y:S07]  /*fde0*/  LDSM.16.M88.4 R4, [R224+0xb100] ;  /* 0x00b10000e004783b */ /* 0x000fee0000000200 */
[C---:B------:R-:W-:Y:S01]  /*fdf0*/  HMMA.16816.F32.BF16 R108, R20.reuse, R40, R8 ;  /* 0x00000028146c723c */ /* 0x040fe20000041808 */
[----:B------:R-:W-:Y:S07]  /*fe00*/  LDSM.16.M88.4 R8, [R224+0xa100] ;  /* 0x00a10000e008783b */ /* 0x000fee0000000200 */
[C---:B------:R-:W-:Y:S01]  /*fe10*/  HMMA.16816.F32.BF16 R104, R20.reuse, R42, R36 ;  /* 0x0000002a1468723c */ /* 0x040fe20000041824 */
[----:B------:R-:W5:Y:S04]  /*fe20*/  LDSM.16.M88.4 R40, [R225+0x2000] ;  /* 0x00200000e128783b */ /* 0x000f680000000200 */
[----:B------:R-:W-:Y:S03]  /*fe30*/  LDSM.16.M88.4 R36, [R225+0x2c00] ;  /* 0x002c0000e124783b */ /* 0x000fe60000000200 */
        /* <DEDUP_REMOVED lines=70> */
[----:B------:R1:W-:Y:S03]  /*102a0*/  STL [R1], R8 ;  /* 0x0000000801007387 */ /* 0x0003e60000100800 */
        /* <DEDUP_REMOVED lines=36> */
.L_x_1683:
[----:B------:R-:W-:Y:S01]  /*104f0*/  LOP3.LUT R3, R153, 0xffffffe0, RZ, 0xc0, !PT ;  /* 0xffffffe099037812 */ /* 0x000fe200078ec0ff */
[----:B------:R-:W-:Y:S01]  /*10500*/  UMOV UR4, 0xffffffc0 ;  /* 0xffffffc000047882 */ /* 0x000fe20000000000 */
[----:B-1----:R-:W-:Y:S01]  /*10510*/  SHF.R.S32.HI R5, RZ, 0x1f, R152 ;  /* 0x0000001fff057819 */ /* 0x002fe20000011498 */
        /* <DEDUP_REMOVED lines=23> */
[----:B------:R-:W-:Y:S01]  /*10690*/  IMAD.U32 R7, RZ, RZ, UR4 ;  /* 0x00000004ff077e24 */ /* 0x000fe2000f8e00ff */
[----:B------:R-:W-:Y:S01]  /*106a0*/  ULDC.64 UR4, c[0x0][0x2c8] ;  /* 0x0000b20000047ab9 */ /* 0x000fe20000000a00 */
[----:B------:R-:W-:Y:S01]  /*106b0*/  IMAD R9, R6, 0x8, R3 ;  /* 0x0000000806097824 */ /* 0x000fe200078e0203 */
[----:B------:R-:W-:Y:S01]  /*106c0*/  UIMAD.WIDE.U32 UR22, UR12, UR4, URZ ;  /* 0x000000040c1672a5 */ /* 0x000fe2000f8e003f */
[----:B------:R-:W-:Y:S02]  /*106d0*/  IMAD.SHL.U32 R8, R4, 0x2, RZ ;  /* 0x0000000204087824 */ /* 0x000fe400078e00ff */
[----:B------:R-:W-:Y:S01]  /*106e0*/  @P1 IMAD.HI.U32 R6, R9, c[0x0][0x2c8], RZ ;  /* 0x0000b20009061a27 */ /* 0x000fe200078e00ff */
[----:B------:R-:W-:Y:S02]  /*106f0*/  STL [R1+0x30], R9 ;  /* 0x0000300901007387 */ /* 0x000fe40000100800 */
[----:B------:R-:W-:Y:S01]  /*10700*/  IADD3 R7, -R8, UR9, R7 ;  /* 0x0000000908077c10 */ /* 0x000fe2000fffe107 */
[----:B------:R-:W-:Y:S01]  /*10710*/  IMAD.MOV.U32 R3, RZ, RZ, R9 ;  /* 0x000000ffff037224 */ /* 0x000fe200078e0009 */
[----:B------:R-:W-:Y:S01]  /*10720*/  @P0 SHF.R.U32.HI R3, RZ, c[0x0][0x2cc], R6 ;  /* 0x0000b300ff030a19 */ /* 0x000fe20000011606 */
[----:B------:R1:W-:Y:S01]  /*10730*/  STL [R1+0x40], R8 ;  /* 0x0000400801007387 */ /* 0x0003e20000100800 */
[----:B------:R-:W-:Y:S01]  /*10740*/  IADD3 R7, R7, -UR17, RZ ;  /* 0x8000001107077c10 */ /* 0x000fe2000fffe0ff */
[----:B------:R-:W-:-:S02]  /*10750*/  @UP2 UMOV UR7, UR23 ;  /* 0x0000001700072c82 */ /* 0x000fc40008000000 */
[----:B------:R-:W2:Y:S01]  /*10760*/  SHFL.IDX PT, R6, R3, RZ, 0x1c1f ;  /* 0x001c1fff03067589 */ /* 0x000ea200000e0000 */
[----:B------:R-:W-:-:S03]  /*10770*/  @UP2 USHF.R.U32.HI UR12, URZ, UR5, UR7 ;  /* 0x000000053f0c2299 */ /* 0x000fc60008011607 */
[----:B------:R-:W3:Y:S01]  /*10780*/  SHFL.IDX PT, R4, R3, 0x2, 0x1c1f ;  /* 0x005c1f0003047f89 */ /* 0x000ee200000e0000 */
[----:B------:R-:W-:-:S04]  /*10790*/  UIADD3 UR12, UR12, UR9, -UR17 ;  /* 0x000000090c0c7290 */ /* 0x000fc8000fffe811 */
[----:B------:R-:W-:-:S04]  /*107a0*/  USHF.R.S32.HI UR4, URZ, 0x1f, UR12 ;  /* 0x0000001f3f047899 */ /* 0x000fc8000801140c */
[----:B------:R-:W-:-:S04]  /*107b0*/  ULEA.HI UR4, UR4, UR12, URZ, 0x6 ;  /* 0x0000000c04047291 */ /* 0x000fc8000f8f303f */
[----:B------:R-:W-:Y:S01]  /*107c0*/  USHF.R.S32.HI UR7, URZ, 0x6, UR4 ;  /* 0x000000063f077899 */ /* 0x000fe20008011404 */
[----:B-1----:R-:W-:-:S03]  /*107d0*/  IADD3 R8, -R8, UR19, RZ ;  /* 0x0000001308087c10 */ /* 0x002fc6000fffe1ff */
[----:B------:R-:W-:Y:S01]  /*107e0*/  UISETP.LT.AND UP0, UPT, URZ, UR7, UPT ;  /* 0x000000073f00728c */ /* 0x000fe2000bf01270 */
[C---:B--2---:R-:W-:Y:S02]  /*107f0*/  IMAD.IADD R5, R7.reuse, 0x1, R6 ;  /* 0x0000000107057824 */ /* 0x044fe400078e0206 */
[----:B------:R-:W1:Y:S01]  /*10800*/  SHFL.IDX PT, R6, R3, 0x1, 0x1c1f ;  /* 0x003c1f0003067f89 */ /* 0x000e6200000e0000 */
[----:B------:R-:W-:Y:S01]  /*10810*/  USEL UR7, URZ, UR7, !UP0 ;  /* 0x000000073f077287 */ /* 0x000fe2000c000000 */
[----:B---3--:R-:W-:Y:S01]  /*10820*/  IMAD.IADD R4, R7, 0x1, R4 ;  /* 0x0000000107047824 */ /* 0x008fe200078e0204 */
[----:B------:R-:W-:Y:S01]  /*10830*/  IMNMX R5, R8, R5, PT ;  /* 0x0000000508057217 */ /* 0x000fe20003800200 */
[----:B------:R-:W2:Y:S03]  /*10840*/  SHFL.IDX PT, R3, R3, 0x3, 0x1c1f ;  /* 0x007c1f0003037f89 */ /* 0x000ea600000e0000 */
[----:B------:R-:W-:-:S02]  /*10850*/  ISETP.GT.AND P0, PT, R5, RZ, PT ;  /* 0x000000ff0500720c */ /* 0x000fc40003f04270 */
[C---:B------:R-:W-:Y:S02]  /*10860*/  ISETP.GT.AND P1, PT, R5.reuse, 0x1, PT ;  /* 0x000000010500780c */ /* 0x040fe40003f24270 */
[----:B------:R-:W-:Y:S02]  /*10870*/  FSEL R32, R60, -INF , P0 ;  /* 0xff8000003c207808 */ /* 0x000fe40000000000 */
[----:B------:R-:W-:Y:S02]  /*10880*/  ISETP.GT.AND P0, PT, R5, 0x8, PT ;  /* 0x000000080500780c */ /* 0x000fe40003f04270 */
[----:B------:R-:W-:Y:S02]  /*10890*/  FSEL R36, R61, -INF , P1 ;  /* 0xff8000003d247808 */ /* 0x000fe40000800000 */
[----:B------:R-:W-:Y:S02]  /*108a0*/  FSEL R37, R56, -INF , P0 ;  /* 0xff80000038257808 */ /* 0x000fe40000000000 */
[----:B------:R-:W-:-:S02]  /*108b0*/  ISETP.GT.AND P0, PT, R5, 0x10, PT ;  /* 0x000000100500780c */ /* 0x000fc40003f04270 */
[----:B------:R-:W-:Y:S02]  /*108c0*/  ISETP.GT.AND P1, PT, R5, 0x9, PT ;  /* 0x000000090500780c */ /* 0x000fe40003f24270 */
[----:B------:R-:W-:Y:S01]  /*108d0*/  FSEL R74, R52, -INF , P0 ;  /* 0xff800000344a7808 */ /* 0x000fe20000000000 */
[----:B-1----:R-:W-:Y:S01]  /*108e0*/  IMAD.IADD R6, R7, 0x1, R6 ;  /* 0x0000000107067824 */ /* 0x002fe200078e0206 */
[----:B------:R-:W-:Y:S02]  /*108f0*/  ISETP.GT.AND P0, PT, R5, 0x18, PT ;  /* 0x000000180500780c */ /* 0x000fe40003f04270 */
[----:B------:R-:W-:Y:S01]  /*10900*/  FSEL R39, R57, -INF , P1 ;  /* 0xff80000039277808 */ /* 0x000fe20000800000 */
[----:B--2---:R-:W-:Y:S01]  /*10910*/  IMAD.IADD R3, R7, 0x1, R3 ;  /* 0x0000000107037824 */ /* 0x004fe200078e0203 */
[----:B------:R-:W-:Y:S02]  /*10920*/  FSEL R125, R48, -INF , P0 ;  /* 0xff800000307d7808 */ /* 0x000fe40000000000 */
[----:B------:R-:W-:-:S02]  /*10930*/  ISETP.GT.AND P0, PT, R5, 0x20, PT ;  /* 0x000000200500780c */ /* 0x000fc40003f04270 */
[C---:B------:R-:W-:Y:S02]  /*10940*/  ISETP.GT.AND P1, PT, R5.reuse, 0x11, PT ;  /* 0x000000110500780c */ /* 0x040fe40003f24270 */
[----:B------:R-:W-:Y:S02]  /*10950*/  FSEL R166, R28, -INF , P0 ;  /* 0xff8000001ca67808 */ /* 0x000fe40000000000 */
[----:B------:R-:W-:Y:S02]  /*10960*/  ISETP.GT.AND P0, PT, R5, 0x28, PT ;  /* 0x000000280500780c */ /* 0x000fe40003f04270 */
[----:B------:R-:W-:Y:S02]  /*10970*/  IMNMX R6, R8, R6, PT ;  /* 0x0000000608067217 */ /* 0x000fe40003800200 */
        /* <DEDUP_REMOVED lines=9> */
[C---:B------:R-:W-:Y:S02]  /*10a10*/  ISETP.GT.AND P1, PT, R6.reuse, RZ, PT ;  /* 0x000000ff0600720c */ /* 0x040fe40003f24270 */
        /* <DEDUP_REMOVED lines=10> */
[----:B------:R-:W-:Y:S02]  /*10ac0*/  ISETP.GT.AND P0, PT, R4, RZ, PT ;  /* 0x000000ff0400720c */ /* 0x000fe40003f04270 */
[----:B------:R-:W-:Y:S02]  /*10ad0*/  FSEL R122, R54, -INF , P1 ;  /* 0xff800000367a7808 */ /* 0x000fe40000800000 */
[----:B------:R-:W-:Y:S02]  /*10ae0*/  ISETP.GT.AND P1, PT, R5, 0x29, PT ;  /* 0x000000290500780c */ /* 0x000fe40003f24270 */
[----:B------:R-:W-:Y:S02]  /*10af0*/  FSEL R11, R96, -INF , P0 ;  /* 0xff800000600b7808 */ /* 0x000fe40000000000 */
[----:B------:R-:W-:Y:S02]  /*10b00*/  ISETP.GT.AND P0, PT, R4, 0x8, PT ;  /* 0x000000080400780c */ /* 0x000fe40003f04270 */
        /* <DEDUP_REMOVED lines=8> */
[----:B------:R-:W-:Y:S02]  /*10b90*/  FSEL R13, R97, -INF , P1 ;  /* 0xff800000610d7808 */ /* 0x000fe40000800000 */
[----:B------:R-:W-:Y:S02]  /*10ba0*/  ISETP.GT.AND P1, PT, R4, 0x9, PT ;  /* 0x000000090400780c */ /* 0x000fe40003f24270 */
[----:B------:R-:W-:Y:S02]  /*10bb0*/  FSEL R50, R80, -INF , P0 ;  /* 0xff80000050327808 */ /* 0x000fe40000000000 */
[----:B------:R-:W-:Y:S02]  /*10bc0*/  ISETP.GT.AND P0, PT, R4, 0x20, PT ;  /* 0x000000200400780c */ /* 0x000fe40003f04270 */
[----:B------:R-:W-:-:S02]  /*10bd0*/  FSEL R17, R93, -INF , P1 ;  /* 0xff8000005d117808 */ /* 0x000fc40000800000 */
[----:B------:R-:W-:Y:S02]  /*10be0*/  ISETP.GT.AND P1, PT, R4, 0x11, PT ;  /* 0x000000110400780c */ /* 0x000fe40003f24270 */
[----:B------:R-:W-:Y:S02]  /*10bf0*/  FMNMX.FTZ R7, R11, R13, !PT ;  /* 0x0000000d0b077209 */ /* 0x000fe40007810000 */
[----:B------:R-:W-:Y:S02]  /*10c00*/  FSEL R140, R84, -INF , P0 ;  /* 0xff800000548c7808 */ /* 0x000fe40000000000 */
[----:B------:R-:W-:Y:S02]  /*10c10*/  ISETP.GT.AND P0, PT, R4, 0x28, PT ;  /* 0x000000280400780c */ /* 0x000fe40003f04270 */
[----:B------:R-:W-:Y:S02]  /*10c20*/  FSEL R49, R89, -INF , P1 ;  /* 0xff80000059317808 */ /* 0x000fe40000800000 */
[----:B------:R-:W-:-:S02]  /*10c30*/  FMNMX.FTZ R7, R16, R7, !PT ;  /* 0x0000000710077209 */ /* 0x000fc40007810000 */
[----:B------:R-:W-:Y:S02]  /*10c40*/  ISETP.GT.AND P1, PT, R4, 0x19, PT ;  /* 0x000000190400780c */ /* 0x000fe40003f24270 */
[----:B------:R-:W-:Y:S02]  /*10c50*/  FSEL R143, R76, -INF , P0 ;  /* 0xff8000004c8f7808 */ /* 0x000fe40000000000 */
[----:B------:R-:W-:Y:S02]  /*10c60*/  ISETP.GT.AND P0, PT, R4, 0x30, PT ;  /* 0x000000300400780c */ /* 0x000fe40003f04270 */
[----:B------:R-:W-:Y:S02]  /*10c70*/  IMNMX R3, R8, R3, PT ;  /* 0x0000000308037217 */ /* 0x000fe40003800200 */
        /* <DEDUP_REMOVED lines=12> */
[----:B------:R-:W-:Y:S02]  /*10d40*/  ISETP.GT.AND P1, PT, R3, RZ, PT ;  /* 0x000000ff0300720c */ /* 0x000fe40003f24270 */
[----:B------:R-:W-:-:S02]  /*10d50*/  FMNMX.FTZ R7, R50, R7, !PT ;  /* 0x0000000732077209 */ /* 0x000fc40007810000 */
[----:B------:R-:W-:Y:S02]  /*10d60*/  FSEL R19, R95, -INF , P0 ;  /* 0xff8000005f137808 */ /* 0x000fe40000000000 */
[C---:B------:R-:W-:Y:S02]  /*10d70*/  ISETP.GT.AND P0, PT, R3.reuse, 0x11, PT ;  /* 0x000000110300780c */ /* 0x040fe40003f04270 */
[----:B------:R-:W-:Y:S02]  /*10d80*/  FSEL R14, R98, -INF , P1 ;  /* 0xff800000620e7808 */ /* 0x000fe40000800000 */
[----:B------:R-:W-:Y:S02]  /*10d90*/  FMNMX.FTZ R7, R52, R7, !PT ;  /* 0x0000000734077209 */ /* 0x000fe40007810000 */
[----:B------:R-:W-:Y:S02]  /*10da0*/  ISETP.GT.AND P1, PT, R3, 0x8, PT ;  /* 0x000000080300780c */ /* 0x000fe40003f24270 */
[----:B------:R-:W-:-:S02]  /*10db0*/  FSEL R51, R91, -INF , P0 ;  /* 0xff8000005b337808 */ /* 0x000fc40000000000 */
[C---:B------:R-:W-:Y:S02]  /*10dc0*/  ISETP.GT.AND P0, PT, R3.reuse, 0x19, PT ;  /* 0x000000190300780c */ /* 0x040fe40003f04270 */
[----:B------:R-:W-:Y:S02]  /*10dd0*/  FMNMX.FTZ R7, R140, R7, !PT ;  /* 0x000000078c077209 */ /* 0x000fe40007810000 */
[----:B------:R-:W-:Y:S02]  /*10de0*/  FSEL R18, R94, -INF , P1 ;  /* 0xff8000005e127808 */ /* 0x000fe40000800000 */
[----:B------:R-:W-:Y:S02]  /*10df0*/  ISETP.GT.AND P1, PT, R3, 0x10, PT ;  /* 0x000000100300780c */ /* 0x000fe40003f24270 */
[----:B------:R-:W-:Y:S02]  /*10e00*/  FSEL R73, R83, -INF , P0 ;  /* 0xff80000053497808 */ /* 0x000fe40000000000 */
[----:B------:R-:W-:-:S02]  /*10e10*/  ISETP.GT.AND P0, PT, R3, 0x20, PT ;  /* 0x000000200300780c */ /* 0x000fc40003f04270 */
[----:B------:R-:W-:Y:S02]  /*10e20*/  FMNMX.FTZ R7, R154, R7, !PT ;  /* 0x000000079a077209 */ /* 0x000fe40007810000 */
[----:B------:R-:W-:Y:S02]  /*10e30*/  FMNMX.FTZ R8, R14, R15, !PT ;  /* 0x0000000f0e087209 */ /* 0x000fe40007810000 */
[----:B------:R-:W-:Y:S02]  /*10e40*/  FSEL R48, R90, -INF , P1 ;  /* 0xff8000005a307808 */ /* 0x000fe40000800000 */
[----:B------:R-:W-:Y:S02]  /*10e50*/  ISETP.GT.AND P1, PT, R3, 0x18, PT ;  /* 0x000000180300780c */ /* 0x000fe40003f24270 */
[----:B------:R-:W-:Y:S02]  /*10e60*/  FSEL R126, R86, -INF , P0 ;  /* 0xff800000567e7808 */ /* 0x000fe40000000000 */
[----:B------:R-:W-:-:S02]  /*10e70*/  FMNMX.FTZ R7, R143, R7, !PT ;  /* 0x000000078f077209 */ /* 0x000fc40007810000 */
[----:B------:R-:W-:Y:S02]  /*10e80*/  FMNMX.FTZ R8, R18, R8, !PT ;  /* 0x0000000812087209 */ /* 0x000fe40007810000 */
[----:B------:R-:W-:Y:S02]  /*10e90*/  ISETP.GT.AND P0, PT, R4, 0x38, PT ;  /* 0x000000380400780c */ /* 0x000fe40003f04270 */
[----:B------:R-:W-:Y:S02]  /*10ea0*/  FSEL R72, R82, -INF , P1 ;  /* 0xff80000052487808 */ /* 0x000fe40000800000 */
[----:B------:R-:W-:Y:S02]  /*10eb0*/  ISETP.GT.AND P1, PT, R4, 0x31, PT ;  /* 0x000000310400780c */ /* 0x000fe40003f24270 */
[----:B------:R-:W-:Y:S02]  /*10ec0*/  FMNMX.FTZ R7, R164, R7, !PT ;  /* 0x00000007a4077209 */ /* 0x000fe40007810000 */
[----:B------:R-:W-:-:S02]  /*10ed0*/  FMNMX.FTZ R8, R19, R8, !PT ;  /* 0x0000000813087209 */ /* 0x000fc40007810000 */
[----:B------:R-:W-:Y:S02]  /*10ee0*/  FSEL R207, R100, -INF , P0 ;  /* 0xff80000064cf7808 */ /* 0x000fe40000000000 */
[----:B------:R-:W-:Y:S02]  /*10ef0*/  ISETP.GT.AND P0, PT, R3, 0x28, PT ;  /* 0x000000280300780c */ /* 0x000fe40003f04270 */
[----:B------:R-:W-:Y:S02]  /*10f00*/  FSEL R209, R69, -INF , P1 ;  /* 0xff80000045d17808 */ /* 0x000fe40000800000 */
[----:B------:R-:W-:Y:S02]  /*10f10*/  FMNMX.FTZ R7, R211, R7, !PT ;  /* 0x00000007d3077209 */ /* 0x000fe40007810000 */
[----:B------:R-:W-:Y:S02]  /*10f20*/  FMNMX.FTZ R8, R48, R8, !PT ;  /* 0x0000000830087209 */ /* 0x000fe40007810000 */
[----:B------:R-:W-:-:S02]  /*10f30*/  FSEL R141, R78, -INF , P0 ;  /* 0xff8000004e8d7808 */ /* 0x000fc40000000000 */
[----:B------:R-:W-:Y:S02]  /*10f40*/  ISETP.GT.AND P0, PT, R4, 0x39, PT ;  /* 0x000000390400780c */ /* 0x000fe40003f04270 */
[----:B------:R-:W-:Y:S02]  /*10f50*/  FMNMX.FTZ R4, R209, R7, !PT ;  /* 0x00000007d1047209 */ /* 0x000fe40007810000 */
[----:B------:R-:W-:Y:S02]  /*10f60*/  FMNMX.FTZ R8, R51, R8, !PT ;  /* 0x0000000833087209 */ /* 0x000fe40007810000 */
[----:B------:R-:W-:Y:S02]  /*10f70*/  FSEL R201, R101, -INF , P0 ;  /* 0xff80000065c97808 */ /* 0x000fe40000000000 */
[----:B------:R-:W-:Y:S02]  /*10f80*/  FMNMX.FTZ R4, R207, R4, !PT ;  /* 0x00000004cf047209 */ /* 0x000fe40007810000 */
        /* <DEDUP_REMOVED lines=34> */
[----:B------:R-:W-:Y:S02]  /*111b0*/  ISETP.GT.AND P0, PT, R5, 0x31, PT ;  /* 0x000000310500780c */ /* 0x000fe40003f04270 */
[----:B------:R-:W-:Y:S01]  /*111c0*/  FMNMX.FTZ R9, R166, R3, !PT ;  /* 0x00000003a6097209 */ /* 0x000fe20007810000 */
[----:B------:R-:W1:Y:S01]  /*111d0*/  SHFL.BFLY PT, R144, R4, 0x1, 0x1f ;  /* 0x0c201f0004907f89 */ /* 0x000e6200000e0000 */
[----:B------:R-:W-:Y:S02]  /*111e0*/  FMNMX.FTZ R8, R45, R8, !PT ;  /* 0x000000082d087209 */ /* 0x000fe40007810000 */
[----:B------:R-:W-:-:S02]  /*111f0*/  FMNMX.FTZ R3, R210, R7, !PT ;  /* 0x00000007d2037209 */ /* 0x000fc40007810000 */
[----:B------:R-:W-:Y:S02]  /*11200*/  FSEL R212, R65, -INF , P0 ;  /* 0xff80000041d47808 */ /* 0x000fe40000000000 */
[----:B------:R-:W-:Y:S02]  /*11210*/  FMNMX.FTZ R7, R167, R9, !PT ;  /* 0x00000009a7077209 */ /* 0x000fe40007810000 */
[----:B------:R-:W-:Y:S01]  /*11220*/  ISETP.GT.AND P0, PT, R5, 0x38, PT ;  /* 0x000000380500780c */ /* 0x000fe20003f04270 */
[----:B------:R-:W2:Y:S01]  /*11230*/  SHFL.BFLY PT, R9, R3, 0x2, 0x1f ;  /* 0x0c401f0003097f89 */ /* 0x000ea200000e0000 */
[----:B------:R-:W-:Y:S02]  /*11240*/  FMNMX.FTZ R8, R46, R8, !PT ;  /* 0x000000082e087209 */ /* 0x000fe40007810000 */
[----:B------:R-:W-:Y:S02]  /*11250*/  FMNMX.FTZ R7, R177, R7, !PT ;  /* 0x00000007b1077209 */ /* 0x000fe40007810000 */
[----:B------:R-:W-:-:S02]  /*11260*/  FSEL R240, R40, -INF , P0 ;  /* 0xff80000028f07808 */ /* 0x000fc40000000000 */
[----:B------:R-:W-:Y:S02]  /*11270*/  FMNMX.FTZ R8, R122, R8, !PT ;  /* 0x000000087a087209 */ /* 0x000fe40007810000 */
[----:B------:R-:W-:Y:S02]  /*11280*/  ISETP.GT.AND P0, PT, R6, 0x20, PT ;  /* 0x000000200600780c */ /* 0x000fe40003f04270 */
[----:B------:R-:W-:Y:S02]  /*11290*/  FMNMX.FTZ R7, R176, R7, !PT ;  /* 0x00000007b0077209 */ /* 0x000fe40007810000 */
[----:B------:R-:W-:Y:S02]  /*112a0*/  FMNMX.FTZ R8, R121, R8, !PT ;  /* 0x0000000879087209 */ /* 0x000fe40007810000 */
[----:B------:R-:W-:Y:S02]  /*112b0*/  FSEL R165, R30, -INF , P0 ;  /* 0xff8000001ea57808 */ /* 0x000fe40000000000 */
[----:B------:R-:W-:-:S02]  /*112c0*/  ISETP.GT.AND P0, PT, R5, 0x39, PT ;  /* 0x000000390500780c */ /* 0x000fc40003f04270 */
[----:B------:R-:W-:Y:S02]  /*112d0*/  FMNMX.FTZ R5, R219, R7, !PT ;  /* 0x00000007db057209 */ /* 0x000fe40007810000 */
[----:B------:R-:W-:Y:S02]  /*112e0*/  FMNMX.FTZ R7, R120, R8, !PT ;  /* 0x0000000878077209 */ /* 0x000fe40007810000 */
[----:B------:R-:W-:Y:S02]  /*112f0*/  ISETP.GT.AND P1, PT, R6, 0x21, PT ;  /* 0x000000210600780c */ /* 0x000fe40003f24270 */
[----:B------:R-:W-:Y:S02]  /*11300*/  FMNMX.FTZ R5, R212, R5, !PT ;  /* 0x00000005d4057209 */ /* 0x000fe40007810000 */
[----:B------:R-:W-:Y:S02]  /*11310*/  FMNMX.FTZ R7, R75, R7, !PT ;  /* 0x000000074b077209 */ /* 0x000fe40007810000 */
[----:B------:R-:W-:-:S02]  /*11320*/  FSEL R155, R31, -INF , P1 ;  /* 0xff8000001f9b7808 */ /* 0x000fc40000800000 */
[----:B------:R-:W-:Y:S01]  /*11330*/  FSEL R237, R41, -INF , P0 ;  /* 0xff80000029ed7808 */ /* 0x000fe20000000000 */
[----:B------:R-:W-:Y:S01]  /*11340*/  LDSM.16.MT88.4 R28, [R221+0x100] ;  /* 0x00010000dd1c783b */ /* 0x000fe20000004200 */
[----:B------:R-:W-:Y:S02]  /*11350*/  FMNMX.FTZ R5, R240, R5, !PT ;  /* 0x00000005f0057209 */ /* 0x000fe40007810000 */
[----:B------:R-:W-:Y:S02]  /*11360*/  ISETP.GT.AND P1, PT, R6, 0x28, PT ;  /* 0x000000280600780c */ /* 0x000fe40003f24270 */
        /* <DEDUP_REMOVED lines=12> */
[----:B------:R-:W-:-:S02]  /*11430*/  ISETP.GT.AND P0, PT, R6, 0x31, PT ;  /* 0x000000310600780c */ /* 0x000fc40003f04270 */
[----:B--2---:R-:W-:Y:S02]  /*11440*/  FMNMX.FTZ R3, R3, R9, !PT ;  /* 0x0000000903037209 */ /* 0x004fe40007810000 */
[----:B------:R-:W-:Y:S02]  /*11450*/  FSEL R213, R66, -INF , P1 ;  /* 0xff80000042d57808 */ /* 0x000fe40000800000 */
[----:B------:R-:W-:Y:S01]  /*11460*/  FMNMX.FTZ R4, R153, R4, !PT ;  /* 0x0000000499047209 */ /* 0x000fe20007810000 */
[----:B------:R-:W2:Y:S01]  /*11470*/  SHFL.BFLY PT, R142, R3, 0x1, 0x1f ;  /* 0x0c201f00038e7f89 */ /* 0x000ea200000e0000 */
[----:B------:R-:W-:Y:S02]  /*11480*/  FSEL R216, R67, -INF , P0 ;  /* 0xff80000043d87808 */ /* 0x000fe40000000000 */
[----:B------:R-:W-:Y:S02]  /*11490*/  ISETP.GT.AND P0, PT, R6, 0x38, PT ;  /* 0x000000380600780c */ /* 0x000fe40003f04270 */
[----:B------:R-:W-:-:S02]  /*114a0*/  FMNMX.FTZ R4, R213, R4, !PT ;  /* 0x00000004d5047209 */ /* 0x000fc40007810000 */
[----:B------:R-:W-:Y:S02]  /*114b0*/  FSEL R238, R42, -INF , P0 ;  /* 0xff8000002aee7808 */ /* 0x000fe40000000000 */
[----:B------:R-:W-:Y:S02]  /*114c0*/  ISETP.GT.AND P0, PT, R6, 0x39, PT ;  /* 0x000000390600780c */ /* 0x000fe40003f04270 */
[----:B------:R-:W-:Y:S02]  /*114d0*/  FMNMX.FTZ R4, R216, R4, !PT ;  /* 0x00000004d8047209 */ /* 0x000fe40007810000 */
[----:B------:R-:W-:Y:S02]  /*114e0*/  FSEL R239, R43, -INF , P0 ;  /* 0xff8000002bef7808 */ /* 0x000fe40000000000 */
[----:B------:R-:W-:Y:S01]  /*114f0*/  FMNMX.FTZ R4, R238, R4, !PT ;  /* 0x00000004ee047209 */ /* 0x000fe20007810000 */
[----:B------:R-:W-:Y:S01]  /*11500*/  LDSM.16.MT88.4 R40, [R222+0x2100] ;  /* 0x00210000de28783b */ /* 0x000fe20000004200 */
[----:B-1----:R-:W-:-:S02]  /*11510*/  FMNMX.FTZ R5, R7, R5, !PT ;  /* 0x0000000507057209 */ /* 0x002fc40007810000 */
[----:B------:R-:W-:Y:S02]  /*11520*/  FMNMX.FTZ R4, R239, R4, !PT ;  /* 0x00000004ef047209 */ /* 0x000fe40007810000 */
[----:B------:R-:W-:Y:S01]  /*11530*/  FSETP.NEU.FTZ.AND P1, PT, R144, -INF , PT ;  /* 0xff8000009000780b */ /* 0x000fe20003f3d000 */
[----:B------:R-:W1:Y:S01]  /*11540*/  SHFL.BFLY PT, R146, R5, 0x1, 0x1f ;  /* 0x0c201f0005927f89 */ /* 0x000e6200000e0000 */
[----:B--2---:R-:W-:-:S03]  /*11550*/  FMNMX.FTZ R142, R142, R3, !PT ;  /* 0x000000038e8e7209 */ /* 0x004fc60007810000 */
[----:B------:R-:W2:Y:S01]  /*11560*/  SHFL.BFLY PT, R7, R4, 0x2, 0x1f ;  /* 0x0c401f0004077f89 */ /* 0x000ea200000e0000 */
[----:B------:R-:W-:Y:S01]  /*11570*/  FSEL R12, R12, RZ, P1 ;  /* 0x000000ff0c0c7208 */ /* 0x000fe20000800000 */
[C---:B------:R-:W-:Y:S01]  /*11580*/  FMUL.FTZ R3, R142.reuse, c[0x0][0x2d0] ;  /* 0x0000b4008e037a20 */ /* 0x040fe20000410000 */
[----:B------:R-:W-:-:S03]  /*11590*/  FSETP.NEU.FTZ.AND P0, PT, R142, -INF , PT ;  /* 0xff8000008e00780b */ /* 0x000fc60003f1d000 */
[----:B------:R-:W-:Y:S01]  /*115a0*/  FFMA.FTZ R6, R11, c[0x0][0x2d0], -R12 ;  /* 0x0000b4000b067a23 */ /* 0x000fe2000001080c */
[----:B------:R-:W-:-:S03]  /*115b0*/  FSEL R3, R3, RZ, P0 ;  /* 0x000000ff03037208 */ /* 0x000fc60000000000 */
[----:B------:R3:W-:Y:S02]  /*115c0*/  MUFU.EX2 R161, R6 ;  /* 0x0000000600a17308 */ /* 0x0007e40000000800 */
[--C-:B------:R-:W-:Y:S02]  /*115d0*/  FFMA.FTZ R0, R15, c[0x0][0x2d0], -R3.reuse ;  /* 0x0000b4000f007a23 */ /* 0x100fe40000010803 */
[----:B------:R-:W-:-:S04]  /*115e0*/  FFMA.FTZ R2, R19, c[0x0][0x2d0], -R3 ;  /* 0x0000b40013027a23 */ /* 0x000fc80000010803 */
[----:B------:R4:W-:Y:S01]  /*115f0*/  MUFU.EX2 R160, R0 ;  /* 0x0000000000a07308 */ /* 0x0009e20000000800 */
[----:B-1----:R-:W-:Y:S02]  /*11600*/  FMNMX.FTZ R146, R5, R146, !PT ;  /* 0x0000009205927209 */ /* 0x002fe40007810000 */
[----:B--2---:R-:W-:Y:S01]  /*11610*/  FMNMX.FTZ R4, R4, R7, !PT ;  /* 0x0000000704047209 */ /* 0x004fe20007810000 */
[----:B---3--:R-:W-:Y:S01]  /*11620*/  FFMA.FTZ R6, R13, c[0x0][0x2d0], -R12 ;  /* 0x0000b4000d067a23 */ /* 0x008fe2000001080c */
[----:B------:R-:W-:-:S03]  /*11630*/  FSETP.NEU.FTZ.AND P0, PT, R146, -INF , PT ;  /* 0xff8000009200780b */ /* 0x000fc60003f1d000 */
[----:B------:R-:W-:Y:S01]  /*11640*/  MUFU.EX2 R179, R2 ;  /* 0x0000000200b37308 */ /* 0x000fe20000000800 */
[----:B------:R-:W1:Y:S01]  /*11650*/  SHFL.BFLY PT, R5, R4, 0x1, 0x1f ;  /* 0x0c201f0004057f89 */ /* 0x000e6200000e0000 */
[----:B----4-:R-:W-:-:S06]  /*11660*/  FFMA.FTZ R0, R18, c[0x0][0x2d0], -R3 ;  /* 0x0000b40012007a23 */ /* 0x010fcc0000010803 */
[----:B------:R2:W3:Y:S08]  /*11670*/  MUFU.EX2 R20, R6 ;  /* 0x0000000600147308 */ /* 0x0004f00000000800 */
[----:B------:R4:W5:Y:S01]  /*11680*/  MUFU.EX2 R182, R0 ;  /* 0x0000000000b67308 */ /* 0x0009620000000800 */
[----:B--2---:R-:W-:Y:S01]  /*11690*/  FFMA.FTZ R6, R16, c[0x0][0x2d0], -R12 ;  /* 0x0000b40010067a23 */ /* 0x004fe2000001080c */
[----:B-1----:R-:W-:Y:S01]  /*116a0*/  FMNMX.FTZ R145, R4, R5, !PT ;  /* 0x0000000504917209 */ /* 0x002fe20007810000 */
[----:B---3--:R-:W-:-:S05]  /*116b0*/  IMAD.MOV.U32 R15, RZ, RZ, R20 ;  /* 0x000000ffff0f7224 */ /* 0x008fca00078e0014 */
[----:B------:R1:W-:Y:S01]  /*116c0*/  MUFU.EX2 R183, R6 ;  /* 0x0000000600b77308 */ /* 0x0003e20000000800 */
[----:B------:R-:W2:Y:S01]  /*116d0*/  LDSM.16.MT88.4 R20, [R221+0x1100] ;  /* 0x00110000dd14783b */ /* 0x000ea20000004200 */
[----:B------:R-:W-:Y:S01]  /*116e0*/  F2FP.BF16.PACK_AB R4, R15, R161 ;  /* 0x000000a10f04723e */ /* 0x000fe200000010ff */
[----:B----4-:R-:W-:Y:S01]  /*116f0*/  FMUL.FTZ R0, R146, c[0x0][0x2d0] ;  /* 0x0000b40092007a20 */ /* 0x010fe20000410000 */
[----:B-----5:R-:W-:-:S04]  /*11700*/  F2FP.BF16.PACK_AB R7, R179, R182 ;  /* 0x000000b6b307723e */ /* 0x020fc800000010ff */
[----:B------:R-:W-:Y:S02]  /*11710*/  FSEL R0, R0, RZ, P0 ;  /* 0x000000ff00007208 */ /* 0x000fe40000000000 */
[----:B------:R-:W-:-:S03]  /*11720*/  FSETP.NEU.FTZ.AND P0, PT, R145, -INF , PT ;  /* 0xff8000009100780b */ /* 0x000fc60003f1d000 */
[----:B------:R-:W-:Y:S02]  /*11730*/  FFMA.FTZ R2, R32, c[0x0][0x2d0], -R0 ;  /* 0x0000b40020027a23 */ /* 0x000fe40000010800 */
[----:B-1----:R-:W-:Y:S01]  /*11740*/  FFMA.FTZ R6, R17, c[0x0][0x2d0], -R12 ;  /* 0x0000b40011067a23 */ /* 0x002fe2000001080c */
[----:B------:R-:W-:Y:S01]  /*11750*/  LDSM.16.MT88.4 R32, [R221+0x2100] ;  /* 0x00210000dd20783b */ /* 0x000fe20000004200 */
[----:B------:R-:W-:Y:S02]  /*11760*/  FFMA.FTZ R8, R37, c[0x0][0x2d0], -R0 ;  /* 0x0000b40025087a23 */ /* 0x000fe40000010800 */
[----:B------:R1:W3:Y:S01]  /*11770*/  MUFU.EX2 R180, R6 ;  /* 0x0000000600b47308 */ /* 0x0002e20000000800 */
        /* <DEDUP_REMOVED lines=8> */
[----:B---3--:R-:W-:-:S07]  /*11800*/  F2FP.BF16.PACK_AB R6, R180, R183 ;  /* 0x000000b7b406723e */ /* 0x008fce00000010ff */
[----:B------:R3:W-:Y:S01]  /*11810*/  MUFU.EX2 R250, R2 ;  /* 0x0000000200fa7308 */ /* 0x0007e20000000800 */
[----:B-----5:R-:W-:-:S07]  /*11820*/  F2FP.BF16.PACK_AB R5, R160, R185 ;  /* 0x000000b9a005723e */ /* 0x020fce00000010ff */
[----:B------:R-:W-:Y:S01]  /*11830*/  HMMA.16816.F32.BF16 R116, R4, R28, RZ ;  /* 0x0000001c0474723c */ /* 0x000fe200000418ff */
[----:B-1----:R-:W-:Y:S01]  /*11840*/  F2FP.BF16.PACK_AB R10, R181, R184 ;  /* 0x000000b8b50a723e */ /* 0x002fe200000010ff */
[----:B---3--:R-:W-:-:S06]  /*11850*/  FMUL.FTZ R2, R145, c[0x0][0x2d0] ;  /* 0x0000b40091027a20 */ /* 0x008fcc0000410000 */
[----:B------:R-:W-:Y:S01]  /*11860*/  HMMA.16816.F32.BF16 R112, R4, R24, RZ ;  /* 0x000000180470723c */ /* 0x000fe200000418ff */
[----:B------:R-:W-:-:S07]  /*11870*/  FSEL R2, R2, RZ, P0 ;  /* 0x000000ff02027208 */ /* 0x000fce0000000000 */
[C---:B--2---:R-:W-:Y:S01]  /*11880*/  HMMA.16816.F32.BF16 R108, R4.reuse, R20, RZ ;  /* 0x00000014046c723c */ /* 0x044fe200000418ff */
        /* <DEDUP_REMOVED lines=94> */
[----:B------:R-:W-:Y:S02]  /*11e70*/  IMAD.MOV.U32 R164, RZ, RZ, R181 ;  /* 0x000000ffffa47224 */ /* 0x000fe400078e00b5 */
[----:B------:R1:W-:Y:S03]  /*11e80*/  MUFU.EX2 R196, R8 ;  /* 0x0000000800c47308 */ /* 0x0003e60000000800 */
[----:B------:R-:W-:Y:S07]  /*11e90*/  HMMA.16816.F32.BF16 R80, R4, R38, R64 ;  /* 0x000000260450723c */ /* 0x000fee0000041840 */
[----:B----4-:R-:W-:-:S02]  /*11ea0*/  F2FP.BF16.PACK_AB R4, R217, R218 ;  /* 0x000000dad904723e */ /* 0x010fc400000010ff */
[----:B------:R-:W-:Y:S02]  /*11eb0*/  F2FP.BF16.PACK_AB R5, R206, R203 ;  /* 0x000000cbce05723e */ /* 0x000fe400000010ff */
[----:B------:R-:W-:Y:S02]  /*11ec0*/  F2FP.BF16.PACK_AB R6, R214, R215 ;  /* 0x000000d7d606723e */ /* 0x000fe400000010ff */
[----:B---3--:R-:W-:Y:S01]  /*11ed0*/  F2FP.BF16.PACK_AB R7, R200, R202 ;  /* 0x000000cac807723e */ /* 0x008fe200000010ff */
[----:B-1----:R-:W-:Y:S02]  /*11ee0*/  FFMA.FTZ R8, R126, c[0x0][0x2d0], -R3 ;  /* 0x0000b4007e087a23 */ /* 0x002fe40000010803 */
[----:B------:R-:W-:Y:S02]  /*11ef0*/  IMAD.MOV.U32 R126, RZ, RZ, R13 ;  /* 0x000000ffff7e7224 */ /* 0x000fe400078e000d */
[----:B------:R-:W-:Y:S02]  /*11f00*/  FFMA.FTZ R13, R141, c[0x0][0x2d0], -R3 ;  /* 0x0000b4008d0d7a23 */ /* 0x000fe40000010803 */
        /* <DEDUP_REMOVED lines=15> */
[----:B------:R1:W-:Y:S03]  /*12000*/  MUFU.EX2 R180, R13 ;  /* 0x0000000d00b47308 */ /* 0x0003e60000000800 */
[C---:B------:R-:W-:Y:S05]  /*12010*/  HMMA.16816.F32.BF16 R192, R4.reuse, R36, R44 ;  /* 0x0000002404c0723c */ /* 0x040fea000004182c */
[----:B------:R2:W3:Y:S03]  /*12020*/  MUFU.EX2 R182, R8 ;  /* 0x0000000800b67308 */ /* 0x0004e60000000800 */
[----:B------:R-:W-:Y:S01]  /*12030*/  HMMA.16816.F32.BF16 R60, R4, R32, R48 ;  /* 0x00000020043c723c */ /* 0x000fe20000041830 */
[----:B-1----:R-:W-:-:S07]  /*12040*/  FFMA.FTZ R13, R147, c[0x0][0x2d0], -R3 ;  /* 0x0000b400930d7a23 */ /* 0x002fce0000010803 */
[C---:B------:R-:W-:Y:S01]  /*12050*/  HMMA.16816.F32.BF16 R44, R4.reuse, R18, R128 ;  /* 0x00000012042c723c */ /* 0x040fe20000041880 */
[----:B------:R1:W4:Y:S01]  /*12060*/  MUFU.EX2 R181, R13 ;  /* 0x0000000d00b57308 */ /* 0x0003220000000800 */
[----:B------:R-:W4:Y:S04]  /*12070*/  LDSM.16.MT88.4 R16, [R221+0x900] ;  /* 0x00090000dd10783b */ /* 0x000f280000004200 */
[----:B--2---:R-:W-:Y:S02]  /*12080*/  LDSM.16.MT88.4 R8, [R222+0x900] ;  /* 0x00090000de08783b */ /* 0x004fe40000004200 */
[C---:B------:R-:W-:Y:S02]  /*12090*/  HMMA.16816.F32.BF16 R52, R4.reuse, R34, R156 ;  /* 0x000000220434723c */ /* 0x040fe4000004189c */
[----:B------:R-:W2:Y:S06]  /*120a0*/  LDSM.16.MT88.4 R32, [R222+0x2900] ;  /* 0x00290000de20783b */ /* 0x000eac0000004200 */
[----:B------:R-:W-:Y:S01]  /*120b0*/  HMMA.16816.F32.BF16 R48, R4, R22, R132 ;  /* 0x000000160430723c */ /* 0x000fe20000041884 */
[----:B-1----:R-:W-:Y:S01]  /*120c0*/  FFMA.FTZ R13, R166, c[0x0][0x2d0], -R0 ;  /* 0x0000b400a60d7a23 */ /* 0x002fe20000010800 */
[----:B------:R-:W1:Y:S01]  /*120d0*/  LDSM.16.MT88.4 R20, [R221+0x1900] ;  /* 0x00190000dd14783b */ /* 0x000e620000004200 */
[----:B------:R-:W-:-:S02]  /*120e0*/  IMAD.MOV.U32 R166, RZ, RZ, R179 ;  /* 0x000000ffffa67224 */ /* 0x000fc400078e00b3 */
[----:B------:R4:W-:Y:S03]  /*120f0*/  MUFU.EX2 R150, R13 ;  /* 0x0000000d00967308 */ /* 0x0009e60000000800 */
[----:B------:R-:W-:Y:S07]  /*12100*/  HMMA.16816.F32.BF16 R36, R4, R38, R168 ;  /* 0x000000260424723c */ /* 0x000fee00000418a8 */
[----:B-----5:R-:W-:-:S02]  /*12110*/  F2FP.BF16.PACK_AB R4, R198, R199 ;  /* 0x000000c7c604723e */ /* 0x020fc400000010ff */
[----:B---3--:R-:W-:Y:S02]  /*12120*/  F2FP.BF16.PACK_AB R5, R182, R183 ;  /* 0x000000b7b605723e */ /* 0x008fe400000010ff */
[----:B------:R-:W-:Y:S01]  /*12130*/  F2FP.BF16.PACK_AB R6, R196, R197 ;  /* 0x000000c5c406723e */ /* 0x000fe200000010ff */
[----:B----4-:R-:W-:Y:S01]  /*12140*/  FFMA.FTZ R13, R167, c[0x0][0x2d0], -R0 ;  /* 0x0000b400a70d7a23 */ /* 0x010fe20000010800 */
[----:B------:R-:W-:Y:S01]  /*12150*/  F2FP.BF16.PACK_AB R7, R181, R180 ;  /* 0x000000b4b507723e */ /* 0x000fe200000010ff */
[----:B------:R-:W-:Y:S02]  /*12160*/  IMAD.MOV.U32 R167, RZ, RZ, R178 ;  /* 0x000000ffffa77224 */ /* 0x000fe400078e00b2 */
[----:B------:R3:W4:Y:S04]  /*12170*/  MUFU.EX2 R148, R13 ;  /* 0x0000000d00947308 */ /* 0x0007280000000800 */
[C---:B------:R-:W-:Y:S08]  /*12180*/  HMMA.16816.F32.BF16 R156, R4.reuse, R16, R172 ;  /* 0x00000010049c723c */ /* 0x040ff000000418ac */
[----:B--2---:R-:W-:Y:S01]  /*12190*/  HMMA.16816.F32.BF16 R188, R4, R32, R96 ;  /* 0x0000002004bc723c */ /* 0x004fe20000041860 */
[----:B---3--:R-:W-:-:S04]  /*121a0*/  FFMA.FTZ R13, R177, c[0x0][0x2d0], -R0 ;  /* 0x0000b400b10d7a23 */ /* 0x008fc80000010800 */
[----:B------:R2:W-:Y:S03]  /*121b0*/  MUFU.EX2 R149, R13 ;  /* 0x0000000d00957308 */ /* 0x0005e60000000800 */
[C---:B------:R-:W-:Y:S08]  /*121c0*/  HMMA.16816.F32.BF16 R120, R4.reuse, R8, R116 ;  /* 0x000000080478723c */ /* 0x040ff00000041874 */
[----:B-1----:R-:W-:Y:S01]  /*121d0*/  HMMA.16816.F32.BF16 R132, R4, R20, R112 ;  /* 0x000000140484723c */ /* 0x002fe20000041870 */
[----:B------:R-:W1:Y:S01]  /*121e0*/  LDSM.16.MT88.4 R112, [R222+0xd00] ;  /* 0x000d0000de70783b */ /* 0x000e620000004200 */
[----:B--2---:R-:W-:-:S06]  /*121f0*/  FFMA.FTZ R13, R176, c[0x0][0x2d0], -R0 ;  /* 0x0000b400b00d7a23 */ /* 0x004fcc0000010800 */
[C---:B------:R-:W-:Y:S01]  /*12200*/  HMMA.16816.F32.BF16 R172, R4.reuse, R24, R104 ;  /* 0x0000001804ac723c */ /* 0x040fe20000041868 */
[----:B------:R2:W-:Y:S07]  /*12210*/  MUFU.EX2 R151, R13 ;  /* 0x0000000d00977308 */ /* 0x0005ee0000000800 */
[C---:B------:R-:W-:Y:S08]  /*12220*/  HMMA.16816.F32.BF16 R184, R4.reuse, R28, R100 ;  /* 0x0000001c04b8723c */ /* 0x040ff00000041864 */
[----:B------:R-:W-:Y:S01]  /*12230*/  HMMA.16816.F32.BF16 R160, R4, R18, R160 ;  /* 0x0000001204a0723c */ /* 0x000fe200000418a0 */
[----:B--2---:R-:W-:-:S04]  /*12240*/  FFMA.FTZ R13, R165, c[0x0][0x2d0], -R2 ;  /* 0x0000b400a50d7a23 */ /* 0x004fc80000010802 */
[----:B------:R2:W-:Y:S03]  /*12250*/  MUFU.EX2 R140, R13 ;  /* 0x0000000d008c7308 */ /* 0x0005e60000000800 */
[C---:B------:R-:W-:Y:S08]  /*12260*/  HMMA.16816.F32.BF16 R108, R4.reuse, R10, R108 ;  /* 0x0000000a046c723c */ /* 0x040ff0000004186c */
[----:B------:R-:W-:Y:S01]  /*12270*/  HMMA.16816.F32.BF16 R168, R4, R22, R92 ;  /* 0x0000001604a8723c */ /* 0x000fe2000004185c */
[----:B--2---:R-:W-:-:S07]  /*12280*/  FFMA.FTZ R13, R155, c[0x0][0x2d0], -R2 ;  /* 0x0000b4009b0d7a23 */ /* 0x004fce0000010802 */
[C---:B------:R-:W-:Y:S01]  /*12290*/  HMMA.16816.F32.BF16 R88, R4.reuse, R26, R88 ;  /* 0x0000001a0458723c */ /* 0x040fe20000041858 */
[----:B------:R2:W3:Y:S07]  /*122a0*/  MUFU.EX2 R147, R13 ;  /* 0x0000000d00937308 */ /* 0x0004ee0000000800 */
[C---:B------:R-:W-:Y:S08]  /*122b0*/  HMMA.16816.F32.BF16 R128, R4.reuse, R30, R84 ;  /* 0x0000001e0480723c */ /* 0x040ff00000041854 */
[----:B------:R-:W-:Y:S01]  /*122c0*/  HMMA.16816.F32.BF16 R96, R4, R34, R80 ;  /* 0x000000220460723c */ /* 0x000fe20000041850 */
[----:B------:R-:W-:Y:S01]  /*122d0*/  LDSM.16.MT88.4 R80, [R221+0x2d00] ;  /* 0x002d0000dd50783b */ /* 0x000fe20000004200 */
[----:B--2---:R-:W-:-:S04]  /*122e0*/  FFMA.FTZ R13, R152, c[0x0][0x2d0], -R2 ;  /* 0x0000b400980d7a23 */ /* 0x004fc80000010802 */
[----:B------:R2:W-:Y:S01]  /*122f0*/  MUFU.EX2 R143, R13 ;  /* 0x0000000d008f7308 */ /* 0x0005e20000000800 */
[----:B----4-:R-:W-:Y:S02]  /*12300*/  F2FP.BF16.PACK_AB R4, R148, R150 ;  /* 0x000000969404723e */ /* 0x010fe400000010ff */
[----:B---3--:R-:W-:Y:S02]  /*12310*/  F2FP.BF16.PACK_AB R5, R147, R140 ;  /* 0x0000008c9305723e */ /* 0x008fe400000010ff */
[----:B------:R-:W-:Y:S01]  /*12320*/  F2FP.BF16.PACK_AB R6, R151, R149 ;  /* 0x000000959706723e */ /* 0x000fe200000010ff */
[----:B--2---:R-:W-:-:S04]  /*12330*/  FFMA.FTZ R13, R153, c[0x0][0x2d0], -R2 ;  /* 0x0000b400990d7a23 */ /* 0x004fc80000010802 */
[----:B------:R-:W2:Y:S02]  /*12340*/  MUFU.EX2 R141, R13 ;  /* 0x0000000d008d7308 */ /* 0x000ea40000000800 */
[----:B--2---:R-:W-:-:S07]  /*12350*/  F2FP.BF16.PACK_AB R7, R141, R143 ;  /* 0x0000008f8d07723e */ /* 0x004fce00000010ff */
        /* <DEDUP_REMOVED lines=12> */
[----:B--2---:R-:W-:Y:S02]  /*12420*/  FFMA.FTZ R8, R209, c[0x0][0x2d0], -R12 ;  /* 0x0000b400d1087a23 */ /* 0x004fe4000001080c */
[----:B------:R-:W-:Y:S02]  /*12430*/  IMAD.MOV.U32 R209, RZ, RZ, R126 ;  /* 0x000000ffffd17224 */ /* 0x000fe400078e007e */
[----:B------:R2:W3:Y:S03]  /*12440*/  MUFU.EX2 R48, R8 ;  /* 0x0000000800307308 */ /* 0x0004e60000000800 */
[----:B------:R-:W-:Y:S01]  /*12450*/  HMMA.16816.F32.BF16 R64, R4, R24, R64 ;  /* 0x000000180440723c */ /* 0x000fe20000041840 */
[----:B------:R-:W-:Y:S02]  /*12460*/  IMAD.MOV.U32 R45, RZ, RZ, R124 ;  /* 0x000000ffff2d7224 */ /* 0x000fe400078e007c */
[----:B------:R-:W-:-:S02]  /*12470*/  IMAD.MOV.U32 R46, RZ, RZ, R139 ;  /* 0x000000ffff2e7224 */ /* 0x000fc400078e008b */
[----:B------:R-:W-:Y:S01]  /*12480*/  LDSM.16.MT88.4 R136, [R222+0x1d00] ;  /* 0x001d0000de88783b */ /* 0x000fe20000004200 */
[----:B------:R-:W-:Y:S02]  /*12490*/  IMAD.MOV.U32 R47, RZ, RZ, R164 ;  /* 0x000000ffff2f7224 */ /* 0x000fe400078e00a4 */
[----:B------:R-:W-:Y:S01]  /*124a0*/  HMMA.16816.F32.BF16 R68, R4, R20, R68 ;  /* 0x000000140444723c */ /* 0x000fe20000041844 */
[----:B------:R-:W-:Y:S01]  /*124b0*/  LDSM.16.MT88.4 R164, [R221+0xd00] ;  /* 0x000d0000dda4783b */ /* 0x000fe20000004200 */
[----:B------:R-:W-:Y:S02]  /*124c0*/  IMAD.MOV.U32 R25, RZ, RZ, R15 ;  /* 0x000000ffff197224 */ /* 0x000fe400078e000f */
[----:B--2---:R-:W-:-:S04]  /*124d0*/  FFMA.FTZ R8, R207, c[0x0][0x2d0], -R12 ;  /* 0x0000b400cf087a23 */ /* 0x004fc8000001080c */
[C---:B------:R-:W-:Y:S01]  /*124e0*/  HMMA.16816.F32.BF16 R152, R4.reuse, R16, R76 ;  /* 0x000000100498723c */ /* 0x040fe2000004184c */
[----:B------:R-:W-:Y:S01]  /*124f0*/  IMAD.MOV.U32 R207, RZ, RZ, R125 ;  /* 0x000000ffffcf7224 */ /* 0x000fe200078e007d */
[----:B---3--:R-:W-:Y:S01]  /*12500*/  F2FP.BF16.PACK_AB R92, R48, R49 ;  /* 0x00000031305c723e */ /* 0x008fe200000010ff */
[----:B------:R2:W-:Y:S01]  /*12510*/  MUFU.EX2 R44, R8 ;  /* 0x00000008002c7308 */ /* 0x0005e20000000800 */
[----:B------:R-:W3:Y:S04]  /*12520*/  LDSM.16.MT88.4 R124, [R221+0x1d00] ;  /* 0x001d0000dd7c783b */ /* 0x000ee80000004200 */
[C---:B------:R-:W-:Y:S08]  /*12530*/  HMMA.16816.F32.BF16 R40, R4.reuse, R26, R40 ;  /* 0x0000001a0428723c */ /* 0x040ff00000041828 */
[----:B------:R-:W-:Y:S01]  /*12540*/  HMMA.16816.F32.BF16 R60, R4, R28, R60 ;  /* 0x0000001c043c723c */ /* 0x000fe2000004183c */
[----:B--2---:R-:W-:-:S02]  /*12550*/  FFMA.FTZ R8, R201, c[0x0][0x2d0], -R12 ;  /* 0x0000b400c9087a23 */ /* 0x004fc4000001080c */
[----:B------:R-:W-:Y:S02]  /*12560*/  IMAD.MOV.U32 R201, RZ, RZ, R14 ;  /* 0x000000ffffc97224 */ /* 0x000fe400078e000e */
        /* <DEDUP_REMOVED lines=19> */
[C---:B------:R-:W-:Y:S08]  /*126a0*/  HMMA.16816.F32.BF16 R104, R92.reuse, R112, R120 ;  /* 0x000000705c68723c */ /* 0x040ff00000041878 */
[----:B---3--:R-:W-:Y:S01]  /*126b0*/  HMMA.16816.F32.BF16 R120, R92, R124, R132 ;  /* 0x0000007c5c78723c */ /* 0x008fe20000041884 */
[----:B-1----:R-:W-:-:S04]  /*126c0*/  FFMA.FTZ R3, R212, c[0x0][0x2d0], -R0 ;  /* 0x0000b400d4037a23 */ /* 0x002fc80000010800 */
[----:B------:R1:W3:Y:S03]  /*126d0*/  MUFU.EX2 R18, R3 ;  /* 0x0000000300127308 */ /* 0x0002e60000000800 */
        /* <DEDUP_REMOVED lines=17> */
[C---:B--2---:R-:W-:Y:S01]  /*127f0*/  HMMA.16816.F32.BF16 R88, R92.reuse, R4, R188 ;  /* 0x000000045c58723c */ /* 0x044fe200000418bc */
[----:B------:R-:W-:Y:S01]  /*12800*/  IMAD.U32 R216, RZ, RZ, UR8 ;  /* 0x00000008ffd87e24 */ /* 0x000fe2000f8e00ff */
[----:B------:R1:W2:Y:S04]  /*12810*/  MUFU.EX2 R13, R0 ;  /* 0x00000000000d7308 */ /* 0x0002a80000000800 */
[----:B------:R-:W-:Y:S02]  /*12820*/  ISETP.GE.AND P0, PT, R216, UR7, PT ;  /* 0x00000007d8007c0c */ /* 0x000fe4000bf06270 */
[----:B------:R-:W-:Y:S07]  /*12830*/  HMMA.16816.F32.BF16 R92, R92, R6, R96 ;  /* 0x000000065c5c723c */ /* 0x000fee0000041860 */
[----:B---3--:R-:W-:-:S02]  /*12840*/  F2FP.BF16.PACK_AB R96, R18, R19 ;  /* 0x000000131260723e */ /* 0x008fc400000010ff */
[----:B-----5:R-:W-:Y:S01]  /*12850*/  F2FP.BF16.PACK_AB R98, R16, R17 ;  /* 0x000000111062723e */ /* 0x020fe200000010ff */
[--C-:B-1----:R-:W-:Y:S01]  /*12860*/  FFMA.FTZ R0, R238, c[0x0][0x2d0], -R2.reuse ;  /* 0x0000b400ee007a23 */ /* 0x102fe20000010802 */
[----:B--2---:R-:W-:Y:S01]  /*12870*/  F2FP.BF16.PACK_AB R97, R13, R12 ;  /* 0x0000000c0d61723e */ /* 0x004fe200000010ff */
        /* <DEDUP_REMOVED lines=98> */
.L_x_1687:
        /* <DEDUP_REMOVED lines=24> */
[----:B---345:R-:W-:Y:S01]  /*13020*/  IADD3 R14, -R237, 0x10, RZ ;  /* 0x00000010ed0e7810 */ /* 0x038fe20007ffe1ff */
[----:B------:R-:W3:Y:S01]  /*13030*/  LDL R4, [R1+0x4] ;  /* 0x0000040001047983 */ /* 0x000ee20000100800 */
[----:B------:R-:W-:Y:S01]  /*13040*/  SEL R20, RZ, 0x10, P4 ;  /* 0x00000010ff147807 */ /* 0x000fe20002000000 */
[----:B------:R-:W-:Y:S01]  /*13050*/  IMAD.SHL.U32 R10, R142, 0x2, RZ ;  /* 0x000000028e0a7824 */ /* 0x000fe200078e00ff */
[----:B------:R-:W-:Y:S01]  /*13060*/  LOP3.LUT R14, R14, 0xf, RZ, 0xc0, !PT ;  /* 0x0000000f0e0e7812 */ /* 0x000fe200078ec0ff */
[----:B------:R-:W4:Y:S01]  /*13070*/  LDL R5, [R1] ;  /* 0x0000000001057983 */ /* 0x000f220000100800 */
[----:B------:R-:W-:Y:S02]  /*13080*/  IADD3 R12, -R20, 0x10, RZ ;  /* 0x00000010140c7810 */ /* 0x000fe40007ffe1ff */
[----:B------:R-:W-:Y:S02]  /*13090*/  SHF.L.U64.HI R7, R151, 0x1, R240 ;  /* 0x0000000197077819 */ /* 0x000fe400000102f0 */
[----:B------:R-:W-:Y:S02]  /*130a0*/  LOP3.LUT R12, R12, 0xf, RZ, 0xc0, !PT ;  /* 0x0000000f0c0c7812 */ /* 0x000fe400078ec0ff */
[----:B--23--:R-:W-:Y:S01]  /*130b0*/  SHF.R.S32.HI R0, RZ, 0x1f, R4 ;  /* 0x0000001fff007819 */ /* 0x00cfe20000011404 */
[----:B------:R-:W-:Y:S04]  /*130c0*/  IMAD.WIDE.U32 R2, R4, c[0x0][0x208], RZ ;  /* 0x0000820004027a25 */ /* 0x000fe800078e00ff */
[----:B------:R-:W-:Y:S04]  /*130d0*/  IMAD R0, R0, c[0x0][0x208], RZ ;  /* 0x0000820000007a24 */ /* 0x000fe800078e02ff */
[----:B------:R-:W-:Y:S01]  /*130e0*/  IMAD R0, R4, c[0x0][0x20c], R0 ;  /* 0x0000830004007a24 */ /* 0x000fe200078e0200 */
[----:B----4-:R-:W-:Y:S03]  /*130f0*/  SHF.R.S32.HI R4, RZ, 0x1f, R5 ;  /* 0x0000001fff047819 */ /* 0x010fe60000011405 */
        /* <DEDUP_REMOVED lines=16> */
[----:B------:R-:W-:Y:S02]  /*13200*/  IADD3.X R13, RZ, R2, R149, P1, P0 ;  /* 0x00000002ff0d7210 */ /* 0x000fe40000fe0495 */
[-C--:B------:R-:W-:Y:S02]  /*13210*/  IADD3 R8, P0, R0, R10.reuse, RZ ;  /* 0x0000000a00087210 */ /* 0x080fe40007f1e0ff */
[C---:B----4-:R-:W-:Y:S02]  /*13220*/  IADD3 R10, P2, R3.reuse, R10, RZ ;  /* 0x0000000a030a7210 */ /* 0x050fe40007f5e0ff */
[C---:B------:R-:W-:Y:S01]  /*13230*/  IADD3 R6, P1, R3.reuse, R239, RZ ;  /* 0x000000ef03067210 */ /* 0x040fe20007f3e0ff */
[--C-:B------:R-:W-:Y:S01]  /*13240*/  IMAD.X R9, R2, 0x1, R5.reuse, P0 ;  /* 0x0000000102097824 */ /* 0x100fe200000e0605 */
[----:B------:R-:W-:Y:S01]  /*13250*/  IADD3 R0, R248, 0x100, RZ ;  /* 0x00000100f8007810 */ /* 0x000fe20007ffe0ff */
[C---:B-1----:R-:W-:Y:S01]  /*13260*/  IMAD.X R11, R4.reuse, 0x1, R5, P2 ;  /* 0x00000001040b7824 */ /* 0x042fe200010e0605 */
[----:B------:R-:W-:Y:S01]  /*13270*/  IADD3 R2, P0, R3, R238, RZ ;  /* 0x000000ee03027210 */ /* 0x000fe20007f1e0ff */
[C---:B------:R-:W-:Y:S01]  /*13280*/  IMAD.X R7, R4.reuse, 0x1, R7, P1 ;  /* 0x0000000104077824 */ /* 0x040fe200008e0607 */
        /* <DEDUP_REMOVED lines=9> */
.L_x_1685:
        /* <DEDUP_REMOVED lines=43> */
[----:B------:R-:W4:Y:S07]  /*135d0*/  LDSM.16.M88.4 R180, [R224+0x8100] ;  /* 0x00810000e0b4783b */ /* 0x000f2e0000000200 */
[-C--:B-1----:R-:W-:Y:S01]  /*135e0*/  HMMA.16816.F32.BF16 R4, R176, R204.reuse, R4 ;  /* 0x000000ccb004723c */ /* 0x082fe20000041804 */
[----:B------:R-:W1:Y:S07]  /*135f0*/  LDSM.16.M88.4 R200, [R224+0x9100] ;  /* 0x00910000e0c8783b */ /* 0x000e6e0000000200 */
[C---:B------:R-:W-:Y:S08]  /*13600*/  HMMA.16816.F32.BF16 R8, R208.reuse, R204, R8 ;  /* 0x000000ccd008723c */ /* 0x040ff00000041808 */
[-C--:B------:R-:W-:Y:S08]  /*13610*/  HMMA.16816.F32.BF16 R12, R208, R206.reuse, R12 ;  /* 0x000000ced00c723c */ /* 0x080ff0000004180c */
[C---:B------:R-:W-:Y:S01]  /*13620*/  HMMA.16816.F32.BF16 R16, R176.reuse, R206, R16 ;  /* 0x000000ceb010723c */ /* 0x040fe20000041810 */
[----:B------:R-:W1:Y:S07]  /*13630*/  LDSM.16.M88.4 R204, [R232] ;  /* 0x00000000e8cc783b */ /* 0x000e6e0000000200 */
        /* <DEDUP_REMOVED lines=16> */
[-C--:B----4-:R-:W-:Y:S01]  /*13740*/  HMMA.16816.F32.BF16 R4, R180, R196.reuse, R4 ;  /* 0x000000c4b404723c */ /* 0x090fe20000041804 */
[----:B------:R-:W3:Y:S07]  /*13750*/  LDSM.16.M88.4 R192, [R220+0x5500] ;  /* 0x00550000dcc0783b */ /* 0x000eee0000000200 */
        /* <DEDUP_REMOVED lines=17> */
[----:B------:R-:W4:Y:S07]  /*13870*/  LDSM.16.M88.4 R200, [R220+0x5d00] ;  /* 0x005d0000dcc8783b */ /* 0x000f2e0000000200 */
[----:B------:R-:W-:Y:S01]  /*13880*/  HMMA.16816.F32.BF16 R64, R180, R218, R64 ;  /* 0x000000dab440723c */ /* 0x000fe20000041840 */
[----:B------:R-:W1:Y:S07]  /*13890*/  LDSM.16.M88.4 R180, [R224+0xa100] ;  /* 0x00a10000e0b4783b */ /* 0x000e6e0000000200 */
[-C--:B--2---:R-:W-:Y:S01]  /*138a0*/  HMMA.16816.F32.BF16 R4, R176, R184.reuse, R4 ;  /* 0x000000b8b004723c */ /* 0x084fe20000041804 */
[----:B------:R-:W2:Y:S07]  /*138b0*/  LDSM.16.M88.4 R216, [R227] ;  /* 0x00000000e3d8783b */ /* 0x000eae0000000200 */
[C---:B------:R-:W-:Y:S08]  /*138c0*/  HMMA.16816.F32.BF16 R8, R188.reuse, R184, R8 ;  /* 0x000000b8bc08723c */ /* 0x040ff00000041808 */
[-C--:B------:R-:W-:Y:S08]  /*138d0*/  HMMA.16816.F32.BF16 R12, R188, R186.reuse, R12 ;  /* 0x000000babc0c723c */ /* 0x080ff0000004180c */
[C---:B------:R-:W-:Y:S01]  /*138e0*/  HMMA.16816.F32.BF16 R16, R176.reuse, R186, R16 ;  /* 0x000000bab010723c */ /* 0x040fe20000041810 */
[----:B------:R-:W2:Y:S01]  /*138f0*/  LDSM.16.M88.4 R184, [R226] ;  /* 0x00000000e2b8783b */ /* 0x000ea20000000200 */
[----:B------:R-:W-:Y:S06]  /*13900*/  DEPBAR.LE SB0, 0x0 ;  /* 0x000080000000791a */ /* 0x000fec0000000000 */
[-C--:B---3--:R-:W-:Y:S01]  /*13910*/  HMMA.16816.F32.BF16 R20, R176, R192.reuse, R20 ;  /* 0x000000c0b014723c */ /* 0x088fe20000041814 */
        /* <DEDUP_REMOVED lines=8> */
[-C--:B----4-:R-:W-:Y:S08]  /*139a0*/  HMMA.16816.F32.BF16 R52, R176, R200.reuse, R52 ;  /* 0x000000c8b034723c */ /* 0x090ff00000041834 */
        /* <DEDUP_REMOVED lines=18> */
[----:B------:R-:W-:Y:S01]  /*13ad0*/  HMMA.16816.F32.BF16 R64, R180, R186, R64 ;  /* 0x000000bab440723c */ /* 0x000fe20000041840 */
[----:B------:R-:W-:-:S07]  /*13ae0*/  @!P0 BRA `(.L_x_1686) ;  /* 0x000003f000008947 */ /* 0x000fce0003800000 */
[----:B-----5:R-:W-:Y:S01]  /*13af0*/  IADD3 R180, -R237, 0x10, RZ ;  /* 0x00000010edb47810 */ /* 0x020fe20007ffe1ff */
[----:B------:R-:W2:Y:S01]  /*13b00*/  LDL R0, [R1+0x28] ;  /* 0x0000280001007983 */ /* 0x000ea20000100800 */
[----:B------:R-:W-:Y:S02]  /*13b10*/  IMAD.MOV.U32 R2, RZ, RZ, c[0x0][0x2b8] ;  /* 0x0000ae00ff027624 */ /* 0x000fe400078e00ff */
[----:B------:R-:W-:Y:S01]  /*13b20*/  LOP3.LUT R180, R180, 0xf, RZ, 0xc0, !PT ;  /* 0x0000000fb4b47812 */ /* 0x000fe200078ec0ff */
[----:B------:R-:W-:Y:S02]  /*13b30*/  IMAD.MOV.U32 R146, RZ, RZ, RZ ;  /* 0x000000ffff927224 */ /* 0x000fe400078e00ff */
[----:B------:R-:W-:Y:S02]  /*13b40*/  ISETP.NE.AND P1, PT, R2, 0x1, PT ;  /* 0x000000010200780c */ /* 0x000fe40003f25270 */
[----:B------:R-:W-:Y:S04]  /*13b50*/  LEA R2, R241, UR13, 0x6 ;  /* 0x0000000df1027c11 */ /* 0x000fe8000f8e30ff */
        /* <DEDUP_REMOVED lines=11> */
[----:B------:R1:W-:Y:S01]  /*13c10*/  STL [R1+0x4], R176 ;  /* 0x000004b001007387 */ /* 0x0003e20000100800 */
[----:B------:R-:W-:Y:S03]  /*13c20*/  SHF.R.S32.HI R0, RZ, 0x1f, R176 ;  /* 0x0000001fff007819 */ /* 0x000fe600000114b0 */
[----:B------:R2:W3:Y:S02]  /*13c30*/  @!P3 LDG.E R146, [R144.64] ;  /* 0x000000149092b981 */ /* 0x0004e4000c1e1900 */
[----:B------:R-:W-:Y:S04]  /*13c40*/  IMAD R0, R0, c[0x0][0x1e0], RZ ;  /* 0x0000780000007a24 */ /* 0x000fe800078e02ff */
[----:B------:R-:W-:Y:S04]  /*13c50*/  IMAD R0, R176, c[0x0][0x1e4], R0 ;  /* 0x00007900b0007a24 */ /* 0x000fe800078e0200 */
[----:B------:R-:W-:Y:S02]  /*13c60*/  IMAD.IADD R3, R3, 0x1, R0 ;  /* 0x0000000103037824 */ /* 0x000fe400078e0200 */
[C---:B-1----:R-:W-:Y:S01]  /*13c70*/  IMAD.SHL.U32 R176, R142.reuse, 0x2, RZ ;  /* 0x000000028eb07824 */ /* 0x042fe200078e00ff */
[----:B------:R-:W-:Y:S02]  /*13c80*/  SHF.L.U64.HI R142, R142, 0x1, R150 ;  /* 0x000000018e8e7819 */ /* 0x000fe40000010296 */
[----:B--2---:R-:W-:Y:S01]  /*13c90*/  SHF.L.U64.HI R145, R151, 0x1, R240 ;  /* 0x0000000197917819 */ /* 0x004fe200000102f0 */
[----:B---3--:R1:W-:Y:S01]  /*13ca0*/  STL [R1], R146 ;  /* 0x0000009201007387 */ /* 0x0083e20000100800 */
        /* <DEDUP_REMOVED lines=8> */
[----:B------:R-:W2:Y:S01]  /*13d30*/  SHFL.IDX PT, R0, R3, 0x1, 0x1c1f ;  /* 0x003c1f0003007f89 */ /* 0x000ea200000e0000 */
[----:B-1----:R-:W-:Y:S03]  /*13d40*/  SEL R146, RZ, 0x10, P4 ;  /* 0x00000010ff927807 */ /* 0x002fe60002000000 */
[----:B------:R-:W1:Y:S01]  /*13d50*/  SHFL.IDX PT, R2, R141, 0x1, 0x1c1f ;  /* 0x003c1f008d027f89 */ /* 0x000e6200000e0000 */
[----:B------:R-:W-:Y:S03]  /*13d60*/  IADD3 R178, -R146, 0x10, RZ ;  /* 0x0000001092b27810 */ /* 0x000fe60007ffe1ff */
[----:B------:R-:W3:Y:S01]  /*13d70*/  SHFL.IDX PT, R3, R3, RZ, 0x1c1f ;  /* 0x001c1fff03037589 */ /* 0x000ee200000e0000 */
[----:B------:R-:W-:Y:S03]  /*13d80*/  LOP3.LUT R178, R178, 0xf, RZ, 0xc0, !PT ;  /* 0x0000000fb2b27812 */ /* 0x000fe600078ec0ff */
[----:B------:R-:W4:Y:S01]  /*13d90*/  SHFL.IDX PT, R141, R141, RZ, 0x1c1f ;  /* 0x001c1fff8d8d7589 */ /* 0x000f2200000e0000 */
[----:B--2---:R-:W-:Y:S04]  /*13da0*/  IADD3 R180, P1, P0, R180, R0, R239 ;  /* 0x00000000b4b47210 */ /* 0x004fe8000783e0ef */
[----:B-1----:R-:W-:Y:S02]  /*13db0*/  IADD3.X R181, RZ, R2, R145, P1, P0 ;  /* 0x00000002ffb57210 */ /* 0x002fe40000fe0491 */
[----:B------:R-:W-:Y:S04]  /*13dc0*/  IADD3 R178, P1, P0, R178, R0, R238 ;  /* 0x00000000b2b27210 */ /* 0x000fe8000783e0ee */
[----:B------:R-:W-:Y:S02]  /*13dd0*/  IADD3.X R179, RZ, R2, R149, P1, P0 ;  /* 0x00000002ffb37210 */ /* 0x000fe40000fe0495 */
        /* <DEDUP_REMOVED lines=16> */
.L_x_1686:
[----:B------:R-:W2:Y:S01]  /*13ee0*/  LDL R0, [R1+0x30] ;  /* 0x0000300001007983 */ /* 0x000ea20000100800 */
[----:B------:R-:W-:Y:S01]  /*13ef0*/  PLOP3.LUT P1, PT, PT, PT, UP2, 0x80, 0x0 ;  /* 0x000000000000781c */ /* 0x000fe20003f2f028 */
[----:B-----5:R-:W-:Y:S01]  /*13f00*/  IMAD.MOV.U32 R142, RZ, RZ, 0x1 ;  /* 0x00000001ff8e7424 */ /* 0x020fe200078e00ff */
[----:B------:R-:W-:Y:S01]  /*13f10*/  PLOP3.LUT P0, PT, PT, PT, UP2, 0x80, 0x0 ;  /* 0x000000000000781c */ /* 0x000fe20003f0f028 */
[----:B-1----:R-:W3:Y:S02]  /*13f20*/  LDL R144, [R1+0x40] ;  /* 0x0000400001907983 */ /* 0x002ee40000100800 */
        /* <DEDUP_REMOVED lines=14> */
[----:B------:R-:W-:Y:S02]  /*14010*/  FSEL R149, R4, -INF , P0 ;  /* 0xff80000004957808 */ /* 0x000fe40000000000 */
[C---:B------:R-:W-:Y:S02]  /*14020*/  ISETP.GT.AND P1, PT, R3.reuse, RZ, PT ;  /* 0x000000ff0300720c */ /* 0x040fe40003f24270 */
[----:B------:R-:W-:Y:S01]  /*14030*/  ISETP.GT.AND P0, PT, R3, 0x1, PT ;  /* 0x000000010300780c */ /* 0x000fe20003f04270 */
[----:B---3--:R-:W-:Y:S01]  /*14040*/  IMAD.IADD R2, R142, 0x1, R2 ;  /* 0x000000018e027824 */ /* 0x008fe200078e0202 */
[----:B------:R-:W-:Y:S02]  /*14050*/  FSEL R6, R6, -INF , P1 ;  /* 0xff80000006067808 */ /* 0x000fe40000800000 */
[----:B------:R-:W-:Y:S02]  /*14060*/  ISETP.GT.AND P1, PT, R141, 0x8, PT ;  /* 0x000000088d00780c */ /* 0x000fe40003f24270 */
[----:B------:R-:W-:Y:S02]  /*14070*/  FSEL R7, R7, -INF , P0 ;  /* 0xff80000007077808 */ /* 0x000fe40000000000 */
[----:B------:R-:W-:Y:S02]  /*14080*/  ISETP.GT.AND P0, PT, R141, 0x9, PT ;  /* 0x000000098d00780c */ /* 0x000fe40003f04270 */
[----:B------:R-:W-:Y:S01]  /*14090*/  FSEL R16, R16, -INF , P1 ;  /* 0xff80000010107808 */ /* 0x000fe20000800000 */
[----:B-1----:R-:W-:Y:S01]  /*140a0*/  IMAD.IADD R0, R142, 0x1, R0 ;  /* 0x000000018e007824 */ /* 0x002fe200078e0200 */
[----:B------:R-:W-:Y:S02]  /*140b0*/  ISETP.GT.AND P1, PT, R3, 0x8, PT ;  /* 0x000000080300780c */ /* 0x000fe40003f24270 */
        /* <DEDUP_REMOVED lines=122> */
[C---:B------:R-:W-:Y:S02]  /*14860*/  ISETP.GT.AND P0, PT, R2.reuse, 0x30, PT ;  /* 0x000000300200780c */ /* 0x040fe40003f04270 */
        /* <DEDUP_REMOVED lines=9> */
[----:B------:R-:W-:Y:S02]  /*14900*/  FSEL R191, R25, -INF , P2 ;  /* 0xff80000019bf7808 */ /* 0x000fe40001000000 */
[----:B------:R-:W-:Y:S02]  /*14910*/  FSEL R216, R42, -INF , P1 ;  /* 0xff8000002ad87808 */ /* 0x000fe40000800000 */
[----:B------:R-:W-:Y:S02]  /*14920*/  FMNMX.FTZ R3, R14, R3, !PT ;  /* 0x000000030e037209 */ /* 0x000fe40007810000 */
[----:B------:R-:W-:Y:S02]  /*14930*/  ISETP.GT.AND P2, PT, R2, 0x19, PT ;  /* 0x000000190200780c */ /* 0x000fe40003f44270 */
[----:B------:R-:W-:Y:S02]  /*14940*/  ISETP.GT.AND P1, PT, R0, 0x28, PT ;  /* 0x000000280000780c */ /* 0x000fe40003f24270 */
[----:B------:R-:W-:Y:S02]  /*14950*/  FMNMX.FTZ R145, R212, R145, !PT ;  /* 0x00000091d4917209 */ /* 0x000fe40007810000 */
[----:B------:R-:W-:Y:S02]  /*14960*/  FSEL R61, R61, -INF , P0 ;  /* 0xff8000003d3d7808 */ /* 0x000fe40000000000 */
[----:B------:R-:W-:Y:S02]  /*14970*/  FSETP.NEU.FTZ.AND P0, PT, R146, -INF , PT ;  /* 0xff8000009200780b */ /* 0x000fe40003f1d000 */
[----:B------:R-:W-:Y:S02]  /*14980*/  FSEL R195, R29, -INF , P2 ;  /* 0xff8000001dc37808 */ /* 0x000fe40001000000 */
[----:B------:R-:W-:Y:S02]  /*14990*/  ISETP.GT.AND P2, PT, R2, 0x21, PT ;  /* 0x000000210200780c */ /* 0x000fe40003f44270 */
[----:B------:R-:W-:Y:S02]  /*149a0*/  FMNMX.FTZ R3, R15, R3, !PT ;  /* 0x000000030f037209 */ /* 0x000fe40007810000 */
[----:B------:R-:W-:Y:S02]  /*149b0*/  FSEL R237, R46, -INF , P1 ;  /* 0xff8000002eed7808 */ /* 0x000fe40000800000 */
[----:B------:R-:W-:Y:S02]  /*149c0*/  ISETP.GT.AND P1, PT, R2, 0x38, PT ;  /* 0x000000380200780c */ /* 0x000fe40003f24270 */
[----:B------:R-:W-:Y:S02]  /*149d0*/  FMNMX.FTZ R145, R50, R145, !PT ;  /* 0x0000009132917209 */ /* 0x000fe40007810000 */
[----:B------:R-:W-:Y:S02]  /*149e0*/  FSEL R150, R150, RZ, P0 ;  /* 0x000000ff96967208 */ /* 0x000fe40000000000 */
[----:B------:R-:W-:Y:S02]  /*149f0*/  FSEL R204, R41, -INF , P2 ;  /* 0xff80000029cc7808 */ /* 0x000fe40001000000 */
[----:B------:R-:W-:Y:S02]  /*14a00*/  FSEL R60, R60, -INF , P1 ;  /* 0xff8000003c3c7808 */ /* 0x000fe40000800000 */
[----:B------:R-:W-:Y:S02]  /*14a10*/  ISETP.GT.AND P2, PT, R2, 0x29, PT ;  /* 0x000000290200780c */ /* 0x000fe40003f44270 */
[----:B------:R-:W-:Y:S02]  /*14a20*/  FMNMX.FTZ R3, R198, R3, !PT ;  /* 0x00000003c6037209 */ /* 0x000fe40007810000 */
[----:B------:R-:W-:Y:S02]  /*14a30*/  ISETP.GT.AND P1, PT, R0, 0x30, PT ;  /* 0x000000300000780c */ /* 0x000fe40003f24270 */
[----:B------:R-:W-:Y:S02]  /*14a40*/  FMNMX.FTZ R145, R66, R145, !PT ;  /* 0x0000009142917209 */ /* 0x000fe40007810000 */
[----:B------:R-:W-:Y:S02]  /*14a50*/  FSEL R238, R45, -INF , P2 ;  /* 0xff8000002dee7808 */ /* 0x000fe40001000000 */
[----:B------:R-:W-:Y:S02]  /*14a60*/  FSEL R58, R58, -INF , P1 ;  /* 0xff8000003a3a7808 */ /* 0x000fe40000800000 */
[----:B------:R-:W-:Y:S02]  /*14a70*/  ISETP.GT.AND P1, PT, R0, 0x31, PT ;  /* 0x000000310000780c */ /* 0x000fe40003f24270 */
[----:B------:R-:W-:Y:S01]  /*14a80*/  ISETP.GT.AND P2, PT, R2, 0x31, PT ;  /* 0x000000310200780c */ /* 0x000fe20003f44270 */
[--C-:B------:R-:W-:Y:S01]  /*14a90*/  FFMA.FTZ R2, R149, c[0x0][0x2d0], -R150.reuse ;  /* 0x0000b40095027a23 */ /* 0x100fe20000010896 */
[----:B------:R-:W-:Y:S02]  /*14aa0*/  FMNMX.FTZ R3, R199, R3, !PT ;  /* 0x00000003c7037209 */ /* 0x000fe40007810000 */
[----:B------:R-:W-:Y:S01]  /*14ab0*/  FMNMX.FTZ R145, R67, R145, !PT ;  /* 0x0000009143917209 */ /* 0x000fe20007810000 */
[----:B------:R1:W-:Y:S01]  /*14ac0*/  MUFU.EX2 R249, R2 ;  /* 0x0000000200f97308 */ /* 0x0003e20000000800 */
        /* <DEDUP_REMOVED lines=31> */
[----:B------:R2:W3:Y:S01]  /*14cc0*/  MUFU.EX2 R250, R2 ;  /* 0x0000000200fa7308 */ /* 0x0004e20000000800 */
[----:B------:R-:W-:Y:S02]  /*14cd0*/  FMNMX.FTZ R144, R204, R144, !PT ;  /* 0x00000090cc907209 */ /* 0x000fe40007810000 */
[----:B------:R-:W-:Y:S02]  /*14ce0*/  FSEL R149, R63, -INF , P1 ;  /* 0xff8000003f957808 */ /* 0x000fe40000800000 */
[----:B------:R-:W-:Y:S02]  /*14cf0*/  FMNMX.FTZ R144, R217, R144, !PT ;  /* 0x00000090d9907209 */ /* 0x000fe40007810000 */
[----:B------:R-:W-:Y:S02]  /*14d00*/  FMNMX.FTZ R0, R149, R0, !PT ;  /* 0x0000000095007209 */ /* 0x000fe40007810000 */
        /* <DEDUP_REMOVED lines=8> */
[----:B------:R-:W-:Y:S02]  /*14d90*/  FMNMX.FTZ R144, R61, R144, !PT ;  /* 0x000000903d907209 */ /* 0x000fe40007810000 */
[----:B---3--:R-:W-:Y:S02]  /*14da0*/  F2FP.BF16.PACK_AB R178, R246, R250 ;  /* 0x000000faf6b2723e */ /* 0x008fe400000010ff */
        /* <DEDUP_REMOVED lines=32> */
[----:B------:R1:W3:Y:S01]  /*14fb0*/  MUFU.EX2 R244, R0 ;  /* 0x0000000000f47308 */ /* 0x0002e20000000800 */
[----:B--2---:R-:W-:Y:S09]  /*14fc0*/  FFMA.FTZ R4, R9, c[0x0][0x2d0], -R184 ;  /* 0x0000b40009047a23 */ /* 0x004ff200000108b8 */
[----:B------:R2:W-:Y:S01]  /*14fd0*/  MUFU.EX2 R215, R4 ;  /* 0x0000000400d77308 */ /* 0x0005e20000000800 */
[--C-:B-1----:R-:W-:Y:S01]  /*14fe0*/  FFMA.FTZ R0, R14, c[0x0][0x2d0], -R185.reuse ;  /* 0x0000b4000e007a23 */ /* 0x102fe200000108b9 */
[----:B---3--:R-:W-:Y:S08]  /*14ff0*/  F2FP.BF16.PACK_AB R182, R244, R211 ;  /* 0x000000d3f4b6723e */ /* 0x008ff000000010ff */
        /* <DEDUP_REMOVED lines=18> */
[----:B------:R-:W-:Y:S01]  /*15120*/  FMUL.FTZ R49, R141, R125 ;  /* 0x0000007d8d317220 */ /* 0x000fe20000410000 */
[----:B------:R-:W-:Y:S01]  /*15130*/  ISETP.GT.AND P0, PT, R241, UR7, PT ;  /* 0x00000007f1007c0c */ /* 0x000fe2000bf04270 */
[----:B------:R-:W-:Y:S02]  /*15140*/  IMAD.MOV.U32 R125, RZ, RZ, R50 ;  /* 0x000000ffff7d7224 */ /* 0x000fe400078e0032 */
[C---:B------:R-:W-:Y:S01]  /*15150*/  FMUL.FTZ R5, R141.reuse, R153 ;  /* 0x000000998d057220 */ /* 0x040fe20000410000 */
[----:B------:R-:W-:Y:S01]  /*15160*/  MOV R153, R213 ;  /* 0x000000d500997202 */ /* 0x000fe20000000f00 */
[C---:B------:R-:W-:Y:S01]  /*15170*/  FMUL.FTZ R16, R141.reuse, R164 ;  /* 0x000000a48d107220 */ /* 0x040fe20000410000 */
[----:B------:R-:W-:Y:S01]  /*15180*/  MOV R164, R61 ;  /* 0x0000003d00a47202 */ /* 0x000fe20000000f00 */
[C---:B------:R-:W-:Y:S02]  /*15190*/  FMUL.FTZ R17, R141.reuse, R165 ;  /* 0x000000a58d117220 */ /* 0x040fe40000410000 */
[C---:B------:R-:W-:Y:S02]  /*151a0*/  FMUL.FTZ R32, R141.reuse, R112 ;  /* 0x000000708d207220 */ /* 0x040fe40000410000 */
[C---:B------:R-:W-:Y:S02]  /*151b0*/  FMUL.FTZ R33, R141.reuse, R113 ;  /* 0x000000718d217220 */ /* 0x040fe40000410000 */
[C---:B------:R-:W-:Y:S01]  /*151c0*/  FMUL.FTZ R48, R141.reuse, R124 ;  /* 0x0000007c8d307220 */ /* 0x040fe20000410000 */
[----:B------:R-:W-:Y:S01]  /*151d0*/  MOV R124, R64 ;  /* 0x00000040007c7202 */ /* 0x000fe20000000f00 */
[----:B------:R-:W-:Y:S02]  /*151e0*/  IMAD.MOV.U32 R165, RZ, RZ, R59 ;  /* 0x000000ffffa57224 */ /* 0x000fe400078e003b */
[C---:B------:R-:W-:Y:S02]  /*151f0*/  FMUL.FTZ R64, R141.reuse, R136 ;  /* 0x000000888d407220 */ /* 0x040fe40000410000 */
[C---:B------:R-:W-:Y:S02]  /*15200*/  FMUL.FTZ R68, R141.reuse, R68 ;  /* 0x000000448d447220 */ /* 0x040fe40000410000 */
[----:B------:R-:W-:Y:S02]  /*15210*/  FMUL.FTZ R69, R141, R69 ;  /* 0x000000458d457220 */ /* 0x000fe40000410000 */
[----:B-1----:R-:W-:Y:S01]  /*15220*/  FADD.FTZ R0, -R2, R147 ;  /* 0x0000009302007221 */ /* 0x002fe20000010100 */
[----:B------:R-:W-:Y:S01]  /*15230*/  FSEL R2, R142, RZ, P1 ;  /* 0x000000ff8e027208 */ /* 0x000fe20000800000 */
[----:B--2---:R-:W-:Y:S01]  /*15240*/  FMUL.FTZ R51, R140, R127 ;  /* 0x0000007f8c337220 */ /* 0x004fe20000410000 */
[----:B------:R-:W-:Y:S01]  /*15250*/  MOV R127, R252 ;  /* 0x000000fc007f7202 */ /* 0x000fe20000000f00 */
[----:B------:R-:W-:Y:S02]  /*15260*/  FMUL.FTZ R0, R0, c[0x0][0x2d0] ;  /* 0x0000b40000007a20 */ /* 0x000fe40000410000 */
[C---:B------:R-:W-:Y:S02]  /*15270*/  FMUL.FTZ R18, R140.reuse, R166 ;  /* 0x000000a68c127220 */ /* 0x040fe40000410000 */
[----:B------:R1:W2:Y:S01]  /*15280*/  MUFU.EX2 R3, R0 ;  /* 0x0000000000037308 */ /* 0x0002a20000000800 */
[----:B------:R-:W-:Y:S02]  /*15290*/  IMAD.MOV.U32 R166, RZ, RZ, R244 ;  /* 0x000000ffffa67224 */ /* 0x000fe400078e00f4 */
[C---:B------:R-:W-:Y:S02]  /*152a0*/  FMUL.FTZ R19, R140.reuse, R167 ;  /* 0x000000a78c137220 */ /* 0x040fe40000410000 */
[----:B------:R-:W-:Y:S02]  /*152b0*/  IMAD.MOV.U32 R167, RZ, RZ, R239 ;  /* 0x000000ffffa77224 */ /* 0x000fe400078e00ef */
[C---:B------:R-:W-:Y:S02]  /*152c0*/  FMUL.FTZ R6, R140.reuse, R154 ;  /* 0x0000009a8c067220 */ /* 0x040fe40000410000 */
[----:B------:R-:W-:Y:S02]  /*152d0*/  IMAD.MOV.U32 R154, RZ, RZ, R214 ;  /* 0x000000ffff9a7224 */ /* 0x000fe400078e00d6 */
[C---:B------:R-:W-:Y:S01]  /*152e0*/  FMUL.FTZ R50, R140.reuse, R126 ;  /* 0x0000007e8c327220 */ /* 0x040fe20000410000 */
[----:B------:R-:W-:Y:S01]  /*152f0*/  MOV R126, R212 ;  /* 0x000000d4007e7202 */ /* 0x000fe20000000f00 */
[C---:B------:R-:W-:Y:S02]  /*15300*/  FMUL.FTZ R7, R140.reuse, R155 ;  /* 0x0000009b8c077220 */ /* 0x040fe40000410000 */
[----:B------:R-:W-:Y:S02]  /*15310*/  IMAD.MOV.U32 R155, RZ, RZ, R181 ;  /* 0x000000ffff9b7224 */ /* 0x000fe400078e00b5 */
[C---:B------:R-:W-:Y:S02]  /*15320*/  FMUL.FTZ R34, R140.reuse, R114 ;  /* 0x000000728c227220 */ /* 0x040fe40000410000 */
[C---:B------:R-:W-:Y:S02]  /*15330*/  FMUL.FTZ R35, R140.reuse, R115 ;  /* 0x000000738c237220 */ /* 0x040fe40000410000 */
[----:B------:R-:W-:Y:S01]  /*15340*/  IMAD.MOV.U32 R147, RZ, RZ, R60 ;  /* 0x000000ffff937224 */ /* 0x000fe200078e003c */
[----:B------:R-:W-:Y:S01]  /*15350*/  LDSM.16.MT88.4 R112, [R222+0x500] ;  /* 0x00050000de70783b */ /* 0x000fe20000004200 */
[----:B------:R-:W-:Y:S02]  /*15360*/  FMUL.FTZ R70, R140, R70 ;  /* 0x000000468c467220 */ /* 0x000fe40000410000 */
[----:B-1----:R-:W-:Y:S02]  /*15370*/  FADD.FTZ R0, -R2, R148 ;  /* 0x0000009402007221 */ /* 0x002fe40000010100 */
[----:B------:R-:W-:Y:S01]  /*15380*/  FFMA.FTZ R2, R186, c[0x0][0x2d0], -R150 ;  /* 0x0000b400ba027a23 */ /* 0x000fe20000010896 */
[----:B------:R-:W-:Y:S01]  /*15390*/  MOV R186, R58 ;  /* 0x0000003a00ba7202 */ /* 0x000fe20000000f00 */
[----:B------:R-:W-:Y:S02]  /*153a0*/  FMUL.FTZ R0, R0, c[0x0][0x2d0] ;  /* 0x0000b40000007a20 */ /* 0x000fe40000410000 */
[----:B------:R1:W-:Y:S01]  /*153b0*/  MUFU.EX2 R44, R2 ;  /* 0x00000002002c7308 */ /* 0x0003e20000000800 */
[----:B------:R-:W-:Y:S01]  /*153c0*/  IMAD.MOV.U32 R148, RZ, RZ, R176 ;  /* 0x000000ffff947224 */ /* 0x000fe200078e00b0 */
[-C--:B------:R-:W-:Y:S01]  /*153d0*/  F2FP.BF16.PACK_AB R176, R214, R249.reuse ;  /* 0x000000f9d6b0723e */ /* 0x080fe200000010ff */
[C---:B--2---:R-:W-:Y:S01]  /*153e0*/  FMUL.FTZ R12, R3.reuse, R160 ;  /* 0x000000a0030c7220 */ /* 0x044fe20000410000 */
[----:B------:R-:W-:Y:S01]  /*153f0*/  MOV R160, R249 ;  /* 0x000000f900a07202 */ /* 0x000fe20000000f00 */
[C---:B------:R-:W-:Y:S01]  /*15400*/  FMUL.FTZ R13, R3.reuse, R161 ;  /* 0x000000a1030d7220 */ /* 0x040fe20000410000 */
[----:B------:R-:W-:Y:S01]  /*15410*/  F2FP.BF16.PACK_AB R181, R148, R155 ;  /* 0x0000009b94b5723e */ /* 0x000fe200000010ff */
[----:B------:R-:W-:Y:S02]  /*15420*/  IMAD.MOV.U32 R161, RZ, RZ, R247 ;  /* 0x000000ffffa17224 */ /* 0x000fe400078e00f7 */
[-C--:B------:R-:W-:Y:S01]  /*15430*/  HMMA.16816.F32.BF16 R4, R176, R20.reuse, R4 ;  /* 0x00000014b004723c */ /* 0x080fe20000041804 */
[----:B------:R-:W2:Y:S01]  /*15440*/  MUFU.EX2 R0, R0 ;  /* 0x0000000000007308 */ /* 0x000ea20000000800 */
[C---:B------:R-:W-:Y:S02]  /*15450*/  FMUL.FTZ R8, R3.reuse, R156 ;  /* 0x0000009c03087220 */ /* 0x040fe40000410000 */
[----:B------:R-:W-:Y:S02]  /*15460*/  IMAD.MOV.U32 R156, RZ, RZ, R219 ;  /* 0x000000ffff9c7224 */ /* 0x000fe400078e00db */
[C---:B------:R-:W-:Y:S02]  /*15470*/  FMUL.FTZ R9, R3.reuse, R157 ;  /* 0x0000009d03097220 */ /* 0x040fe40000410000 */
[----:B------:R-:W-:Y:S04]  /*15480*/  IMAD.MOV.U32 R157, RZ, RZ, R211 ;  /* 0x000000ffff9d7224 */ /* 0x000fe800078e00d3 */
[C---:B------:R-:W-:Y:S02]  /*15490*/  FMUL.FTZ R24, R3.reuse, R104 ;  /* 0x0000006803187220 */ /* 0x040fe40000410000 */
[----:B------:R-:W-:Y:S02]  /*154a0*/  FMUL.FTZ R25, R3, R105 ;  /* 0x0000006903197220 */ /* 0x000fe40000410000 */
[----:B-1----:R-:W-:Y:S01]  /*154b0*/  FFMA.FTZ R2, R187, c[0x0][0x2d0], -R150 ;  /* 0x0000b400bb027a23 */ /* 0x002fe20000010896 */
[----:B------:R-:W-:Y:S01]  /*154c0*/  MOV R187, R57 ;  /* 0x0000003900bb7202 */ /* 0x000fe20000000f00 */
[C---:B------:R-:W-:Y:S02]  /*154d0*/  FMUL.FTZ R28, R3.reuse, R108 ;  /* 0x0000006c031c7220 */ /* 0x040fe40000410000 */
[----:B------:R1:W-:Y:S01]  /*154e0*/  MUFU.EX2 R46, R2 ;  /* 0x00000002002e7308 */ /* 0x0003e20000000800 */
[C---:B------:R-:W-:Y:S02]  /*154f0*/  FMUL.FTZ R29, R3.reuse, R109 ;  /* 0x0000006d031d7220 */ /* 0x040fe40000410000 */
[C---:B------:R-:W-:Y:S02]  /*15500*/  FMUL.FTZ R40, R3.reuse, R120 ;  /* 0x0000007803287220 */ /* 0x040fe40000410000 */
[C---:B--2---:R-:W-:Y:S01]  /*15510*/  FMUL.FTZ R43, R0.reuse, R123 ;  /* 0x0000007b002b7220 */ /* 0x044fe20000410000 */
[----:B------:R-:W-:Y:S01]  /*15520*/  MOV R123, R44 ;  /* 0x0000002c007b7202 */ /* 0x000fe20000000f00 */
[----:B------:R-:W-:Y:S02]  /*15530*/  FMUL.FTZ R44, R3, R168 ;  /* 0x000000a8032c7220 */ /* 0x000fe40000410000 */
[C---:B------:R-:W-:Y:S02]  /*15540*/  FMUL.FTZ R10, R0.reuse, R158 ;  /* 0x0000009e000a7220 */ /* 0x040fe40000410000 */
[----:B------:R-:W-:Y:S02]  /*15550*/  IMAD.MOV.U32 R158, RZ, RZ, R251 ;  /* 0x000000ffff9e7224 */ /* 0x000fe400078e00fb */
[C---:B------:R-:W-:Y:S02]  /*15560*/  FMUL.FTZ R11, R0.reuse, R159 ;  /* 0x0000009f000b7220 */ /* 0x040fe40000410000 */
[----:B------:R-:W-:Y:S02]  /*15570*/  IMAD.MOV.U32 R159, RZ, RZ, R250 ;  /* 0x000000ffff9f7224 */ /* 0x000fe400078e00fa */
[C---:B------:R-:W-:Y:S02]  /*15580*/  FMUL.FTZ R14, R0.reuse, R162 ;  /* 0x000000a2000e7220 */ /* 0x040fe40000410000 */
[----:B------:R-:W-:Y:S01]  /*15590*/  IMAD.MOV.U32 R162, RZ, RZ, R246 ;  /* 0x000000ffffa27224 */ /* 0x000fe200078e00f6 */
[C---:B------:R-:W-:Y:S01]  /*155a0*/  HMMA.16816.F32.BF16 R8, R180.reuse, R20, R8 ;  /* 0x00000014b408723c */ /* 0x040fe20000041808 */
[C---:B------:R-:W-:Y:S01]  /*155b0*/  FMUL.FTZ R15, R0.reuse, R163 ;  /* 0x000000a3000f7220 */ /* 0x040fe20000410000 */
[----:B------:R-:W-:Y:S01]  /*155c0*/  MOV R163, R245 ;  /* 0x000000f500a37202 */ /* 0x000fe20000000f00 */
[----:B------:R-:W-:Y:S02]  /*155d0*/  FMUL.FTZ R26, R0, R106 ;  /* 0x0000006a001a7220 */ /* 0x000fe40000410000 */
[--C-:B-1----:R-:W-:Y:S02]  /*155e0*/  FFMA.FTZ R2, R188, c[0x0][0x2d0], -R151.reuse ;  /* 0x0000b400bc027a23 */ /* 0x102fe40000010897 */
[C---:B------:R-:W-:Y:S01]  /*155f0*/  FMUL.FTZ R20, R141.reuse, R100 ;  /* 0x000000648d147220 */ /* 0x040fe20000410000 */
[-C--:B------:R-:W-:Y:S01]  /*15600*/  HMMA.16816.F32.BF16 R12, R180, R22.reuse, R12 ;  /* 0x00000016b40c723c */ /* 0x080fe2000004180c */
[----:B------:R1:W2:Y:S03]  /*15610*/  MUFU.EX2 R45, R2 ;  /* 0x00000002002d7308 */ /* 0x0002a60000000800 */
[----:B------:R-:W-:Y:S02]  /*15620*/  FMUL.FTZ R21, R141, R101 ;  /* 0x000000658d157220 */ /* 0x000fe40000410000 */
[C---:B------:R-:W-:Y:S02]  /*15630*/  FMUL.FTZ R27, R0.reuse, R107 ;  /* 0x0000006b001b7220 */ /* 0x040fe40000410000 */
[C---:B------:R-:W-:Y:S01]  /*15640*/  HMMA.16816.F32.BF16 R16, R176.reuse, R22, R16 ;  /* 0x00000016b010723c */ /* 0x040fe20000041810 */
[C---:B------:R-:W-:Y:S01]  /*15650*/  FMUL.FTZ R30, R0.reuse, R110 ;  /* 0x0000006e001e7220 */ /* 0x040fe20000410000 */
[----:B------:R-:W-:Y:S02]  /*15660*/  LDSM.16.MT88.4 R104, [R221+0x2100] ;  /* 0x00210000dd68783b */ /* 0x000fe40000004200 */
[----:B------:R-:W-:Y:S02]  /*15670*/  FMUL.FTZ R31, R0, R111 ;  /* 0x0000006f001f7220 */ /* 0x000fe40000410000 */
[----:B------:R-:W-:Y:S02]  /*15680*/  FMUL.FTZ R41, R3, R121 ;  /* 0x0000007903297220 */ /* 0x000fe40000410000 */
[C---:B------:R-:W-:Y:S04]  /*15690*/  FMUL.FTZ R22, R140.reuse, R102 ;  /* 0x000000668c167220 */ /* 0x040fe80000410000 */
[----:B------:R-:W-:Y:S02]  /*156a0*/  FMUL.FTZ R23, R140, R103 ;  /* 0x000000678c177220 */ /* 0x000fe40000410000 */
[----:B------:R-:W3:Y:S01]  /*156b0*/  LDSM.16.MT88.4 R100, [R222+0x1100] ;  /* 0x00110000de64783b */ /* 0x000ee20000004200 */
[C---:B------:R-:W-:Y:S02]  /*156c0*/  FMUL.FTZ R42, R0.reuse, R122 ;  /* 0x0000007a002a7220 */ /* 0x040fe40000410000 */
[----:B-1----:R-:W-:Y:S01]  /*156d0*/  FFMA.FTZ R2, R189, c[0x0][0x2d0], -R151 ;  /* 0x0000b400bd027a23 */ /* 0x002fe20000010897 */
[----:B------:R-:W-:Y:S01]  /*156e0*/  MOV R189, R66 ;  /* 0x0000004200bd7202 */ /* 0x000fe20000000f00 */
[-C--:B------:R-:W-:Y:S01]  /*156f0*/  HMMA.16816.F32.BF16 R20, R176, R36.reuse, R20 ;  /* 0x00000024b014723c */ /* 0x080fe20000041814 */
[----:B--2---:R-:W-:Y:S02]  /*15700*/  IMAD.MOV.U32 R168, RZ, RZ, R45 ;  /* 0x000000ffffa87224 */ /* 0x004fe400078e002d */
[----:B------:R-:W-:Y:S02]  /*15710*/  FMUL.FTZ R45, R3, R169 ;  /* 0x000000a9032d7220 */ /* 0x000fe40000410000 */
[----:B------:R-:W-:Y:S02]  /*15720*/  IMAD.MOV.U32 R169, RZ, RZ, R46 ;  /* 0x000000ffffa97224 */ /* 0x000fe400078e002e */
[----:B------:R-:W-:Y:S01]  /*15730*/  FMUL.FTZ R46, R0, R170 ;  /* 0x000000aa002e7220 */ /* 0x000fe20000410000 */
[C---:B------:R-:W-:Y:S01]  /*15740*/  HMMA.16816.F32.BF16 R24, R180.reuse, R36, R24 ;  /* 0x00000024b418723c */ /* 0x040fe20000041818 */
[----:B------:R1:W2:Y:S03]  /*15750*/  MUFU.EX2 R170, R2 ;  /* 0x0000000200aa7308 */ /* 0x0002a60000000800 */
[----:B------:R-:W-:Y:S02]  /*15760*/  FMUL.FTZ R66, R140, R138 ;  /* 0x0000008a8c427220 */ /* 0x000fe40000410000 */
[C---:B------:R-:W-:Y:S02]  /*15770*/  FMUL.FTZ R47, R0.reuse, R171 ;  /* 0x000000ab002f7220 */ /* 0x040fe40000410000 */
[-C--:B------:R-:W-:Y:S01]  /*15780*/  HMMA.16816.F32.BF16 R28, R180, R38.reuse, R28 ;  /* 0x00000026b41c723c */ /* 0x080fe2000004181c */
[C---:B------:R-:W-:Y:S03]  /*15790*/  FMUL.FTZ R36, R141.reuse, R116 ;  /* 0x000000748d247220 */ /* 0x040fe60000410000 */
[----:B------:R-:W-:Y:S02]  /*157a0*/  FMUL.FTZ R37, R141, R117 ;  /* 0x000000758d257220 */ /* 0x000fe40000410000 */
[----:B------:R-:W-:Y:S02]  /*157b0*/  IMAD.MOV.U32 R122, RZ, RZ, R56 ;  /* 0x000000ffff7a7224 */ /* 0x000fe400078e0038 */
[C---:B------:R-:W-:Y:S01]  /*157c0*/  HMMA.16816.F32.BF16 R32, R176.reuse, R38, R32 ;  /* 0x00000026b020723c */ /* 0x040fe20000041820 */
[C---:B------:R-:W-:Y:S03]  /*157d0*/  FMUL.FTZ R56, R3.reuse, R132 ;  /* 0x0000008403387220 */ /* 0x040fe60000410000 */
[C---:B------:R-:W-:Y:S02]  /*157e0*/  FMUL.FTZ R57, R3.reuse, R133 ;  /* 0x0000008503397220 */ /* 0x040fe40000410000 */
[----:B------:R-:W-:Y:S02]  /*157f0*/  FMUL.FTZ R58, R0, R134 ;  /* 0x00000086003a7220 */ /* 0x000fe40000410000 */
[----:B------:R-:W-:Y:S04]  /*15800*/  FMUL.FTZ R38, R140, R118 ;  /* 0x000000768c267220 */ /* 0x000fe80000410000 */
[----:B-1----:R-:W-:Y:S01]  /*15810*/  FFMA.FTZ R2, R192, c[0x0][0x2d0], -R150 ;  /* 0x0000b400c0027a23 */ /* 0x002fe20000010896 */
[----:B------:R-:W-:Y:S01]  /*15820*/  MOV R192, R209 ;  /* 0x000000d100c07202 */ /* 0x000fe20000000f00 */
[----:B------:R-:W-:Y:S02]  /*15830*/  FMUL.FTZ R39, R140, R119 ;  /* 0x000000778c277220 */ /* 0x000fe40000410000 */
[----:B------:R1:W-:Y:S01]  /*15840*/  MUFU.EX2 R252, R2 ;  /* 0x0000000200fc7308 */ /* 0x0003e20000000800 */
[----:B------:R-:W-:Y:S01]  /*15850*/  LDSM.16.MT88.4 R116, [R221+0x1500] ;  /* 0x00150000dd74783b */ /* 0x000fe20000004200 */
[C---:B------:R-:W-:Y:S02]  /*15860*/  FMUL.FTZ R59, R0.reuse, R135 ;  /* 0x00000087003b7220 */ /* 0x040fe40000410000 */
[----:B------:R-:W-:Y:S01]  /*15870*/  IMAD.MOV.U32 R121, RZ, RZ, R62 ;  /* 0x000000ffff797224 */ /* 0x000fe200078e003e */
[-C--:B------:R-:W-:Y:S01]  /*15880*/  HMMA.16816.F32.BF16 R36, R176, R52.reuse, R36 ;  /* 0x00000034b024723c */ /* 0x080fe20000041824 */
[C---:B------:R-:W-:Y:S02]  /*15890*/  FMUL.FTZ R60, R3.reuse, R172 ;  /* 0x000000ac033c7220 */ /* 0x040fe40000410000 */
[----:B------:R-:W-:Y:S02]  /*158a0*/  FMUL.FTZ R61, R3, R173 ;  /* 0x000000ad033d7220 */ /* 0x000fe40000410000 */
[C---:B------:R-:W-:Y:S02]  /*158b0*/  FMUL.FTZ R62, R0.reuse, R174 ;  /* 0x000000ae003e7220 */ /* 0x040fe40000410000 */
[----:B------:R-:W-:Y:S01]  /*158c0*/  FMUL.FTZ R63, R0, R175 ;  /* 0x000000af003f7220 */ /* 0x000fe20000410000 */
[C---:B------:R-:W-:Y:S01]  /*158d0*/  HMMA.16816.F32.BF16 R40, R180.reuse, R52, R40 ;  /* 0x00000034b428723c */ /* 0x040fe20000041828 */
[----:B------:R-:W-:Y:S03]  /*158e0*/  IMAD.MOV.U32 R188, RZ, RZ, R67 ;  /* 0x000000ffffbc7224 */ /* 0x000fe600078e0043 */
[C---:B------:R-:W-:Y:S02]  /*158f0*/  FMUL.FTZ R67, R140.reuse, R139 ;  /* 0x0000008b8c437220 */ /* 0x040fe40000410000 */
[----:B------:R-:W-:Y:S02]  /*15900*/  IMAD.MOV.U32 R171, RZ, RZ, R65 ;  /* 0x000000ffffab7224 */ /* 0x000fe400078e0041 */
[-C--:B------:R-:W-:Y:S01]  /*15910*/  HMMA.16816.F32.BF16 R44, R180, R54.reuse, R44 ;  /* 0x00000036b42c723c */ /* 0x080fe2000004182c */
[----:B------:R-:W-:Y:S02]  /*15920*/  FMUL.FTZ R65, R141, R137 ;  /* 0x000000898d417220 */ /* 0x000fe40000410000 */
[----:B------:R-:W-:Y:S01]  /*15930*/  LDSM.16.MT88.4 R136, [R222+0x1d00] ;  /* 0x001d0000de88783b */ /* 0x000fe20000004200 */
[----:B-1----:R-:W-:Y:S02]  /*15940*/  FFMA.FTZ R2, R193, c[0x0][0x2d0], -R150 ;  /* 0x0000b400c1027a23 */ /* 0x002fe40000010896 */
[C---:B------:R-:W-:Y:S02]  /*15950*/  FMUL.FTZ R52, R141.reuse, R128 ;  /* 0x000000808d347220 */ /* 0x040fe40000410000 */
[C---:B------:R-:W-:Y:S01]  /*15960*/  HMMA.16816.F32.BF16 R48, R176.reuse, R54, R48 ;  /* 0x00000036b030723c */ /* 0x040fe20000041830 */
[----:B------:R1:W4:Y:S03]  /*15970*/  MUFU.EX2 R251, R2 ;  /* 0x0000000200fb7308 */ /* 0x0003260000000800 */
[----:B------:R-:W-:Y:S02]  /*15980*/  FMUL.FTZ R53, R141, R129 ;  /* 0x000000818d357220 */ /* 0x000fe40000410000 */
[C---:B------:R-:W-:Y:S02]  /*15990*/  FMUL.FTZ R71, R140.reuse, R71 ;  /* 0x000000478c477220 */ /* 0x040fe40000410000 */
[C---:B------:R-:W-:Y:S04]  /*159a0*/  FMUL.FTZ R54, R140.reuse, R130 ;  /* 0x000000828c367220 */ /* 0x040fe80000410000 */
[----:B------:R-:W-:Y:S02]  /*159b0*/  FMUL.FTZ R55, R140, R131 ;  /* 0x000000838c377220 */ /* 0x000fe40000410000 */
[C---:B------:R-:W-:Y:S02]  /*159c0*/  FMUL.FTZ R72, R3.reuse, R72 ;  /* 0x0000004803487220 */ /* 0x040fe40000410000 */
[C---:B------:R-:W-:Y:S02]  /*159d0*/  FMUL.FTZ R73, R3.reuse, R73 ;  /* 0x0000004903497220 */ /* 0x040fe40000410000 */
[C---:B------:R-:W-:Y:S01]  /*159e0*/  FMUL.FTZ R74, R0.reuse, R74 ;  /* 0x0000004a004a7220 */ /* 0x040fe20000410000 */
[-C--:B---3--:R-:W-:Y:S01]  /*159f0*/  HMMA.16816.F32.BF16 R52, R176, R100.reuse, R52 ;  /* 0x00000064b034723c */ /* 0x088fe20000041834 */
[----:B------:R-:W-:Y:S02]  /*15a00*/  FMUL.FTZ R75, R0, R75 ;  /* 0x0000004b004b7220 */ /* 0x000fe40000410000 */
[C---:B------:R-:W-:Y:S02]  /*15a10*/  FMUL.FTZ R76, R3.reuse, R76 ;  /* 0x0000004c034c7220 */ /* 0x040fe40000410000 */
[----:B------:R-:W-:Y:S02]  /*15a20*/  FMUL.FTZ R77, R3, R77 ;  /* 0x0000004d034d7220 */ /* 0x000fe40000410000 */
[--C-:B-1----:R-:W-:Y:S01]  /*15a30*/  FFMA.FTZ R2, R196, c[0x0][0x2d0], -R151.reuse ;  /* 0x0000b400c4027a23 */ /* 0x102fe20000010897 */
[C---:B------:R-:W-:Y:S01]  /*15a40*/  HMMA.16816.F32.BF16 R56, R180.reuse, R100, R56 ;  /* 0x00000064b438723c */ /* 0x040fe20000041838 */
[C---:B------:R-:W-:Y:S02]  /*15a50*/  FMUL.FTZ R78, R0.reuse, R78 ;  /* 0x0000004e004e7220 */ /* 0x040fe40000410000 */
[----:B------:R1:W-:Y:S01]  /*15a60*/  MUFU.EX2 R250, R2 ;  /* 0x0000000200fa7308 */ /* 0x0003e20000000800 */
[----:B------:R-:W-:Y:S02]  /*15a70*/  FMUL.FTZ R79, R0, R79 ;  /* 0x0000004f004f7220 */ /* 0x000fe40000410000 */
[C---:B------:R-:W-:Y:S02]  /*15a80*/  FMUL.FTZ R80, R141.reuse, R80 ;  /* 0x000000508d507220 */ /* 0x040fe40000410000 */
[-C--:B------:R-:W-:Y:S01]  /*15a90*/  HMMA.16816.F32.BF16 R60, R180, R102.reuse, R60 ;  /* 0x00000066b43c723c */ /* 0x080fe2000004183c */
[----:B------:R-:W-:Y:S03]  /*15aa0*/  FMUL.FTZ R81, R141, R81 ;  /* 0x000000518d517220 */ /* 0x000fe60000410000 */
[C---:B------:R-:W-:Y:S02]  /*15ab0*/  FMUL.FTZ R82, R140.reuse, R82 ;  /* 0x000000528c527220 */ /* 0x040fe40000410000 */
[----:B------:R-:W-:Y:S02]  /*15ac0*/  FMUL.FTZ R83, R140, R83 ;  /* 0x000000538c537220 */ /* 0x000fe40000410000 */
[C---:B------:R-:W-:Y:S01]  /*15ad0*/  HMMA.16816.F32.BF16 R64, R176.reuse, R102, R64 ;  /* 0x00000066b040723c */ /* 0x040fe20000041840 */
[----:B------:R-:W3:Y:S03]  /*15ae0*/  LDSM.16.MT88.4 R100, [R222+0x2100] ;  /* 0x00210000de64783b */ /* 0x000ee60000004200 */
[C---:B------:R-:W-:Y:S02]  /*15af0*/  FMUL.FTZ R88, R3.reuse, R88 ;  /* 0x0000005803587220 */ /* 0x040fe40000410000 */
[----:B------:R-:W-:Y:S02]  /*15b00*/  FMUL.FTZ R89, R3, R89 ;  /* 0x0000005903597220 */ /* 0x000fe40000410000 */
[-C--:B------:R-:W-:Y:S01]  /*15b10*/  HMMA.16816.F32.BF16 R68, R176, R104.reuse, R68 ;  /* 0x00000068b044723c */ /* 0x080fe20000041844 */
[C---:B------:R-:W-:Y:S03]  /*15b20*/  FMUL.FTZ R90, R0.reuse, R90 ;  /* 0x0000005a005a7220 */ /* 0x040fe60000410000 */
[----:B-1----:R-:W-:Y:S02]  /*15b30*/  FFMA.FTZ R2, R197, c[0x0][0x2d0], -R151 ;  /* 0x0000b400c5027a23 */ /* 0x002fe40000010897 */
[C---:B------:R-:W-:Y:S02]  /*15b40*/  FMUL.FTZ R91, R0.reuse, R91 ;  /* 0x0000005b005b7220 */ /* 0x040fe40000410000 */
[C---:B------:R-:W-:Y:S01]  /*15b50*/  HMMA.16816.F32.BF16 R72, R180.reuse, R104, R72 ;  /* 0x00000068b448723c */ /* 0x040fe20000041848 */
[----:B------:R1:W1:Y:S03]  /*15b60*/  MUFU.EX2 R249, R2 ;  /* 0x0000000200f97308 */ /* 0x0002660000000800 */
[C---:B------:R-:W-:Y:S02]  /*15b70*/  FMUL.FTZ R92, R3.reuse, R92 ;  /* 0x0000005c035c7220 */ /* 0x040fe40000410000 */
[----:B------:R-:W-:Y:S02]  /*15b80*/  FMUL.FTZ R93, R3, R93 ;  /* 0x0000005d035d7220 */ /* 0x000fe40000410000 */
[-C--:B------:R-:W-:Y:S01]  /*15b90*/  HMMA.16816.F32.BF16 R76, R180, R106.reuse, R76 ;  /* 0x0000006ab44c723c */ /* 0x080fe2000004184c */
[C---:B------:R-:W-:Y:S03]  /*15ba0*/  FMUL.FTZ R94, R0.reuse, R94 ;  /* 0x0000005e005e7220 */ /* 0x040fe60000410000 */
[----:B------:R-:W-:Y:S02]  /*15bb0*/  FMUL.FTZ R95, R0, R95 ;  /* 0x0000005f005f7220 */ /* 0x000fe40000410000 */
[----:B------:R-:W-:Y:S02]  /*15bc0*/  IMAD.MOV.U32 R128, RZ, RZ, R154 ;  /* 0x000000ffff807224 */ /* 0x000fe400078e009a */
[C---:B------:R-:W-:Y:S01]  /*15bd0*/  HMMA.16816.F32.BF16 R80, R176.reuse, R106, R80 ;  /* 0x0000006ab050723c */ /* 0x040fe20000041850 */
[C---:B------:R-:W-:Y:S01]  /*15be0*/  FMUL.FTZ R84, R141.reuse, R84 ;  /* 0x000000548d547220 */ /* 0x040fe20000410000 */
[----:B------:R-:W4:Y:S02]  /*15bf0*/  LDSM.16.MT88.4 R104, [R221+0x500] ;  /* 0x00050000dd68783b */ /* 0x000f240000004200 */
[C---:B------:R-:W-:Y:S02]  /*15c00*/  FMUL.FTZ R85, R141.reuse, R85 ;  /* 0x000000558d557220 */ /* 0x040fe40000410000 */
[C---:B------:R-:W-:Y:S02]  /*15c10*/  FMUL.FTZ R86, R140.reuse, R86 ;  /* 0x000000568c567220 */ /* 0x040fe40000410000 */
[----:B------:R-:W-:Y:S04]  /*15c20*/  FMUL.FTZ R87, R140, R87 ;  /* 0x000000578c577220 */ /* 0x000fe80000410000 */
[----:B-1----:R-:W-:Y:S02]  /*15c30*/  FFMA.FTZ R2, R190, c[0x0][0x2d0], -R184 ;  /* 0x0000b400be027a23 */ /* 0x002fe400000108b8 */
[C---:B------:R-:W-:Y:S01]  /*15c40*/  FMUL.FTZ R96, R141.reuse, R96 ;  /* 0x000000608d607220 */ /* 0x040fe20000410000 */
[-C--:B---3--:R-:W-:Y:S01]  /*15c50*/  HMMA.16816.F32.BF16 R84, R176, R100.reuse, R84 ;  /* 0x00000064b054723c */ /* 0x088fe20000041854 */
[----:B------:R1:W-:Y:S01]  /*15c60*/  MUFU.EX2 R247, R2 ;  /* 0x0000000200f77308 */ /* 0x0003e20000000800 */
[----:B------:R-:W-:Y:S02]  /*15c70*/  FMUL.FTZ R97, R141, R97 ;  /* 0x000000618d617220 */ /* 0x000fe40000410000 */
[C---:B------:R-:W-:Y:S02]  /*15c80*/  FMUL.FTZ R98, R140.reuse, R98 ;  /* 0x000000628c627220 */ /* 0x040fe40000410000 */
[----:B------:R-:W-:Y:S02]  /*15c90*/  FMUL.FTZ R99, R140, R99 ;  /* 0x000000638c637220 */ /* 0x000fe40000410000 */
[C---:B------:R-:W-:Y:S01]  /*15ca0*/  HMMA.16816.F32.BF16 R88, R180.reuse, R100, R88 ;  /* 0x00000064b458723c */ /* 0x040fe20000041858 */
[----:B------:R-:W-:Y:S04]  /*15cb0*/  FFMA.FTZ R120, R210, c[0x0][0x2d0], -R150 ;  /* 0x0000b400d2787a23 */ /* 0x000fe80000010896 */
[----:B------:R-:W-:Y:S02]  /*15cc0*/  MUFU.EX2 R210, R120 ;  /* 0x0000007800d27308 */ /* 0x000fe40000000800 */
[----:B------:R-:W-:Y:S01]  /*15cd0*/  F2FP.BF16.PACK_AB R100, R169, R123 ;  /* 0x0000007ba964723e */ /* 0x000fe200000010ff */
[-C--:B------:R-:W-:Y:S01]  /*15ce0*/  HMMA.16816.F32.BF16 R92, R180, R102.reuse, R92 ;  /* 0x00000066b45c723c */ /* 0x080fe2000004185c */
[----:B------:R-:W-:Y:S03]  /*15cf0*/  LDSM.16.MT88.4 R180, [R221+0x2d00] ;  /* 0x002d0000ddb4783b */ /* 0x000fe60000004200 */
[----:B--2---:R-:W-:Y:S04]  /*15d00*/  F2FP.BF16.PACK_AB R101, R170, R168 ;  /* 0x000000a8aa65723e */ /* 0x004fe800000010ff */
[----:B------:R-:W-:Y:S01]  /*15d10*/  HMMA.16816.F32.BF16 R96, R176, R102, R96 ;  /* 0x00000066b060723c */ /* 0x000fe20000041860 */
[--C-:B-1----:R-:W-:Y:S04]  /*15d20*/  FFMA.FTZ R2, R191, c[0x0][0x2d0], -R184.reuse ;  /* 0x0000b400bf027a23 */ /* 0x102fe800000108b8 */
[----:B------:R1:W2:Y:S02]  /*15d30*/  MUFU.EX2 R246, R2 ;  /* 0x0000000200f67308 */ /* 0x0002a40000000800 */
[----:B----4-:R-:W-:Y:S02]  /*15d40*/  F2FP.BF16.PACK_AB R102, R251, R252 ;  /* 0x000000fcfb66723e */ /* 0x010fe400000010ff */
[----:B------:R-:W-:Y:S07]  /*15d50*/  F2FP.BF16.PACK_AB R103, R249, R250 ;  /* 0x000000faf967723e */ /* 0x000fee00000010ff */
[-C--:B------:R-:W-:Y:S01]  /*15d60*/  HMMA.16816.F32.BF16 R4, R100, R104.reuse, R4 ;  /* 0x000000686404723c */ /* 0x080fe20000041804 */
[--C-:B-1----:R-:W-:Y:S01]  /*15d70*/  FFMA.FTZ R2, R194, c[0x0][0x2d0], -R184.reuse ;  /* 0x0000b400c2027a23 */ /* 0x102fe200000108b8 */
[----:B--2---:R-:W-:Y:S03]  /*15d80*/  F2FP.BF16.PACK_AB R108, R246, R247 ;  /* 0x000000f7f66c723e */ /* 0x004fe600000010ff */
        /* <DEDUP_REMOVED lines=49> */
[----:B------:R-:W-:Y:S01]  /*160a0*/  MOV R242, R170 ;  /* 0x000000aa00f27202 */ /* 0x000fe20000000f00 */
[----:B------:R-:W-:Y:S03]  /*160b0*/  IMAD.MOV.U32 R170, RZ, RZ, R152 ;  /* 0x000000ffffaa7224 */ /* 0x000fe600078e0098 */
[C---:B------:R-:W-:Y:S01]  /*160c0*/  HMMA.16816.F32.BF16 R80, R100.reuse, R114, R80 ;  /* 0x000000726450723c */ /* 0x040fe20000041850 */
[----:B------:R2:W-:Y:S01]  /*160d0*/  MUFU.EX2 R207, R2 ;  /* 0x0000000200cf7308 */ /* 0x0005e20000000800 */
[----:B------:R-:W4:Y:S06]  /*160e0*/  LDSM.16.MT88.4 R112, [R222+0x900] ;  /* 0x00090000de70783b */ /* 0x000f2c0000004200 */
[-C--:B---3--:R-:W-:Y:S08]  /*160f0*/  HMMA.16816.F32.BF16 R84, R100, R116.reuse, R84 ;  /* 0x000000746454723c */ /* 0x088ff00000041854 */
[C---:B------:R-:W-:Y:S08]  /*16100*/  HMMA.16816.F32.BF16 R88, R108.reuse, R116, R88 ;  /* 0x000000746c58723c */ /* 0x040ff00000041858 */
[-C--:B------:R-:W-:Y:S01]  /*16110*/  HMMA.16816.F32.BF16 R92, R108, R118.reuse, R92 ;  /* 0x000000766c5c723c */ /* 0x080fe2000004185c */
[----:B--2---:R-:W-:Y:S03]  /*16120*/  FFMA.FTZ R2, R243, c[0x0][0x2d0], -R151 ;  /* 0x0000b400f3027a23 */ /* 0x004fe60000010897 */
[----:B------:R-:W-:Y:S01]  /*16130*/  IMAD.MOV.U32 R243, RZ, RZ, R169 ;  /* 0x000000fffff37224 */ /* 0x000fe200078e00a9 */
[----:B------:R2:W3:Y:S01]  /*16140*/  MUFU.EX2 R206, R2 ;  /* 0x0000000200ce7308 */ /* 0x0004e20000000800 */
[----:B------:R-:W-:Y:S02]  /*16150*/  MOV R169, R148 ;  /* 0x0000009400a97202 */ /* 0x000fe40000000f00 */
[----:B------:R-:W-:Y:S01]  /*16160*/  HMMA.16816.F32.BF16 R96, R100, R118, R96 ;  /* 0x000000766460723c */ /* 0x000fe20000041860 */
[----:B------:R-:W4:Y:S06]  /*16170*/  LDSM.16.MT88.4 R116, [R221+0x1900] ;  /* 0x00190000dd74783b */ /* 0x000f2c0000004200 */
[----:B------:R-:W-:Y:S02]  /*16180*/  F2FP.BF16.PACK_AB R100, R213, R212 ;  /* 0x000000d4d564723e */ /* 0x000fe400000010ff */
[----:B------:R-:W-:Y:S03]  /*16190*/  F2FP.BF16.PACK_AB R101, R211, R209 ;  /* 0x000000d1d365723e */ /* 0x000fe600000010ff */
[----:B------:R-:W-:Y:S01]  /*161a0*/  F2FP.BF16.PACK_AB R102, R210, R208 ;  /* 0x000000d0d266723e */ /* 0x000fe200000010ff */
[--C-:B--2---:R-:W-:Y:S01]  /*161b0*/  FFMA.FTZ R2, R202, c[0x0][0x2d0], -R184.reuse ;  /* 0x0000b400ca027a23 */ /* 0x104fe200000108b8 */
[----:B---3--:R-:W-:Y:S03]  /*161c0*/  F2FP.BF16.PACK_AB R103, R206, R207 ;  /* 0x000000cfce67723e */ /* 0x008fe600000010ff */
[----:B------:R2:W3:Y:S04]  /*161d0*/  MUFU.EX2 R205, R2 ;  /* 0x0000000200cd7308 */ /* 0x0004e80000000800 */
[-C--:B-1----:R-:W-:Y:S01]  /*161e0*/  HMMA.16816.F32.BF16 R4, R100, R104.reuse, R4 ;  /* 0x000000686404723c */ /* 0x082fe20000041804 */
[----:B--2---:R-:W-:Y:S01]  /*161f0*/  FFMA.FTZ R2, R216, c[0x0][0x2d0], -R185 ;  /* 0x0000b400d8027a23 */ /* 0x004fe200000108b9 */
[----:B---3--:R-:W-:Y:S02]  /*16200*/  F2FP.BF16.PACK_AB R108, R204, R205 ;  /* 0x000000cdcc6c723e */ /* 0x008fe400000010ff */
[----:B------:R-:W-:Y:S02]  /*16210*/  MOV R216, R168 ;  /* 0x000000a800d87202 */ /* 0x000fe40000000f00 */
[----:B------:R1:W-:Y:S01]  /*16220*/  MUFU.EX2 R203, R2 ;  /* 0x0000000200cb7308 */ /* 0x0003e20000000800 */
[----:B------:R-:W-:Y:S02]  /*16230*/  IMAD.MOV.U32 R168, RZ, RZ, R143 ;  /* 0x000000ffffa87224 */ /* 0x000fe400078e008f */
[----:B-1----:R-:W-:Y:S03]  /*16240*/  FFMA.FTZ R2, R218, c[0x0][0x2d0], -R185 ;  /* 0x0000b400da027a23 */ /* 0x002fe600000108b9 */
[----:B------:R-:W-:Y:S01]  /*16250*/  IMAD.MOV.U32 R218, RZ, RZ, R123 ;  /* 0x000000ffffda7224 */ /* 0x000fe200078e007b */
[----:B------:R-:W-:Y:S03]  /*16260*/  MOV R123, R155 ;  /* 0x0000009b007b7202 */ /* 0x000fe60000000f00 */
[----:B------:R1:W2:Y:S02]  /*16270*/  MUFU.EX2 R201, R2 ;  /* 0x0000000200c97308 */ /* 0x0002a40000000800 */
[--C-:B-1----:R-:W-:Y:S01]  /*16280*/  FFMA.FTZ R2, R217, c[0x0][0x2d0], -R184.reuse ;  /* 0x0000b400d9027a23 */ /* 0x102fe200000108b8 */
[----:B--2---:R-:W-:Y:S07]  /*16290*/  F2FP.BF16.PACK_AB R109, R201, R203 ;  /* 0x000000cbc96d723e */ /* 0x004fee00000010ff */
[----:B------:R1:W-:Y:S02]  /*162a0*/  MUFU.EX2 R202, R2 ;  /* 0x0000000200ca7308 */ /* 0x0003e40000000800 */
[----:B-1----:R-:W-:Y:S08]  /*162b0*/  FFMA.FTZ R2, R238, c[0x0][0x2d0], -R184 ;  /* 0x0000b400ee027a23 */ /* 0x002ff000000108b8 */
[----:B------:R1:W2:Y:S02]  /*162c0*/  MUFU.EX2 R200, R2 ;  /* 0x0000000200c87308 */ /* 0x0002a40000000800 */
[--C-:B-1----:R-:W-:Y:S01]  /*162d0*/  FFMA.FTZ R2, R237, c[0x0][0x2d0], -R185.reuse ;  /* 0x0000b400ed027a23 */ /* 0x102fe200000108b9 */
[----:B--2---:R-:W-:Y:S02]  /*162e0*/  F2FP.BF16.PACK_AB R110, R200, R202 ;  /* 0x000000cac86e723e */ /* 0x004fe400000010ff */
[----:B------:R-:W-:Y:S05]  /*162f0*/  MOV R237, R163 ;  /* 0x000000a300ed7202 */ /* 0x000fea0000000f00 */
[----:B------:R1:W-:Y:S01]  /*16300*/  MUFU.EX2 R199, R2 ;  /* 0x0000000200c77308 */ /* 0x0003e20000000800 */
[----:B------:R-:W-:Y:S01]  /*16310*/  MOV R163, R159 ;  /* 0x0000009f00a37202 */ /* 0x000fe20000000f00 */
        /* <DEDUP_REMOVED lines=31> */
[--C-:B---3--:R-:W-:Y:S02]  /*16510*/  FFMA.FTZ R2, R124, c[0x0][0x2d0], -R150.reuse ;  /* 0x0000b4007c027a23 */ /* 0x108fe40000010896 */
[----:B------:R-:W-:Y:S01]  /*16520*/  LDSM.16.MT88.4 R124, [R221+0x1d00] ;  /* 0x001d0000dd7c783b */ /* 0x000fe20000004200 */
[----:B------:R-:W-:Y:S01]  /*16530*/  FFMA.FTZ R150, R171, c[0x0][0x2d0], -R150 ;  /* 0x0000b400ab967a23 */ /* 0x000fe20000010896 */
[----:B------:R2:W-:Y:S01]  /*16540*/  MUFU.EX2 R194, R2 ;  /* 0x0000000200c27308 */ /* 0x0005e20000000800 */
[----:B------:R-:W-:Y:S02]  /*16550*/  IMAD.MOV.U32 R171, RZ, RZ, R121 ;  /* 0x000000ffffab7224 */ /* 0x000fe400078e0079 */
[C---:B------:R-:W-:Y:S01]  /*16560*/  HMMA.16816.F32.BF16 R64, R100.reuse, R106, R64 ;  /* 0x0000006a6440723c */ /* 0x040fe20000041840 */
[----:B------:R-:W-:Y:S04]  /*16570*/  IMAD.MOV.U32 R121, RZ, RZ, R166 ;  /* 0x000000ffff797224 */ /* 0x000fe800078e00a6 */
[----:B------:R-:W-:Y:S01]  /*16580*/  IMAD.MOV.U32 R238, RZ, RZ, R121 ;  /* 0x000000ffffee7224 */ /* 0x000fe200078e0079 */
[----:B------:R-:W-:Y:S01]  /*16590*/  MOV R121, R161 ;  /* 0x000000a100797202 */ /* 0x000fe20000000f00 */
[----:B------:R-:W3:Y:S01]  /*165a0*/  MUFU.EX2 R192, R150 ;  /* 0x0000009600c07308 */ /* 0x000ee20000000800 */
[-C--:B-1----:R-:W-:Y:S01]  /*165b0*/  HMMA.16816.F32.BF16 R68, R100, R112.reuse, R68 ;  /* 0x000000706444723c */ /* 0x082fe20000041844 */
[----:B------:R-:W-:Y:S07]  /*165c0*/  MOV R161, R157 ;  /* 0x0000009d00a17202 */ /* 0x000fee0000000f00 */
        /* <DEDUP_REMOVED lines=15> */
[----:B------:R-:W-:Y:S03]  /*166c0*/  MOV R217, R122 ;  /* 0x0000007a00d97202 */ /* 0x000fe60000000f00 */
        /* <DEDUP_REMOVED lines=17> */
[--C-:B-1----:R-:W-:Y:S01]  /*167e0*/  FFMA.FTZ R2, R171, c[0x0][0x2d0], -R185.reuse ;  /* 0x0000b400ab027a23 */ /* 0x102fe200000108b9 */
[----:B------:R-:W-:Y:S01]  /*167f0*/  MOV R171, R153 ;  /* 0x0000009900ab7202 */ /* 0x000fe20000000f00 */
        /* <DEDUP_REMOVED lines=10> */
[----:B------:R-:W-:Y:S01]  /*168a0*/  IMAD.MOV.U32 R9, RZ, RZ, R162 ;  /* 0x000000ffff097224 */ /* 0x000fe200078e00a2 */
[----:B------:R-:W-:Y:S01]  /*168b0*/  MOV R8, R163 ;  /* 0x000000a300087202 */ /* 0x000fe20000000f00 */
[----:B------:R-:W-:Y:S03]  /*168c0*/  IMAD.MOV.U32 R11, RZ, RZ, R160 ;  /* 0x000000ffff0b7224 */ /* 0x000fe600078e00a0 */
[----:B------:R-:W-:Y:S02]  /*168d0*/  MOV R10, R161 ;  /* 0x000000a1000a7202 */ /* 0x000fe40000000f00 */
[-C--:B------:R-:W-:Y:S07]  /*168e0*/  HMMA.16816.F32.BF16 R160, R176, R166.reuse, R12 ;  /* 0x000000a6b0a0723c */ /* 0x080fee000004180c */
[----:B------:R-:W-:Y:S01]  /*168f0*/  MOV R14, R170 ;  /* 0x000000aa000e7202 */ /* 0x000fe20000000f00 */
[C---:B------:R-:W-:Y:S01]  /*16900*/  HMMA.16816.F32.BF16 R164, R148.reuse, R166, R16 ;  /* 0x000000a694a4723c */ /* 0x040fe20000041810 */
[----:B------:R-:W3:Y:S03]  /*16910*/  LDL.LU R16, [R1+0x1c] ;  /* 0x00001c0001107983 */ /* 0x000ee60000300800 */
[----:B------:R-:W-:Y:S01]  /*16920*/  IMAD.MOV.U32 R15, RZ, RZ, R169 ;  /* 0x000000ffff0f7224 */ /* 0x000fe200078e00a9 */
[----:B------:R-:W3:Y:S01]  /*16930*/  LDL.LU R18, [R1+0x20] ;  /* 0x0000200001127983 */ /* 0x000ee20000300800 */
[----:B------:R-:W-:Y:S01]  /*16940*/  IMAD.MOV.U32 R13, RZ, RZ, R171 ;  /* 0x000000ffff0d7224 */ /* 0x000fe200078e00ab */
[----:B------:R-:W-:Y:S01]  /*16950*/  MOV R17, R168 ;  /* 0x000000a800117202 */ /* 0x000fe20000000f00 */
[-C--:B------:R-:W-:Y:S01]  /*16960*/  HMMA.16816.F32.BF16 R100, R148, R112.reuse, R20 ;  /* 0x000000709464723c */ /* 0x080fe20000041814 */
[----:B------:R-:W3:Y:S03]  /*16970*/  LDL.LU R22, [R1+0x18] ;  /* 0x0000180001167983 */ /* 0x000ee60000300800 */
[----:B------:R-:W-:Y:S01]  /*16980*/  IMAD.MOV.U32 R19, RZ, RZ, R123 ;  /* 0x000000ffff137224 */ /* 0x000fe200078e007b */
[----:B------:R-:W-:Y:S02]  /*16990*/  MOV R12, R128 ;  /* 0x00000080000c7202 */ /* 0x000fe40000000f00 */
[----:B------:R-:W-:Y:S01]  /*169a0*/  MOV R21, R122 ;  /* 0x0000007a00157202 */ /* 0x000fe20000000f00 */
[C---:B------:R-:W-:Y:S01]  /*169b0*/  HMMA.16816.F32.BF16 R104, R176.reuse, R112, R24 ;  /* 0x00000070b068723c */ /* 0x040fe20000041818 */
[----:B------:R-:W-:Y:S07]  /*169c0*/  IMAD.MOV.U32 R23, RZ, RZ, R121 ;  /* 0x000000ffff177224 */ /* 0x000fee00078e0079 */
        /* <DEDUP_REMOVED lines=93> */
.L_x_1684:
[----:B------:R-:W-:-:S13]  /*16fa0*/  ISETP.GE.AND P0, PT, R216, RZ, PT ;  /* 0x000000ffd800720c */ /* 0x000fda0003f06270 */
[----:B------:R-:W-:Y:S05]  /*16fb0*/  @!P0 BRA `(.L_x_1688) ;  /* 0x0000330000008947 */ /* 0x000fea0003800000 */
[----:B-1----:R-:W2:Y:S04]  /*16fc0*/  LDL.LU R3, [R1+0x48] ;  /* 0x0000480001037983 */ /* 0x002ea80000300800 */
[----:B------:R-:W2:Y:S04]  /*16fd0*/  LDL.LU R0, [R1+0x14] ;  /* 0x0000140001007983 */ /* 0x000ea80000300800 */
[----:B------:R-:W3:Y:S04]  /*16fe0*/  LDL R6, [R1+0x38] ;  /* 0x0000380001067983 */ /* 0x000ee80000100800 */
[----:B------:R-:W3:Y:S04]  /*16ff0*/  LDL R5, [R1+0x2c] ;  /* 0x00002c0001057983 */ /* 0x000ee80000100800 */
[----:B------:R-:W4:Y:S04]  /*17000*/  LDL R4, [R1+0x44] ;  /* 0x0000440001047983 */ /* 0x000f280000100800 */
[----:B------:R-:W4:Y:S01]  /*17010*/  LDL R2, [R1+0x3c] ;  /* 0x00003c0001027983 */ /* 0x000f220000100800 */
[----:B------:R-:W-:Y:S01]  /*17020*/  IMAD.MOV.U32 R147, RZ, RZ, R142 ;  /* 0x000000ffff937224 */ /* 0x000fe200078e008e */
[----:B------:R-:W-:Y:S01]  /*17030*/  MOV R140, R144 ;  /* 0x00000090008c7202 */ /* 0x000fe20000000f00 */
[----:B------:R-:W-:Y:S01]  /*17040*/  ULDC UR5, c[0x0][0x210] ;  /* 0x0000840000057ab9 */ /* 0x000fe20000000800 */
[----:B------:R-:W-:Y:S01]  /*17050*/  IADD3 R217, R248, 0x100, RZ ;  /* 0x00000100f8d97810 */ /* 0x000fe20007ffe0ff */
[----:B------:R-:W-:-:S02]  /*17060*/  ULDC UR4, c[0x0][0x1e8] ;  /* 0x00007a0000047ab9 */ /* 0x000fc40000000800 */
[----:B------:R-:W-:Y:S02]  /*17070*/  UIMAD UR5, UR11, UR5, URZ ;  /* 0x000000050b0572a4 */ /* 0x000fe4000f8e023f */
[----:B------:R-:W-:Y:S01]  /*17080*/  UIMAD UR4, UR11, UR4, URZ ;  /* 0x000000040b0472a4 */ /* 0x000fe2000f8e023f */
[C---:B--2---:R-:W-:Y:S01]  /*17090*/  SHF.L.U64.HI R219, R0.reuse, 0x1, R3 ;  /* 0x0000000100db7819 */ /* 0x044fe20000010203 */
[----:B------:R-:W-:Y:S01]  /*170a0*/  IMAD.SHL.U32 R218, R0, 0x2, RZ ;  /* 0x0000000200da7824 */ /* 0x000fe200078e00ff */
[----:B------:R-:W-:Y:S01]  /*170b0*/  MOV R0, R146 ;  /* 0x0000009200007202 */ /* 0x000fe20000000f00 */
[----:B------:R-:W-:Y:S01]  /*170c0*/  IMAD.MOV.U32 R3, RZ, RZ, R145 ;  /* 0x000000ffff037224 */ /* 0x000fe200078e0091 */
[C---:B---3--:R-:W-:Y:S01]  /*170d0*/  SHF.L.U64.HI R247, R5.reuse, 0x1, R6 ;  /* 0x0000000105f77819 */ /* 0x048fe20000010206 */
[----:B------:R-:W-:Y:S01]  /*170e0*/  IMAD.SHL.U32 R246, R5, 0x2, RZ ;  /* 0x0000000205f67824 */ /* 0x000fe200078e00ff */
[C---:B----4-:R-:W-:Y:S02]  /*170f0*/  SHF.L.U64.HI R245, R2.reuse, 0x1, R4 ;  /* 0x0000000102f57819 */ /* 0x050fe40000010204 */
[----:B------:R-:W-:Y:S01]  /*17100*/  SHF.L.U32 R244, R2, 0x1, RZ ;  /* 0x0000000102f47819 */ /* 0x000fe200000006ff */
[----:B------:R-:W-:Y:S05]  /*17110*/  BRA `(.L_x_1689) ;  /* 0x000003e000007947 */ /* 0x000fea0003800000 */
.L_x_1691:
[----:B------:R-:W2:Y:S01]  /*17120*/  LDL R146, [R1+0x28] ;  /* 0x0000280001927983 */ /* 0x000ea20000100800 */
[----:B------:R-:W-:Y:S01]  /*17130*/  IMAD.MOV.U32 R237, RZ, RZ, c[0x0][0x2b8] ;  /* 0x0000ae00ffed7624 */ /* 0x000fe200078e00ff */
[----:B------:R-:W-:Y:S01]  /*17140*/  LEA R141, R216, UR13, 0x6 ;  /* 0x0000000dd88d7c11 */ /* 0x000fe2000f8e30ff */
[----:B------:R-:W-:Y:S01]  /*17150*/  IMAD.MOV.U32 R145, RZ, RZ, RZ ;  /* 0x000000ffff917224 */ /* 0x000fe200078e00ff */
[----:B------:R-:W3:Y:S02]  /*17160*/  LDL R150, [R1+0x38] ;  /* 0x0000380001967983 */ /* 0x000ee40000100800 */
[----:B------:R-:W-:Y:S02]  /*17170*/  ISETP.NE.AND P2, PT, R237, 0x1, PT ;  /* 0x00000001ed00780c */ /* 0x000fe40003f45270 */
[----:B------:R-:W4:Y:S04]  /*17180*/  LDL R148, [R1+0x3c] ;  /* 0x00003c0001947983 */ /* 0x000f280000100800 */
[----:B------:R-:W4:Y:S02]  /*17190*/  LDL R149, [R1+0x44] ;  /* 0x0000440001957983 */ /* 0x000f240000100800 */
[----:B----4-:R-:W-:Y:S02]  /*171a0*/  SHF.L.U64.HI R180, R148, 0x1, R149 ;  /* 0x0000000194b47819 */ /* 0x010fe40000010295 */
[----:B--2---:R-:W-:Y:S02]  /*171b0*/  IADD3 R141, R141, -0x40, R146 ;  /* 0xffffffc08d8d7810 */ /* 0x004fe40007ffe092 */
[----:B------:R-:W2:Y:S03]  /*171c0*/  LDL R146, [R1+0x2c] ;  /* 0x00002c0001927983 */ /* 0x000ea60000100800 */
        /* <DEDUP_REMOVED lines=9> */
[----:B------:R-:W-:Y:S01]  /*17260*/  STL [R1+0x4], R151 ;  /* 0x0000049701007387 */ /* 0x000fe20000100800 */
[----:B------:R-:W-:Y:S03]  /*17270*/  SHF.R.S32.HI R2, RZ, 0x1f, R151 ;  /* 0x0000001fff027819 */ /* 0x000fe60000011497 */
[----:B------:R1:W4:Y:S02]  /*17280*/  @!P3 LDG.E R145, [R142.64] ;  /* 0x000000148e91b981 */ /* 0x000324000c1e1900 */
[----:B------:R-:W-:Y:S04]  /*17290*/  IMAD R2, R2, c[0x0][0x1e0], RZ ;  /* 0x0000780002027a24 */ /* 0x000fe800078e02ff */
[C---:B------:R-:W-:Y:S02]  /*172a0*/  IMAD R2, R151.reuse, c[0x0][0x1e4], R2 ;  /* 0x0000790097027a24 */ /* 0x040fe400078e0202 */
[----:B-1----:R-:W-:Y:S04]  /*172b0*/  IMAD.WIDE.U32 R142, R151, c[0x0][0x1e0], RZ ;  /* 0x00007800978e7a25 */ /* 0x002fe800078e00ff */
[----:B------:R-:W-:Y:S01]  /*172c0*/  IMAD.IADD R143, R143, 0x1, R2 ;  /* 0x000000018f8f7824 */ /* 0x000fe200078e0202 */
[----:B----4-:R1:W-:Y:S01]  /*172d0*/  STL [R1], R145 ;  /* 0x0000009101007387 */ /* 0x0103e20000100800 */
        /* <DEDUP_REMOVED lines=11> */
[----:B------:R-:W1:Y:S04]  /*17390*/  SHFL.IDX PT, R143, R141, RZ, 0x1c1f ;  /* 0x001c1fff8d8f7589 */ /* 0x000e6800000e0000 */
[----:B------:R-:W5:Y:S01]  /*173a0*/  SHFL.IDX PT, R141, R141, 0x1, 0x1c1f ;  /* 0x003c1f008d8d7f89 */ /* 0x000f6200000e0000 */
[----:B----4-:R-:W-:Y:S01]  /*173b0*/  IADD3 R178, P0, R142, R218, RZ ;  /* 0x000000da8eb27210 */ /* 0x010fe20007f1e0ff */
[C---:B--2---:R-:W-:Y:S01]  /*173c0*/  IMAD.SHL.U32 R144, R146.reuse, 0x2, RZ ;  /* 0x0000000292907824 */ /* 0x044fe200078e00ff */
[----:B---3--:R-:W-:Y:S04]  /*173d0*/  SHF.L.U64.HI R146, R146, 0x1, R150 ;  /* 0x0000000192927819 */ /* 0x008fe80000010296 */
[CC--:B------:R-:W-:Y:S01]  /*173e0*/  IADD3 R176, P1, R142.reuse, R144.reuse, RZ ;  /* 0x000000908eb07210 */ /* 0x0c0fe20007f3e0ff */
[C-C-:B-1----:R-:W-:Y:S01]  /*173f0*/  IMAD.X R179, R143.reuse, 0x1, R219.reuse, P0 ;  /* 0x000000018fb37824 */ /* 0x142fe200000e06db */
[-C--:B------:R-:W-:Y:S03]  /*17400*/  IADD3 R150, P0, R142, R145.reuse, RZ ;  /* 0x000000918e967210 */ /* 0x080fe60007f1e0ff */
[C---:B------:R-:W-:Y:S01]  /*17410*/  IMAD.X R177, R143.reuse, 0x1, R146, P1 ;  /* 0x000000018fb17824 */ /* 0x040fe200008e0692 */
[----:B------:R1:W-:Y:S01]  /*17420*/  LDGSTS.E.BYPASS.LTC128B.128 [R248+0x3100], [R178.64], !P5 ;  /* 0x03100000b2f87fae */ /* 0x0003e2000e901d54 */
[C---:B------:R-:W-:Y:S01]  /*17430*/  IADD3 R148, P1, R2.reuse, R144, RZ ;  /* 0x0000009002947210 */ /* 0x040fe20007f3e0ff */
[----:B------:R-:W-:Y:S01]  /*17440*/  IMAD.X R151, R143, 0x1, R180, P0 ;  /* 0x000000018f977824 */ /* 0x000fe200000e06b4 */
[C---:B------:R-:W-:Y:S01]  /*17450*/  IADD3 R144, P0, R2.reuse, R145, RZ ;  /* 0x0000009102907210 */ /* 0x040fe20007f1e0ff */
[----:B------:R1:W-:Y:S02]  /*17460*/  LDGSTS.E.BYPASS.LTC128B.128 [R248+0x4100], [R176.64], !P6 ;  /* 0x04100000b0f87fae */ /* 0x0003e4000f101d54 */
[C---:B-----5:R-:W-:Y:S01]  /*17470*/  IMAD.X R149, R141.reuse, 0x1, R146, P1 ;  /* 0x000000018d957824 */ /* 0x060fe200008e0692 */
        /* <DEDUP_REMOVED lines=8> */
.L_x_1689:
[----:B------:R-:W2:Y:S01]  /*17500*/  LDL R20, [R1+0x4] ;  /* 0x0000040001147983 */ /* 0x000ea20000100800 */
[----:B------:R-:W-:Y:S05]  /*17510*/  DEPBAR.LE SB0, 0x0 ;  /* 0x000080000000791a */ /* 0x000fea0000000000 */
[----:B------:R-:W3:Y:S06]  /*17520*/  LDL R38, [R1] ;  /* 0x0000000001267983 */ /* 0x000eec0000100800 */
[----:B------:R-:W-:Y:S06]  /*17530*/  BAR.SYNC.DEFER_BLOCKING 0x0 ;  /* 0x0000000000007b1d */ /* 0x000fec0000010000 */
[----:B------:R-:W-:Y:S06]  /*17540*/  LDSM.16.M88.4 R64, [R223+0x6100] ;  /* 0x00610000df40783b */ /* 0x000fec0000000200 */
[----:B------:R-:W1:Y:S06]  /*17550*/  LDSM.16.M88.4 R16, [R220+0x3100] ;  /* 0x00310000dc10783b */ /* 0x000e6c0000000200 */
[----:B------:R-:W4:Y:S06]  /*17560*/  LDSM.16.M88.4 R60, [R223+0x7100] ;  /* 0x00710000df3c783b */ /* 0x000f2c0000000200 */
[----:B------:R-:W5:Y:S06]  /*17570*/  LDSM.16.M88.4 R32, [R220+0x3500] ;  /* 0x00350000dc20783b */ /* 0x000f6c0000000200 */
[----:B------:R-:W2:Y:S06]  /*17580*/  LDSM.16.M88.4 R48, [R220+0x3900] ;  /* 0x00390000dc30783b */ /* 0x000eac0000000200 */
[----:B------:R-:W-:Y:S06]  /*17590*/  LDSM.16.M88.4 R148, [R220+0x3d00] ;  /* 0x003d0000dc94783b */ /* 0x000fec0000000200 */
[----:B------:R-:W-:Y:S06]  /*175a0*/  LDSM.16.M88.4 R176, [R224+0x6100] ;  /* 0x00610000e0b0783b */ /* 0x000fec0000000200 */
[----:B------:R-:W-:Y:S01]  /*175b0*/  LDSM.16.M88.4 R180, [R225] ;  /* 0x00000000e1b4783b */ /* 0x000fe20000000200 */
[-C--:B-1----:R-:W-:Y:S05]  /*175c0*/  HMMA.16816.F32.BF16 R4, R64, R16.reuse, RZ ;  /* 0x000000104004723c */ /* 0x082fea00000418ff */
[----:B------:R-:W-:Y:S03]  /*175d0*/  LDSM.16.M88.4 R184, [R224+0x7100] ;  /* 0x00710000e0b8783b */ /* 0x000fe60000000200 */
[C---:B----4-:R-:W-:Y:S03]  /*175e0*/  HMMA.16816.F32.BF16 R8, R60.reuse, R16, RZ ;  /* 0x000000103c08723c */ /* 0x050fe600000418ff */
[----:B------:R-:W-:Y:S06]  /*175f0*/  LDSM.16.M88.4 R188, [R235] ;  /* 0x00000000ebbc783b */ /* 0x000fec0000000200 */
[----:B------:R-:W-:Y:S01]  /*17600*/  LDSM.16.M88.4 R192, [R234] ;  /* 0x00000000eac0783b */ /* 0x000fe20000000200 */
[-C--:B------:R-:W-:Y:S08]  /*17610*/  HMMA.16816.F32.BF16 R12, R60, R18.reuse, RZ ;  /* 0x000000123c0c723c */ /* 0x080ff000000418ff */
[C---:B------:R-:W-:Y:S04]  /*17620*/  HMMA.16816.F32.BF16 R16, R64.reuse, R18, RZ ;  /* 0x000000124010723c */ /* 0x040fe800000418ff */
[----:B--2---:R-:W-:Y:S01]  /*17630*/  SHF.R.S32.HI R2, RZ, 0x1f, R20 ;  /* 0x0000001fff027819 */ /* 0x004fe20000011414 */
[----:B------:R-:W-:Y:S04]  /*17640*/  IMAD.WIDE.U32 R28, R20, c[0x0][0x208], RZ ;  /* 0x00008200141c7a25 */ /* 0x000fe800078e00ff */
[----:B------:R-:W-:Y:S04]  /*17650*/  IMAD R2, R2, c[0x0][0x208], RZ ;  /* 0x0000820002027a24 */ /* 0x000fe800078e02ff */
[----:B------:R-:W-:Y:S02]  /*17660*/  IMAD R2, R20, c[0x0][0x20c], R2 ;  /* 0x0000830014027a24 */ /* 0x000fe400078e0202 */
[-C--:B-----5:R-:W-:Y:S02]  /*17670*/  HMMA.16816.F32.BF16 R20, R64, R32.reuse, RZ ;  /* 0x000000204014723c */ /* 0x0a0fe400000418ff */
[----:B------:R-:W-:Y:S01]  /*17680*/  IMAD.IADD R29, R29, 0x1, R2 ;  /* 0x000000011d1d7824 */ /* 0x000fe200078e0202 */
[----:B---3--:R-:W-:Y:S03]  /*17690*/  SHF.R.S32.HI R2, RZ, 0x1f, R38 ;  /* 0x0000001fff027819 */ /* 0x008fe60000011426 */
[----:B------:R-:W-:Y:S02]  /*176a0*/  IMAD.WIDE.U32 R36, R38, c[0x0][0x218], R28 ;  /* 0x0000860026247a25 */ /* 0x000fe400078e001c */
[C---:B------:R-:W-:Y:S04]  /*176b0*/  HMMA.16816.F32.BF16 R24, R60.reuse, R32, RZ ;  /* 0x000000203c18723c */ /* 0x040fe800000418ff */
[----:B------:R-:W-:Y:S04]  /*176c0*/  IMAD R2, R2, c[0x0][0x218], RZ ;  /* 0x0000860002027a24 */ /* 0x000fe800078e02ff */
[-C--:B------:R-:W-:Y:S01]  /*176d0*/  HMMA.16816.F32.BF16 R28, R60, R34.reuse, RZ ;  /* 0x000000223c1c723c */ /* 0x080fe200000418ff */
[----:B------:R-:W-:Y:S03]  /*176e0*/  IMAD R38, R38, c[0x0][0x21c], R2 ;  /* 0x0000870026267a24 */ /* 0x000fe600078e0202 */
[----:B------:R-:W-:Y:S04]  /*176f0*/  IADD3 R2, P0, R36, UR5, RZ ;  /* 0x0000000524027c10 */ /* 0x000fe8000ff1e0ff */
[C---:B------:R-:W-:Y:S04]  /*17700*/  HMMA.16816.F32.BF16 R32, R64.reuse, R34, RZ ;  /* 0x000000224020723c */ /* 0x040fe800000418ff */
[----:B------:R-:W-:Y:S02]  /*17710*/  IADD3.X R40, R37, UR10, R38, P0, !PT ;  /* 0x0000000a25287c10 */ /* 0x000fe400087fe426 */
[C---:B------:R-:W-:Y:S02]  /*17720*/  LEA R141, P0, R2.reuse, c[0x0][0x1f8], 0x1 ;  /* 0x00007e00028d7a11 */ /* 0x040fe400078008ff */
[-C--:B------:R-:W-:Y:S03]  /*17730*/  HMMA.16816.F32.BF16 R36, R64, R48.reuse, RZ ;  /* 0x000000304024723c */ /* 0x080fe600000418ff */
[----:B------:R-:W1:Y:S01]  /*17740*/  SHFL.IDX PT, R143, R141, RZ, 0x1c1f ;  /* 0x001c1fff8d8f7589 */ /* 0x000e6200000e0000 */
[----:B------:R-:W-:Y:S04]  /*17750*/  LEA.HI.X R2, R2, c[0x0][0x1fc], R40, 0x1, P0 ;  /* 0x00007f0002027a11 */ /* 0x000fe800000f0c28 */
[C---:B------:R-:W-:Y:S01]  /*17760*/  HMMA.16816.F32.BF16 R40, R60.reuse, R48, RZ ;  /* 0x000000303c28723c */ /* 0x040fe200000418ff */
[----:B------:R-:W2:Y:S06]  /*17770*/  SHFL.IDX PT, R142, R2, RZ, 0x1c1f ;  /* 0x001c1fff028e7589 */ /* 0x000eac00000e0000 */
[----:B------:R-:W3:Y:S01]  /*17780*/  SHFL.IDX PT, R141, R141, 0x1, 0x1c1f ;  /* 0x003c1f008d8d7f89 */ /* 0x000ee200000e0000 */
[-C--:B------:R-:W-:Y:S05]  /*17790*/  HMMA.16816.F32.BF16 R44, R60, R50.reuse, RZ ;  /* 0x000000323c2c723c */ /* 0x080fea00000418ff */
[----:B------:R-:W4:Y:S03]  /*177a0*/  SHFL.IDX PT, R2, R2, 0x1, 0x1c1f ;  /* 0x003c1f0002027f89 */ /* 0x000f2600000e0000 */
[C---:B------:R-:W-:Y:S04]  /*177b0*/  HMMA.16816.F32.BF16 R48, R64.reuse, R50, RZ ;  /* 0x000000324030723c */ /* 0x040fe800000418ff */
[C---:B-1----:R-:W-:Y:S02]  /*177c0*/  IADD3 R196, P1, R143.reuse, R218, RZ ;  /* 0x000000da8fc47210 */ /* 0x042fe40007f3e0ff */
[-C--:B------:R-:W-:Y:S02]  /*177d0*/  IADD3 R144, P0, R143, R246.reuse, RZ ;  /* 0x000000f68f907210 */ /* 0x080fe40007f1e0ff */
[-C--:B------:R-:W-:Y:S01]  /*177e0*/  HMMA.16816.F32.BF16 R52, R64, R148.reuse, RZ ;  /* 0x000000944034723c */ /* 0x080fe200000418ff */
[C---:B--2---:R-:W-:Y:S03]  /*177f0*/  IMAD.X R197, R142.reuse, 0x1, R219, P1 ;  /* 0x000000018ec57824 */ /* 0x044fe600008e06db */
[--C-:B------:R-:W-:Y:S01]  /*17800*/  IMAD.X R145, R142, 0x1, R247.reuse, P0 ;  /* 0x000000018e917824 */ /* 0x100fe200000e06f7 */
[----:B---3--:R-:W-:Y:S03]  /*17810*/  IADD3 R198, P1, R141, R246, RZ ;  /* 0x000000f68dc67210 */ /* 0x008fe60007f3e0ff */
[C---:B------:R-:W-:Y:S04]  /*17820*/  HMMA.16816.F32.BF16 R56, R60.reuse, R148, RZ ;  /* 0x000000943c38723c */ /* 0x040fe800000418ff */
[----:B----4-:R-:W-:Y:S04]  /*17830*/  IMAD.X R199, R2, 0x1, R247, P1 ;  /* 0x0000000102c77824 */ /* 0x010fe800008e06f7 */
[-C--:B------:R-:W-:Y:S08]  /*17840*/  HMMA.16816.F32.BF16 R60, R60, R150.reuse, RZ ;  /* 0x000000963c3c723c */ /* 0x080ff000000418ff */
[----:B------:R-:W-:Y:S01]  /*17850*/  HMMA.16816.F32.BF16 R64, R64, R150, RZ ;  /* 0x000000964040723c */ /* 0x000fe200000418ff */
[----:B------:R-:W1:Y:S06]  /*17860*/  LDSM.16.M88.4 R148, [R236] ;  /* 0x00000000ec94783b */ /* 0x000e6c0000000200 */
[----:B------:R-:W-:Y:S01]  /*17870*/  @!PT LDS RZ, [RZ] ;  /* 0x00000000fffff984 */ /* 0x000fe20000000800 */
[----:B------:R-:W-:Y:S01]  /*17880*/  @!PT LDS RZ, [RZ] ;  /* 0x00000000fffff984 */ /* 0x000fe20000000800 */
[----:B------:R-:W-:Y:S01]  /*17890*/  @!PT LDS RZ, [RZ] ;  /* 0x00000000fffff984 */ /* 0x000fe20000000800 */
[----:B------:R2:W-:Y:S01]  /*178a0*/  LDGSTS.E.BYPASS.LTC128B.128 [R217], [R196.64], !P5 ;  /* 0x00000000c4d97fae */ /* 0x0005e2000e901d54 */
[-C--:B------:R-:W-:Y:S05]  /*178b0*/  HMMA.16816.F32.BF16 R4, R176, R180.reuse, R4 ;  /* 0x000000b4b004723c */ /* 0x080fea0000041804 */
[----:B------:R3:W-:Y:S03]  /*178c0*/  LDGSTS.E.BYPASS.LTC128B.128 [R217+0x1000], [R144.64], !P6 ;  /* 0x0100000090d97fae */ /* 0x0007e6000f101d54 */
[C---:B------:R-:W-:Y:S08]  /*178d0*/  HMMA.16816.F32.BF16 R8, R184.reuse, R180, R8 ;  /* 0x000000b4b808723c */ /* 0x040ff00000041808 */
[-C--:B------:R-:W-:Y:S08]  /*178e0*/  HMMA.16816.F32.BF16 R12, R184, R182.reuse, R12 ;  /* 0x000000b6b80c723c */ /* 0x080ff0000004180c */
[C---:B------:R-:W-:Y:S04]  /*178f0*/  HMMA.16816.F32.BF16 R16, R176.reuse, R182, R16 ;  /* 0x000000b6b010723c */ /* 0x040fe80000041810 */
[----:B--2---:R-:W-:Y:S02]  /*17900*/  IADD3 R196, P0, R143, R244, RZ ;  /* 0x000000f48fc47210 */ /* 0x004fe40007f1e0ff */
[C---:B---3--:R-:W-:Y:S02]  /*17910*/  IADD3 R144, P2, R141.reuse, R218, RZ ;  /* 0x000000da8d907210 */ /* 0x048fe40007f5e0ff */
[-C--:B-1----:R-:W-:Y:S04]  /*17920*/  HMMA.16816.F32.BF16 R20, R176, R148.reuse, R20 ;  /* 0x00000094b014723c */ /* 0x082fe80000041814 */
[----:B------:R-:W-:Y:S01]  /*17930*/  IMAD.X R197, R142, 0x1, R245, P0 ;  /* 0x000000018ec57824 */ /* 0x000fe200000e06f5 */
[----:B------:R-:W-:Y:S01]  /*17940*/  IADD3 R142, P0, R141, R244, RZ ;  /* 0x000000f48d8e7210 */ /* 0x000fe20007f1e0ff */
[C---:B------:R-:W-:Y:S02]  /*17950*/  IMAD.X R145, R2.reuse, 0x1, R219, P2 ;  /* 0x0000000102917824 */ /* 0x040fe400010e06db */
[C---:B------:R-:W-:Y:S01]  /*17960*/  HMMA.16816.F32.BF16 R24, R184.reuse, R148, R24 ;  /* 0x00000094b818723c */ /* 0x040fe20000041818 */
[----:B------:R1:W-:Y:S03]  /*17970*/  LDGSTS.E.BYPASS.LTC128B.128 [R217+0x2000], [R196.64], !P4 ;  /* 0x02000000c4d97fae */ /* 0x0003e6000e101d54 */
[----:B------:R-:W-:Y:S01]  /*17980*/  IMAD.X R143, R2, 0x1, R245, P0 ;  /* 0x00000001028f7824 */ /* 0x000fe200000e06f5 */
[----:B------:R-:W-:Y:S02]  /*17990*/  ISETP.GE.AND P0, PT, R216, 0x1, PT ;  /* 0x00000001d800780c */ /* 0x000fe40003f06270 */
[----:B------:R2:W-:Y:S01]  /*179a0*/  LDGSTS.E.BYPASS.LTC128B.128 [R217+0x800], [R144.64], !P5 ;  /* 0x0080000090d97fae */ /* 0x0005e2000e901d54 */
[-C--:B------:R-:W-:Y:S05]  /*179b0*/  HMMA.16816.F32.BF16 R28, R184, R150.reuse, R28 ;  /* 0x00000096b81c723c */ /* 0x080fea000004181c */
[----:B------:R1:W-:Y:S03]  /*179c0*/  LDGSTS.E.BYPASS.LTC128B.128 [R217+0x1800], [R198.64], !P6 ;  /* 0x01800000c6d97fae */ /* 0x0003e6000f101d54 */
[C---:B------:R-:W-:Y:S03]  /*179d0*/  HMMA.16816.F32.BF16 R32, R176.reuse, R150, R32 ;  /* 0x00000096b020723c */ /* 0x040fe60000041820 */
[----:B------:R2:W-:Y:S05]  /*179e0*/  LDGSTS.E.BYPASS.LTC128B.128 [R217+0x2800], [R142.64], !P4 ;  /* 0x028000008ed97fae */ /* 0x0005ea000e101d54 */
[-C--:B------:R-:W-:Y:S01]  /*179f0*/  HMMA.16816.F32.BF16 R36, R176, R188.reuse, R36 ;  /* 0x000000bcb024723c */ /* 0x080fe20000041824 */
[----:B------:R-:W-:Y:S06]  /*17a00*/  LDSM.16.M88.4 R200, [R220+0x4100] ;  /* 0x00410000dcc8783b */ /* 0x000fec0000000200 */
[----:B------:R-:W0:Y:S01]  /*17a10*/  LDGDEPBAR ;  /* 0x00000000000079af */ /* 0x000e220000000000 */
[C---:B------:R-:W-:Y:S05]  /*17a20*/  HMMA.16816.F32.BF16 R40, R184.reuse, R188, R40 ;  /* 0x000000bcb828723c */ /* 0x040fea0000041828 */
[----:B------:R-:W-:Y:S03]  /*17a30*/  LDSM.16.M88.4 R204, [R223+0x9100] ;  /* 0x00910000dfcc783b */ /* 0x000fe60000000200 */
[-C--:B------:R-:W-:Y:S03]  /*17a40*/  HMMA.16816.F32.BF16 R44, R184, R190.reuse, R44 ;  /* 0x000000beb82c723c */ /* 0x080fe6000004182c */
[----:B-1----:R-:W1:Y:S05]  /*17a50*/  LDSM.16.M88.4 R196, [R223+0x8100] ;  /* 0x00810000dfc4783b */ /* 0x002e6a0000000200 */
[C---:B------:R-:W-:Y:S01]  /*17a60*/  HMMA.16816.F32.BF16 R48, R176.reuse, R190, R48 ;  /* 0x000000beb030723c */ /* 0x040fe20000041830 */
[----:B------:R-:W3:Y:S06]  /*17a70*/  LDSM.16.M88.4 R180, [R220+0x4500] ;  /* 0x00450000dcb4783b */ /* 0x000eec0000000200 */
[----:B------:R-:W4:Y:S01]  /*17a80*/  LDSM.16.M88.4 R148, [R220+0x4900] ;  /* 0x00490000dc94783b */ /* 0x000f220000000200 */
[-C--:B------:R-:W-:Y:S05]  /*17a90*/  HMMA.16816.F32.BF16 R52, R176, R192.reuse, R52 ;  /* 0x000000c0b034723c */ /* 0x080fea0000041834 */
[----:B------:R-:W-:Y:S03]  /*17aa0*/  LDSM.16.M88.4 R188, [R233] ;  /* 0x00000000e9bc783b */ /* 0x000fe60000000200 */
[C---:B------:R-:W-:Y:S03]  /*17ab0*/  HMMA.16816.F32.BF16 R56, R184.reuse, R192, R56 ;  /* 0x000000c0b838723c */ /* 0x040fe60000041838 */
[----:B------:R-:W-:Y:S05]  /*17ac0*/  LDSM.16.M88.4 R208, [R231] ;  /* 0x00000000e7d0783b */ /* 0x000fea0000000200 */
[-C--:B------:R-:W-:Y:S01]  /*17ad0*/  HMMA.16816.F32.BF16 R60, R184, R194.reuse, R60 ;  /* 0x000000c2b83c723c */ /* 0x080fe2000004183c */
[----:B------:R-:W5:Y:S06]  /*17ae0*/  LDSM.16.M88.4 R184, [R220+0x4d00] ;  /* 0x004d0000dcb8783b */ /* 0x000f6c0000000200 */
[----:B------:R-:W-:Y:S01]  /*17af0*/  LDSM.16.M88.4 R212, [R230] ;  /* 0x00000000e6d4783b */ /* 0x000fe20000000200 */
[----:B------:R-:W-:Y:S05]  /*17b00*/  HMMA.16816.F32.BF16 R64, R176, R194, R64 ;  /* 0x000000c2b040723c */ /* 0x000fea0000041840 */
[----:B------:R-:W2:Y:S03]  /*17b10*/  LDSM.16.M88.4 R176, [R224+0x8100] ;  /* 0x00810000e0b0783b */ /* 0x000ea60000000200 */
[-C--:B-1----:R-:W-:Y:S03]  /*17b20*/  HMMA.16816.F32.BF16 R4, R196, R200.reuse, R4 ;  /* 0x000000c8c404723c */ /* 0x082fe60000041804 */
[----:B------:R-:W1:Y:S05]  /*17b30*/  LDSM.16.M88.4 R192, [R224+0x9100] ;  /* 0x00910000e0c0783b */ /* 0x000e6a0000000200 */
        /* <DEDUP_REMOVED lines=14> */
[-C--:B-----5:R-:W-:Y:S08]  /*17c20*/  HMMA.16816.F32.BF16 R52, R196, R184.reuse, R52 ;  /* 0x000000b8c434723c */ /* 0x0a0ff00000041834 */
[C---:B------:R-:W-:Y:S08]  /*17c30*/  HMMA.16816.F32.BF16 R56, R204.reuse, R184, R56 ;  /* 0x000000b8cc38723c */ /* 0x040ff00000041838 */
[-C--:B------:R-:W-:Y:S01]  /*17c40*/  HMMA.16816.F32.BF16 R60, R204, R186.reuse, R60 ;  /* 0x000000bacc3c723c */ /* 0x080fe2000004183c */
[----:B------:R-:W-:Y:S07]  /*17c50*/  LDSM.16.M88.4 R204, [R224+0xb100] ;  /* 0x00b10000e0cc783b */ /* 0x000fee0000000200 */
[----:B------:R-:W-:Y:S01]  /*17c60*/  HMMA.16816.F32.BF16 R64, R196, R186, R64 ;  /* 0x000000bac440723c */ /* 0x000fe20000041840 */
[----:B------:R-:W4:Y:S06]  /*17c70*/  LDSM.16.M88.4 R184, [R223+0xb100] ;  /* 0x00b10000dfb8783b */ /* 0x000f2c0000000200 */
[----:B------:R-:W-:Y:S01]  /*17c80*/  LDSM.16.M88.4 R196, [R220+0x5d00] ;  /* 0x005d0000dcc4783b */ /* 0x000fe20000000200 */
[-C--:B--2---:R-:W-:Y:S08]  /*17c90*/  HMMA.16816.F32.BF16 R4, R176, R188.reuse, R4 ;  /* 0x000000bcb004723c */ /* 0x084ff00000041804 */
        /* <DEDUP_REMOVED lines=19> */
[----:B------:R-:W5:Y:S06]  /*17dd0*/  LDSM.16.M88.4 R176, [R224+0xa100] ;  /* 0x00a10000e0b0783b */ /* 0x000f6c0000000200 */
[----:B------:R-:W2:Y:S01]  /*17de0*/  LDSM.16.M88.4 R212, [R227] ;  /* 0x00000000e3d4783b */ /* 0x000ea20000000200 */
[-C--:B---3--:R-:W-:Y:S08]  /*17df0*/  HMMA.16816.F32.BF16 R4, R148, R180.reuse, R4 ;  /* 0x000000b49404723c */ /* 0x088ff00000041804 */
[C---:B----4-:R-:W-:Y:S08]  /*17e00*/  HMMA.16816.F32.BF16 R8, R184.reuse, R180, R8 ;  /* 0x000000b4b808723c */ /* 0x050ff00000041808 */
[-C--:B------:R-:W-:Y:S08]  /*17e10*/  HMMA.16816.F32.BF16 R12, R184, R182.reuse, R12 ;  /* 0x000000b6b80c723c */ /* 0x080ff0000004180c */
[C---:B------:R-:W-:Y:S01]  /*17e20*/  HMMA.16816.F32.BF16 R16, R148.reuse, R182, R16 ;  /* 0x000000b69410723c */ /* 0x040fe20000041810 */
[----:B------:R-:W3:Y:S01]  /*17e30*/  LDSM.16.M88.4 R180, [R226] ;  /* 0x00000000e2b4783b */ /* 0x000ee20000000200 */
[----:B------:R-:W-:Y:S05]  /*17e40*/  DEPBAR.LE SB0, 0x0 ;  /* 0x000080000000791a */ /* 0x000fea0000000000 */
[----:B------:R-:W-:Y:S01]  /*17e50*/  BAR.SYNC.DEFER_BLOCKING 0x0 ;  /* 0x0000000000007b1d */ /* 0x000fe20000010000 */
[-C--:B-1----:R-:W-:Y:S08]  /*17e60*/  HMMA.16816.F32.BF16 R20, R148, R188.reuse, R20 ;  /* 0x000000bc9414723c */ /* 0x082ff00000041814 */
        /* <DEDUP_REMOVED lines=28> */
.L_x_1690:
[----:B------:R-:W-:Y:S01]  /*18030*/  FMNMX.FTZ R2, R4, R0, !PT ;  /* 0x0000000004027209 */ /* 0x000fe20007810000 */
[----:B-1----:R-:W-:Y:S01]  /*18040*/  LDSM.16.MT88.4 R176, [R221+0x100] ;  /* 0x00010000ddb0783b */ /* 0x002fe20000004200 */
        /* <DEDUP_REMOVED lines=118> */
[C---:B------:R-:W-:Y:S01]  /*187b0*/  FMUL.FTZ R116, R143.reuse, R116 ;  /* 0x000000748f747220 */ /* 0x040fe20000410000 */
        /* <DEDUP_REMOVED lines=25> */
[----:B------:R-:W-:Y:S01]  /*18950*/  FMUL.FTZ R131, R141, R131 ;  /* 0x000000838d837220 */ /* 0x000fe20000410000 */
        /* <DEDUP_REMOVED lines=406> */
.L_x_1688:
        /* <DEDUP_REMOVED lines=153> */
.L_x_1632:
        /* <DEDUP_REMOVED lines=164> */
.L_x_1693:
        /* <DEDUP_REMOVED lines=159> */
.L_x_1695:
[----:B---3--:R-:W-:Y:S05]  /*1c080*/  BSYNC B0 ;  /* 0x0000000000007941 */ /* 0x008fea0003800000 */
.L_x_1694:
        /* <DEDUP_REMOVED lines=23> */
.L_x_1697:
[----:B------:R-:W-:Y:S05]  /*1c200*/  BSYNC B0 ;  /* 0x0000000000007941 */ /* 0x000fea0003800000 */
.L_x_1696:
        /* <DEDUP_REMOVED lines=23> */
.L_x_1699:
[----:B------:R-:W-:Y:S05]  /*1c380*/  BSYNC B0 ;  /* 0x0000000000007941 */ /* 0x000fea0003800000 */
.L_x_1698:
        /* <DEDUP_REMOVED lines=24> */
.L_x_1692:
        /* <DEDUP_REMOVED lines=31> */
.L_x_1700:
        /* <DEDUP_REMOVED lines=43> */
.L_x_1702:
[----:B------:R-:W-:Y:S05]  /*1c9b0*/  BSYNC B0 ;  /* 0x0000000000007941 */ /* 0x000fea0003800000 */
.L_x_1701:
        /* <DEDUP_REMOVED lines=70> */
.L_x_1704:
[----:B------:R-:W-:Y:S05]  /*1ce20*/  BSYNC B0 ;  /* 0x0000000000007941 */ /* 0x000fea0003800000 */
.L_x_1703:
        /* <DEDUP_REMOVED lines=21> */
.L_x_1706:
[----:B------:R-:W-:Y:S05]  /*1cf80*/  BSYNC B0 ;  /* 0x0000000000007941 */ /* 0x000fea0003800000 */
.L_x_1705:
        /* <DEDUP_REMOVED lines=21> */
.L_x_1708:
[----:B------:R-:W-:Y:S05]  /*1d0e0*/  BSYNC B0 ;  /* 0x0000000000007941 */ /* 0x000fea0003800000 */
.L_x_1707:
        /* <DEDUP_REMOVED lines=22> */
.L_x_1709:
        /* <DEDUP_REMOVED lines=11> */
.L_x_1737:


//--------------------- .nv.shared._ZN7cutlass13device_kernelIN5flash19enable_sm80_to_sm89INS1_16FlashAttnFwdSm80INS1_25CollectiveMainloopFwdSm80ILi4ELi1ELb0EN4cute5tupleIJNS5_1CILi128EEENS7_ILi64EEENS7_ILi96EEEEEELi96ENS_10bfloat16_tEfNS_4arch4Sm80ELb0ELb0ELb1ELb0ELb1ELb0ELb1ELb0EEENS1_21CollectiveEpilogueFwdINS6_IJS8_SA_S9_EEENS6_IJNS7_ILi1EEESI_SI_EEESC_SE_Li128ELb0ELb1ELb0ELb0EEENS1_19SingleTileSchedulerILb0ELb0ELb1ELi128EEEEEEEEEvNT_6ParamsE --------------------------
	.section	.nv.shared._ZN7cutlass13device_kernelIN5flash19enable_sm80_to_sm89INS1_16FlashAttnFwdSm80INS1_25CollectiveMainloopFwdSm80ILi4ELi1ELb0EN4cute5tupleIJNS5_1CILi128EEENS7_ILi64EEENS7_ILi96EEEEEELi96ENS_10bfloat16_tEfNS_4arch4Sm80ELb0ELb0ELb1ELb0ELb1ELb0ELb1ELb0EEENS1_21CollectiveEpilogueFwdINS6_IJS8_SA_S9_EEENS6_IJNS7_ILi1EEESI_SI_EEESC_SE_Li128ELb0ELb1ELb0ELb0EEENS1_19SingleTileSchedulerILb0ELb0ELb1ELi128EEEEEEEEEvNT_6ParamsE,"aw",@nobits
	.sectionflags	@""
	.align	16


//--------------------- .nv.global                --------------------------
	.section	.nv.global,"aw",@nobits
.nv.global:
	.type		_ZN82_INTERNAL_f203ee7c_46_flash_fwd_hdim96_bf16_paged_softcapall_sm80_cu_ea41c527_45414cute1_E,@object
	.size		_ZN82_INTERNAL_f203ee7c_46_flash_fwd_hdim96_bf16_paged_softcapall_sm80_cu_ea41c527_45414cute1_E,(_ZN82_INTERNAL_f203ee7c_46_flash_fwd_hdim96_bf16_paged_softcapall_sm80_cu_ea41c527_45414cuda3std3__45__cpo6cbeginE - _ZN82_INTERNAL_f203ee7c_46_flash_fwd_hdim96_bf16_paged_softcapall_sm80_cu_ea41c527_45414cute1_E)
_ZN82_INTERNAL_f203ee7c_46_flash_fwd_hdim96_bf16_paged_softcapall_sm80_cu_ea41c527_45414cute1_E:
	.zero		1
	.type		_ZN82_INTERNAL_f203ee7c_46_flash_fwd_hdim96_bf16_paged_softcapall_sm80_cu_ea41c527_45414cuda3std3__45__cpo6cbeginE,@object
	.size		_ZN82_INTERNAL_f203ee7c_46_flash_fwd_hdim96_bf16_paged_softcapall_sm80_cu_ea41c527_45414cuda3std3__45__cpo6cbeginE,(_ZN82_INTERNAL_f203ee7c_46_flash_fwd_hdim96_bf16_paged_softcapall_sm80_cu_ea41c527_45414cuda3std3__48in_placeE - _ZN82_INTERNAL_f203ee7c_46_flash_fwd_hdim96_bf16_paged_softcapall_sm80_cu_ea41c527_45414cuda3std3__45__cpo6cbeginE)
_ZN82_INTERNAL_f203ee7c_46_flash_fwd_hdim96_bf16_paged_softcapall_sm80_cu_ea41c527_45414cuda3std3__45__cpo6cbeginE:
	.zero		1
	.type		_ZN82_INTERNAL_f203ee7c_46_flash_fwd_hdim96_bf16_paged_softcapall_sm80_cu_ea41c527_45414cuda3std3__48in_placeE,@object
	.size		_ZN82_INTERNAL_f203ee7c_46_flash_fwd_hdim96_bf16_paged_softcapall_sm80_cu_ea41c527_45414cuda3std3__48in_placeE,(_ZN82_INTERNAL_f203ee7c_46_flash_fwd_hdim96_bf16_paged_softcapall_sm80_cu_ea41c527_45414cuda3std6ranges3__45__cpo9iter_moveE - _ZN82_INTERNAL_f203ee7c_46_flash_fwd_hdim96_bf16_paged_softcapall_sm80_cu_ea41c527_45414cuda3std3__48in_placeE)
_ZN82_INTERNAL_f203ee7c_46_flash_fwd_hdim96_bf16_paged_softcapall_sm80_cu_ea41c527_45414cuda3std3__48in_placeE:
	.zero		1
	.type		_ZN82_INTERNAL_f203ee7c_46_flash_fwd_hdim96_bf16_paged_softcapall_sm80_cu_ea41c527_45414cuda3std6ranges3__45__cpo9iter_moveE,@object
	.size		_ZN82_INTERNAL_f203ee7c_46_flash_fwd_hdim96_bf16_paged_softcapall_sm80_cu_ea41c527_45414cuda3std6ranges3__45__cpo9iter_moveE,(_ZN82_INTERNAL_f203ee7c_46_flash_fwd_hdim96_bf16_paged_softcapall_sm80_cu_ea41c527_45414cuda3std3__45__cpo5beginE - _ZN82_INTERNAL_f203ee7c_46_flash_fwd_hdim96_bf16_paged_softcapall_sm80_cu_ea41c527_45414cuda3std6ranges3__45__cpo9iter_moveE)
_ZN82_INTERNAL_f203ee7c_46_flash_fwd_hdim96_bf16_paged_softcapall_sm80_cu_ea41c527_45414cuda3std6ranges3__45__cpo9iter_moveE:
	.zero		1
	.type		_ZN82_INTERNAL_f203ee7c_46_flash_fwd_hdim96_bf16_paged_softcapall_sm80_cu_ea41c527_45414cuda3std3__45__cpo5beginE,@object
	.size		_ZN82_INTERNAL_f203ee7c_46_flash_fwd_hdim96_bf16_paged_softcapall_sm80_cu_ea41c527_45414cuda3std3__45__cpo5beginE,(_ZN82_INTERNAL_f203ee7c_46_flash_fwd_hdim96_bf16_paged_softcapall_sm80_cu_ea41c527_45414cuda3std3__484_GLOBAL__N__f203ee7c_46_flash_fwd_hdim96_bf16_paged_softcapall_sm80_cu_ea41c527_45416ignoreE - _ZN82_INTERNAL_f203ee7c_46_flash_fwd_hdim96_bf16_paged_softcapall_sm80_cu_ea41c527_45414cuda3std3__45__cpo5beginE)
_ZN82_INTERNAL_f203ee7c_46_flash_fwd_hdim96_bf16_paged_softcapall_sm80_cu_ea41c527_45414cuda3std3__45__cpo5beginE:
	.zero		1
	.type		_ZN82_INTERNAL_f203ee7c_46_flash_fwd_hdim96_bf16_paged_softcapall_sm80_cu_ea41c527_45414cuda3std3__484_GLOBAL__N__f203ee7c_46_flash_fwd_hdim96_bf16_paged_softcapall_sm80_cu_ea41c527_45416ignoreE,@object
	.size		_ZN82_INTERNAL_f203ee7c_46_flash_fwd_hdim96_bf16_paged_softcapall_sm80_cu_ea41c527_45414cuda3std3__484_GLOBAL__N__f203ee7c_46_flash_fwd_hdim96_bf16_paged_softcapall_sm80_cu_ea41c527_45416ignoreE,(_ZN82_INTERNAL_f203ee7c_46_flash_fwd_hdim96_bf16_paged_softcapall_sm80_cu_ea41c527_45414cute7productE - _ZN82_INTERNAL_f203ee7c_46_flash_fwd_hdim96_bf16_paged_softcapall_sm80_cu_ea41c527_45414cuda3std3__484_GLOBAL__N__f203ee7c_46_flash_fwd_hdim96_bf16_paged_softcapall_sm80_cu_ea41c527_45416ignoreE)
_ZN82_INTERNAL_f203ee7c_46_flash_fwd_hdim96_bf16_paged_softcapall_sm80_cu_ea41c527_45414cuda3std3__484_GLOBAL__N__f203ee7c_46_flash_fwd_hdim96_bf16_paged_softcapall_sm80_cu_ea41c527_45416ignoreE:
	.zero		1
	.type		_ZN82_INTERNAL_f203ee7c_46_flash_fwd_hdim96_bf16_paged_softcapall_sm80_cu_ea41c527_45414cute7productE,@object
	.size		_ZN82_INTERNAL_f203ee7c_46_flash_fwd_hdim96_bf16_paged_softcapall_sm80_cu_ea41c527_45414cute7productE,(_ZN82_INTERNAL_f203ee7c_46_flash_fwd_hdim96_bf16_paged_softcapall_sm80_cu_ea41c527_45414cuda3std3__45__cpo3endE - _ZN82_INTERNAL_f203ee7c_46_flash_fwd_hdim96_bf16_paged_softcapall_sm80_cu_ea41c527_45414cute7productE)
_ZN82_INTERNAL_f203ee7c_46_flash_fwd_hdim96_bf16_paged_softcapall_sm80_cu_ea41c527_45414cute7productE:
	.zero		1
	.type		_ZN82_INTERNAL_f203ee7c_46_flash_fwd_hdim96_bf16_paged_softcapall_sm80_cu_ea41c527_45414cuda3std3__45__cpo3endE,@object
	.size		_ZN82_INTERNAL_f203ee7c_46_flash_fwd_hdim96_bf16_paged_softcapall_sm80_cu_ea41c527_45414cuda3std3__45__cpo3endE,(_ZN82_INTERNAL_f203ee7c_46_flash_fwd_hdim96_bf16_paged_softcapall_sm80_cu_ea41c527_45414cuda3std3__419piecewise_constructE - _ZN82_INTERNAL_f203ee7c_46_flash_fwd_hdim96_bf16_paged_softcapall_sm80_cu_ea41c527_45414cuda3std3__45__cpo3endE)
_ZN82_INTERNAL_f203ee7c_46_flash_fwd_hdim96_bf16_paged_softcapall_sm80_cu_ea41c527_45414cuda3std3__45__cpo3endE:
	.zero		1
	.type		_ZN82_INTERNAL_f203ee7c_46_flash_fwd_hdim96_bf16_paged_softcapall_sm80_cu_ea41c527_45414cuda3std3__419piecewise_constructE,@object
	.size		_ZN82_INTERNAL_f203ee7c_46_flash_fwd_hdim96_bf16_paged_softcapall_sm80_cu_ea41c527_45414cuda3std3__419piecewise_constructE,(_ZN82_INTERNAL_f203ee7c_46_flash_fwd_hdim96_bf16_paged_softcapall_sm80_cu_ea41c527_45414cuda3std3__45__cpo4cendE - _ZN82_INTERNAL_f203ee7c_46_flash_fwd_hdim96_bf16_paged_softcapall_sm80_cu_ea41c527_45414cuda3std3__419piecewise_constructE)
_ZN82_INTERNAL_f203ee7c_46_flash_fwd_hdim96_bf16_paged_softcapall_sm80_cu_ea41c527_45414cuda3std3__419piecewise_constructE:
	.zero		1
	.type		_ZN82_INTERNAL_f203ee7c_46_flash_fwd_hdim96_bf16_paged_softcapall_sm80_cu_ea41c527_45414cuda3std3__45__cpo4cendE,@object
	.size		_ZN82_INTERNAL_f203ee7c_46_flash_fwd_hdim96_bf16_paged_softcapall_sm80_cu_ea41c527_45414cuda3std3__45__cpo4cendE,(_ZN82_INTERNAL_f203ee7c_46_flash_fwd_hdim96_bf16_paged_softcapall_sm80_cu_ea41c527_45414cuda3std6ranges3__45__cpo4swapE - _ZN82_INTERNAL_f203ee7c_46_flash_fwd_hdim96_bf16_paged_softcapall_sm80_cu_ea41c527_45414cuda3std3__45__cpo4cendE)
_ZN82_INTERNAL_f203ee7c_46_flash_fwd_hdim96_bf16_paged_softcapall_sm80_cu_ea41c527_45414cuda3std3__45__cpo4cendE:
	.zero		1
	.type		_ZN82_INTERNAL_f203ee7c_46_flash_fwd_hdim96_bf16_paged_softcapall_sm80_cu_ea41c527_45414cuda3std6ranges3__45__cpo4swapE,@object
	.size		_ZN82_INTERNAL_f203ee7c_46_flash_fwd_hdim96_bf16_paged_softcapall_sm80_cu_ea41c527_45414cuda3std6ranges3__45__cpo4swapE,(.L_7 - _ZN82_INTERNAL_f203ee7c_46_flash_fwd_hdim96_bf16_paged_softcapall_sm80_cu_ea41c527_45414cuda3std6ranges3__45__cpo4swapE)
_ZN82_INTERNAL_f203ee7c_46_flash_fwd_hdim96_bf16_paged_softcapall_sm80_cu_ea41c527_45414cuda3std6ranges3__45__cpo4swapE:
	.zero		1
.L_7:


//--------------------- .nv.shared._ZN7cutlass13device_kernelIN5flash19enable_sm80_to_sm89INS1_16FlashAttnFwdSm80INS1_25CollectiveMainloopFwdSm80ILi4ELi1ELb0EN4cute5tupleIJNS5_1CILi128EEENS7_ILi64EEENS7_ILi96EEEEEELi96ENS_10bfloat16_tEfNS_4arch4Sm80ELb0ELb0ELb1ELb1ELb1ELb0ELb1ELb0EEENS1_21CollectiveEpilogueFwdINS6_IJS8_SA_S9_EEENS6_IJNS7_ILi1EEESI_SI_EEESC_SE_Li128ELb1ELb1ELb0ELb0EEENS1_19SingleTileSchedulerILb1ELb0ELb1ELi128EEEEEEEEEvNT_6ParamsE --------------------------
	.section	.nv.shared._ZN7cutlass13device_kernelIN5flash19enable_sm80_to_sm89INS1_16FlashAttnFwdSm80INS1_25CollectiveMainloopFwdSm80ILi4ELi1ELb0EN4cute5tupleIJNS5_1CILi128EEENS7_ILi64EEENS7_ILi96EEEEEELi96ENS_10bfloat16_tEfNS_4arch4Sm80ELb0ELb0ELb1ELb1ELb1ELb0ELb1ELb0EEENS1_21CollectiveEpilogueFwdINS6_IJS8_SA_S9_EEENS6_IJNS7_ILi1EEESI_SI_EEESC_SE_Li128ELb1ELb1ELb0ELb0EEENS1_19SingleTileSchedulerILb1ELb0ELb1ELi128EEEEEEEEEvNT_6ParamsE,"aw",@nobits
	.sectionflags	@""
	.align	16


//--------------------- .nv.shared._ZN7cutlass13device_kernelIN5flash19enable_sm80_to_sm89INS1_16FlashAttnFwdSm80INS1_25CollectiveMainloopFwdSm80ILi4ELi1ELb0EN4cute5tupleIJNS5_1CILi128EEENS7_ILi64EEENS7_ILi96EEEEEELi96ENS_10bfloat16_tEfNS_4arch4Sm80ELb0ELb0ELb1ELb1ELb1ELb1ELb1ELb0EEENS1_21CollectiveEpilogueFwdINS6_IJS8_SA_S9_EEENS6_IJNS7_ILi1EEESI_SI_EEESC_SE_Li128ELb1ELb1ELb0ELb0EEENS1_19SingleTileSchedulerILb1ELb0ELb1ELi128EEEEEEEEEvNT_6ParamsE --------------------------
	.section	.nv.shared._ZN7cutlass13device_kernelIN5flash19enable_sm80_to_sm89INS1_16FlashAttnFwdSm80INS1_25CollectiveMainloopFwdSm80ILi4ELi1ELb0EN4cute5tupleIJNS5_1CILi128EEENS7_ILi64EEENS7_ILi96EEEEEELi96ENS_10bfloat16_tEfNS_4arch4Sm80ELb0ELb0ELb1ELb1ELb1ELb1ELb1ELb0EEENS1_21CollectiveEpilogueFwdINS6_IJS8_SA_S9_EEENS6_IJNS7_ILi1EEESI_SI_EEESC_SE_Li128ELb1ELb1ELb0ELb0EEENS1_19SingleTileSchedulerILb1ELb0ELb1ELi128EEEEEEEEEvNT_6ParamsE,"aw",@nobits
	.sectionflags	@""
	.align	16


//--------------------- .nv.shared._ZN7cutlass13device_kernelIN5flash19enable_sm80_to_sm89INS1_16FlashAttnFwdSm80INS1_25CollectiveMainloopFwdSm80ILi4ELi1ELb0EN4cute5tupleIJNS5_1CILi128EEENS7_ILi48EEENS7_ILi96EEEEEELi96ENS_10bfloat16_tEfNS_4arch4Sm80ELb0ELb1ELb1ELb0ELb1ELb0ELb1ELb0EEENS1_21CollectiveEpilogueFwdINS6_IJS8_SA_S9_EEENS6_IJNS7_ILi1EEESI_SI_EEESC_SE_Li128ELb0ELb1ELb0ELb0EEENS1_19SingleTileSchedulerILb0ELb0ELb1ELi128EEEEEEEEEvNT_6ParamsE --------------------------
	.section	.nv.shared._ZN7cutlass13device_kernelIN5flash19enable_sm80_to_sm89INS1_16FlashAttnFwdSm80INS1_25CollectiveMainloopFwdSm80ILi4ELi1ELb0EN4cute5tupleIJNS5_1CILi128EEENS7_ILi48EEENS7_ILi96EEEEEELi96ENS_10bfloat16_tEfNS_4arch4Sm80ELb0ELb1ELb1ELb0ELb1ELb0ELb1ELb0EEENS1_21CollectiveEpilogueFwdINS6_IJS8_SA_S9_EEENS6_IJNS7_ILi1EEESI_SI_EEESC_SE_Li128ELb0ELb1ELb0ELb0EEENS1_19SingleTileSchedulerILb0ELb0ELb1ELi128EEEEEEEEEvNT_6ParamsE,"aw",@nobits
	.sectionflags	@""
	.align	16


//--------------------- .nv.shared._ZN7cutlass13device_kernelIN5flash19enable_sm80_to_sm89INS1_16FlashAttnFwdSm80INS1_25CollectiveMainloopFwdSm80ILi4ELi1ELb0EN4cute5tupleIJNS5_1CILi128EEENS7_ILi48EEENS7_ILi96EEEEEELi96ENS_10bfloat16_tEfNS_4arch4Sm80ELb0ELb1ELb1ELb1ELb1ELb0ELb1ELb0EEENS1_21CollectiveEpilogueFwdINS6_IJS8_SA_S9_EEENS6_IJNS7_ILi1EEESI_SI_EEESC_SE_Li128ELb1ELb1ELb0ELb0EEENS1_19SingleTileSchedulerILb1ELb0ELb1ELi128EEEEEEEEEvNT_6ParamsE --------------------------
	.section	.nv.shared._ZN7cutlass13device_kernelIN5flash19enable_sm80_to_sm89INS1_16FlashAttnFwdSm80INS1_25CollectiveMainloopFwdSm80ILi4ELi1ELb0EN4cute5tupleIJNS5_1CILi128EEENS7_ILi48EEENS7_ILi96EEEEEELi96ENS_10bfloat16_tEfNS_4arch4Sm80ELb0ELb1ELb1ELb1ELb1ELb0ELb1ELb0EEENS1_21CollectiveEpilogueFwdINS6_IJS8_SA_S9_EEENS6_IJNS7_ILi1EEESI_SI_EEESC_SE_Li128ELb1ELb1ELb0ELb0EEENS1_19SingleTileSchedulerILb1ELb0ELb1ELi128EEEEEEEEEvNT_6ParamsE,"aw",@nobits
	.sectionflags	@""
	.align	16


//--------------------- .nv.shared._ZN7cutlass13device_kernelIN5flash19enable_sm80_to_sm89INS1_16FlashAttnFwdSm80INS1_25CollectiveMainloopFwdSm80ILi4ELi1ELb0EN4cute5tupleIJNS5_1CILi128EEENS7_ILi48EEENS7_ILi96EEEEEELi96ENS_10bfloat16_tEfNS_4arch4Sm80ELb0ELb1ELb1ELb1ELb1ELb1ELb1ELb0EEENS1_21CollectiveEpilogueFwdINS6_IJS8_SA_S9_EEENS6_IJNS7_ILi1EEESI_SI_EEESC_SE_Li128ELb1ELb1ELb0ELb0EEENS1_19SingleTileSchedulerILb1ELb0ELb1ELi128EEEEEEEEEvNT_6ParamsE --------------------------
	.section	.nv.shared._ZN7cutlass13device_kernelIN5flash19enable_sm80_to_sm89INS1_16FlashAttnFwdSm80INS1_25CollectiveMainloopFwdSm80ILi4ELi1ELb0EN4cute5tupleIJNS5_1CILi128EEENS7_ILi48EEENS7_ILi96EEEEEELi96ENS_10bfloat16_tEfNS_4arch4Sm80ELb0ELb1ELb1ELb1ELb1ELb1ELb1ELb0EEENS1_21CollectiveEpilogueFwdINS6_IJS8_SA_S9_EEENS6_IJNS7_ILi1EEESI_SI_EEESC_SE_Li128ELb1ELb1ELb0ELb0EEENS1_19SingleTileSchedulerILb1ELb0ELb1ELi128EEEEEEEEEvNT_6ParamsE,"aw",@nobits
	.sectionflags	@""
	.align	16


//--------------------- .nv.shared._ZN7cutlass13device_kernelIN5flash19enable_sm80_to_sm89INS1_16FlashAttnFwdSm80INS1_25CollectiveMainloopFwdSm80ILi4ELi1ELb0EN4cute5tupleIJNS5_1CILi128EEENS7_ILi64EEENS7_ILi96EEEEEELi96ENS_10bfloat16_tEfNS_4arch4Sm80ELb1ELb0ELb1ELb0ELb1ELb0ELb1ELb0EEENS1_21CollectiveEpilogueFwdINS6_IJS8_SA_S9_EEENS6_IJNS7_ILi1EEESI_SI_EEESC_SE_Li128ELb0ELb1ELb0ELb0EEENS1_30DynamicPersistentTileSchedulerILi128ELi128ELb0ELb1ELb0EEEEEEEEEvNT_6ParamsE --------------------------
	.section	.nv.shared._ZN7cutlass13device_kernelIN5flash19enable_sm80_to_sm89INS1_16FlashAttnFwdSm80INS1_25CollectiveMainloopFwdSm80ILi4ELi1ELb0EN4cute5tupleIJNS5_1CILi128EEENS7_ILi64EEENS7_ILi96EEEEEELi96ENS_10bfloat16_tEfNS_4arch4Sm80ELb1ELb0ELb1ELb0ELb1ELb0ELb1ELb0EEENS1_21CollectiveEpilogueFwdINS6_IJS8_SA_S9_EEENS6_IJNS7_ILi1EEESI_SI_EEESC_SE_Li128ELb0ELb1ELb0ELb0EEENS1_30DynamicPersistentTileSchedulerILi128ELi128ELb0ELb1ELb0EEEEEEEEEvNT_6ParamsE,"aw",@nobits
	.sectionflags	@""
	.align	16


//--------------------- .nv.shared._ZN7cutlass13device_kernelIN5flash19enable_sm80_to_sm89INS1_16FlashAttnFwdSm80INS1_25CollectiveMainloopFwdSm80ILi4ELi1ELb0EN4cute5tupleIJNS5_1CILi128EEENS7_ILi64EEENS7_ILi96EEEEEELi96ENS_10bfloat16_tEfNS_4arch4Sm80ELb1ELb0ELb1ELb1ELb1ELb0ELb1ELb0EEENS1_21CollectiveEpilogueFwdINS6_IJS8_SA_S9_EEENS6_IJNS7_ILi1EEESI_SI_EEESC_SE_Li128ELb1ELb1ELb0ELb0EEENS1_19SingleTileSchedulerILb1ELb0ELb1ELi128EEEEEEEEEvNT_6ParamsE --------------------------
	.section	.nv.shared._ZN7cutlass13device_kernelIN5flash19enable_sm80_to_sm89INS1_16FlashAttnFwdSm80INS1_25CollectiveMainloopFwdSm80ILi4ELi1ELb0EN4cute5tupleIJNS5_1CILi128EEENS7_ILi64EEENS7_ILi96EEEEEELi96ENS_10bfloat16_tEfNS_4arch4Sm80ELb1ELb0ELb1ELb1ELb1ELb0ELb1ELb0EEENS1_21CollectiveEpilogueFwdINS6_IJS8_SA_S9_EEENS6_IJNS7_ILi1EEESI_SI_EEESC_SE_Li128ELb1ELb1ELb0ELb0EEENS1_19SingleTileSchedulerILb1ELb0ELb1ELi128EEEEEEEEEvNT_6ParamsE,"aw",@nobits
	.sectionflags	@""
	.align	16


//--------------------- .nv.shared._ZN7cutlass13device_kernelIN5flash19enable_sm80_to_sm89INS1_16FlashAttnFwdSm80INS1_25CollectiveMainloopFwdSm80ILi4ELi1ELb0EN4cute5tupleIJNS5_1CILi128EEENS7_ILi64EEENS7_ILi96EEEEEELi96ENS_10bfloat16_tEfNS_4arch4Sm80ELb1ELb0ELb1ELb1ELb1ELb1ELb1ELb0EEENS1_21CollectiveEpilogueFwdINS6_IJS8_SA_S9_EEENS6_IJNS7_ILi1EEESI_SI_EEESC_SE_Li128ELb1ELb1ELb0ELb0EEENS1_19SingleTileSchedulerILb1ELb0ELb1ELi128EEEEEEEEEvNT_6ParamsE --------------------------
	.section	.nv.shared._ZN7cutlass13device_kernelIN5flash19enable_sm80_to_sm89INS1_16FlashAttnFwdSm80INS1_25CollectiveMainloopFwdSm80ILi4ELi1ELb0EN4cute5tupleIJNS5_1CILi128EEENS7_ILi64EEENS7_ILi96EEEEEELi96ENS_10bfloat16_tEfNS_4arch4Sm80ELb1ELb0ELb1ELb1ELb1ELb1ELb1ELb0EEENS1_21CollectiveEpilogueFwdINS6_IJS8_SA_S9_EEENS6_IJNS7_ILi1EEESI_SI_EEESC_SE_Li128ELb1ELb1ELb0ELb0EEENS1_19SingleTileSchedulerILb1ELb0ELb1ELi128EEEEEEEEEvNT_6ParamsE,"aw",@nobits
	.sectionflags	@""
	.align	16


//--------------------- .nv.shared._ZN7cutlass13device_kernelIN5flash19enable_sm80_to_sm89INS1_16FlashAttnFwdSm80INS1_25CollectiveMainloopFwdSm80ILi4ELi1ELb0EN4cute5tupleIJNS5_1CILi128EEENS7_ILi64EEENS7_ILi96EEEEEELi96ENS_10bfloat16_tEfNS_4arch4Sm80ELb0ELb0ELb0ELb0ELb1ELb0ELb1ELb0EEENS1_21CollectiveEpilogueFwdINS6_IJS8_SA_S9_EEENS6_IJNS7_ILi1EEESI_SI_EEESC_SE_Li128ELb0ELb1ELb0ELb0EEENS1_19SingleTileSchedulerILb0ELb0ELb1ELi128EEEEEEEEEvNT_6ParamsE --------------------------
	.section	.nv.shared._ZN7cutlass13device_kernelIN5flash19enable_sm80_to_sm89INS1_16FlashAttnFwdSm80INS1_25CollectiveMainloopFwdSm80ILi4ELi1ELb0EN4cute5tupleIJNS5_1CILi128EEENS7_ILi64EEENS7_ILi96EEEEEELi96ENS_10bfloat16_tEfNS_4arch4Sm80ELb0ELb0ELb0ELb0ELb1ELb0ELb1ELb0EEENS1_21CollectiveEpilogueFwdINS6_IJS8_SA_S9_EEENS6_IJNS7_ILi1EEESI_SI_EEESC_SE_Li128ELb0ELb1ELb0ELb0EEENS1_19SingleTileSchedulerILb0ELb0ELb1ELi128EEEEEEEEEvNT_6ParamsE,"aw",@nobits
	.sectionflags	@""
	.align	16


//--------------------- .nv.shared._ZN7cutlass13device_kernelIN5flash19enable_sm80_to_sm89INS1_16FlashAttnFwdSm80INS1_25CollectiveMainloopFwdSm80ILi4ELi1ELb0EN4cute5tupleIJNS5_1CILi128EEENS7_ILi64EEENS7_ILi96EEEEEELi96ENS_10bfloat16_tEfNS_4arch4Sm80ELb0ELb0ELb0ELb1ELb1ELb0ELb1ELb0EEENS1_21CollectiveEpilogueFwdINS6_IJS8_SA_S9_EEENS6_IJNS7_ILi1EEESI_SI_EEESC_SE_Li128ELb1ELb1ELb0ELb0EEENS1_19SingleTileSchedulerILb1ELb0ELb1ELi128EEEEEEEEEvNT_6ParamsE --------------------------
	.section	.nv.shared._ZN7cutlass13device_kernelIN5flash19enable_sm80_to_sm89INS1_16FlashAttnFwdSm80INS1_25CollectiveMainloopFwdSm80ILi4ELi1ELb0EN4cute5tupleIJNS5_1CILi128EEENS7_ILi64EEENS7_ILi96EEEEEELi96ENS_10bfloat16_tEfNS_4arch4Sm80ELb0ELb0ELb0ELb1ELb1ELb0ELb1ELb0EEENS1_21CollectiveEpilogueFwdINS6_IJS8_SA_S9_EEENS6_IJNS7_ILi1EEESI_SI_EEESC_SE_Li128ELb1ELb1ELb0ELb0EEENS1_19SingleTileSchedulerILb1ELb0ELb1ELi128EEEEEEEEEvNT_6ParamsE,"aw",@nobits
	.sectionflags	@""
	.align	16


//--------------------- .nv.shared._ZN7cutlass13device_kernelIN5flash19enable_sm80_to_sm89INS1_16FlashAttnFwdSm80INS1_25CollectiveMainloopFwdSm80ILi4ELi1ELb0EN4cute5tupleIJNS5_1CILi128EEENS7_ILi64EEENS7_ILi96EEEEEELi96ENS_10bfloat16_tEfNS_4arch4Sm80ELb0ELb0ELb0ELb1ELb1ELb1ELb1ELb0EEENS1_21CollectiveEpilogueFwdINS6_IJS8_SA_S9_EEENS6_IJNS7_ILi1EEESI_SI_EEESC_SE_Li128ELb1ELb1ELb0ELb0EEENS1_19SingleTileSchedulerILb1ELb0ELb1ELi128EEEEEEEEEvNT_6ParamsE --------------------------
	.section	.nv.shared._ZN7cutlass13device_kernelIN5flash19enable_sm80_to_sm89INS1_16FlashAttnFwdSm80INS1_25CollectiveMainloopFwdSm80ILi4ELi1ELb0EN4cute5tupleIJNS5_1CILi128EEENS7_ILi64EEENS7_ILi96EEEEEELi96ENS_10bfloat16_tEfNS_4arch4Sm80ELb0ELb0ELb0ELb1ELb1ELb1ELb1ELb0EEENS1_21CollectiveEpilogueFwdINS6_IJS8_SA_S9_EEENS6_IJNS7_ILi1EEESI_SI_EEESC_SE_Li128ELb1ELb1ELb0ELb0EEENS1_19SingleTileSchedulerILb1ELb0ELb1ELi128EEEEEEEEEvNT_6ParamsE,"aw",@nobits
	.sectionflags	@""
	.align	16


//--------------------- .nv.shared._ZN7cutlass13device_kernelIN5flash19enable_sm80_to_sm89INS1_16FlashAttnFwdSm80INS1_25CollectiveMainloopFwdSm80ILi4ELi1ELb0EN4cute5tupleIJNS5_1CILi128EEENS7_ILi48EEENS7_ILi96EEEEEELi96ENS_10bfloat16_tEfNS_4arch4Sm80ELb0ELb1ELb0ELb0ELb1ELb0ELb1ELb0EEENS1_21CollectiveEpilogueFwdINS6_IJS8_SA_S9_EEENS6_IJNS7_ILi1EEESI_SI_EEESC_SE_Li128ELb0ELb1ELb0ELb0EEENS1_19SingleTileSchedulerILb0ELb0ELb1ELi128EEEEEEEEEvNT_6ParamsE --------------------------
	.section	.nv.shared._ZN7cutlass13device_kernelIN5flash19enable_sm80_to_sm89INS1_16FlashAttnFwdSm80INS1_25CollectiveMainloopFwdSm80ILi4ELi1ELb0EN4cute5tupleIJNS5_1CILi128EEENS7_ILi48EEENS7_ILi96EEEEEELi96ENS_10bfloat16_tEfNS_4arch4Sm80ELb0ELb1ELb0ELb0ELb1ELb0ELb1ELb0EEENS1_21CollectiveEpilogueFwdINS6_IJS8_SA_S9_EEENS6_IJNS7_ILi1EEESI_SI_EEESC_SE_Li128ELb0ELb1ELb0ELb0EEENS1_19SingleTileSchedulerILb0ELb0ELb1ELi128EEEEEEEEEvNT_6ParamsE,"aw",@nobits
	.sectionflags	@""
	.align	16


//--------------------- .nv.shared._ZN7cutlass13device_kernelIN5flash19enable_sm80_to_sm89INS1_16FlashAttnFwdSm80INS1_25CollectiveMainloopFwdSm80ILi4ELi1ELb0EN4cute5tupleIJNS5_1CILi128EEENS7_ILi48EEENS7_ILi96EEEEEELi96ENS_10bfloat16_tEfNS_4arch4Sm80ELb0ELb1ELb0ELb1ELb1ELb0ELb1ELb0EEENS1_21CollectiveEpilogueFwdINS6_IJS8_SA_S9_EEENS6_IJNS7_ILi1EEESI_SI_EEESC_SE_Li128ELb1ELb1ELb0ELb0EEENS1_19SingleTileSchedulerILb1ELb0ELb1ELi128EEEEEEEEEvNT_6ParamsE --------------------------
	.section	.nv.shared._ZN7cutlass13device_kernelIN5flash19enable_sm80_to_sm89INS1_16FlashAttnFwdSm80INS1_25CollectiveMainloopFwdSm80ILi4ELi1ELb0EN4cute5tupleIJNS5_1CILi128EEENS7_ILi48EEENS7_ILi96EEEEEELi96ENS_10bfloat16_tEfNS_4arch4Sm80ELb0ELb1ELb0ELb1ELb1ELb0ELb1ELb0EEENS1_21CollectiveEpilogueFwdINS6_IJS8_SA_S9_EEENS6_IJNS7_ILi1EEESI_SI_EEESC_SE_Li128ELb1ELb1ELb0ELb0EEENS1_19SingleTileSchedulerILb1ELb0ELb1ELi128EEEEEEEEEvNT_6ParamsE,"aw",@nobits
	.sectionflags	@""
	.align	16


//--------------------- .nv.shared._ZN7cutlass13device_kernelIN5flash19enable_sm80_to_sm89INS1_16FlashAttnFwdSm80INS1_25CollectiveMainloopFwdSm80ILi4ELi1ELb0EN4cute5tupleIJNS5_1CILi128EEENS7_ILi48EEENS7_ILi96EEEEEELi96ENS_10bfloat16_tEfNS_4arch4Sm80ELb0ELb1ELb0ELb1ELb1ELb1ELb1ELb0EEENS1_21CollectiveEpilogueFwdINS6_IJS8_SA_S9_EEENS6_IJNS7_ILi1EEESI_SI_EEESC_SE_Li128ELb1ELb1ELb0ELb0EEENS1_19SingleTileSchedulerILb1ELb0ELb1ELi128EEEEEEEEEvNT_6ParamsE --------------------------
	.section	.nv.shared._ZN7cutlass13device_kernelIN5flash19enable_sm80_to_sm89INS1_16FlashAttnFwdSm80INS1_25CollectiveMainloopFwdSm80ILi4ELi1ELb0EN4cute5tupleIJNS5_1CILi128EEENS7_ILi48EEENS7_ILi96EEEEEELi96ENS_10bfloat16_tEfNS_4arch4Sm80ELb0ELb1ELb0ELb1ELb1ELb1ELb1ELb0EEENS1_21CollectiveEpilogueFwdINS6_IJS8_SA_S9_EEENS6_IJNS7_ILi1EEESI_SI_EEESC_SE_Li128ELb1ELb1ELb0ELb0EEENS1_19SingleTileSchedulerILb1ELb0ELb1ELi128EEEEEEEEEvNT_6ParamsE,"aw",@nobits
	.sectionflags	@""
	.align	16


//--------------------- .nv.shared._ZN7cutlass13device_kernelIN5flash19enable_sm80_to_sm89INS1_16FlashAttnFwdSm80INS1_25CollectiveMainloopFwdSm80ILi4ELi1ELb0EN4cute5tupleIJNS5_1CILi128EEENS7_ILi64EEENS7_ILi96EEEEEELi96ENS_10bfloat16_tEfNS_4arch4Sm80ELb1ELb0ELb0ELb0ELb1ELb0ELb1ELb0EEENS1_21CollectiveEpilogueFwdINS6_IJS8_SA_S9_EEENS6_IJNS7_ILi1EEESI_SI_EEESC_SE_Li128ELb0ELb1ELb0ELb0EEENS1_30DynamicPersistentTileSchedulerILi128ELi128ELb0ELb1ELb0EEEEEEEEEvNT_6ParamsE --------------------------
	.section	.nv.shared._ZN7cutlass13device_kernelIN5flash19enable_sm80_to_sm89INS1_16FlashAttnFwdSm80INS1_25CollectiveMainloopFwdSm80ILi4ELi1ELb0EN4cute5tupleIJNS5_1CILi128EEENS7_ILi64EEENS7_ILi96EEEEEELi96ENS_10bfloat16_tEfNS_4arch4Sm80ELb1ELb0ELb0ELb0ELb1ELb0ELb1ELb0EEENS1_21CollectiveEpilogueFwdINS6_IJS8_SA_S9_EEENS6_IJNS7_ILi1EEESI_SI_EEESC_SE_Li128ELb0ELb1ELb0ELb0EEENS1_30DynamicPersistentTileSchedulerILi128ELi128ELb0ELb1ELb0EEEEEEEEEvNT_6ParamsE,"aw",@nobits
	.sectionflags	@""
	.align	16


//--------------------- .nv.shared._ZN7cutlass13device_kernelIN5flash19enable_sm80_to_sm89INS1_16FlashAttnFwdSm80INS1_25CollectiveMainloopFwdSm80ILi4ELi1ELb0EN4cute5tupleIJNS5_1CILi128EEENS7_ILi64EEENS7_ILi96EEEEEELi96ENS_10bfloat16_tEfNS_4arch4Sm80ELb1ELb0ELb0ELb1ELb1ELb0ELb1ELb0EEENS1_21CollectiveEpilogueFwdINS6_IJS8_SA_S9_EEENS6_IJNS7_ILi1EEESI_SI_EEESC_SE_Li128ELb1ELb1ELb0ELb0EEENS1_19SingleTileSchedulerILb1ELb0ELb1ELi128EEEEEEEEEvNT_6ParamsE --------------------------
	.section	.nv.shared._ZN7cutlass13device_kernelIN5flash19enable_sm80_to_sm89INS1_16FlashAttnFwdSm80INS1_25CollectiveMainloopFwdSm80ILi4ELi1ELb0EN4cute5tupleIJNS5_1CILi128EEENS7_ILi64EEENS7_ILi96EEEEEELi96ENS_10bfloat16_tEfNS_4arch4Sm80ELb1ELb0ELb0ELb1ELb1ELb0ELb1ELb0EEENS1_21CollectiveEpilogueFwdINS6_IJS8_SA_S9_EEENS6_IJNS7_ILi1EEESI_SI_EEESC_SE_Li128ELb1ELb1ELb0ELb0EEENS1_19SingleTileSchedulerILb1ELb0ELb1ELi128EEEEEEEEEvNT_6ParamsE,"aw",@nobits
	.sectionflags	@""
	.align	16


//--------------------- .nv.shared._ZN7cutlass13device_kernelIN5flash19enable_sm80_to_sm89INS1_16FlashAttnFwdSm80INS1_25CollectiveMainloopFwdSm80ILi4ELi1ELb0EN4cute5tupleIJNS5_1CILi128EEENS7_ILi64EEENS7_ILi96EEEEEELi96ENS_10bfloat16_tEfNS_4arch4Sm80ELb1ELb0ELb0ELb1ELb1ELb1ELb1ELb0EEENS1_21CollectiveEpilogueFwdINS6_IJS8_SA_S9_EEENS6_IJNS7_ILi1EEESI_SI_EEESC_SE_Li128ELb1ELb1ELb0ELb0EEENS1_19SingleTileSchedulerILb1ELb0ELb1ELi128EEEEEEEEEvNT_6ParamsE --------------------------
	.section	.nv.shared._ZN7cutlass13device_kernelIN5flash19enable_sm80_to_sm89INS1_16FlashAttnFwdSm80INS1_25CollectiveMainloopFwdSm80ILi4ELi1ELb0EN4cute5tupleIJNS5_1CILi128EEENS7_ILi64EEENS7_ILi96EEEEEELi96ENS_10bfloat16_tEfNS_4arch4Sm80ELb1ELb0ELb0ELb1ELb1ELb1ELb1ELb0EEENS1_21CollectiveEpilogueFwdINS6_IJS8_SA_S9_EEENS6_IJNS7_ILi1EEESI_SI_EEESC_SE_Li128ELb1ELb1ELb0ELb0EEENS1_19SingleTileSchedulerILb1ELb0ELb1ELi128EEEEEEEEEvNT_6ParamsE,"aw",@nobits
	.sectionflags	@""
	.align	16
